	.target	sm_80

	.elftype	@"ET_EXEC"


//--------------------- .note.nv.tkinfo           --------------------------
	.section	.note.nv.tkinfo,"",@"SHT_NOTE"
	.sectionflags	@"SHF_NOTE_NV_TKINFO"
	.tkinfo
        /*0018*/ 	.word	0x00000002
        /*0030*/ 	.string	""
        /*0030*/ 	.string	"ptxas"
        /*0030*/ 	.string	"Cuda compilation tools, release 13.0, V13.0.88"
        /*0030*/ 	.string	"Build cuda_13.0.r13.0/compiler.36424714_0"
        /*0030*/ 	.string	"-arch sm_80 -m 64 "



//--------------------- .note.nv.cuinfo           --------------------------
	.section	.note.nv.cuinfo,"",@"SHT_NOTE"
	.sectionflags	@"SHF_NOTE_NV_CUINFO"
        /*0018*/ 	.short	0x0002
        /*001a*/ 	.short	0x0050
        /*001c*/ 	.short	0x0082
	.zero		2


//--------------------- .nv.info                  --------------------------
	.section	.nv.info,"",@"SHT_CUDA_INFO"
	.align	4


	//----- nvinfo : EIATTR_REGCOUNT
	.align		4
        /*0000*/ 	.byte	0x04, 0x2f
        /*0002*/ 	.short	(.L_12 - .L_11)
	.align		4
.L_11:
        /*0004*/ 	.word	index@(_ZN5flash25flash_bwd_dot_do_o_kernelILb1E23Flash_bwd_kernel_traitsILi128ELi64ELi128ELi8ELi2ELi4ELi2ELb0ELb0EN7cutlass6half_tE19Flash_kernel_traitsILi128ELi64ELi128ELi8ES3_EEEEvNS_16Flash_bwd_paramsE)
        /*0008*/ 	.word	0x00000033


	//----- nvinfo : EIATTR_FRAME_SIZE
	.align		4
.L_12:
        /*000c*/ 	.byte	0x04, 0x11
        /*000e*/ 	.short	(.L_14 - .L_13)
	.align		4
.L_13:
        /*0010*/ 	.word	index@(_ZN5flash25flash_bwd_dot_do_o_kernelILb1E23Flash_bwd_kernel_traitsILi128ELi64ELi128ELi8ELi2ELi4ELi2ELb0ELb0EN7cutlass6half_tE19Flash_kernel_traitsILi128ELi64ELi128ELi8ES3_EEEEvNS_16Flash_bwd_paramsE)
        /*0014*/ 	.word	0x00000000


	//----- nvinfo : EIATTR_REGCOUNT
	.align		4
.L_14:
        /*0018*/ 	.byte	0x04, 0x2f
        /*001a*/ 	.short	(.L_16 - .L_15)
	.align		4
.L_15:
        /*001c*/ 	.word	index@(_ZN5flash25flash_bwd_dot_do_o_kernelILb0E23Flash_bwd_kernel_traitsILi128ELi64ELi128ELi8ELi2ELi4ELi2ELb0ELb0EN7cutlass6half_tE19Flash_kernel_traitsILi128ELi64ELi128ELi8ES3_EEEEvNS_16Flash_bwd_paramsE)
        /*0020*/ 	.word	0x0000002e


	//----- nvinfo : EIATTR_FRAME_SIZE
	.align		4
.L_16:
        /*0024*/ 	.byte	0x04, 0x11
        /*0026*/ 	.short	(.L_18 - .L_17)
	.align		4
.L_17:
        /*0028*/ 	.word	index@(_ZN5flash25flash_bwd_dot_do_o_kernelILb0E23Flash_bwd_kernel_traitsILi128ELi64ELi128ELi8ELi2ELi4ELi2ELb0ELb0EN7cutlass6half_tE19Flash_kernel_traitsILi128ELi64ELi128ELi8ES3_EEEEvNS_16Flash_bwd_paramsE)
        /*002c*/ 	.word	0x00000000


	//----- nvinfo : EIATTR_REGCOUNT
	.align		4
.L_18:
        /*0030*/ 	.byte	0x04, 0x2f
        /*0032*/ 	.short	(.L_20 - .L_19)
	.align		4
.L_19:
        /*0034*/ 	.word	index@(_ZN5flash44flash_bwd_dq_dk_dv_loop_seqk_parallel_kernelI23Flash_bwd_kernel_traitsILi128ELi64ELi128ELi8ELi2ELi4ELi2ELb0ELb0EN7cutlass6half_tE19Flash_kernel_traitsILi128ELi64ELi128ELi8ES3_EELb0ELb0ELb1ELb1ELb0ELb0ELb1EEEvNS_16Flash_bwd_paramsE)
        /*0038*/ 	.word	0x000000ff


	//----- nvinfo : EIATTR_FRAME_SIZE
	.align		4
.L_20:
        /*003c*/ 	.byte	0x04, 0x11
        /*003e*/ 	.short	(.L_22 - .L_21)
	.align		4
.L_21:
        /*0040*/ 	.word	index@(_ZN5flash44flash_bwd_dq_dk_dv_loop_seqk_parallel_kernelI23Flash_bwd_kernel_traitsILi128ELi64ELi128ELi8ELi2ELi4ELi2ELb0ELb0EN7cutlass6half_tE19Flash_kernel_traitsILi128ELi64ELi128ELi8ES3_EELb0ELb0ELb1ELb1ELb0ELb0ELb1EEEvNS_16Flash_bwd_paramsE)
        /*0044*/ 	.word	0x000000b0


	//----- nvinfo : EIATTR_REGCOUNT
	.align		4
.L_22:
        /*0048*/ 	.byte	0x04, 0x2f
        /*004a*/ 	.short	(.L_24 - .L_23)
	.align		4
.L_23:
        /*004c*/ 	.word	index@(_ZN5flash44flash_bwd_dq_dk_dv_loop_seqk_parallel_kernelI23Flash_bwd_kernel_traitsILi128ELi64ELi128ELi8ELi2ELi4ELi2ELb0ELb0EN7cutlass6half_tE19Flash_kernel_traitsILi128ELi64ELi128ELi8ES3_EELb1ELb0ELb1ELb1ELb0ELb0ELb0EEEvNS_16Flash_bwd_paramsE)
        /*0050*/ 	.word	0x000000ff


	//----- nvinfo : EIATTR_FRAME_SIZE
	.align		4
.L_24:
        /*0054*/ 	.byte	0x04, 0x11
        /*0056*/ 	.short	(.L_26 - .L_25)
	.align		4
.L_25:
        /*0058*/ 	.word	index@(_ZN5flash44flash_bwd_dq_dk_dv_loop_seqk_parallel_kernelI23Flash_bwd_kernel_traitsILi128ELi64ELi128ELi8ELi2ELi4ELi2ELb0ELb0EN7cutlass6half_tE19Flash_kernel_traitsILi128ELi64ELi128ELi8ES3_EELb1ELb0ELb1ELb1ELb0ELb0ELb0EEEvNS_16Flash_bwd_paramsE)
        /*005c*/ 	.word	0x00000028


	//----- nvinfo : EIATTR_REGCOUNT
	.align		4
.L_26:
        /*0060*/ 	.byte	0x04, 0x2f
        /*0062*/ 	.short	(.L_28 - .L_27)
	.align		4
.L_27:
        /*0064*/ 	.word	index@(_ZN5flash44flash_bwd_dq_dk_dv_loop_seqk_parallel_kernelI23Flash_bwd_kernel_traitsILi128ELi64ELi128ELi8ELi2ELi4ELi2ELb0ELb0EN7cutlass6half_tE19Flash_kernel_traitsILi128ELi64ELi128ELi8ES3_EELb0ELb0ELb1ELb0ELb0ELb1ELb1EEEvNS_16Flash_bwd_paramsE)
        /*0068*/ 	.word	0x000000ff


	//----- nvinfo : EIATTR_FRAME_SIZE
	.align		4
.L_28:
        /*006c*/ 	.byte	0x04, 0x11
        /*006e*/ 	.short	(.L_30 - .L_29)
	.align		4
.L_29:
        /*0070*/ 	.word	index@(_ZN5flash44flash_bwd_dq_dk_dv_loop_seqk_parallel_kernelI23Flash_bwd_kernel_traitsILi128ELi64ELi128ELi8ELi2ELi4ELi2ELb0ELb0EN7cutlass6half_tE19Flash_kernel_traitsILi128ELi64ELi128ELi8ES3_EELb0ELb0ELb1ELb0ELb0ELb1ELb1EEEvNS_16Flash_bwd_paramsE)
        /*0074*/ 	.word	0x000000a8


	//----- nvinfo : EIATTR_REGCOUNT
	.align		4
.L_30:
        /*0078*/ 	.byte	0x04, 0x2f
        /*007a*/ 	.short	(.L_32 - .L_31)
	.align		4
.L_31:
        /*007c*/ 	.word	index@(_ZN5flash44flash_bwd_dq_dk_dv_loop_seqk_parallel_kernelI23Flash_bwd_kernel_traitsILi128ELi64ELi128ELi8ELi2ELi4ELi2ELb0ELb0EN7cutlass6half_tE19Flash_kernel_traitsILi128ELi64ELi128ELi8ES3_EELb1ELb0ELb1ELb0ELb0ELb1ELb0EEEvNS_16Flash_bwd_paramsE)
        /*0080*/ 	.word	0x000000ff


	//----- nvinfo : EIATTR_FRAME_SIZE
	.align		4
.L_32:
        /*0084*/ 	.byte	0x04, 0x11
        /*0086*/ 	.short	(.L_34 - .L_33)
	.align		4
.L_33:
        /*0088*/ 	.word	index@(_ZN5flash44flash_bwd_dq_dk_dv_loop_seqk_parallel_kernelI23Flash_bwd_kernel_traitsILi128ELi64ELi128ELi8ELi2ELi4ELi2ELb0ELb0EN7cutlass6half_tE19Flash_kernel_traitsILi128ELi64ELi128ELi8ES3_EELb1ELb0ELb1ELb0ELb0ELb1ELb0EEEvNS_16Flash_bwd_paramsE)
        /*008c*/ 	.word	0x00000030


	//----- nvinfo : EIATTR_REGCOUNT
	.align		4
.L_34:
        /*0090*/ 	.byte	0x04, 0x2f
        /*0092*/ 	.short	(.L_36 - .L_35)
	.align		4
.L_35:
        /*0094*/ 	.word	index@(_ZN5flash44flash_bwd_dq_dk_dv_loop_seqk_parallel_kernelI23Flash_bwd_kernel_traitsILi128ELi64ELi128ELi8ELi2ELi4ELi2ELb0ELb0EN7cutlass6half_tE19Flash_kernel_traitsILi128ELi64ELi128ELi8ES3_EELb0ELb0ELb0ELb1ELb0ELb0ELb1EEEvNS_16Flash_bwd_paramsE)
        /*0098*/ 	.word	0x000000ff


	//----- nvinfo : EIATTR_FRAME_SIZE
	.align		4
.L_36:
        /*009c*/ 	.byte	0x04, 0x11
        /*009e*/ 	.short	(.L_38 - .L_37)
	.align		4
.L_37:
        /*00a0*/ 	.word	index@(_ZN5flash44flash_bwd_dq_dk_dv_loop_seqk_parallel_kernelI23Flash_bwd_kernel_traitsILi128ELi64ELi128ELi8ELi2ELi4ELi2ELb0ELb0EN7cutlass6half_tE19Flash_kernel_traitsILi128ELi64ELi128ELi8ES3_EELb0ELb0ELb0ELb1ELb0ELb0ELb1EEEvNS_16Flash_bwd_paramsE)
        /*00a4*/ 	.word	0x000000b0


	//----- nvinfo : EIATTR_REGCOUNT
	.align		4
.L_38:
        /*00a8*/ 	.byte	0x04, 0x2f
        /*00aa*/ 	.short	(.L_40 - .L_39)
	.align		4
.L_39:
        /*00ac*/ 	.word	index@(_ZN5flash44flash_bwd_dq_dk_dv_loop_seqk_parallel_kernelI23Flash_bwd_kernel_traitsILi128ELi64ELi128ELi8ELi2ELi4ELi2ELb0ELb0EN7cutlass6half_tE19Flash_kernel_traitsILi128ELi64ELi128ELi8ES3_EELb1ELb0ELb0ELb1ELb0ELb0ELb0EEEvNS_16Flash_bwd_paramsE)
        /*00b0*/ 	.word	0x000000ff


	//----- nvinfo : EIATTR_FRAME_SIZE
	.align		4
.L_40:
        /*00b4*/ 	.byte	0x04, 0x11
        /*00b6*/ 	.short	(.L_42 - .L_41)
	.align		4
.L_41:
        /*00b8*/ 	.word	index@(_ZN5flash44flash_bwd_dq_dk_dv_loop_seqk_parallel_kernelI23Flash_bwd_kernel_traitsILi128ELi64ELi128ELi8ELi2ELi4ELi2ELb0ELb0EN7cutlass6half_tE19Flash_kernel_traitsILi128ELi64ELi128ELi8ES3_EELb1ELb0ELb0ELb1ELb0ELb0ELb0EEEvNS_16Flash_bwd_paramsE)
        /*00bc*/ 	.word	0x00000060


	//----- nvinfo : EIATTR_REGCOUNT
	.align		4
.L_42:
        /*00c0*/ 	.byte	0x04, 0x2f
        /*00c2*/ 	.short	(.L_44 - .L_43)
	.align		4
.L_43:
        /*00c4*/ 	.word	index@(_ZN5flash44flash_bwd_dq_dk_dv_loop_seqk_parallel_kernelI23Flash_bwd_kernel_traitsILi128ELi64ELi128ELi8ELi2ELi4ELi2ELb0ELb0EN7cutlass6half_tE19Flash_kernel_traitsILi128ELi64ELi128ELi8ES3_EELb0ELb0ELb0ELb0ELb1ELb1ELb1EEEvNS_16Flash_bwd_paramsE)
        /*00c8*/ 	.word	0x000000ff


	//----- nvinfo : EIATTR_FRAME_SIZE
	.align		4
.L_44:
        /*00cc*/ 	.byte	0x04, 0x11
        /*00ce*/ 	.short	(.L_46 - .L_45)
	.align		4
.L_45:
        /*00d0*/ 	.word	index@(_ZN5flash44flash_bwd_dq_dk_dv_loop_seqk_parallel_kernelI23Flash_bwd_kernel_traitsILi128ELi64ELi128ELi8ELi2ELi4ELi2ELb0ELb0EN7cutlass6half_tE19Flash_kernel_traitsILi128ELi64ELi128ELi8ES3_EELb0ELb0ELb0ELb0ELb1ELb1ELb1EEEvNS_16Flash_bwd_paramsE)
        /*00d4*/ 	.word	0x000000a0


	//----- nvinfo : EIATTR_REGCOUNT
	.align		4
.L_46:
        /*00d8*/ 	.byte	0x04, 0x2f
        /*00da*/ 	.short	(.L_48 - .L_47)
	.align		4
.L_47:
        /*00dc*/ 	.word	index@(_ZN5flash44flash_bwd_dq_dk_dv_loop_seqk_parallel_kernelI23Flash_bwd_kernel_traitsILi128ELi64ELi128ELi8ELi2ELi4ELi2ELb0ELb0EN7cutlass6half_tE19Flash_kernel_traitsILi128ELi64ELi128ELi8ES3_EELb1ELb0ELb0ELb0ELb1ELb1ELb0EEEvNS_16Flash_bwd_paramsE)
        /*00e0*/ 	.word	0x000000ff


	//----- nvinfo : EIATTR_FRAME_SIZE
	.align		4
.L_48:
        /*00e4*/ 	.byte	0x04, 0x11
        /*00e6*/ 	.short	(.L_50 - .L_49)
	.align		4
.L_49:
        /*00e8*/ 	.word	index@(_ZN5flash44flash_bwd_dq_dk_dv_loop_seqk_parallel_kernelI23Flash_bwd_kernel_traitsILi128ELi64ELi128ELi8ELi2ELi4ELi2ELb0ELb0EN7cutlass6half_tE19Flash_kernel_traitsILi128ELi64ELi128ELi8ES3_EELb1ELb0ELb0ELb0ELb1ELb1ELb0EEEvNS_16Flash_bwd_paramsE)
        /*00ec*/ 	.word	0x00000040


	//----- nvinfo : EIATTR_REGCOUNT
	.align		4
.L_50:
        /*00f0*/ 	.byte	0x04, 0x2f
        /*00f2*/ 	.short	(.L_52 - .L_51)
	.align		4
.L_51:
        /*00f4*/ 	.word	index@(_ZN5flash44flash_bwd_dq_dk_dv_loop_seqk_parallel_kernelI23Flash_bwd_kernel_traitsILi128ELi64ELi128ELi8ELi2ELi4ELi2ELb0ELb0EN7cutlass6half_tE19Flash_kernel_traitsILi128ELi64ELi128ELi8ES3_EELb0ELb0ELb1ELb0ELb0ELb0ELb1EEEvNS_16Flash_bwd_paramsE)
        /*00f8*/ 	.word	0x000000ff


	//----- nvinfo : EIATTR_FRAME_SIZE
	.align		4
.L_52:
        /*00fc*/ 	.byte	0x04, 0x11
        /*00fe*/ 	.short	(.L_54 - .L_53)
	.align		4
.L_53:
        /*0100*/ 	.word	index@(_ZN5flash44flash_bwd_dq_dk_dv_loop_seqk_parallel_kernelI23Flash_bwd_kernel_traitsILi128ELi64ELi128ELi8ELi2ELi4ELi2ELb0ELb0EN7cutlass6half_tE19Flash_kernel_traitsILi128ELi64ELi128ELi8ES3_EELb0ELb0ELb1ELb0ELb0ELb0ELb1EEEvNS_16Flash_bwd_paramsE)
        /*0104*/ 	.word	0x000000b0


	//----- nvinfo : EIATTR_REGCOUNT
	.align		4
.L_54:
        /*0108*/ 	.byte	0x04, 0x2f
        /*010a*/ 	.short	(.L_56 - .L_55)
	.align		4
.L_55:
        /*010c*/ 	.word	index@(_ZN5flash44flash_bwd_dq_dk_dv_loop_seqk_parallel_kernelI23Flash_bwd_kernel_traitsILi128ELi64ELi128ELi8ELi2ELi4ELi2ELb0ELb0EN7cutlass6half_tE19Flash_kernel_traitsILi128ELi64ELi128ELi8ES3_EELb1ELb0ELb1ELb0ELb0ELb0ELb0EEEvNS_16Flash_bwd_paramsE)
        /*0110*/ 	.word	0x000000ff


	//----- nvinfo : EIATTR_FRAME_SIZE
	.align		4
.L_56:
        /*0114*/ 	.byte	0x04, 0x11
        /*0116*/ 	.short	(.L_58 - .L_57)
	.align		4
.L_57:
        /*0118*/ 	.word	index@(_ZN5flash44flash_bwd_dq_dk_dv_loop_seqk_parallel_kernelI23Flash_bwd_kernel_traitsILi128ELi64ELi128ELi8ELi2ELi4ELi2ELb0ELb0EN7cutlass6half_tE19Flash_kernel_traitsILi128ELi64ELi128ELi8ES3_EELb1ELb0ELb1ELb0ELb0ELb0ELb0EEEvNS_16Flash_bwd_paramsE)
        /*011c*/ 	.word	0x00000018


	//----- nvinfo : EIATTR_REGCOUNT
	.align		4
.L_58:
        /*0120*/ 	.byte	0x04, 0x2f
        /*0122*/ 	.short	(.L_60 - .L_59)
	.align		4
.L_59:
        /*0124*/ 	.word	index@(_ZN5flash44flash_bwd_dq_dk_dv_loop_seqk_parallel_kernelI23Flash_bwd_kernel_traitsILi128ELi64ELi128ELi8ELi2ELi4ELi2ELb0ELb0EN7cutlass6half_tE19Flash_kernel_traitsILi128ELi64ELi128ELi8ES3_EELb0ELb0ELb0ELb0ELb0ELb0ELb1EEEvNS_16Flash_bwd_paramsE)
        /*0128*/ 	.word	0x000000ff


	//----- nvinfo : EIATTR_FRAME_SIZE
	.align		4
.L_60:
        /*012c*/ 	.byte	0x04, 0x11
        /*012e*/ 	.short	(.L_62 - .L_61)
	.align		4
.L_61:
        /*0130*/ 	.word	index@(_ZN5flash44flash_bwd_dq_dk_dv_loop_seqk_parallel_kernelI23Flash_bwd_kernel_traitsILi128ELi64ELi128ELi8ELi2ELi4ELi2ELb0ELb0EN7cutlass6half_tE19Flash_kernel_traitsILi128ELi64ELi128ELi8ES3_EELb0ELb0ELb0ELb0ELb0ELb0ELb1EEEvNS_16Flash_bwd_paramsE)
        /*0134*/ 	.word	0x000000b0


	//----- nvinfo : EIATTR_REGCOUNT
	.align		4
.L_62:
        /*0138*/ 	.byte	0x04, 0x2f
        /*013a*/ 	.short	(.L_64 - .L_63)
	.align		4
.L_63:
        /*013c*/ 	.word	index@(_ZN5flash44flash_bwd_dq_dk_dv_loop_seqk_parallel_kernelI23Flash_bwd_kernel_traitsILi128ELi64ELi128ELi8ELi2ELi4ELi2ELb0ELb0EN7cutlass6half_tE19Flash_kernel_traitsILi128ELi64ELi128ELi8ES3_EELb1ELb0ELb0ELb0ELb0ELb0ELb0EEEvNS_16Flash_bwd_paramsE)
        /*0140*/ 	.word	0x000000ff


	//----- nvinfo : EIATTR_FRAME_SIZE
	.align		4
.L_64:
        /*0144*/ 	.byte	0x04, 0x11
        /*0146*/ 	.short	(.L_66 - .L_65)
	.align		4
.L_65:
        /*0148*/ 	.word	index@(_ZN5flash44flash_bwd_dq_dk_dv_loop_seqk_parallel_kernelI23Flash_bwd_kernel_traitsILi128ELi64ELi128ELi8ELi2ELi4ELi2ELb0ELb0EN7cutlass6half_tE19Flash_kernel_traitsILi128ELi64ELi128ELi8ES3_EELb1ELb0ELb0ELb0ELb0ELb0ELb0EEEvNS_16Flash_bwd_paramsE)
        /*014c*/ 	.word	0x00000038


	//----- nvinfo : EIATTR_REGCOUNT
	.align		4
.L_66:
        /*0150*/ 	.byte	0x04, 0x2f
        /*0152*/ 	.short	(.L_68 - .L_67)
	.align		4
.L_67:
        /*0154*/ 	.word	index@(_ZN5flash44flash_bwd_dq_dk_dv_loop_seqk_parallel_kernelI23Flash_bwd_kernel_traitsILi128ELi64ELi128ELi8ELi2ELi4ELi2ELb0ELb0EN7cutlass6half_tE19Flash_kernel_traitsILi128ELi64ELi128ELi8ES3_EELb0ELb0ELb0ELb0ELb0ELb1ELb1EEEvNS_16Flash_bwd_paramsE)
        /*0158*/ 	.word	0x000000ff


	//----- nvinfo : EIATTR_FRAME_SIZE
	.align		4
.L_68:
        /*015c*/ 	.byte	0x04, 0x11
        /*015e*/ 	.short	(.L_70 - .L_69)
	.align		4
.L_69:
        /*0160*/ 	.word	index@(_ZN5flash44flash_bwd_dq_dk_dv_loop_seqk_parallel_kernelI23Flash_bwd_kernel_traitsILi128ELi64ELi128ELi8ELi2ELi4ELi2ELb0ELb0EN7cutlass6half_tE19Flash_kernel_traitsILi128ELi64ELi128ELi8ES3_EELb0ELb0ELb0ELb0ELb0ELb1ELb1EEEvNS_16Flash_bwd_paramsE)
        /*0164*/ 	.word	0x000000a8


	//----- nvinfo : EIATTR_REGCOUNT
	.align		4
.L_70:
        /*0168*/ 	.byte	0x04, 0x2f
        /*016a*/ 	.short	(.L_72 - .L_71)
	.align		4
.L_71:
        /*016c*/ 	.word	index@(_ZN5flash44flash_bwd_dq_dk_dv_loop_seqk_parallel_kernelI23Flash_bwd_kernel_traitsILi128ELi64ELi128ELi8ELi2ELi4ELi2ELb0ELb0EN7cutlass6half_tE19Flash_kernel_traitsILi128ELi64ELi128ELi8ES3_EELb1ELb0ELb0ELb0ELb0ELb1ELb0EEEvNS_16Flash_bwd_paramsE)
        /*0170*/ 	.word	0x000000ff


	//----- nvinfo : EIATTR_FRAME_SIZE
	.align		4
.L_72:
        /*0174*/ 	.byte	0x04, 0x11
        /*0176*/ 	.short	(.L_74 - .L_73)
	.align		4
.L_73:
        /*0178*/ 	.word	index@(_ZN5flash44flash_bwd_dq_dk_dv_loop_seqk_parallel_kernelI23Flash_bwd_kernel_traitsILi128ELi64ELi128ELi8ELi2ELi4ELi2ELb0ELb0EN7cutlass6half_tE19Flash_kernel_traitsILi128ELi64ELi128ELi8ES3_EELb1ELb0ELb0ELb0ELb0ELb1ELb0EEEvNS_16Flash_bwd_paramsE)
        /*017c*/ 	.word	0x00000040


	//----- nvinfo : EIATTR_REGCOUNT
	.align		4
.L_74:
        /*0180*/ 	.byte	0x04, 0x2f
        /*0182*/ 	.short	(.L_76 - .L_75)
	.align		4
.L_75:
        /*0184*/ 	.word	index@(_ZN5flash27flash_bwd_convert_dq_kernelI23Flash_bwd_kernel_traitsILi128ELi64ELi128ELi8ELi2ELi4ELi2ELb0ELb0EN7cutlass6half_tE19Flash_kernel_traitsILi128ELi64ELi128ELi8ES3_EEEEvNS_16Flash_bwd_paramsEi)
        /*0188*/ 	.word	0x00000050


	//----- nvinfo : EIATTR_FRAME_SIZE
	.align		4
.L_76:
        /*018c*/ 	.byte	0x04, 0x11
        /*018e*/ 	.short	(.L_78 - .L_77)
	.align		4
.L_77:
        /*0190*/ 	.word	index@(_ZN5flash27flash_bwd_convert_dq_kernelI23Flash_bwd_kernel_traitsILi128ELi64ELi128ELi8ELi2ELi4ELi2ELb0ELb0EN7cutlass6half_tE19Flash_kernel_traitsILi128ELi64ELi128ELi8ES3_EEEEvNS_16Flash_bwd_paramsEi)
        /*0194*/ 	.word	0x00000000


	//----- nvinfo : EIATTR_REGCOUNT
	.align		4
.L_78:
        /*0198*/ 	.byte	0x04, 0x2f
        /*019a*/ 	.short	(.L_80 - .L_79)
	.align		4
.L_79:
        /*019c*/ 	.word	index@(_ZN5flash25flash_bwd_dot_do_o_kernelILb1E23Flash_bwd_kernel_traitsILi128ELi64ELi64ELi8ELi4ELi2ELi2ELb1ELb0EN7cutlass6half_tE19Flash_kernel_traitsILi128ELi64ELi64ELi8ES3_EEEEvNS_16Flash_bwd_paramsE)
        /*01a0*/ 	.word	0x00000033


	//----- nvinfo : EIATTR_FRAME_SIZE
	.align		4
.L_80:
        /*01a4*/ 	.byte	0x04, 0x11
        /*01a6*/ 	.short	(.L_82 - .L_81)
	.align		4
.L_81:
        /*01a8*/ 	.word	index@(_ZN5flash25flash_bwd_dot_do_o_kernelILb1E23Flash_bwd_kernel_traitsILi128ELi64ELi64ELi8ELi4ELi2ELi2ELb1ELb0EN7cutlass6half_tE19Flash_kernel_traitsILi128ELi64ELi64ELi8ES3_EEEEvNS_16Flash_bwd_paramsE)
        /*01ac*/ 	.word	0x00000000


	//----- nvinfo : EIATTR_REGCOUNT
	.align		4
.L_82:
        /*01b0*/ 	.byte	0x04, 0x2f
        /*01b2*/ 	.short	(.L_84 - .L_83)
	.align		4
.L_83:
        /*01b4*/ 	.word	index@(_ZN5flash25flash_bwd_dot_do_o_kernelILb0E23Flash_bwd_kernel_traitsILi128ELi64ELi64ELi8ELi4ELi2ELi2ELb1ELb0EN7cutlass6half_tE19Flash_kernel_traitsILi128ELi64ELi64ELi8ES3_EEEEvNS_16Flash_bwd_paramsE)
        /*01b8*/ 	.word	0x0000002e


	//----- nvinfo : EIATTR_FRAME_SIZE
	.align		4
.L_84:
        /*01bc*/ 	.byte	0x04, 0x11
        /*01be*/ 	.short	(.L_86 - .L_85)
	.align		4
.L_85:
        /*01c0*/ 	.word	index@(_ZN5flash25flash_bwd_dot_do_o_kernelILb0E23Flash_bwd_kernel_traitsILi128ELi64ELi64ELi8ELi4ELi2ELi2ELb1ELb0EN7cutlass6half_tE19Flash_kernel_traitsILi128ELi64ELi64ELi8ES3_EEEEvNS_16Flash_bwd_paramsE)
        /*01c4*/ 	.word	0x00000000


	//----- nvinfo : EIATTR_REGCOUNT
	.align		4
.L_86:
        /*01c8*/ 	.byte	0x04, 0x2f
        /*01ca*/ 	.short	(.L_88 - .L_87)
	.align		4
.L_87:
        /*01cc*/ 	.word	index@(_ZN5flash44flash_bwd_dq_dk_dv_loop_seqk_parallel_kernelI23Flash_bwd_kernel_traitsILi128ELi64ELi64ELi8ELi4ELi2ELi2ELb1ELb0EN7cutlass6half_tE19Flash_kernel_traitsILi128ELi64ELi64ELi8ES3_EELb0ELb0ELb1ELb1ELb0ELb0ELb1EEEvNS_16Flash_bwd_paramsE)
        /*01d0*/ 	.word	0x000000ff


	//----- nvinfo : EIATTR_FRAME_SIZE
	.align		4
.L_88:
        /*01d4*/ 	.byte	0x04, 0x11
        /*01d6*/ 	.short	(.L_90 - .L_89)
	.align		4
.L_89:
        /*01d8*/ 	.word	index@(_ZN5flash44flash_bwd_dq_dk_dv_loop_seqk_parallel_kernelI23Flash_bwd_kernel_traitsILi128ELi64ELi64ELi8ELi4ELi2ELi2ELb1ELb0EN7cutlass6half_tE19Flash_kernel_traitsILi128ELi64ELi64ELi8ES3_EELb0ELb0ELb1ELb1ELb0ELb0ELb1EEEvNS_16Flash_bwd_paramsE)
        /*01dc*/ 	.word	0x00000018


	//----- nvinfo : EIATTR_REGCOUNT
	.align		4
.L_90:
        /*01e0*/ 	.byte	0x04, 0x2f
        /*01e2*/ 	.short	(.L_92 - .L_91)
	.align		4
.L_91:
        /*01e4*/ 	.word	index@(_ZN5flash44flash_bwd_dq_dk_dv_loop_seqk_parallel_kernelI23Flash_bwd_kernel_traitsILi128ELi64ELi64ELi8ELi4ELi2ELi2ELb1ELb0EN7cutlass6half_tE19Flash_kernel_traitsILi128ELi64ELi64ELi8ES3_EELb1ELb0ELb1ELb1ELb0ELb0ELb0EEEvNS_16Flash_bwd_paramsE)
        /*01e8*/ 	.word	0x000000ff


	//----- nvinfo : EIATTR_FRAME_SIZE
	.align		4
.L_92:
        /*01ec*/ 	.byte	0x04, 0x11
        /*01ee*/ 	.short	(.L_94 - .L_93)
	.align		4
.L_93:
        /*01f0*/ 	.word	index@(_ZN5flash44flash_bwd_dq_dk_dv_loop_seqk_parallel_kernelI23Flash_bwd_kernel_traitsILi128ELi64ELi64ELi8ELi4ELi2ELi2ELb1ELb0EN7cutlass6half_tE19Flash_kernel_traitsILi128ELi64ELi64ELi8ES3_EELb1ELb0ELb1ELb1ELb0ELb0ELb0EEEvNS_16Flash_bwd_paramsE)
        /*01f4*/ 	.word	0x00000010


	//----- nvinfo : EIATTR_REGCOUNT
	.align		4
.L_94:
        /*01f8*/ 	.byte	0x04, 0x2f
        /*01fa*/ 	.short	(.L_96 - .L_95)
	.align		4
.L_95:
        /*01fc*/ 	.word	index@(_ZN5flash44flash_bwd_dq_dk_dv_loop_seqk_parallel_kernelI23Flash_bwd_kernel_traitsILi128ELi64ELi64ELi8ELi4ELi2ELi2ELb1ELb0EN7cutlass6half_tE19Flash_kernel_traitsILi128ELi64ELi64ELi8ES3_EELb0ELb0ELb1ELb0ELb0ELb1ELb1EEEvNS_16Flash_bwd_paramsE)
        /*0200*/ 	.word	0x000000ff


	//----- nvinfo : EIATTR_FRAME_SIZE
	.align		4
.L_96:
        /*0204*/ 	.byte	0x04, 0x11
        /*0206*/ 	.short	(.L_98 - .L_97)
	.align		4
.L_97:
        /*0208*/ 	.word	index@(_ZN5flash44flash_bwd_dq_dk_dv_loop_seqk_parallel_kernelI23Flash_bwd_kernel_traitsILi128ELi64ELi64ELi8ELi4ELi2ELi2ELb1ELb0EN7cutlass6half_tE19Flash_kernel_traitsILi128ELi64ELi64ELi8ES3_EELb0ELb0ELb1ELb0ELb0ELb1ELb1EEEvNS_16Flash_bwd_paramsE)
        /*020c*/ 	.word	0x00000028


	//----- nvinfo : EIATTR_REGCOUNT
	.align		4
.L_98:
        /*0210*/ 	.byte	0x04, 0x2f
        /*0212*/ 	.short	(.L_100 - .L_99)
	.align		4
.L_99:
        /*0214*/ 	.word	index@(_ZN5flash44flash_bwd_dq_dk_dv_loop_seqk_parallel_kernelI23Flash_bwd_kernel_traitsILi128ELi64ELi64ELi8ELi4ELi2ELi2ELb1ELb0EN7cutlass6half_tE19Flash_kernel_traitsILi128ELi64ELi64ELi8ES3_EELb1ELb0ELb1ELb0ELb0ELb1ELb0EEEvNS_16Flash_bwd_paramsE)
        /*0218*/ 	.word	0x000000ff


	//----- nvinfo : EIATTR_FRAME_SIZE
	.align		4
.L_100:
        /*021c*/ 	.byte	0x04, 0x11
        /*021e*/ 	.short	(.L_102 - .L_101)
	.align		4
.L_101:
        /*0220*/ 	.word	index@(_ZN5flash44flash_bwd_dq_dk_dv_loop_seqk_parallel_kernelI23Flash_bwd_kernel_traitsILi128ELi64ELi64ELi8ELi4ELi2ELi2ELb1ELb0EN7cutlass6half_tE19Flash_kernel_traitsILi128ELi64ELi64ELi8ES3_EELb1ELb0ELb1ELb0ELb0ELb1ELb0EEEvNS_16Flash_bwd_paramsE)
        /*0224*/ 	.word	0x00000008


	//----- nvinfo : EIATTR_REGCOUNT
	.align		4
.L_102:
        /*0228*/ 	.byte	0x04, 0x2f
        /*022a*/ 	.short	(.L_104 - .L_103)
	.align		4
.L_103:
        /*022c*/ 	.word	index@(_ZN5flash44flash_bwd_dq_dk_dv_loop_seqk_parallel_kernelI23Flash_bwd_kernel_traitsILi128ELi64ELi64ELi8ELi4ELi2ELi2ELb1ELb0EN7cutlass6half_tE19Flash_kernel_traitsILi128ELi64ELi64ELi8ES3_EELb0ELb0ELb0ELb1ELb0ELb0ELb1EEEvNS_16Flash_bwd_paramsE)
        /*0230*/ 	.word	0x000000ff


	//----- nvinfo : EIATTR_FRAME_SIZE
	.align		4
.L_104:
        /*0234*/ 	.byte	0x04, 0x11
        /*0236*/ 	.short	(.L_106 - .L_105)
	.align		4
.L_105:
        /*0238*/ 	.word	index@(_ZN5flash44flash_bwd_dq_dk_dv_loop_seqk_parallel_kernelI23Flash_bwd_kernel_traitsILi128ELi64ELi64ELi8ELi4ELi2ELi2ELb1ELb0EN7cutlass6half_tE19Flash_kernel_traitsILi128ELi64ELi64ELi8ES3_EELb0ELb0ELb0ELb1ELb0ELb0ELb1EEEvNS_16Flash_bwd_paramsE)
        /*023c*/ 	.word	0x00000038


	//----- nvinfo : EIATTR_REGCOUNT
	.align		4
.L_106:
        /*0240*/ 	.byte	0x04, 0x2f
        /*0242*/ 	.short	(.L_108 - .L_107)
	.align		4
.L_107:
        /*0244*/ 	.word	index@(_ZN5flash44flash_bwd_dq_dk_dv_loop_seqk_parallel_kernelI23Flash_bwd_kernel_traitsILi128ELi64ELi64ELi8ELi4ELi2ELi2ELb1ELb0EN7cutlass6half_tE19Flash_kernel_traitsILi128ELi64ELi64ELi8ES3_EELb1ELb0ELb0ELb1ELb0ELb0ELb0EEEvNS_16Flash_bwd_paramsE)
        /*0248*/ 	.word	0x000000ff


	//----- nvinfo : EIATTR_FRAME_SIZE
	.align		4
.L_108:
        /*024c*/ 	.byte	0x04, 0x11
        /*024e*/ 	.short	(.L_110 - .L_109)
	.align		4
.L_109:
        /*0250*/ 	.word	index@(_ZN5flash44flash_bwd_dq_dk_dv_loop_seqk_parallel_kernelI23Flash_bwd_kernel_traitsILi128ELi64ELi64ELi8ELi4ELi2ELi2ELb1ELb0EN7cutlass6half_tE19Flash_kernel_traitsILi128ELi64ELi64ELi8ES3_EELb1ELb0ELb0ELb1ELb0ELb0ELb0EEEvNS_16Flash_bwd_paramsE)
        /*0254*/ 	.word	0x00000048


	//----- nvinfo : EIATTR_REGCOUNT
	.align		4
.L_110:
        /*0258*/ 	.byte	0x04, 0x2f
        /*025a*/ 	.short	(.L_112 - .L_111)
	.align		4
.L_111:
        /*025c*/ 	.word	index@(_ZN5flash44flash_bwd_dq_dk_dv_loop_seqk_parallel_kernelI23Flash_bwd_kernel_traitsILi128ELi64ELi64ELi8ELi4ELi2ELi2ELb1ELb0EN7cutlass6half_tE19Flash_kernel_traitsILi128ELi64ELi64ELi8ES3_EELb0ELb0ELb0ELb0ELb1ELb1ELb1EEEvNS_16Flash_bwd_paramsE)
        /*0260*/ 	.word	0x000000ff


	//----- nvinfo : EIATTR_FRAME_SIZE
	.align		4
.L_112:
        /*0264*/ 	.byte	0x04, 0x11
        /*0266*/ 	.short	(.L_114 - .L_113)
	.align		4
.L_113:
        /*0268*/ 	.word	index@(_ZN5flash44flash_bwd_dq_dk_dv_loop_seqk_parallel_kernelI23Flash_bwd_kernel_traitsILi128ELi64ELi64ELi8ELi4ELi2ELi2ELb1ELb0EN7cutlass6half_tE19Flash_kernel_traitsILi128ELi64ELi64ELi8ES3_EELb0ELb0ELb0ELb0ELb1ELb1ELb1EEEvNS_16Flash_bwd_paramsE)
        /*026c*/ 	.word	0x00000010


	//----- nvinfo : EIATTR_REGCOUNT
	.align		4
.L_114:
        /*0270*/ 	.byte	0x04, 0x2f
        /*0272*/ 	.short	(.L_116 - .L_115)
	.align		4
.L_115:
        /*0274*/ 	.word	index@(_ZN5flash44flash_bwd_dq_dk_dv_loop_seqk_parallel_kernelI23Flash_bwd_kernel_traitsILi128ELi64ELi64ELi8ELi4ELi2ELi2ELb1ELb0EN7cutlass6half_tE19Flash_kernel_traitsILi128ELi64ELi64ELi8ES3_EELb1ELb0ELb0ELb0ELb1ELb1ELb0EEEvNS_16Flash_bwd_paramsE)
        /*0278*/ 	.word	0x000000ff


	//----- nvinfo : EIATTR_FRAME_SIZE
	.align		4
.L_116:
        /*027c*/ 	.byte	0x04, 0x11
        /*027e*/ 	.short	(.L_118 - .L_117)
	.align		4
.L_117:
        /*0280*/ 	.word	index@(_ZN5flash44flash_bwd_dq_dk_dv_loop_seqk_parallel_kernelI23Flash_bwd_kernel_traitsILi128ELi64ELi64ELi8ELi4ELi2ELi2ELb1ELb0EN7cutlass6half_tE19Flash_kernel_traitsILi128ELi64ELi64ELi8ES3_EELb1ELb0ELb0ELb0ELb1ELb1ELb0EEEvNS_16Flash_bwd_paramsE)
        /*0284*/ 	.word	0x00000030


	//----- nvinfo : EIATTR_REGCOUNT
	.align		4
.L_118:
        /*0288*/ 	.byte	0x04, 0x2f
        /*028a*/ 	.short	(.L_120 - .L_119)
	.align		4
.L_119:
        /*028c*/ 	.word	index@(_ZN5flash44flash_bwd_dq_dk_dv_loop_seqk_parallel_kernelI23Flash_bwd_kernel_traitsILi128ELi64ELi64ELi8ELi4ELi2ELi2ELb1ELb0EN7cutlass6half_tE19Flash_kernel_traitsILi128ELi64ELi64ELi8ES3_EELb0ELb0ELb1ELb0ELb0ELb0ELb1EEEvNS_16Flash_bwd_paramsE)
        /*0290*/ 	.word	0x000000ff


	//----- nvinfo : EIATTR_FRAME_SIZE
	.align		4
.L_120:
        /*0294*/ 	.byte	0x04, 0x11
        /*0296*/ 	.short	(.L_122 - .L_121)
	.align		4
.L_121:
        /*0298*/ 	.word	index@(_ZN5flash44flash_bwd_dq_dk_dv_loop_seqk_parallel_kernelI23Flash_bwd_kernel_traitsILi128ELi64ELi64ELi8ELi4ELi2ELi2ELb1ELb0EN7cutlass6half_tE19Flash_kernel_traitsILi128ELi64ELi64ELi8ES3_EELb0ELb0ELb1ELb0ELb0ELb0ELb1EEEvNS_16Flash_bwd_paramsE)
        /*029c*/ 	.word	0x00000018


	//----- nvinfo : EIATTR_REGCOUNT
	.align		4
.L_122:
        /*02a0*/ 	.byte	0x04, 0x2f
        /*02a2*/ 	.short	(.L_124 - .L_123)
	.align		4
.L_123:
        /*02a4*/ 	.word	index@(_ZN5flash44flash_bwd_dq_dk_dv_loop_seqk_parallel_kernelI23Flash_bwd_kernel_traitsILi128ELi64ELi64ELi8ELi4ELi2ELi2ELb1ELb0EN7cutlass6half_tE19Flash_kernel_traitsILi128ELi64ELi64ELi8ES3_EELb1ELb0ELb1ELb0ELb0ELb0ELb0EEEvNS_16Flash_bwd_paramsE)
        /*02a8*/ 	.word	0x000000ff


	//----- nvinfo : EIATTR_FRAME_SIZE
	.align		4
.L_124:
        /*02ac*/ 	.byte	0x04, 0x11
        /*02ae*/ 	.short	(.L_126 - .L_125)
	.align		4
.L_125:
        /*02b0*/ 	.word	index@(_ZN5flash44flash_bwd_dq_dk_dv_loop_seqk_parallel_kernelI23Flash_bwd_kernel_traitsILi128ELi64ELi64ELi8ELi4ELi2ELi2ELb1ELb0EN7cutlass6half_tE19Flash_kernel_traitsILi128ELi64ELi64ELi8ES3_EELb1ELb0ELb1ELb0ELb0ELb0ELb0EEEvNS_16Flash_bwd_paramsE)
        /*02b4*/ 	.word	0x00000000


	//----- nvinfo : EIATTR_REGCOUNT
	.align		4
.L_126:
        /*02b8*/ 	.byte	0x04, 0x2f
        /*02ba*/ 	.short	(.L_128 - .L_127)
	.align		4
.L_127:
        /*02bc*/ 	.word	index@(_ZN5flash44flash_bwd_dq_dk_dv_loop_seqk_parallel_kernelI23Flash_bwd_kernel_traitsILi128ELi64ELi64ELi8ELi4ELi2ELi2ELb1ELb0EN7cutlass6half_tE19Flash_kernel_traitsILi128ELi64ELi64ELi8ES3_EELb0ELb0ELb0ELb0ELb0ELb0ELb1EEEvNS_16Flash_bwd_paramsE)
        /*02c0*/ 	.word	0x000000ff


	//----- nvinfo : EIATTR_FRAME_SIZE
	.align		4
.L_128:
        /*02c4*/ 	.byte	0x04, 0x11
        /*02c6*/ 	.short	(.L_130 - .L_129)
	.align		4
.L_129:
        /*02c8*/ 	.word	index@(_ZN5flash44flash_bwd_dq_dk_dv_loop_seqk_parallel_kernelI23Flash_bwd_kernel_traitsILi128ELi64ELi64ELi8ELi4ELi2ELi2ELb1ELb0EN7cutlass6half_tE19Flash_kernel_traitsILi128ELi64ELi64ELi8ES3_EELb0ELb0ELb0ELb0ELb0ELb0ELb1EEEvNS_16Flash_bwd_paramsE)
        /*02cc*/ 	.word	0x00000020


	//----- nvinfo : EIATTR_REGCOUNT
	.align		4
.L_130:
        /*02d0*/ 	.byte	0x04, 0x2f
        /*02d2*/ 	.short	(.L_132 - .L_131)
	.align		4
.L_131:
        /*02d4*/ 	.word	index@(_ZN5flash44flash_bwd_dq_dk_dv_loop_seqk_parallel_kernelI23Flash_bwd_kernel_traitsILi128ELi64ELi64ELi8ELi4ELi2ELi2ELb1ELb0EN7cutlass6half_tE19Flash_kernel_traitsILi128ELi64ELi64ELi8ES3_EELb1ELb0ELb0ELb0ELb0ELb0ELb0EEEvNS_16Flash_bwd_paramsE)
        /*02d8*/ 	.word	0x000000ff


	//----- nvinfo : EIATTR_FRAME_SIZE
	.align		4
.L_132:
        /*02dc*/ 	.byte	0x04, 0x11
        /*02de*/ 	.short	(.L_134 - .L_133)
	.align		4
.L_133:
        /*02e0*/ 	.word	index@(_ZN5flash44flash_bwd_dq_dk_dv_loop_seqk_parallel_kernelI23Flash_bwd_kernel_traitsILi128ELi64ELi64ELi8ELi4ELi2ELi2ELb1ELb0EN7cutlass6half_tE19Flash_kernel_traitsILi128ELi64ELi64ELi8ES3_EELb1ELb0ELb0ELb0ELb0ELb0ELb0EEEvNS_16Flash_bwd_paramsE)
        /*02e4*/ 	.word	0x00000018


	//----- nvinfo : EIATTR_REGCOUNT
	.align		4
.L_134:
        /*02e8*/ 	.byte	0x04, 0x2f
        /*02ea*/ 	.short	(.L_136 - .L_135)
	.align		4
.L_135:
        /*02ec*/ 	.word	index@(_ZN5flash44flash_bwd_dq_dk_dv_loop_seqk_parallel_kernelI23Flash_bwd_kernel_traitsILi128ELi64ELi64ELi8ELi4ELi2ELi2ELb1ELb0EN7cutlass6half_tE19Flash_kernel_traitsILi128ELi64ELi64ELi8ES3_EELb0ELb0ELb0ELb0ELb0ELb1ELb1EEEvNS_16Flash_bwd_paramsE)
        /*02f0*/ 	.word	0x000000ff


	//----- nvinfo : EIATTR_FRAME_SIZE
	.align		4
.L_136:
        /*02f4*/ 	.byte	0x04, 0x11
        /*02f6*/ 	.short	(.L_138 - .L_137)
	.align		4
.L_137:
        /*02f8*/ 	.word	index@(_ZN5flash44flash_bwd_dq_dk_dv_loop_seqk_parallel_kernelI23Flash_bwd_kernel_traitsILi128ELi64ELi64ELi8ELi4ELi2ELi2ELb1ELb0EN7cutlass6half_tE19Flash_kernel_traitsILi128ELi64ELi64ELi8ES3_EELb0ELb0ELb0ELb0ELb0ELb1ELb1EEEvNS_16Flash_bwd_paramsE)
        /*02fc*/ 	.word	0x00000018


	//----- nvinfo : EIATTR_REGCOUNT
	.align		4
.L_138:
        /*0300*/ 	.byte	0x04, 0x2f
        /*0302*/ 	.short	(.L_140 - .L_139)
	.align		4
.L_139:
        /*0304*/ 	.word	index@(_ZN5flash44flash_bwd_dq_dk_dv_loop_seqk_parallel_kernelI23Flash_bwd_kernel_traitsILi128ELi64ELi64ELi8ELi4ELi2ELi2ELb1ELb0EN7cutlass6half_tE19Flash_kernel_traitsILi128ELi64ELi64ELi8ES3_EELb1ELb0ELb0ELb0ELb0ELb1ELb0EEEvNS_16Flash_bwd_paramsE)
        /*0308*/ 	.word	0x000000ff


	//----- nvinfo : EIATTR_FRAME_SIZE
	.align		4
.L_140:
        /*030c*/ 	.byte	0x04, 0x11
        /*030e*/ 	.short	(.L_142 - .L_141)
	.align		4
.L_141:
        /*0310*/ 	.word	index@(_ZN5flash44flash_bwd_dq_dk_dv_loop_seqk_parallel_kernelI23Flash_bwd_kernel_traitsILi128ELi64ELi64ELi8ELi4ELi2ELi2ELb1ELb0EN7cutlass6half_tE19Flash_kernel_traitsILi128ELi64ELi64ELi8ES3_EELb1ELb0ELb0ELb0ELb0ELb1ELb0EEEvNS_16Flash_bwd_paramsE)
        /*0314*/ 	.word	0x00000028


	//----- nvinfo : EIATTR_REGCOUNT
	.align		4
.L_142:
        /*0318*/ 	.byte	0x04, 0x2f
        /*031a*/ 	.short	(.L_144 - .L_143)
	.align		4
.L_143:
        /*031c*/ 	.word	index@(_ZN5flash27flash_bwd_convert_dq_kernelI23Flash_bwd_kernel_traitsILi128ELi64ELi64ELi8ELi4ELi2ELi2ELb1ELb0EN7cutlass6half_tE19Flash_kernel_traitsILi128ELi64ELi64ELi8ES3_EEEEvNS_16Flash_bwd_paramsEi)
        /*0320*/ 	.word	0x00000050


	//----- nvinfo : EIATTR_FRAME_SIZE
	.align		4
.L_144:
        /*0324*/ 	.byte	0x04, 0x11
        /*0326*/ 	.short	(.L_146 - .L_145)
	.align		4
.L_145:
        /*0328*/ 	.word	index@(_ZN5flash27flash_bwd_convert_dq_kernelI23Flash_bwd_kernel_traitsILi128ELi64ELi64ELi8ELi4ELi2ELi2ELb1ELb0EN7cutlass6half_tE19Flash_kernel_traitsILi128ELi64ELi64ELi8ES3_EEEEvNS_16Flash_bwd_paramsEi)
        /*032c*/ 	.word	0x00000000


	//----- nvinfo : EIATTR_REGCOUNT
	.align		4
.L_146:
        /*0330*/ 	.byte	0x04, 0x2f
        /*0332*/ 	.short	(.L_148 - .L_147)
	.align		4
.L_147:
        /*0334*/ 	.word	index@(_ZN5flash44flash_bwd_dq_dk_dv_loop_seqk_parallel_kernelI23Flash_bwd_kernel_traitsILi128ELi64ELi128ELi8ELi2ELi4ELi2ELb0ELb0EN7cutlass6half_tE19Flash_kernel_traitsILi128ELi64ELi128ELi8ES3_EELb0ELb0ELb1ELb1ELb0ELb0ELb0EEEvNS_16Flash_bwd_paramsE)
        /*0338*/ 	.word	0x000000ff


	//----- nvinfo : EIATTR_FRAME_SIZE
	.align		4
.L_148:
        /*033c*/ 	.byte	0x04, 0x11
        /*033e*/ 	.short	(.L_150 - .L_149)
	.align		4
.L_149:
        /*0340*/ 	.word	index@(_ZN5flash44flash_bwd_dq_dk_dv_loop_seqk_parallel_kernelI23Flash_bwd_kernel_traitsILi128ELi64ELi128ELi8ELi2ELi4ELi2ELb0ELb0EN7cutlass6half_tE19Flash_kernel_traitsILi128ELi64ELi128ELi8ES3_EELb0ELb0ELb1ELb1ELb0ELb0ELb0EEEvNS_16Flash_bwd_paramsE)
        /*0344*/ 	.word	0x00000018


	//----- nvinfo : EIATTR_REGCOUNT
	.align		4
.L_150:
        /*0348*/ 	.byte	0x04, 0x2f
        /*034a*/ 	.short	(.L_152 - .L_151)
	.align		4
.L_151:
        /*034c*/ 	.word	index@(_ZN5flash44flash_bwd_dq_dk_dv_loop_seqk_parallel_kernelI23Flash_bwd_kernel_traitsILi128ELi64ELi128ELi8ELi2ELi4ELi2ELb0ELb0EN7cutlass6half_tE19Flash_kernel_traitsILi128ELi64ELi128ELi8ES3_EELb0ELb0ELb1ELb0ELb0ELb1ELb0EEEvNS_16Flash_bwd_paramsE)
        /*0350*/ 	.word	0x000000ff


	//----- nvinfo : EIATTR_FRAME_SIZE
	.align		4
.L_152:
        /*0354*/ 	.byte	0x04, 0x11
        /*0356*/ 	.short	(.L_154 - .L_153)
	.align		4
.L_153:
        /*0358*/ 	.word	index@(_ZN5flash44flash_bwd_dq_dk_dv_loop_seqk_parallel_kernelI23Flash_bwd_kernel_traitsILi128ELi64ELi128ELi8ELi2ELi4ELi2ELb0ELb0EN7cutlass6half_tE19Flash_kernel_traitsILi128ELi64ELi128ELi8ES3_EELb0ELb0ELb1ELb0ELb0ELb1ELb0EEEvNS_16Flash_bwd_paramsE)
        /*035c*/ 	.word	0x00000028


	//----- nvinfo : EIATTR_REGCOUNT
	.align		4
.L_154:
        /*0360*/ 	.byte	0x04, 0x2f
        /*0362*/ 	.short	(.L_156 - .L_155)
	.align		4
.L_155:
        /*0364*/ 	.word	index@(_ZN5flash44flash_bwd_dq_dk_dv_loop_seqk_parallel_kernelI23Flash_bwd_kernel_traitsILi128ELi64ELi128ELi8ELi2ELi4ELi2ELb0ELb0EN7cutlass6half_tE19Flash_kernel_traitsILi128ELi64ELi128ELi8ES3_EELb0ELb0ELb0ELb1ELb0ELb0ELb0EEEvNS_16Flash_bwd_paramsE)
        /*0368*/ 	.word	0x000000ff


	//----- nvinfo : EIATTR_FRAME_SIZE
	.align		4
.L_156:
        /*036c*/ 	.byte	0x04, 0x11
        /*036e*/ 	.short	(.L_158 - .L_157)
	.align		4
.L_157:
        /*0370*/ 	.word	index@(_ZN5flash44flash_bwd_dq_dk_dv_loop_seqk_parallel_kernelI23Flash_bwd_kernel_traitsILi128ELi64ELi128ELi8ELi2ELi4ELi2ELb0ELb0EN7cutlass6half_tE19Flash_kernel_traitsILi128ELi64ELi128ELi8ES3_EELb0ELb0ELb0ELb1ELb0ELb0ELb0EEEvNS_16Flash_bwd_paramsE)
        /*0374*/ 	.word	0x00000050


	//----- nvinfo : EIATTR_REGCOUNT
	.align		4
.L_158:
        /*0378*/ 	.byte	0x04, 0x2f
        /*037a*/ 	.short	(.L_160 - .L_159)
	.align		4
.L_159:
        /*037c*/ 	.word	index@(_ZN5flash44flash_bwd_dq_dk_dv_loop_seqk_parallel_kernelI23Flash_bwd_kernel_traitsILi128ELi64ELi128ELi8ELi2ELi4ELi2ELb0ELb0EN7cutlass6half_tE19Flash_kernel_traitsILi128ELi64ELi128ELi8ES3_EELb0ELb0ELb0ELb0ELb1ELb1ELb0EEEvNS_16Flash_bwd_paramsE)
        /*0380*/ 	.word	0x000000ff


	//----- nvinfo : EIATTR_FRAME_SIZE
	.align		4
.L_160:
        /*0384*/ 	.byte	0x04, 0x11
        /*0386*/ 	.short	(.L_162 - .L_161)
	.align		4
.L_161:
        /*0388*/ 	.word	index@(_ZN5flash44flash_bwd_dq_dk_dv_loop_seqk_parallel_kernelI23Flash_bwd_kernel_traitsILi128ELi64ELi128ELi8ELi2ELi4ELi2ELb0ELb0EN7cutlass6half_tE19Flash_kernel_traitsILi128ELi64ELi128ELi8ES3_EELb0ELb0ELb0ELb0ELb1ELb1ELb0EEEvNS_16Flash_bwd_paramsE)
        /*038c*/ 	.word	0x00000040


	//----- nvinfo : EIATTR_REGCOUNT
	.align		4
.L_162:
        /*0390*/ 	.byte	0x04, 0x2f
        /*0392*/ 	.short	(.L_164 - .L_163)
	.align		4
.L_163:
        /*0394*/ 	.word	index@(_ZN5flash44flash_bwd_dq_dk_dv_loop_seqk_parallel_kernelI23Flash_bwd_kernel_traitsILi128ELi64ELi128ELi8ELi2ELi4ELi2ELb0ELb0EN7cutlass6half_tE19Flash_kernel_traitsILi128ELi64ELi128ELi8ES3_EELb0ELb0ELb1ELb0ELb0ELb0ELb0EEEvNS_16Flash_bwd_paramsE)
        /*0398*/ 	.word	0x000000ff


	//----- nvinfo : EIATTR_FRAME_SIZE
	.align		4
.L_164:
        /*039c*/ 	.byte	0x04, 0x11
        /*039e*/ 	.short	(.L_166 - .L_165)
	.align		4
.L_165:
        /*03a0*/ 	.word	index@(_ZN5flash44flash_bwd_dq_dk_dv_loop_seqk_parallel_kernelI23Flash_bwd_kernel_traitsILi128ELi64ELi128ELi8ELi2ELi4ELi2ELb0ELb0EN7cutlass6half_tE19Flash_kernel_traitsILi128ELi64ELi128ELi8ES3_EELb0ELb0ELb1ELb0ELb0ELb0ELb0EEEvNS_16Flash_bwd_paramsE)
        /*03a4*/ 	.word	0x00000018


	//----- nvinfo : EIATTR_REGCOUNT
	.align		4
.L_166:
        /*03a8*/ 	.byte	0x04, 0x2f
        /*03aa*/ 	.short	(.L_168 - .L_167)
	.align		4
.L_167:
        /*03ac*/ 	.word	index@(_ZN5flash44flash_bwd_dq_dk_dv_loop_seqk_parallel_kernelI23Flash_bwd_kernel_traitsILi128ELi64ELi128ELi8ELi2ELi4ELi2ELb0ELb0EN7cutlass6half_tE19Flash_kernel_traitsILi128ELi64ELi128ELi8ES3_EELb0ELb0ELb0ELb0ELb0ELb0ELb0EEEvNS_16Flash_bwd_paramsE)
        /*03b0*/ 	.word	0x000000ff


	//----- nvinfo : EIATTR_FRAME_SIZE
	.align		4
.L_168:
        /*03b4*/ 	.byte	0x04, 0x11
        /*03b6*/ 	.short	(.L_170 - .L_169)
	.align		4
.L_169:
        /*03b8*/ 	.word	index@(_ZN5flash44flash_bwd_dq_dk_dv_loop_seqk_parallel_kernelI23Flash_bwd_kernel_traitsILi128ELi64ELi128ELi8ELi2ELi4ELi2ELb0ELb0EN7cutlass6half_tE19Flash_kernel_traitsILi128ELi64ELi128ELi8ES3_EELb0ELb0ELb0ELb0ELb0ELb0ELb0EEEvNS_16Flash_bwd_paramsE)
        /*03bc*/ 	.word	0x00000048


	//----- nvinfo : EIATTR_REGCOUNT
	.align		4
.L_170:
        /*03c0*/ 	.byte	0x04, 0x2f
        /*03c2*/ 	.short	(.L_172 - .L_171)
	.align		4
.L_171:
        /*03c4*/ 	.word	index@(_ZN5flash44flash_bwd_dq_dk_dv_loop_seqk_parallel_kernelI23Flash_bwd_kernel_traitsILi128ELi64ELi128ELi8ELi2ELi4ELi2ELb0ELb0EN7cutlass6half_tE19Flash_kernel_traitsILi128ELi64ELi128ELi8ES3_EELb0ELb0ELb0ELb0ELb0ELb1ELb0EEEvNS_16Flash_bwd_paramsE)
        /*03c8*/ 	.word	0x000000ff


	//----- nvinfo : EIATTR_FRAME_SIZE
	.align		4
.L_172:
        /*03cc*/ 	.byte	0x04, 0x11
        /*03ce*/ 	.short	(.L_174 - .L_173)
	.align		4
.L_173:
        /*03d0*/ 	.word	index@(_ZN5flash44flash_bwd_dq_dk_dv_loop_seqk_parallel_kernelI23Flash_bwd_kernel_traitsILi128ELi64ELi128ELi8ELi2ELi4ELi2ELb0ELb0EN7cutlass6half_tE19Flash_kernel_traitsILi128ELi64ELi128ELi8ES3_EELb0ELb0ELb0ELb0ELb0ELb1ELb0EEEvNS_16Flash_bwd_paramsE)
        /*03d4*/ 	.word	0x00000038


	//----- nvinfo : EIATTR_REGCOUNT
	.align		4
.L_174:
        /*03d8*/ 	.byte	0x04, 0x2f
        /*03da*/ 	.short	(.L_176 - .L_175)
	.align		4
.L_175:
        /*03dc*/ 	.word	index@(_ZN5flash44flash_bwd_dq_dk_dv_loop_seqk_parallel_kernelI23Flash_bwd_kernel_traitsILi128ELi64ELi64ELi8ELi4ELi2ELi2ELb1ELb0EN7cutlass6half_tE19Flash_kernel_traitsILi128ELi64ELi64ELi8ES3_EELb0ELb0ELb1ELb1ELb0ELb0ELb0EEEvNS_16Flash_bwd_paramsE)
        /*03e0*/ 	.word	0x000000ff


	//----- nvinfo : EIATTR_FRAME_SIZE
	.align		4
.L_176:
        /*03e4*/ 	.byte	0x04, 0x11
        /*03e6*/ 	.short	(.L_178 - .L_177)
	.align		4
.L_177:
        /*03e8*/ 	.word	index@(_ZN5flash44flash_bwd_dq_dk_dv_loop_seqk_parallel_kernelI23Flash_bwd_kernel_traitsILi128ELi64ELi64ELi8ELi4ELi2ELi2ELb1ELb0EN7cutlass6half_tE19Flash_kernel_traitsILi128ELi64ELi64ELi8ES3_EELb0ELb0ELb1ELb1ELb0ELb0ELb0EEEvNS_16Flash_bwd_paramsE)
        /*03ec*/ 	.word	0x00000010


	//----- nvinfo : EIATTR_REGCOUNT
	.align		4
.L_178:
        /*03f0*/ 	.byte	0x04, 0x2f
        /*03f2*/ 	.short	(.L_180 - .L_179)
	.align		4
.L_179:
        /*03f4*/ 	.word	index@(_ZN5flash44flash_bwd_dq_dk_dv_loop_seqk_parallel_kernelI23Flash_bwd_kernel_traitsILi128ELi64ELi64ELi8ELi4ELi2ELi2ELb1ELb0EN7cutlass6half_tE19Flash_kernel_traitsILi128ELi64ELi64ELi8ES3_EELb0ELb0ELb1ELb0ELb0ELb1ELb0EEEvNS_16Flash_bwd_paramsE)
        /*03f8*/ 	.word	0x000000ff


	//----- nvinfo : EIATTR_FRAME_SIZE
	.align		4
.L_180:
        /*03fc*/ 	.byte	0x04, 0x11
        /*03fe*/ 	.short	(.L_182 - .L_181)
	.align		4
.L_181:
        /*0400*/ 	.word	index@(_ZN5flash44flash_bwd_dq_dk_dv_loop_seqk_parallel_kernelI23Flash_bwd_kernel_traitsILi128ELi64ELi64ELi8ELi4ELi2ELi2ELb1ELb0EN7cutlass6half_tE19Flash_kernel_traitsILi128ELi64ELi64ELi8ES3_EELb0ELb0ELb1ELb0ELb0ELb1ELb0EEEvNS_16Flash_bwd_paramsE)
        /*0404*/ 	.word	0x00000000


	//----- nvinfo : EIATTR_REGCOUNT
	.align		4
.L_182:
        /*0408*/ 	.byte	0x04, 0x2f
        /*040a*/ 	.short	(.L_184 - .L_183)
	.align		4
.L_183:
        /*040c*/ 	.word	index@(_ZN5flash44flash_bwd_dq_dk_dv_loop_seqk_parallel_kernelI23Flash_bwd_kernel_traitsILi128ELi64ELi64ELi8ELi4ELi2ELi2ELb1ELb0EN7cutlass6half_tE19Flash_kernel_traitsILi128ELi64ELi64ELi8ES3_EELb0ELb0ELb0ELb1ELb0ELb0ELb0EEEvNS_16Flash_bwd_paramsE)
        /*0410*/ 	.word	0x000000ff


	//----- nvinfo : EIATTR_FRAME_SIZE
	.align		4
.L_184:
        /*0414*/ 	.byte	0x04, 0x11
        /*0416*/ 	.short	(.L_186 - .L_185)
	.align		4
.L_185:
        /*0418*/ 	.word	index@(_ZN5flash44flash_bwd_dq_dk_dv_loop_seqk_parallel_kernelI23Flash_bwd_kernel_traitsILi128ELi64ELi64ELi8ELi4ELi2ELi2ELb1ELb0EN7cutlass6half_tE19Flash_kernel_traitsILi128ELi64ELi64ELi8ES3_EELb0ELb0ELb0ELb1ELb0ELb0ELb0EEEvNS_16Flash_bwd_paramsE)
        /*041c*/ 	.word	0x00000020


	//----- nvinfo : EIATTR_REGCOUNT
	.align		4
.L_186:
        /*0420*/ 	.byte	0x04, 0x2f
        /*0422*/ 	.short	(.L_188 - .L_187)
	.align		4
.L_187:
        /*0424*/ 	.word	index@(_ZN5flash44flash_bwd_dq_dk_dv_loop_seqk_parallel_kernelI23Flash_bwd_kernel_traitsILi128ELi64ELi64ELi8ELi4ELi2ELi2ELb1ELb0EN7cutlass6half_tE19Flash_kernel_traitsILi128ELi64ELi64ELi8ES3_EELb0ELb0ELb0ELb0ELb1ELb1ELb0EEEvNS_16Flash_bwd_paramsE)
        /*0428*/ 	.word	0x000000ff


	//----- nvinfo : EIATTR_FRAME_SIZE
	.align		4
.L_188:
        /*042c*/ 	.byte	0x04, 0x11
        /*042e*/ 	.short	(.L_190 - .L_189)
	.align		4
.L_189:
        /*0430*/ 	.word	index@(_ZN5flash44flash_bwd_dq_dk_dv_loop_seqk_parallel_kernelI23Flash_bwd_kernel_traitsILi128ELi64ELi64ELi8ELi4ELi2ELi2ELb1ELb0EN7cutlass6half_tE19Flash_kernel_traitsILi128ELi64ELi64ELi8ES3_EELb0ELb0ELb0ELb0ELb1ELb1ELb0EEEvNS_16Flash_bwd_paramsE)
        /*0434*/ 	.word	0x00000010


	//----- nvinfo : EIATTR_REGCOUNT
	.align		4
.L_190:
        /*0438*/ 	.byte	0x04, 0x2f
        /*043a*/ 	.short	(.L_192 - .L_191)
	.align		4
.L_191:
        /*043c*/ 	.word	index@(_ZN5flash44flash_bwd_dq_dk_dv_loop_seqk_parallel_kernelI23Flash_bwd_kernel_traitsILi128ELi64ELi64ELi8ELi4ELi2ELi2ELb1ELb0EN7cutlass6half_tE19Flash_kernel_traitsILi128ELi64ELi64ELi8ES3_EELb0ELb0ELb1ELb0ELb0ELb0ELb0EEEvNS_16Flash_bwd_paramsE)
        /*0440*/ 	.word	0x000000ff


	//----- nvinfo : EIATTR_FRAME_SIZE
	.align		4
.L_192:
        /*0444*/ 	.byte	0x04, 0x11
        /*0446*/ 	.short	(.L_194 - .L_193)
	.align		4
.L_193:
        /*0448*/ 	.word	index@(_ZN5flash44flash_bwd_dq_dk_dv_loop_seqk_parallel_kernelI23Flash_bwd_kernel_traitsILi128ELi64ELi64ELi8ELi4ELi2ELi2ELb1ELb0EN7cutlass6half_tE19Flash_kernel_traitsILi128ELi64ELi64ELi8ES3_EELb0ELb0ELb1ELb0ELb0ELb0ELb0EEEvNS_16Flash_bwd_paramsE)
        /*044c*/ 	.word	0x00000000


	//----- nvinfo : EIATTR_REGCOUNT
	.align		4
.L_194:
        /*0450*/ 	.byte	0x04, 0x2f
        /*0452*/ 	.short	(.L_196 - .L_195)
	.align		4
.L_195:
        /*0454*/ 	.word	index@(_ZN5flash44flash_bwd_dq_dk_dv_loop_seqk_parallel_kernelI23Flash_bwd_kernel_traitsILi128ELi64ELi64ELi8ELi4ELi2ELi2ELb1ELb0EN7cutlass6half_tE19Flash_kernel_traitsILi128ELi64ELi64ELi8ES3_EELb0ELb0ELb0ELb0ELb0ELb0ELb0EEEvNS_16Flash_bwd_paramsE)
        /*0458*/ 	.word	0x000000ff


	//----- nvinfo : EIATTR_FRAME_SIZE
	.align		4
.L_196:
        /*045c*/ 	.byte	0x04, 0x11
        /*045e*/ 	.short	(.L_198 - .L_197)
	.align		4
.L_197:
        /*0460*/ 	.word	index@(_ZN5flash44flash_bwd_dq_dk_dv_loop_seqk_parallel_kernelI23Flash_bwd_kernel_traitsILi128ELi64ELi64ELi8ELi4ELi2ELi2ELb1ELb0EN7cutlass6half_tE19Flash_kernel_traitsILi128ELi64ELi64ELi8ES3_EELb0ELb0ELb0ELb0ELb0ELb0ELb0EEEvNS_16Flash_bwd_paramsE)
        /*0464*/ 	.word	0x00000018


	//----- nvinfo : EIATTR_REGCOUNT
	.align		4
.L_198:
        /*0468*/ 	.byte	0x04, 0x2f
        /*046a*/ 	.short	(.L_200 - .L_199)
	.align		4
.L_199:
        /*046c*/ 	.word	index@(_ZN5flash44flash_bwd_dq_dk_dv_loop_seqk_parallel_kernelI23Flash_bwd_kernel_traitsILi128ELi64ELi64ELi8ELi4ELi2ELi2ELb1ELb0EN7cutlass6half_tE19Flash_kernel_traitsILi128ELi64ELi64ELi8ES3_EELb0ELb0ELb0ELb0ELb0ELb1ELb0EEEvNS_16Flash_bwd_paramsE)
        /*0470*/ 	.word	0x000000ff


	//----- nvinfo : EIATTR_FRAME_SIZE
	.align		4
.L_200:
        /*0474*/ 	.byte	0x04, 0x11
        /*0476*/ 	.short	(.L_202 - .L_201)
	.align		4
.L_201:
        /*0478*/ 	.word	index@(_ZN5flash44flash_bwd_dq_dk_dv_loop_seqk_parallel_kernelI23Flash_bwd_kernel_traitsILi128ELi64ELi64ELi8ELi4ELi2ELi2ELb1ELb0EN7cutlass6half_tE19Flash_kernel_traitsILi128ELi64ELi64ELi8ES3_EELb0ELb0ELb0ELb0ELb0ELb1ELb0EEEvNS_16Flash_bwd_paramsE)
        /*047c*/ 	.word	0x00000018


	//----- nvinfo : EIATTR_MIN_STACK_SIZE
	.align		4
.L_202:
        /*0480*/ 	.byte	0x04, 0x12
        /*0482*/ 	.short	(.L_204 - .L_203)
	.align		4
.L_203:
        /*0484*/ 	.word	index@(_ZN5flash44flash_bwd_dq_dk_dv_loop_seqk_parallel_kernelI23Flash_bwd_kernel_traitsILi128ELi64ELi64ELi8ELi4ELi2ELi2ELb1ELb0EN7cutlass6half_tE19Flash_kernel_traitsILi128ELi64ELi64ELi8ES3_EELb0ELb0ELb0ELb0ELb0ELb1ELb0EEEvNS_16Flash_bwd_paramsE)
        /*0488*/ 	.word	0x00000018


	//----- nvinfo : EIATTR_MIN_STACK_SIZE
	.align		4
.L_204:
        /*048c*/ 	.byte	0x04, 0x12
        /*048e*/ 	.short	(.L_206 - .L_205)
	.align		4
.L_205:
        /*0490*/ 	.word	index@(_ZN5flash44flash_bwd_dq_dk_dv_loop_seqk_parallel_kernelI23Flash_bwd_kernel_traitsILi128ELi64ELi64ELi8ELi4ELi2ELi2ELb1ELb0EN7cutlass6half_tE19Flash_kernel_traitsILi128ELi64ELi64ELi8ES3_EELb0ELb0ELb0ELb0ELb0ELb0ELb0EEEvNS_16Flash_bwd_paramsE)
        /*0494*/ 	.word	0x00000018


	//----- nvinfo : EIATTR_MIN_STACK_SIZE
	.align		4
.L_206:
        /*0498*/ 	.byte	0x04, 0x12
        /*049a*/ 	.short	(.L_208 - .L_207)
	.align		4
.L_207:
        /*049c*/ 	.word	index@(_ZN5flash44flash_bwd_dq_dk_dv_loop_seqk_parallel_kernelI23Flash_bwd_kernel_traitsILi128ELi64ELi64ELi8ELi4ELi2ELi2ELb1ELb0EN7cutlass6half_tE19Flash_kernel_traitsILi128ELi64ELi64ELi8ES3_EELb0ELb0ELb1ELb0ELb0ELb0ELb0EEEvNS_16Flash_bwd_paramsE)
        /*04a0*/ 	.word	0x00000000


	//----- nvinfo : EIATTR_MIN_STACK_SIZE
	.align		4
.L_208:
        /*04a4*/ 	.byte	0x04, 0x12
        /*04a6*/ 	.short	(.L_210 - .L_209)
	.align		4
.L_209:
        /*04a8*/ 	.word	index@(_ZN5flash44flash_bwd_dq_dk_dv_loop_seqk_parallel_kernelI23Flash_bwd_kernel_traitsILi128ELi64ELi64ELi8ELi4ELi2ELi2ELb1ELb0EN7cutlass6half_tE19Flash_kernel_traitsILi128ELi64ELi64ELi8ES3_EELb0ELb0ELb0ELb0ELb1ELb1ELb0EEEvNS_16Flash_bwd_paramsE)
        /*04ac*/ 	.word	0x00000010


	//----- nvinfo : EIATTR_MIN_STACK_SIZE
	.align		4
.L_210:
        /*04b0*/ 	.byte	0x04, 0x12
        /*04b2*/ 	.short	(.L_212 - .L_211)
	.align		4
.L_211:
        /*04b4*/ 	.word	index@(_ZN5flash44flash_bwd_dq_dk_dv_loop_seqk_parallel_kernelI23Flash_bwd_kernel_traitsILi128ELi64ELi64ELi8ELi4ELi2ELi2ELb1ELb0EN7cutlass6half_tE19Flash_kernel_traitsILi128ELi64ELi64ELi8ES3_EELb0ELb0ELb0ELb1ELb0ELb0ELb0EEEvNS_16Flash_bwd_paramsE)
        /*04b8*/ 	.word	0x00000020


	//----- nvinfo : EIATTR_MIN_STACK_SIZE
	.align		4
.L_212:
        /*04bc*/ 	.byte	0x04, 0x12
        /*04be*/ 	.short	(.L_214 - .L_213)
	.align		4
.L_213:
        /*04c0*/ 	.word	index@(_ZN5flash44flash_bwd_dq_dk_dv_loop_seqk_parallel_kernelI23Flash_bwd_kernel_traitsILi128ELi64ELi64ELi8ELi4ELi2ELi2ELb1ELb0EN7cutlass6half_tE19Flash_kernel_traitsILi128ELi64ELi64ELi8ES3_EELb0ELb0ELb1ELb0ELb0ELb1ELb0EEEvNS_16Flash_bwd_paramsE)
        /*04c4*/ 	.word	0x00000000


	//----- nvinfo : EIATTR_MIN_STACK_SIZE
	.align		4
.L_214:
        /*04c8*/ 	.byte	0x04, 0x12
        /*04ca*/ 	.short	(.L_216 - .L_215)
	.align		4
.L_215:
        /*04cc*/ 	.word	index@(_ZN5flash44flash_bwd_dq_dk_dv_loop_seqk_parallel_kernelI23Flash_bwd_kernel_traitsILi128ELi64ELi64ELi8ELi4ELi2ELi2ELb1ELb0EN7cutlass6half_tE19Flash_kernel_traitsILi128ELi64ELi64ELi8ES3_EELb0ELb0ELb1ELb1ELb0ELb0ELb0EEEvNS_16Flash_bwd_paramsE)
        /*04d0*/ 	.word	0x00000010


	//----- nvinfo : EIATTR_MIN_STACK_SIZE
	.align		4
.L_216:
        /*04d4*/ 	.byte	0x04, 0x12
        /*04d6*/ 	.short	(.L_218 - .L_217)
	.align		4
.L_217:
        /*04d8*/ 	.word	index@(_ZN5flash44flash_bwd_dq_dk_dv_loop_seqk_parallel_kernelI23Flash_bwd_kernel_traitsILi128ELi64ELi128ELi8ELi2ELi4ELi2ELb0ELb0EN7cutlass6half_tE19Flash_kernel_traitsILi128ELi64ELi128ELi8ES3_EELb0ELb0ELb0ELb0ELb0ELb1ELb0EEEvNS_16Flash_bwd_paramsE)
        /*04dc*/ 	.word	0x00000038


	//----- nvinfo : EIATTR_MIN_STACK_SIZE
	.align		4
.L_218:
        /*04e0*/ 	.byte	0x04, 0x12
        /*04e2*/ 	.short	(.L_220 - .L_219)
	.align		4
.L_219:
        /*04e4*/ 	.word	index@(_ZN5flash44flash_bwd_dq_dk_dv_loop_seqk_parallel_kernelI23Flash_bwd_kernel_traitsILi128ELi64ELi128ELi8ELi2ELi4ELi2ELb0ELb0EN7cutlass6half_tE19Flash_kernel_traitsILi128ELi64ELi128ELi8ES3_EELb0ELb0ELb0ELb0ELb0ELb0ELb0EEEvNS_16Flash_bwd_paramsE)
        /*04e8*/ 	.word	0x00000048


	//----- nvinfo : EIATTR_MIN_STACK_SIZE
	.align		4
.L_220:
        /*04ec*/ 	.byte	0x04, 0x12
        /*04ee*/ 	.short	(.L_222 - .L_221)
	.align		4
.L_221:
        /*04f0*/ 	.word	index@(_ZN5flash44flash_bwd_dq_dk_dv_loop_seqk_parallel_kernelI23Flash_bwd_kernel_traitsILi128ELi64ELi128ELi8ELi2ELi4ELi2ELb0ELb0EN7cutlass6half_tE19Flash_kernel_traitsILi128ELi64ELi128ELi8ES3_EELb0ELb0ELb1ELb0ELb0ELb0ELb0EEEvNS_16Flash_bwd_paramsE)
        /*04f4*/ 	.word	0x00000018


	//----- nvinfo : EIATTR_MIN_STACK_SIZE
	.align		4
.L_222:
        /*04f8*/ 	.byte	0x04, 0x12
        /*04fa*/ 	.short	(.L_224 - .L_223)
	.align		4
.L_223:
        /*04fc*/ 	.word	index@(_ZN5flash44flash_bwd_dq_dk_dv_loop_seqk_parallel_kernelI23Flash_bwd_kernel_traitsILi128ELi64ELi128ELi8ELi2ELi4ELi2ELb0ELb0EN7cutlass6half_tE19Flash_kernel_traitsILi128ELi64ELi128ELi8ES3_EELb0ELb0ELb0ELb0ELb1ELb1ELb0EEEvNS_16Flash_bwd_paramsE)
        /*0500*/ 	.word	0x00000040


	//----- nvinfo : EIATTR_MIN_STACK_SIZE
	.align		4
.L_224:
        /*0504*/ 	.byte	0x04, 0x12
        /*0506*/ 	.short	(.L_226 - .L_225)
	.align		4
.L_225:
        /*0508*/ 	.word	index@(_ZN5flash44flash_bwd_dq_dk_dv_loop_seqk_parallel_kernelI23Flash_bwd_kernel_traitsILi128ELi64ELi128ELi8ELi2ELi4ELi2ELb0ELb0EN7cutlass6half_tE19Flash_kernel_traitsILi128ELi64ELi128ELi8ES3_EELb0ELb0ELb0ELb1ELb0ELb0ELb0EEEvNS_16Flash_bwd_paramsE)
        /*050c*/ 	.word	0x00000050


	//----- nvinfo : EIATTR_MIN_STACK_SIZE
	.align		4
.L_226:
        /*0510*/ 	.byte	0x04, 0x12
        /*0512*/ 	.short	(.L_228 - .L_227)
	.align		4
.L_227:
        /*0514*/ 	.word	index@(_ZN5flash44flash_bwd_dq_dk_dv_loop_seqk_parallel_kernelI23Flash_bwd_kernel_traitsILi128ELi64ELi128ELi8ELi2ELi4ELi2ELb0ELb0EN7cutlass6half_tE19Flash_kernel_traitsILi128ELi64ELi128ELi8ES3_EELb0ELb0ELb1ELb0ELb0ELb1ELb0EEEvNS_16Flash_bwd_paramsE)
        /*0518*/ 	.word	0x00000028


	//----- nvinfo : EIATTR_MIN_STACK_SIZE
	.align		4
.L_228:
        /*051c*/ 	.byte	0x04, 0x12
        /*051e*/ 	.short	(.L_230 - .L_229)
	.align		4
.L_229:
        /*0520*/ 	.word	index@(_ZN5flash44flash_bwd_dq_dk_dv_loop_seqk_parallel_kernelI23Flash_bwd_kernel_traitsILi128ELi64ELi128ELi8ELi2ELi4ELi2ELb0ELb0EN7cutlass6half_tE19Flash_kernel_traitsILi128ELi64ELi128ELi8ES3_EELb0ELb0ELb1ELb1ELb0ELb0ELb0EEEvNS_16Flash_bwd_paramsE)
        /*0524*/ 	.word	0x00000018


	//----- nvinfo : EIATTR_MIN_STACK_SIZE
	.align		4
.L_230:
        /*0528*/ 	.byte	0x04, 0x12
        /*052a*/ 	.short	(.L_232 - .L_231)
	.align		4
.L_231:
        /*052c*/ 	.word	index@(_ZN5flash27flash_bwd_convert_dq_kernelI23Flash_bwd_kernel_traitsILi128ELi64ELi64ELi8ELi4ELi2ELi2ELb1ELb0EN7cutlass6half_tE19Flash_kernel_traitsILi128ELi64ELi64ELi8ES3_EEEEvNS_16Flash_bwd_paramsEi)
        /*0530*/ 	.word	0x00000000


	//----- nvinfo : EIATTR_MIN_STACK_SIZE
	.align		4
.L_232:
        /*0534*/ 	.byte	0x04, 0x12
        /*0536*/ 	.short	(.L_234 - .L_233)
	.align		4
.L_233:
        /*0538*/ 	.word	index@(_ZN5flash44flash_bwd_dq_dk_dv_loop_seqk_parallel_kernelI23Flash_bwd_kernel_traitsILi128ELi64ELi64ELi8ELi4ELi2ELi2ELb1ELb0EN7cutlass6half_tE19Flash_kernel_traitsILi128ELi64ELi64ELi8ES3_EELb1ELb0ELb0ELb0ELb0ELb1ELb0EEEvNS_16Flash_bwd_paramsE)
        /*053c*/ 	.word	0x00000028


	//----- nvinfo : EIATTR_MIN_STACK_SIZE
	.align		4
.L_234:
        /*0540*/ 	.byte	0x04, 0x12
        /*0542*/ 	.short	(.L_236 - .L_235)
	.align		4
.L_235:
        /*0544*/ 	.word	index@(_ZN5flash44flash_bwd_dq_dk_dv_loop_seqk_parallel_kernelI23Flash_bwd_kernel_traitsILi128ELi64ELi64ELi8ELi4ELi2ELi2ELb1ELb0EN7cutlass6half_tE19Flash_kernel_traitsILi128ELi64ELi64ELi8ES3_EELb0ELb0ELb0ELb0ELb0ELb1ELb1EEEvNS_16Flash_bwd_paramsE)
        /*0548*/ 	.word	0x00000018


	//----- nvinfo : EIATTR_MIN_STACK_SIZE
	.align		4
.L_236:
        /*054c*/ 	.byte	0x04, 0x12
        /*054e*/ 	.short	(.L_238 - .L_237)
	.align		4
.L_237:
        /*0550*/ 	.word	index@(_ZN5flash44flash_bwd_dq_dk_dv_loop_seqk_parallel_kernelI23Flash_bwd_kernel_traitsILi128ELi64ELi64ELi8ELi4ELi2ELi2ELb1ELb0EN7cutlass6half_tE19Flash_kernel_traitsILi128ELi64ELi64ELi8ES3_EELb1ELb0ELb0ELb0ELb0ELb0ELb0EEEvNS_16Flash_bwd_paramsE)
        /*0554*/ 	.word	0x00000018


	//----- nvinfo : EIATTR_MIN_STACK_SIZE
	.align		4
.L_238:
        /*0558*/ 	.byte	0x04, 0x12
        /*055a*/ 	.short	(.L_240 - .L_239)
	.align		4
.L_239:
        /*055c*/ 	.word	index@(_ZN5flash44flash_bwd_dq_dk_dv_loop_seqk_parallel_kernelI23Flash_bwd_kernel_traitsILi128ELi64ELi64ELi8ELi4ELi2ELi2ELb1ELb0EN7cutlass6half_tE19Flash_kernel_traitsILi128ELi64ELi64ELi8ES3_EELb0ELb0ELb0ELb0ELb0ELb0ELb1EEEvNS_16Flash_bwd_paramsE)
        /*0560*/ 	.word	0x00000020


	//----- nvinfo : EIATTR_MIN_STACK_SIZE
	.align		4
.L_240:
        /*0564*/ 	.byte	0x04, 0x12
        /*0566*/ 	.short	(.L_242 - .L_241)
	.align		4
.L_241:
        /*0568*/ 	.word	index@(_ZN5flash44flash_bwd_dq_dk_dv_loop_seqk_parallel_kernelI23Flash_bwd_kernel_traitsILi128ELi64ELi64ELi8ELi4ELi2ELi2ELb1ELb0EN7cutlass6half_tE19Flash_kernel_traitsILi128ELi64ELi64ELi8ES3_EELb1ELb0ELb1ELb0ELb0ELb0ELb0EEEvNS_16Flash_bwd_paramsE)
        /*056c*/ 	.word	0x00000000


	//----- nvinfo : EIATTR_MIN_STACK_SIZE
	.align		4
.L_242:
        /*0570*/ 	.byte	0x04, 0x12
        /*0572*/ 	.short	(.L_244 - .L_243)
	.align		4
.L_243:
        /*0574*/ 	.word	index@(_ZN5flash44flash_bwd_dq_dk_dv_loop_seqk_parallel_kernelI23Flash_bwd_kernel_traitsILi128ELi64ELi64ELi8ELi4ELi2ELi2ELb1ELb0EN7cutlass6half_tE19Flash_kernel_traitsILi128ELi64ELi64ELi8ES3_EELb0ELb0ELb1ELb0ELb0ELb0ELb1EEEvNS_16Flash_bwd_paramsE)
        /*0578*/ 	.word	0x00000018


	//----- nvinfo : EIATTR_MIN_STACK_SIZE
	.align		4
.L_244:
        /*057c*/ 	.byte	0x04, 0x12
        /*057e*/ 	.short	(.L_246 - .L_245)
	.align		4
.L_245:
        /*0580*/ 	.word	index@(_ZN5flash44flash_bwd_dq_dk_dv_loop_seqk_parallel_kernelI23Flash_bwd_kernel_traitsILi128ELi64ELi64ELi8ELi4ELi2ELi2ELb1ELb0EN7cutlass6half_tE19Flash_kernel_traitsILi128ELi64ELi64ELi8ES3_EELb1ELb0ELb0ELb0ELb1ELb1ELb0EEEvNS_16Flash_bwd_paramsE)
        /*0584*/ 	.word	0x00000030


	//----- nvinfo : EIATTR_MIN_STACK_SIZE
	.align		4
.L_246:
        /*0588*/ 	.byte	0x04, 0x12
        /*058a*/ 	.short	(.L_248 - .L_247)
	.align		4
.L_247:
        /*058c*/ 	.word	index@(_ZN5flash44flash_bwd_dq_dk_dv_loop_seqk_parallel_kernelI23Flash_bwd_kernel_traitsILi128ELi64ELi64ELi8ELi4ELi2ELi2ELb1ELb0EN7cutlass6half_tE19Flash_kernel_traitsILi128ELi64ELi64ELi8ES3_EELb0ELb0ELb0ELb0ELb1ELb1ELb1EEEvNS_16Flash_bwd_paramsE)
        /*0590*/ 	.word	0x00000010


	//----- nvinfo : EIATTR_MIN_STACK_SIZE
	.align		4
.L_248:
        /*0594*/ 	.byte	0x04, 0x12
        /*0596*/ 	.short	(.L_250 - .L_249)
	.align		4
.L_249:
        /*0598*/ 	.word	index@(_ZN5flash44flash_bwd_dq_dk_dv_loop_seqk_parallel_kernelI23Flash_bwd_kernel_traitsILi128ELi64ELi64ELi8ELi4ELi2ELi2ELb1ELb0EN7cutlass6half_tE19Flash_kernel_traitsILi128ELi64ELi64ELi8ES3_EELb1ELb0ELb0ELb1ELb0ELb0ELb0EEEvNS_16Flash_bwd_paramsE)
        /*059c*/ 	.word	0x00000048


	//----- nvinfo : EIATTR_MIN_STACK_SIZE
	.align		4
.L_250:
        /*05a0*/ 	.byte	0x04, 0x12
        /*05a2*/ 	.short	(.L_252 - .L_251)
	.align		4
.L_251:
        /*05a4*/ 	.word	index@(_ZN5flash44flash_bwd_dq_dk_dv_loop_seqk_parallel_kernelI23Flash_bwd_kernel_traitsILi128ELi64ELi64ELi8ELi4ELi2ELi2ELb1ELb0EN7cutlass6half_tE19Flash_kernel_traitsILi128ELi64ELi64ELi8ES3_EELb0ELb0ELb0ELb1ELb0ELb0ELb1EEEvNS_16Flash_bwd_paramsE)
        /*05a8*/ 	.word	0x00000038


	//----- nvinfo : EIATTR_MIN_STACK_SIZE
	.align		4
.L_252:
        /*05ac*/ 	.byte	0x04, 0x12
        /*05ae*/ 	.short	(.L_254 - .L_253)
	.align		4
.L_253:
        /*05b0*/ 	.word	index@(_ZN5flash44flash_bwd_dq_dk_dv_loop_seqk_parallel_kernelI23Flash_bwd_kernel_traitsILi128ELi64ELi64ELi8ELi4ELi2ELi2ELb1ELb0EN7cutlass6half_tE19Flash_kernel_traitsILi128ELi64ELi64ELi8ES3_EELb1ELb0ELb1ELb0ELb0ELb1ELb0EEEvNS_16Flash_bwd_paramsE)
        /*05b4*/ 	.word	0x00000008


	//----- nvinfo : EIATTR_MIN_STACK_SIZE
	.align		4
.L_254:
        /*05b8*/ 	.byte	0x04, 0x12
        /*05ba*/ 	.short	(.L_256 - .L_255)
	.align		4
.L_255:
        /*05bc*/ 	.word	index@(_ZN5flash44flash_bwd_dq_dk_dv_loop_seqk_parallel_kernelI23Flash_bwd_kernel_traitsILi128ELi64ELi64ELi8ELi4ELi2ELi2ELb1ELb0EN7cutlass6half_tE19Flash_kernel_traitsILi128ELi64ELi64ELi8ES3_EELb0ELb0ELb1ELb0ELb0ELb1ELb1EEEvNS_16Flash_bwd_paramsE)
        /*05c0*/ 	.word	0x00000028


	//----- nvinfo : EIATTR_MIN_STACK_SIZE
	.align		4
.L_256:
        /*05c4*/ 	.byte	0x04, 0x12
        /*05c6*/ 	.short	(.L_258 - .L_257)
	.align		4
.L_257:
        /*05c8*/ 	.word	index@(_ZN5flash44flash_bwd_dq_dk_dv_loop_seqk_parallel_kernelI23Flash_bwd_kernel_traitsILi128ELi64ELi64ELi8ELi4ELi2ELi2ELb1ELb0EN7cutlass6half_tE19Flash_kernel_traitsILi128ELi64ELi64ELi8ES3_EELb1ELb0ELb1ELb1ELb0ELb0ELb0EEEvNS_16Flash_bwd_paramsE)
        /*05cc*/ 	.word	0x00000010


	//----- nvinfo : EIATTR_MIN_STACK_SIZE
	.align		4
.L_258:
        /*05d0*/ 	.byte	0x04, 0x12
        /*05d2*/ 	.short	(.L_260 - .L_259)
	.align		4
.L_259:
        /*05d4*/ 	.word	index@(_ZN5flash44flash_bwd_dq_dk_dv_loop_seqk_parallel_kernelI23Flash_bwd_kernel_traitsILi128ELi64ELi64ELi8ELi4ELi2ELi2ELb1ELb0EN7cutlass6half_tE19Flash_kernel_traitsILi128ELi64ELi64ELi8ES3_EELb0ELb0ELb1ELb1ELb0ELb0ELb1EEEvNS_16Flash_bwd_paramsE)
        /*05d8*/ 	.word	0x00000018


	//----- nvinfo : EIATTR_MIN_STACK_SIZE
	.align		4
.L_260:
        /*05dc*/ 	.byte	0x04, 0x12
        /*05de*/ 	.short	(.L_262 - .L_261)
	.align		4
.L_261:
        /*05e0*/ 	.word	index@(_ZN5flash25flash_bwd_dot_do_o_kernelILb0E23Flash_bwd_kernel_traitsILi128ELi64ELi64ELi8ELi4ELi2ELi2ELb1ELb0EN7cutlass6half_tE19Flash_kernel_traitsILi128ELi64ELi64ELi8ES3_EEEEvNS_16Flash_bwd_paramsE)
        /*05e4*/ 	.word	0x00000000


	//----- nvinfo : EIATTR_MIN_STACK_SIZE
	.align		4
.L_262:
        /*05e8*/ 	.byte	0x04, 0x12
        /*05ea*/ 	.short	(.L_264 - .L_263)
	.align		4
.L_263:
        /*05ec*/ 	.word	index@(_ZN5flash25flash_bwd_dot_do_o_kernelILb1E23Flash_bwd_kernel_traitsILi128ELi64ELi64ELi8ELi4ELi2ELi2ELb1ELb0EN7cutlass6half_tE19Flash_kernel_traitsILi128ELi64ELi64ELi8ES3_EEEEvNS_16Flash_bwd_paramsE)
        /*05f0*/ 	.word	0x00000000


	//----- nvinfo : EIATTR_MIN_STACK_SIZE
	.align		4
.L_264:
        /*05f4*/ 	.byte	0x04, 0x12
        /*05f6*/ 	.short	(.L_266 - .L_265)
	.align		4
.L_265:
        /*05f8*/ 	.word	index@(_ZN5flash27flash_bwd_convert_dq_kernelI23Flash_bwd_kernel_traitsILi128ELi64ELi128ELi8ELi2ELi4ELi2ELb0ELb0EN7cutlass6half_tE19Flash_kernel_traitsILi128ELi64ELi128ELi8ES3_EEEEvNS_16Flash_bwd_paramsEi)
        /*05fc*/ 	.word	0x00000000


	//----- nvinfo : EIATTR_MIN_STACK_SIZE
	.align		4
.L_266:
        /*0600*/ 	.byte	0x04, 0x12
        /*0602*/ 	.short	(.L_268 - .L_267)
	.align		4
.L_267:
        /*0604*/ 	.word	index@(_ZN5flash44flash_bwd_dq_dk_dv_loop_seqk_parallel_kernelI23Flash_bwd_kernel_traitsILi128ELi64ELi128ELi8ELi2ELi4ELi2ELb0ELb0EN7cutlass6half_tE19Flash_kernel_traitsILi128ELi64ELi128ELi8ES3_EELb1ELb0ELb0ELb0ELb0ELb1ELb0EEEvNS_16Flash_bwd_paramsE)
        /*0608*/ 	.word	0x00000040


	//----- nvinfo : EIATTR_MIN_STACK_SIZE
	.align		4
.L_268:
        /*060c*/ 	.byte	0x04, 0x12
        /*060e*/ 	.short	(.L_270 - .L_269)
	.align		4
.L_269:
        /*0610*/ 	.word	index@(_ZN5flash44flash_bwd_dq_dk_dv_loop_seqk_parallel_kernelI23Flash_bwd_kernel_traitsILi128ELi64ELi128ELi8ELi2ELi4ELi2ELb0ELb0EN7cutlass6half_tE19Flash_kernel_traitsILi128ELi64ELi128ELi8ES3_EELb0ELb0ELb0ELb0ELb0ELb1ELb1EEEvNS_16Flash_bwd_paramsE)
        /*0614*/ 	.word	0x000000a8


	//----- nvinfo : EIATTR_MIN_STACK_SIZE
	.align		4
.L_270:
        /*0618*/ 	.byte	0x04, 0x12
        /*061a*/ 	.short	(.L_272 - .L_271)
	.align		4
.L_271:
        /*061c*/ 	.word	index@(_ZN5flash44flash_bwd_dq_dk_dv_loop_seqk_parallel_kernelI23Flash_bwd_kernel_traitsILi128ELi64ELi128ELi8ELi2ELi4ELi2ELb0ELb0EN7cutlass6half_tE19Flash_kernel_traitsILi128ELi64ELi128ELi8ES3_EELb1ELb0ELb0ELb0ELb0ELb0ELb0EEEvNS_16Flash_bwd_paramsE)
        /*0620*/ 	.word	0x00000038


	//----- nvinfo : EIATTR_MIN_STACK_SIZE
	.align		4
.L_272:
        /*0624*/ 	.byte	0x04, 0x12
        /*0626*/ 	.short	(.L_274 - .L_273)
	.align		4
.L_273:
        /*0628*/ 	.word	index@(_ZN5flash44flash_bwd_dq_dk_dv_loop_seqk_parallel_kernelI23Flash_bwd_kernel_traitsILi128ELi64ELi128ELi8ELi2ELi4ELi2ELb0ELb0EN7cutlass6half_tE19Flash_kernel_traitsILi128ELi64ELi128ELi8ES3_EELb0ELb0ELb0ELb0ELb0ELb0ELb1EEEvNS_16Flash_bwd_paramsE)
        /*062c*/ 	.word	0x000000b0


	//----- nvinfo : EIATTR_MIN_STACK_SIZE
	.align		4
.L_274:
        /*0630*/ 	.byte	0x04, 0x12
        /*0632*/ 	.short	(.L_276 - .L_275)
	.align		4
.L_275:
        /*0634*/ 	.word	index@(_ZN5flash44flash_bwd_dq_dk_dv_loop_seqk_parallel_kernelI23Flash_bwd_kernel_traitsILi128ELi64ELi128ELi8ELi2ELi4ELi2ELb0ELb0EN7cutlass6half_tE19Flash_kernel_traitsILi128ELi64ELi128ELi8ES3_EELb1ELb0ELb1ELb0ELb0ELb0ELb0EEEvNS_16Flash_bwd_paramsE)
        /*0638*/ 	.word	0x00000018


	//----- nvinfo : EIATTR_MIN_STACK_SIZE
	.align		4
.L_276:
        /*063c*/ 	.byte	0x04, 0x12
        /*063e*/ 	.short	(.L_278 - .L_277)
	.align		4
.L_277:
        /*0640*/ 	.word	index@(_ZN5flash44flash_bwd_dq_dk_dv_loop_seqk_parallel_kernelI23Flash_bwd_kernel_traitsILi128ELi64ELi128ELi8ELi2ELi4ELi2ELb0ELb0EN7cutlass6half_tE19Flash_kernel_traitsILi128ELi64ELi128ELi8ES3_EELb0ELb0ELb1ELb0ELb0ELb0ELb1EEEvNS_16Flash_bwd_paramsE)
        /*0644*/ 	.word	0x000000b0


	//----- nvinfo : EIATTR_MIN_STACK_SIZE
	.align		4
.L_278:
        /*0648*/ 	.byte	0x04, 0x12
        /*064a*/ 	.short	(.L_280 - .L_279)
	.align		4
.L_279:
        /*064c*/ 	.word	index@(_ZN5flash44flash_bwd_dq_dk_dv_loop_seqk_parallel_kernelI23Flash_bwd_kernel_traitsILi128ELi64ELi128ELi8ELi2ELi4ELi2ELb0ELb0EN7cutlass6half_tE19Flash_kernel_traitsILi128ELi64ELi128ELi8ES3_EELb1ELb0ELb0ELb0ELb1ELb1ELb0EEEvNS_16Flash_bwd_paramsE)
        /*0650*/ 	.word	0x00000040


	//----- nvinfo : EIATTR_MIN_STACK_SIZE
	.align		4
.L_280:
        /*0654*/ 	.byte	0x04, 0x12
        /*0656*/ 	.short	(.L_282 - .L_281)
	.align		4
.L_281:
        /*0658*/ 	.word	index@(_ZN5flash44flash_bwd_dq_dk_dv_loop_seqk_parallel_kernelI23Flash_bwd_kernel_traitsILi128ELi64ELi128ELi8ELi2ELi4ELi2ELb0ELb0EN7cutlass6half_tE19Flash_kernel_traitsILi128ELi64ELi128ELi8ES3_EELb0ELb0ELb0ELb0ELb1ELb1ELb1EEEvNS_16Flash_bwd_paramsE)
        /*065c*/ 	.word	0x000000a0


	//----- nvinfo : EIATTR_MIN_STACK_SIZE
	.align		4
.L_282:
        /*0660*/ 	.byte	0x04, 0x12
        /*0662*/ 	.short	(.L_284 - .L_283)
	.align		4
.L_283:
        /*0664*/ 	.word	index@(_ZN5flash44flash_bwd_dq_dk_dv_loop_seqk_parallel_kernelI23Flash_bwd_kernel_traitsILi128ELi64ELi128ELi8ELi2ELi4ELi2ELb0ELb0EN7cutlass6half_tE19Flash_kernel_traitsILi128ELi64ELi128ELi8ES3_EELb1ELb0ELb0ELb1ELb0ELb0ELb0EEEvNS_16Flash_bwd_paramsE)
        /*0668*/ 	.word	0x00000060


	//----- nvinfo : EIATTR_MIN_STACK_SIZE
	.align		4
.L_284:
        /*066c*/ 	.byte	0x04, 0x12
        /*066e*/ 	.short	(.L_286 - .L_285)
	.align		4
.L_285:
        /*0670*/ 	.word	index@(_ZN5flash44flash_bwd_dq_dk_dv_loop_seqk_parallel_kernelI23Flash_bwd_kernel_traitsILi128ELi64ELi128ELi8ELi2ELi4ELi2ELb0ELb0EN7cutlass6half_tE19Flash_kernel_traitsILi128ELi64ELi128ELi8ES3_EELb0ELb0ELb0ELb1ELb0ELb0ELb1EEEvNS_16Flash_bwd_paramsE)
        /*0674*/ 	.word	0x000000b0


	//----- nvinfo : EIATTR_MIN_STACK_SIZE
	.align		4
.L_286:
        /*0678*/ 	.byte	0x04, 0x12
        /*067a*/ 	.short	(.L_288 - .L_287)
	.align		4
.L_287:
        /*067c*/ 	.word	index@(_ZN5flash44flash_bwd_dq_dk_dv_loop_seqk_parallel_kernelI23Flash_bwd_kernel_traitsILi128ELi64ELi128ELi8ELi2ELi4ELi2ELb0ELb0EN7cutlass6half_tE19Flash_kernel_traitsILi128ELi64ELi128ELi8ES3_EELb1ELb0ELb1ELb0ELb0ELb1ELb0EEEvNS_16Flash_bwd_paramsE)
        /*0680*/ 	.word	0x00000030


	//----- nvinfo : EIATTR_MIN_STACK_SIZE
	.align		4
.L_288:
        /*0684*/ 	.byte	0x04, 0x12
        /*0686*/ 	.short	(.L_290 - .L_289)
	.align		4
.L_289:
        /*0688*/ 	.word	index@(_ZN5flash44flash_bwd_dq_dk_dv_loop_seqk_parallel_kernelI23Flash_bwd_kernel_traitsILi128ELi64ELi128ELi8ELi2ELi4ELi2ELb0ELb0EN7cutlass6half_tE19Flash_kernel_traitsILi128ELi64ELi128ELi8ES3_EELb0ELb0ELb1ELb0ELb0ELb1ELb1EEEvNS_16Flash_bwd_paramsE)
        /*068c*/ 	.word	0x000000a8


	//----- nvinfo : EIATTR_MIN_STACK_SIZE
	.align		4
.L_290:
        /*0690*/ 	.byte	0x04, 0x12
        /*0692*/ 	.short	(.L_292 - .L_291)
	.align		4
.L_291:
        /*0694*/ 	.word	index@(_ZN5flash44flash_bwd_dq_dk_dv_loop_seqk_parallel_kernelI23Flash_bwd_kernel_traitsILi128ELi64ELi128ELi8ELi2ELi4ELi2ELb0ELb0EN7cutlass6half_tE19Flash_kernel_traitsILi128ELi64ELi128ELi8ES3_EELb1ELb0ELb1ELb1ELb0ELb0ELb0EEEvNS_16Flash_bwd_paramsE)
        /*0698*/ 	.word	0x00000028


	//----- nvinfo : EIATTR_MIN_STACK_SIZE
	.align		4
.L_292:
        /*069c*/ 	.byte	0x04, 0x12
        /*069e*/ 	.short	(.L_294 - .L_293)
	.align		4
.L_293:
        /*06a0*/ 	.word	index@(_ZN5flash44flash_bwd_dq_dk_dv_loop_seqk_parallel_kernelI23Flash_bwd_kernel_traitsILi128ELi64ELi128ELi8ELi2ELi4ELi2ELb0ELb0EN7cutlass6half_tE19Flash_kernel_traitsILi128ELi64ELi128ELi8ES3_EELb0ELb0ELb1ELb1ELb0ELb0ELb1EEEvNS_16Flash_bwd_paramsE)
        /*06a4*/ 	.word	0x000000b0


	//----- nvinfo : EIATTR_MIN_STACK_SIZE
	.align		4
.L_294:
        /*06a8*/ 	.byte	0x04, 0x12
        /*06aa*/ 	.short	(.L_296 - .L_295)
	.align		4
.L_295:
        /*06ac*/ 	.word	index@(_ZN5flash25flash_bwd_dot_do_o_kernelILb0E23Flash_bwd_kernel_traitsILi128ELi64ELi128ELi8ELi2ELi4ELi2ELb0ELb0EN7cutlass6half_tE19Flash_kernel_traitsILi128ELi64ELi128ELi8ES3_EEEEvNS_16Flash_bwd_paramsE)
        /*06b0*/ 	.word	0x00000000


	//----- nvinfo : EIATTR_MIN_STACK_SIZE
	.align		4
.L_296:
        /*06b4*/ 	.byte	0x04, 0x12
        /*06b6*/ 	.short	(.L_298 - .L_297)
	.align		4
.L_297:
        /*06b8*/ 	.word	index@(_ZN5flash25flash_bwd_dot_do_o_kernelILb1E23Flash_bwd_kernel_traitsILi128ELi64ELi128ELi8ELi2ELi4ELi2ELb0ELb0EN7cutlass6half_tE19Flash_kernel_traitsILi128ELi64ELi128ELi8ES3_EEEEvNS_16Flash_bwd_paramsE)
        /*06bc*/ 	.word	0x00000000
.L_298:


//--------------------- .nv.info._ZN5flash44flash_bwd_dq_dk_dv_loop_seqk_parallel_kernelI23Flash_bwd_kernel_traitsILi128ELi64ELi64ELi8ELi4ELi2ELi2ELb1ELb0EN7cutlass6half_tE19Flash_kernel_traitsILi128ELi64ELi64ELi8ES3_EELb0ELb0ELb0ELb0ELb0ELb1ELb0EEEvNS_16Flash_bwd_paramsE --------------------------
	.section	.nv.info._ZN5flash44flash_bwd_dq_dk_dv_loop_seqk_parallel_kernelI23Flash_bwd_kernel_traitsILi128ELi64ELi64ELi8ELi4ELi2ELi2ELb1ELb0EN7cutlass6half_tE19Flash_kernel_traitsILi128ELi64ELi64ELi8ES3_EELb0ELb0ELb0ELb0ELb0ELb1ELb0EEEvNS_16Flash_bwd_paramsE,"",@"SHT_CUDA_INFO"
	.sectionflags	@""
	.align	4


	//----- nvinfo : EIATTR_CUDA_API_VERSION
	.align		4
        /*0000*/ 	.byte	0x04, 0x37
        /*0002*/ 	.short	(.L_300 - .L_299)
.L_299:
        /*0004*/ 	.word	0x00000082


	//----- nvinfo : EIATTR_SW2861232_WAR
	.align		4
.L_300:
        /*0008*/ 	.byte	0x01, 0x35
	.zero		2


	//----- nvinfo : EIATTR_PARAM_CBANK
	.align		4
        /*000c*/ 	.byte	0x04, 0x0a
        /*000e*/ 	.short	(.L_302 - .L_301)
	.align		4
.L_301:
        /*0010*/ 	.word	index@(.nv.constant0._ZN5flash44flash_bwd_dq_dk_dv_loop_seqk_parallel_kernelI23Flash_bwd_kernel_traitsILi128ELi64ELi64ELi8ELi4ELi2ELi2ELb1ELb0EN7cutlass6half_tE19Flash_kernel_traitsILi128ELi64ELi64ELi8ES3_EELb0ELb0ELb0ELb0ELb0ELb1ELb0EEEvNS_16Flash_bwd_paramsE)
        /*0014*/ 	.short	0x0160
        /*0016*/ 	.short	0x0280


	//----- nvinfo : EIATTR_CBANK_PARAM_SIZE
	.align		4
.L_302:
        /*0018*/ 	.byte	0x03, 0x19
        /*001a*/ 	.short	0x0280


	//----- nvinfo : EIATTR_KPARAM_INFO
	.align		4
        /*001c*/ 	.byte	0x04, 0x17
        /*001e*/ 	.short	(.L_304 - .L_303)
.L_303:
        /*0020*/ 	.word	0x00000000
        /*0024*/ 	.short	0x0000
        /*0026*/ 	.short	0x0000
        /*0028*/ 	.byte	0x00, 0xf0, 0x01, 0x0a


	//----- nvinfo : EIATTR_MAXREG_COUNT
	.align		4
.L_304:
        /*002c*/ 	.byte	0x03, 0x1b
        /*002e*/ 	.short	0x00ff


	//----- nvinfo : EIATTR_NUM_BARRIERS
	.align		4
        /*0030*/ 	.byte	0x02, 0x4c
        /*0032*/ 	.byte	0x01
	.zero		1


	//----- nvinfo : EIATTR_ANNOTATIONS
	.align		4
        /*0034*/ 	.byte	0x04, 0x55
        /*0036*/ 	.short	(.L_306 - .L_305)


	//   ....[0]....
.L_305:
        /*0038*/ 	.word	0x00000001
        /*003c*/ 	.byte	0x70, 0x02, 0x00, 0x00, 0x01, 0x00, 0x00, 0x00, 0x60, 0x04, 0x00, 0x00, 0x01, 0x00, 0x00, 0x00
        /*004c*/ 	.byte	0x20, 0x05, 0x00, 0x00, 0x01, 0x00, 0x00, 0x00, 0xd0, 0x05, 0x00, 0x00, 0x01, 0x00, 0x00, 0x00
        /*005c*/ 	.byte	0xf0, 0x13, 0x00, 0x00, 0x01, 0x00, 0x00, 0x00, 0x00, 0x14, 0x00, 0x00, 0x01, 0x00, 0x00, 0x00
        /*006c*/ 	.byte	0x10, 0x14, 0x00, 0x00, 0x01, 0x00, 0x00, 0x00, 0x10, 0x16, 0x00, 0x00, 0x01, 0x00, 0x00, 0x00
        /*007c*/ 	.byte	0xd0, 0x17, 0x00, 0x00, 0x01, 0x00, 0x00, 0x00, 0xb0, 0x1b, 0x00, 0x00, 0x01, 0x00, 0x00, 0x00
        /*008c*/ 	.byte	0xa0, 0x52, 0x00, 0x00, 0x01, 0x00, 0x00, 0x00, 0x80, 0x5a, 0x00, 0x00


	//----- nvinfo : EIATTR_MERCURY_ISA_VERSION
	.align		4
.L_306:
        /*0098*/ 	.byte	0x03, 0x5f
        /*009a*/ 	.short	0x0000


	//----- nvinfo : EIATTR_EXIT_INSTR_OFFSETS
	.align		4
        /*009c*/ 	.byte	0x04, 0x1c
        /*009e*/ 	.short	(.L_308 - .L_307)


	//   ....[0]....
.L_307:
        /*00a0*/ 	.word	0x00000090


	//   ....[1]....
        /*00a4*/ 	.word	0x00005fe0


	//----- nvinfo : EIATTR_CTAIDZ_USED
	.align		4
.L_308:
        /*00a8*/ 	.byte	0x01, 0x04
	.zero		2


	//----- nvinfo : EIATTR_CRS_STACK_SIZE
	.align		4
        /*00ac*/ 	.byte	0x04, 0x1e
        /*00ae*/ 	.short	(.L_310 - .L_309)
.L_309:
        /*00b0*/ 	.word	0x00000000
.L_310:


//--------------------- .nv.info._ZN5flash44flash_bwd_dq_dk_dv_loop_seqk_parallel_kernelI23Flash_bwd_kernel_traitsILi128ELi64ELi64ELi8ELi4ELi2ELi2ELb1ELb0EN7cutlass6half_tE19Flash_kernel_traitsILi128ELi64ELi64ELi8ES3_EELb0ELb0ELb0ELb0ELb0ELb0ELb0EEEvNS_16Flash_bwd_paramsE --------------------------
	.section	.nv.info._ZN5flash44flash_bwd_dq_dk_dv_loop_seqk_parallel_kernelI23Flash_bwd_kernel_traitsILi128ELi64ELi64ELi8ELi4ELi2ELi2ELb1ELb0EN7cutlass6half_tE19Flash_kernel_traitsILi128ELi64ELi64ELi8ES3_EELb0ELb0ELb0ELb0ELb0ELb0ELb0EEEvNS_16Flash_bwd_paramsE,"",@"SHT_CUDA_INFO"
	.sectionflags	@""
	.align	4


	//----- nvinfo : EIATTR_CUDA_API_VERSION
	.align		4
        /*0000*/ 	.byte	0x04, 0x37
        /*0002*/ 	.short	(.L_312 - .L_311)
.L_311:
        /*0004*/ 	.word	0x00000082


	//----- nvinfo : EIATTR_SW2861232_WAR
	.align		4
.L_312:
        /*0008*/ 	.byte	0x01, 0x35
	.zero		2


	//----- nvinfo : EIATTR_PARAM_CBANK
	.align		4
        /*000c*/ 	.byte	0x04, 0x0a
        /*000e*/ 	.short	(.L_314 - .L_313)
	.align		4
.L_313:
        /*0010*/ 	.word	index@(.nv.constant0._ZN5flash44flash_bwd_dq_dk_dv_loop_seqk_parallel_kernelI23Flash_bwd_kernel_traitsILi128ELi64ELi64ELi8ELi4ELi2ELi2ELb1ELb0EN7cutlass6half_tE19Flash_kernel_traitsILi128ELi64ELi64ELi8ES3_EELb0ELb0ELb0ELb0ELb0ELb0ELb0EEEvNS_16Flash_bwd_paramsE)
        /*0014*/ 	.short	0x0160
        /*0016*/ 	.short	0x0280


	//----- nvinfo : EIATTR_CBANK_PARAM_SIZE
	.align		4
.L_314:
        /*0018*/ 	.byte	0x03, 0x19
        /*001a*/ 	.short	0x0280


	//----- nvinfo : EIATTR_KPARAM_INFO
	.align		4
        /*001c*/ 	.byte	0x04, 0x17
        /*001e*/ 	.short	(.L_316 - .L_315)
.L_315:
        /*0020*/ 	.word	0x00000000
        /*0024*/ 	.short	0x0000
        /*0026*/ 	.short	0x0000
        /*0028*/ 	.byte	0x00, 0xf0, 0x01, 0x0a


	//----- nvinfo : EIATTR_MAXREG_COUNT
	.align		4
.L_316:
        /*002c*/ 	.byte	0x03, 0x1b
        /*002e*/ 	.short	0x00ff


	//----- nvinfo : EIATTR_NUM_BARRIERS
	.align		4
        /*0030*/ 	.byte	0x02, 0x4c
        /*0032*/ 	.byte	0x01
	.zero		1


	//----- nvinfo : EIATTR_ANNOTATIONS
	.align		4
        /*0034*/ 	.byte	0x04, 0x55
        /*0036*/ 	.short	(.L_318 - .L_317)


	//   ....[0]....
.L_317:
        /*0038*/ 	.word	0x00000001
        /*003c*/ 	.byte	0x20, 0x04, 0x00, 0x00, 0x01, 0x00, 0x00, 0x00, 0xc0, 0x04, 0x00, 0x00, 0x01, 0x00, 0x00, 0x00
        /*004c*/ 	.byte	0x40, 0x05, 0x00, 0x00, 0x01, 0x00, 0x00, 0x00, 0xb0, 0x05, 0x00, 0x00, 0x01, 0x00, 0x00, 0x00
        /*005c*/ 	.byte	0x80, 0x07, 0x00, 0x00, 0x01, 0x00, 0x00, 0x00, 0xa0, 0x0a, 0x00, 0x00, 0x01, 0x00, 0x00, 0x00
        /*006c*/ 	.byte	0x20, 0x14, 0x00, 0x00, 0x01, 0x00, 0x00, 0x00, 0x30, 0x20, 0x00, 0x00, 0x01, 0x00, 0x00, 0x00
        /*007c*/ 	.byte	0x00, 0x25, 0x00, 0x00, 0x01, 0x00, 0x00, 0x00, 0xf0, 0x29, 0x00, 0x00, 0x01, 0x00, 0x00, 0x00
        /*008c*/ 	.byte	0x20, 0x30, 0x00, 0x00, 0x01, 0x00, 0x00, 0x00, 0xf0, 0x55, 0x00, 0x00, 0x01, 0x00, 0x00, 0x00
        /*009c*/ 	.byte	0x70, 0x64, 0x00, 0x00


	//----- nvinfo : EIATTR_MERCURY_ISA_VERSION
	.align		4
.L_318:
        /*00a0*/ 	.byte	0x03, 0x5f
        /*00a2*/ 	.short	0x0000


	//----- nvinfo : EIATTR_EXIT_INSTR_OFFSETS
	.align		4
        /*00a4*/ 	.byte	0x04, 0x1c
        /*00a6*/ 	.short	(.L_320 - .L_319)


	//   ....[0]....
.L_319:
        /*00a8*/ 	.word	0x00000090


	//   ....[1]....
        /*00ac*/ 	.word	0x00006cb0


	//----- nvinfo : EIATTR_CTAIDZ_USED
	.align		4
.L_320:
        /*00b0*/ 	.byte	0x01, 0x04
	.zero		2


	//----- nvinfo : EIATTR_CRS_STACK_SIZE
	.align		4
        /*00b4*/ 	.byte	0x04, 0x1e
        /*00b6*/ 	.short	(.L_322 - .L_321)
.L_321:
        /*00b8*/ 	.word	0x00000000
.L_322:


//--------------------- .nv.info._ZN5flash44flash_bwd_dq_dk_dv_loop_seqk_parallel_kernelI23Flash_bwd_kernel_traitsILi128ELi64ELi64ELi8ELi4ELi2ELi2ELb1ELb0EN7cutlass6half_tE19Flash_kernel_traitsILi128ELi64ELi64ELi8ES3_EELb0ELb0ELb1ELb0ELb0ELb0ELb0EEEvNS_16Flash_bwd_paramsE --------------------------
	.section	.nv.info._ZN5flash44flash_bwd_dq_dk_dv_loop_seqk_parallel_kernelI23Flash_bwd_kernel_traitsILi128ELi64ELi64ELi8ELi4ELi2ELi2ELb1ELb0EN7cutlass6half_tE19Flash_kernel_traitsILi128ELi64ELi64ELi8ES3_EELb0ELb0ELb1ELb0ELb0ELb0ELb0EEEvNS_16Flash_bwd_paramsE,"",@"SHT_CUDA_INFO"
	.sectionflags	@""
	.align	4


	//----- nvinfo : EIATTR_CUDA_API_VERSION
	.align		4
        /*0000*/ 	.byte	0x04, 0x37
        /*0002*/ 	.short	(.L_324 - .L_323)
.L_323:
        /*0004*/ 	.word	0x00000082


	//----- nvinfo : EIATTR_SW2861232_WAR
	.align		4
.L_324:
        /*0008*/ 	.byte	0x01, 0x35
	.zero		2


	//----- nvinfo : EIATTR_PARAM_CBANK
	.align		4
        /*000c*/ 	.byte	0x04, 0x0a
        /*000e*/ 	.short	(.L_326 - .L_325)
	.align		4
.L_325:
        /*0010*/ 	.word	index@(.nv.constant0._ZN5flash44flash_bwd_dq_dk_dv_loop_seqk_parallel_kernelI23Flash_bwd_kernel_traitsILi128ELi64ELi64ELi8ELi4ELi2ELi2ELb1ELb0EN7cutlass6half_tE19Flash_kernel_traitsILi128ELi64ELi64ELi8ES3_EELb0ELb0ELb1ELb0ELb0ELb0ELb0EEEvNS_16Flash_bwd_paramsE)
        /*0014*/ 	.short	0x0160
        /*0016*/ 	.short	0x0280


	//----- nvinfo : EIATTR_CBANK_PARAM_SIZE
	.align		4
.L_326:
        /*0018*/ 	.byte	0x03, 0x19
        /*001a*/ 	.short	0x0280


	//----- nvinfo : EIATTR_KPARAM_INFO
	.align		4
        /*001c*/ 	.byte	0x04, 0x17
        /*001e*/ 	.short	(.L_328 - .L_327)
.L_327:
        /*0020*/ 	.word	0x00000000
        /*0024*/ 	.short	0x0000
        /*0026*/ 	.short	0x0000
        /*0028*/ 	.byte	0x00, 0xf0, 0x01, 0x0a


	//----- nvinfo : EIATTR_MAXREG_COUNT
	.align		4
.L_328:
        /*002c*/ 	.byte	0x03, 0x1b
        /*002e*/ 	.short	0x00ff


	//----- nvinfo : EIATTR_NUM_BARRIERS
	.align		4
        /*0030*/ 	.byte	0x02, 0x4c
        /*0032*/ 	.byte	0x01
	.zero		1


	//----- nvinfo : EIATTR_MERCURY_ISA_VERSION
	.align		4
        /*0034*/ 	.byte	0x03, 0x5f
        /*0036*/ 	.short	0x0000


	//----- nvinfo : EIATTR_EXIT_INSTR_OFFSETS
	.align		4
        /*0038*/ 	.byte	0x04, 0x1c
        /*003a*/ 	.short	(.L_330 - .L_329)


	//   ....[0]....
.L_329:
        /*003c*/ 	.word	0x00000080


	//   ....[1]....
        /*0040*/ 	.word	0x00006da0


	//----- nvinfo : EIATTR_CTAIDZ_USED
	.align		4
.L_330:
        /*0044*/ 	.byte	0x01, 0x04
	.zero		2


	//----- nvinfo : EIATTR_CRS_STACK_SIZE
	.align		4
        /*0048*/ 	.byte	0x04, 0x1e
        /*004a*/ 	.short	(.L_332 - .L_331)
.L_331:
        /*004c*/ 	.word	0x00000000
.L_332:


//--------------------- .nv.info._ZN5flash44flash_bwd_dq_dk_dv_loop_seqk_parallel_kernelI23Flash_bwd_kernel_traitsILi128ELi64ELi64ELi8ELi4ELi2ELi2ELb1ELb0EN7cutlass6half_tE19Flash_kernel_traitsILi128ELi64ELi64ELi8ES3_EELb0ELb0ELb0ELb0ELb1ELb1ELb0EEEvNS_16Flash_bwd_paramsE --------------------------
	.section	.nv.info._ZN5flash44flash_bwd_dq_dk_dv_loop_seqk_parallel_kernelI23Flash_bwd_kernel_traitsILi128ELi64ELi64ELi8ELi4ELi2ELi2ELb1ELb0EN7cutlass6half_tE19Flash_kernel_traitsILi128ELi64ELi64ELi8ES3_EELb0ELb0ELb0ELb0ELb1ELb1ELb0EEEvNS_16Flash_bwd_paramsE,"",@"SHT_CUDA_INFO"
	.sectionflags	@""
	.align	4


	//----- nvinfo : EIATTR_CUDA_API_VERSION
	.align		4
        /*0000*/ 	.byte	0x04, 0x37
        /*0002*/ 	.short	(.L_334 - .L_333)
.L_333:
        /*0004*/ 	.word	0x00000082


	//----- nvinfo : EIATTR_SW2861232_WAR
	.align		4
.L_334:
        /*0008*/ 	.byte	0x01, 0x35
	.zero		2


	//----- nvinfo : EIATTR_PARAM_CBANK
	.align		4
        /*000c*/ 	.byte	0x04, 0x0a
        /*000e*/ 	.short	(.L_336 - .L_335)
	.align		4
.L_335:
        /*0010*/ 	.word	index@(.nv.constant0._ZN5flash44flash_bwd_dq_dk_dv_loop_seqk_parallel_kernelI23Flash_bwd_kernel_traitsILi128ELi64ELi64ELi8ELi4ELi2ELi2ELb1ELb0EN7cutlass6half_tE19Flash_kernel_traitsILi128ELi64ELi64ELi8ES3_EELb0ELb0ELb0ELb0ELb1ELb1ELb0EEEvNS_16Flash_bwd_paramsE)
        /*0014*/ 	.short	0x0160
        /*0016*/ 	.short	0x0280


	//----- nvinfo : EIATTR_CBANK_PARAM_SIZE
	.align		4
.L_336:
        /*0018*/ 	.byte	0x03, 0x19
        /*001a*/ 	.short	0x0280


	//----- nvinfo : EIATTR_KPARAM_INFO
	.align		4
        /*001c*/ 	.byte	0x04, 0x17
        /*001e*/ 	.short	(.L_338 - .L_337)
.L_337:
        /*0020*/ 	.word	0x00000000
        /*0024*/ 	.short	0x0000
        /*0026*/ 	.short	0x0000
        /*0028*/ 	.byte	0x00, 0xf0, 0x01, 0x0a


	//----- nvinfo : EIATTR_MAXREG_COUNT
	.align		4
.L_338:
        /*002c*/ 	.byte	0x03, 0x1b
        /*002e*/ 	.short	0x00ff


	//----- nvinfo : EIATTR_NUM_BARRIERS
	.align		4
        /*0030*/ 	.byte	0x02, 0x4c
        /*0032*/ 	.byte	0x01
	.zero		1


	//----- nvinfo : EIATTR_ANNOTATIONS
	.align		4
        /*0034*/ 	.byte	0x04, 0x55
        /*0036*/ 	.short	(.L_340 - .L_339)


	//   ....[0]....
.L_339:
        /*0038*/ 	.word	0x00000001
        /*003c*/ 	.byte	0x20, 0x03, 0x00, 0x00, 0x01, 0x00, 0x00, 0x00, 0xf0, 0x05, 0x00, 0x00, 0x01, 0x00, 0x00, 0x00
        /*004c*/ 	.byte	0x90, 0x07, 0x00, 0x00, 0x01, 0x00, 0x00, 0x00, 0x40, 0x08, 0x00, 0x00, 0x01, 0x00, 0x00, 0x00
        /*005c*/ 	.byte	0x10, 0x11, 0x00, 0x00, 0x01, 0x00, 0x00, 0x00, 0x90, 0x12, 0x00, 0x00, 0x01, 0x00, 0x00, 0x00
        /*006c*/ 	.byte	0xe0, 0x12, 0x00, 0x00, 0x01, 0x00, 0x00, 0x00, 0x90, 0x13, 0x00, 0x00


	//----- nvinfo : EIATTR_MERCURY_ISA_VERSION
	.align		4
.L_340:
        /*0078*/ 	.byte	0x03, 0x5f
        /*007a*/ 	.short	0x0000


	//----- nvinfo : EIATTR_EXIT_INSTR_OFFSETS
	.align		4
        /*007c*/ 	.byte	0x04, 0x1c
        /*007e*/ 	.short	(.L_342 - .L_341)


	//   ....[0]....
.L_341:
        /*0080*/ 	.word	0x00000090


	//   ....[1]....
        /*0084*/ 	.word	0x000049f0


	//----- nvinfo : EIATTR_CTAIDZ_USED
	.align		4
.L_342:
        /*0088*/ 	.byte	0x01, 0x04
	.zero		2


//--------------------- .nv.info._ZN5flash44flash_bwd_dq_dk_dv_loop_seqk_parallel_kernelI23Flash_bwd_kernel_traitsILi128ELi64ELi64ELi8ELi4ELi2ELi2ELb1ELb0EN7cutlass6half_tE19Flash_kernel_traitsILi128ELi64ELi64ELi8ES3_EELb0ELb0ELb0ELb1ELb0ELb0ELb0EEEvNS_16Flash_bwd_paramsE --------------------------
	.section	.nv.info._ZN5flash44flash_bwd_dq_dk_dv_loop_seqk_parallel_kernelI23Flash_bwd_kernel_traitsILi128ELi64ELi64ELi8ELi4ELi2ELi2ELb1ELb0EN7cutlass6half_tE19Flash_kernel_traitsILi128ELi64ELi64ELi8ES3_EELb0ELb0ELb0ELb1ELb0ELb0ELb0EEEvNS_16Flash_bwd_paramsE,"",@"SHT_CUDA_INFO"
	.sectionflags	@""
	.align	4


	//----- nvinfo : EIATTR_CUDA_API_VERSION
	.align		4
        /*0000*/ 	.byte	0x04, 0x37
        /*0002*/ 	.short	(.L_344 - .L_343)
.L_343:
        /*0004*/ 	.word	0x00000082


	//----- nvinfo : EIATTR_SW2861232_WAR
	.align		4
.L_344:
        /*0008*/ 	.byte	0x01, 0x35
	.zero		2


	//----- nvinfo : EIATTR_PARAM_CBANK
	.align		4
        /*000c*/ 	.byte	0x04, 0x0a
        /*000e*/ 	.short	(.L_346 - .L_345)
	.align		4
.L_345:
        /*0010*/ 	.word	index@(.nv.constant0._ZN5flash44flash_bwd_dq_dk_dv_loop_seqk_parallel_kernelI23Flash_bwd_kernel_traitsILi128ELi64ELi64ELi8ELi4ELi2ELi2ELb1ELb0EN7cutlass6half_tE19Flash_kernel_traitsILi128ELi64ELi64ELi8ES3_EELb0ELb0ELb0ELb1ELb0ELb0ELb0EEEvNS_16Flash_bwd_paramsE)
        /*0014*/ 	.short	0x0160
        /*0016*/ 	.short	0x0280


	//----- nvinfo : EIATTR_CBANK_PARAM_SIZE
	.align		4
.L_346:
        /*0018*/ 	.byte	0x03, 0x19
        /*001a*/ 	.short	0x0280


	//----- nvinfo : EIATTR_KPARAM_INFO
	.align		4
        /*001c*/ 	.byte	0x04, 0x17
        /*001e*/ 	.short	(.L_348 - .L_347)
.L_347:
        /*0020*/ 	.word	0x00000000
        /*0024*/ 	.short	0x0000
        /*0026*/ 	.short	0x0000
        /*0028*/ 	.byte	0x00, 0xf0, 0x01, 0x0a


	//----- nvinfo : EIATTR_MAXREG_COUNT
	.align		4
.L_348:
        /*002c*/ 	.byte	0x03, 0x1b
        /*002e*/ 	.short	0x00ff


	//----- nvinfo : EIATTR_NUM_BARRIERS
	.align		4
        /*0030*/ 	.byte	0x02, 0x4c
        /*0032*/ 	.byte	0x01
	.zero		1


	//----- nvinfo : EIATTR_ANNOTATIONS
	.align		4
        /*0034*/ 	.byte	0x04, 0x55
        /*0036*/ 	.short	(.L_350 - .L_349)


	//   ....[0]....
.L_349:
        /*0038*/ 	.word	0x00000001
        /*003c*/ 	.byte	0xd0, 0x04, 0x00, 0x00, 0x01, 0x00, 0x00, 0x00, 0x70, 0x05, 0x00, 0x00, 0x01, 0x00, 0x00, 0x00
        /* <DEDUP_REMOVED lines=9> */
        /*00dc*/ 	.byte	0xf0, 0x73, 0x00, 0x00


	//----- nvinfo : EIATTR_MERCURY_ISA_VERSION
	.align		4
.L_350:
        /*00e0*/ 	.byte	0x03, 0x5f
        /*00e2*/ 	.short	0x0000


	//----- nvinfo : EIATTR_EXIT_INSTR_OFFSETS
	.align		4
        /*00e4*/ 	.byte	0x04, 0x1c
        /*00e6*/ 	.short	(.L_352 - .L_351)


	//   ....[0]....
.L_351:
        /*00e8*/ 	.word	0x00000090


	//   ....[1]....
        /*00ec*/ 	.word	0x00007420


	//----- nvinfo : EIATTR_CTAIDZ_USED
	.align		4
.L_352:
        /*00f0*/ 	.byte	0x01, 0x04
	.zero		2


	//----- nvinfo : EIATTR_CRS_STACK_SIZE
	.align		4
        /*00f4*/ 	.byte	0x04, 0x1e
        /*00f6*/ 	.short	(.L_354 - .L_353)
.L_353:
        /*00f8*/ 	.word	0x00000000
.L_354:


//--------------------- .nv.info._ZN5flash44flash_bwd_dq_dk_dv_loop_seqk_parallel_kernelI23Flash_bwd_kernel_traitsILi128ELi64ELi64ELi8ELi4ELi2ELi2ELb1ELb0EN7cutlass6half_tE19Flash_kernel_traitsILi128ELi64ELi64ELi8ES3_EELb0ELb0ELb1ELb0ELb0ELb1ELb0EEEvNS_16Flash_bwd_paramsE --------------------------
	.section	.nv.info._ZN5flash44flash_bwd_dq_dk_dv_loop_seqk_parallel_kernelI23Flash_bwd_kernel_traitsILi128ELi64ELi64ELi8ELi4ELi2ELi2ELb1ELb0EN7cutlass6half_tE19Flash_kernel_traitsILi128ELi64ELi64ELi8ES3_EELb0ELb0ELb1ELb0ELb0ELb1ELb0EEEvNS_16Flash_bwd_paramsE,"",@"SHT_CUDA_INFO"
	.sectionflags	@""
	.align	4


	//----- nvinfo : EIATTR_CUDA_API_VERSION
	.align		4
        /*0000*/ 	.byte	0x04, 0x37
        /*0002*/ 	.short	(.L_356 - .L_355)
.L_355:
        /*0004*/ 	.word	0x00000082


	//----- nvinfo : EIATTR_SW2861232_WAR
	.align		4
.L_356:
        /*0008*/ 	.byte	0x01, 0x35
	.zero		2


	//----- nvinfo : EIATTR_PARAM_CBANK
	.align		4
        /*000c*/ 	.byte	0x04, 0x0a
        /*000e*/ 	.short	(.L_358 - .L_357)
	.align		4
.L_357:
        /*0010*/ 	.word	index@(.nv.constant0._ZN5flash44flash_bwd_dq_dk_dv_loop_seqk_parallel_kernelI23Flash_bwd_kernel_traitsILi128ELi64ELi64ELi8ELi4ELi2ELi2ELb1ELb0EN7cutlass6half_tE19Flash_kernel_traitsILi128ELi64ELi64ELi8ES3_EELb0ELb0ELb1ELb0ELb0ELb1ELb0EEEvNS_16Flash_bwd_paramsE)
        /*0014*/ 	.short	0x0160
        /*0016*/ 	.short	0x0280


	//----- nvinfo : EIATTR_CBANK_PARAM_SIZE
	.align		4
.L_358:
        /*0018*/ 	.byte	0x03, 0x19
        /*001a*/ 	.short	0x0280


	//----- nvinfo : EIATTR_KPARAM_INFO
	.align		4
        /*001c*/ 	.byte	0x04, 0x17
        /*001e*/ 	.short	(.L_360 - .L_359)
.L_359:
        /*0020*/ 	.word	0x00000000
        /*0024*/ 	.short	0x0000
        /*0026*/ 	.short	0x0000
        /*0028*/ 	.byte	0x00, 0xf0, 0x01, 0x0a


	//----- nvinfo : EIATTR_MAXREG_COUNT
	.align		4
.L_360:
        /*002c*/ 	.byte	0x03, 0x1b
        /*002e*/ 	.short	0x00ff


	//----- nvinfo : EIATTR_NUM_BARRIERS
	.align		4
        /*0030*/ 	.byte	0x02, 0x4c
        /*0032*/ 	.byte	0x01
	.zero		1


	//----- nvinfo : EIATTR_MERCURY_ISA_VERSION
	.align		4
        /*0034*/ 	.byte	0x03, 0x5f
        /*0036*/ 	.short	0x0000


	//----- nvinfo : EIATTR_EXIT_INSTR_OFFSETS
	.align		4
        /*0038*/ 	.byte	0x04, 0x1c
        /*003a*/ 	.short	(.L_362 - .L_361)


	//   ....[0]....
.L_361:
        /*003c*/ 	.word	0x00000080


	//   ....[1]....
        /*0040*/ 	.word	0x00006110


	//----- nvinfo : EIATTR_CTAIDZ_USED
	.align		4
.L_362:
        /*0044*/ 	.byte	0x01, 0x04
	.zero		2


	//----- nvinfo : EIATTR_CRS_STACK_SIZE
	.align		4
        /*0048*/ 	.byte	0x04, 0x1e
        /*004a*/ 	.short	(.L_364 - .L_363)
.L_363:
        /*004c*/ 	.word	0x00000000
.L_364:


//--------------------- .nv.info._ZN5flash44flash_bwd_dq_dk_dv_loop_seqk_parallel_kernelI23Flash_bwd_kernel_traitsILi128ELi64ELi64ELi8ELi4ELi2ELi2ELb1ELb0EN7cutlass6half_tE19Flash_kernel_traitsILi128ELi64ELi64ELi8ES3_EELb0ELb0ELb1ELb1ELb0ELb0ELb0EEEvNS_16Flash_bwd_paramsE --------------------------
	.section	.nv.info._ZN5flash44flash_bwd_dq_dk_dv_loop_seqk_parallel_kernelI23Flash_bwd_kernel_traitsILi128ELi64ELi64ELi8ELi4ELi2ELi2ELb1ELb0EN7cutlass6half_tE19Flash_kernel_traitsILi128ELi64ELi64ELi8ES3_EELb0ELb0ELb1ELb1ELb0ELb0ELb0EEEvNS_16Flash_bwd_paramsE,"",@"SHT_CUDA_INFO"
	.sectionflags	@""
	.align	4


	//----- nvinfo : EIATTR_CUDA_API_VERSION
	.align		4
        /*0000*/ 	.byte	0x04, 0x37
        /*0002*/ 	.short	(.L_366 - .L_365)
.L_365:
        /*0004*/ 	.word	0x00000082


	//----- nvinfo : EIATTR_SW2861232_WAR
	.align		4
.L_366:
        /*0008*/ 	.byte	0x01, 0x35
	.zero		2


	//----- nvinfo : EIATTR_PARAM_CBANK
	.align		4
        /*000c*/ 	.byte	0x04, 0x0a
        /*000e*/ 	.short	(.L_368 - .L_367)
	.align		4
.L_367:
        /*0010*/ 	.word	index@(.nv.constant0._ZN5flash44flash_bwd_dq_dk_dv_loop_seqk_parallel_kernelI23Flash_bwd_kernel_traitsILi128ELi64ELi64ELi8ELi4ELi2ELi2ELb1ELb0EN7cutlass6half_tE19Flash_kernel_traitsILi128ELi64ELi64ELi8ES3_EELb0ELb0ELb1ELb1ELb0ELb0ELb0EEEvNS_16Flash_bwd_paramsE)
        /*0014*/ 	.short	0x0160
        /*0016*/ 	.short	0x0280


	//----- nvinfo : EIATTR_CBANK_PARAM_SIZE
	.align		4
.L_368:
        /*0018*/ 	.byte	0x03, 0x19
        /*001a*/ 	.short	0x0280


	//----- nvinfo : EIATTR_KPARAM_INFO
	.align		4
        /*001c*/ 	.byte	0x04, 0x17
        /*001e*/ 	.short	(.L_370 - .L_369)
.L_369:
        /*0020*/ 	.word	0x00000000
        /*0024*/ 	.short	0x0000
        /*0026*/ 	.short	0x0000
        /*0028*/ 	.byte	0x00, 0xf0, 0x01, 0x0a


	//----- nvinfo : EIATTR_MAXREG_COUNT
	.align		4
.L_370:
        /*002c*/ 	.byte	0x03, 0x1b
        /*002e*/ 	.short	0x00ff


	//----- nvinfo : EIATTR_NUM_BARRIERS
	.align		4
        /*0030*/ 	.byte	0x02, 0x4c
        /*0032*/ 	.byte	0x01
	.zero		1


	//----- nvinfo : EIATTR_ANNOTATIONS
	.align		4
        /*0034*/ 	.byte	0x04, 0x55
        /*0036*/ 	.short	(.L_372 - .L_371)


	//   ....[0]....
.L_371:
        /*0038*/ 	.word	0x00000001
        /*003c*/ 	.byte	0x70, 0x05, 0x00, 0x00, 0x01, 0x00, 0x00, 0x00, 0x30, 0x08, 0x00, 0x00, 0x01, 0x00, 0x00, 0x00
        /*004c*/ 	.byte	0x60, 0x0a, 0x00, 0x00, 0x01, 0x00, 0x00, 0x00, 0xa0, 0x27, 0x00, 0x00, 0x01, 0x00, 0x00, 0x00
        /*005c*/ 	.byte	0xe0, 0x64, 0x00, 0x00, 0x01, 0x00, 0x00, 0x00, 0xf0, 0x64, 0x00, 0x00


	//----- nvinfo : EIATTR_MERCURY_ISA_VERSION
	.align		4
.L_372:
        /*0068*/ 	.byte	0x03, 0x5f
        /*006a*/ 	.short	0x0000


	//----- nvinfo : EIATTR_EXIT_INSTR_OFFSETS
	.align		4
        /*006c*/ 	.byte	0x04, 0x1c
        /*006e*/ 	.short	(.L_374 - .L_373)


	//   ....[0]....
.L_373:
        /*0070*/ 	.word	0x00000090


	//   ....[1]....
        /*0074*/ 	.word	0x000073f0


	//----- nvinfo : EIATTR_CTAIDZ_USED
	.align		4
.L_374:
        /*0078*/ 	.byte	0x01, 0x04
	.zero		2


	//----- nvinfo : EIATTR_CRS_STACK_SIZE
	.align		4
        /*007c*/ 	.byte	0x04, 0x1e
        /*007e*/ 	.short	(.L_376 - .L_375)
.L_375:
        /*0080*/ 	.word	0x00000000
.L_376:


//--------------------- .nv.info._ZN5flash44flash_bwd_dq_dk_dv_loop_seqk_parallel_kernelI23Flash_bwd_kernel_traitsILi128ELi64ELi128ELi8ELi2ELi4ELi2ELb0ELb0EN7cutlass6half_tE19Flash_kernel_traitsILi128ELi64ELi128ELi8ES3_EELb0ELb0ELb0ELb0ELb0ELb1ELb0EEEvNS_16Flash_bwd_paramsE --------------------------
	.section	.nv.info._ZN5flash44flash_bwd_dq_dk_dv_loop_seqk_parallel_kernelI23Flash_bwd_kernel_traitsILi128ELi64ELi128ELi8ELi2ELi4ELi2ELb0ELb0EN7cutlass6half_tE19Flash_kernel_traitsILi128ELi64ELi128ELi8ES3_EELb0ELb0ELb0ELb0ELb0ELb1ELb0EEEvNS_16Flash_bwd_paramsE,"",@"SHT_CUDA_INFO"
	.sectionflags	@""
	.align	4


	//----- nvinfo : EIATTR_CUDA_API_VERSION
	.align		4
        /*0000*/ 	.byte	0x04, 0x37
        /*0002*/ 	.short	(.L_378 - .L_377)
.L_377:
        /*0004*/ 	.word	0x00000082


	//----- nvinfo : EIATTR_SW2861232_WAR
	.align		4
.L_378:
        /*0008*/ 	.byte	0x01, 0x35
	.zero		2


	//----- nvinfo : EIATTR_PARAM_CBANK
	.align		4
        /*000c*/ 	.byte	0x04, 0x0a
        /*000e*/ 	.short	(.L_380 - .L_379)
	.align		4
.L_379:
        /*0010*/ 	.word	index@(.nv.constant0._ZN5flash44flash_bwd_dq_dk_dv_loop_seqk_parallel_kernelI23Flash_bwd_kernel_traitsILi128ELi64ELi128ELi8ELi2ELi4ELi2ELb0ELb0EN7cutlass6half_tE19Flash_kernel_traitsILi128ELi64ELi128ELi8ES3_EELb0ELb0ELb0ELb0ELb0ELb1ELb0EEEvNS_16Flash_bwd_paramsE)
        /*0014*/ 	.short	0x0160
        /*0016*/ 	.short	0x0280


	//----- nvinfo : EIATTR_CBANK_PARAM_SIZE
	.align		4
.L_380:
        /*0018*/ 	.byte	0x03, 0x19
        /*001a*/ 	.short	0x0280


	//----- nvinfo : EIATTR_KPARAM_INFO
	.align		4
        /*001c*/ 	.byte	0x04, 0x17
        /*001e*/ 	.short	(.L_382 - .L_381)
.L_381:
        /*0020*/ 	.word	0x00000000
        /*0024*/ 	.short	0x0000
        /*0026*/ 	.short	0x0000
        /*0028*/ 	.byte	0x00, 0xf0, 0x01, 0x0a


	//----- nvinfo : EIATTR_MAXREG_COUNT
	.align		4
.L_382:
        /*002c*/ 	.byte	0x03, 0x1b
        /*002e*/ 	.short	0x00ff


	//----- nvinfo : EIATTR_NUM_BARRIERS
	.align		4
        /*0030*/ 	.byte	0x02, 0x4c
        /*0032*/ 	.byte	0x01
	.zero		1


	//----- nvinfo : EIATTR_ANNOTATIONS
	.align		4
        /*0034*/ 	.byte	0x04, 0x55
        /*0036*/ 	.short	(.L_384 - .L_383)


	//   ....[0]....
.L_383:
        /* <DEDUP_REMOVED lines=15> */


	//----- nvinfo : EIATTR_MERCURY_ISA_VERSION
	.align		4
.L_384:
        /*0110*/ 	.byte	0x03, 0x5f
        /*0112*/ 	.short	0x0000


	//----- nvinfo : EIATTR_EXIT_INSTR_OFFSETS
	.align		4
        /*0114*/ 	.byte	0x04, 0x1c
        /*0116*/ 	.short	(.L_386 - .L_385)


	//   ....[0]....
.L_385:
        /*0118*/ 	.word	0x000000a0


	//   ....[1]....
        /*011c*/ 	.word	0x000098e0


	//----- nvinfo : EIATTR_CTAIDZ_USED
	.align		4
.L_386:
        /*0120*/ 	.byte	0x01, 0x04
	.zero		2


	//----- nvinfo : EIATTR_CRS_STACK_SIZE
	.align		4
        /*0124*/ 	.byte	0x04, 0x1e
        /*0126*/ 	.short	(.L_388 - .L_387)
.L_387:
        /*0128*/ 	.word	0x00000000
.L_388:


//--------------------- .nv.info._ZN5flash44flash_bwd_dq_dk_dv_loop_seqk_parallel_kernelI23Flash_bwd_kernel_traitsILi128ELi64ELi128ELi8ELi2ELi4ELi2ELb0ELb0EN7cutlass6half_tE19Flash_kernel_traitsILi128ELi64ELi128ELi8ES3_EELb0ELb0ELb0ELb0ELb0ELb0ELb0EEEvNS_16Flash_bwd_paramsE --------------------------
	.section	.nv.info._ZN5flash44flash_bwd_dq_dk_dv_loop_seqk_parallel_kernelI23Flash_bwd_kernel_traitsILi128ELi64ELi128ELi8ELi2ELi4ELi2ELb0ELb0EN7cutlass6half_tE19Flash_kernel_traitsILi128ELi64ELi128ELi8ES3_EELb0ELb0ELb0ELb0ELb0ELb0ELb0EEEvNS_16Flash_bwd_paramsE,"",@"SHT_CUDA_INFO"
	.sectionflags	@""
	.align	4


	//----- nvinfo : EIATTR_CUDA_API_VERSION
	.align		4
        /*0000*/ 	.byte	0x04, 0x37
        /*0002*/ 	.short	(.L_390 - .L_389)
.L_389:
        /*0004*/ 	.word	0x00000082


	//----- nvinfo : EIATTR_SW2861232_WAR
	.align		4
.L_390:
        /*0008*/ 	.byte	0x01, 0x35
	.zero		2


	//----- nvinfo : EIATTR_PARAM_CBANK
	.align		4
        /*000c*/ 	.byte	0x04, 0x0a
        /*000e*/ 	.short	(.L_392 - .L_391)
	.align		4
.L_391:
        /*0010*/ 	.word	index@(.nv.constant0._ZN5flash44flash_bwd_dq_dk_dv_loop_seqk_parallel_kernelI23Flash_bwd_kernel_traitsILi128ELi64ELi128ELi8ELi2ELi4ELi2ELb0ELb0EN7cutlass6half_tE19Flash_kernel_traitsILi128ELi64ELi128ELi8ES3_EELb0ELb0ELb0ELb0ELb0ELb0ELb0EEEvNS_16Flash_bwd_paramsE)
        /*0014*/ 	.short	0x0160
        /*0016*/ 	.short	0x0280


	//----- nvinfo : EIATTR_CBANK_PARAM_SIZE
	.align		4
.L_392:
        /*0018*/ 	.byte	0x03, 0x19
        /*001a*/ 	.short	0x0280


	//----- nvinfo : EIATTR_KPARAM_INFO
	.align		4
        /*001c*/ 	.byte	0x04, 0x17
        /*001e*/ 	.short	(.L_394 - .L_393)
.L_393:
        /*0020*/ 	.word	0x00000000
        /*0024*/ 	.short	0x0000
        /*0026*/ 	.short	0x0000
        /*0028*/ 	.byte	0x00, 0xf0, 0x01, 0x0a


	//----- nvinfo : EIATTR_MAXREG_COUNT
	.align		4
.L_394:
        /*002c*/ 	.byte	0x03, 0x1b
        /*002e*/ 	.short	0x00ff


	//----- nvinfo : EIATTR_NUM_BARRIERS
	.align		4
        /*0030*/ 	.byte	0x02, 0x4c
        /*0032*/ 	.byte	0x01
	.zero		1


	//----- nvinfo : EIATTR_ANNOTATIONS
	.align		4
        /*0034*/ 	.byte	0x04, 0x55
        /*0036*/ 	.short	(.L_396 - .L_395)


	//   ....[0]....
.L_395:
        /* <DEDUP_REMOVED lines=19> */


	//----- nvinfo : EIATTR_MERCURY_ISA_VERSION
	.align		4
.L_396:
        /*0150*/ 	.byte	0x03, 0x5f
        /*0152*/ 	.short	0x0000


	//----- nvinfo : EIATTR_EXIT_INSTR_OFFSETS
	.align		4
        /*0154*/ 	.byte	0x04, 0x1c
        /*0156*/ 	.short	(.L_398 - .L_397)


	//   ....[0]....
.L_397:
        /*0158*/ 	.word	0x000000a0


	//   ....[1]....
        /*015c*/ 	.word	0x0000ab30


	//----- nvinfo : EIATTR_CTAIDZ_USED
	.align		4
.L_398:
        /*0160*/ 	.byte	0x01, 0x04
	.zero		2


	//----- nvinfo : EIATTR_CRS_STACK_SIZE
	.align		4
        /*0164*/ 	.byte	0x04, 0x1e
        /*0166*/ 	.short	(.L_400 - .L_399)
.L_399:
        /*0168*/ 	.word	0x00000000
.L_400:


//--------------------- .nv.info._ZN5flash44flash_bwd_dq_dk_dv_loop_seqk_parallel_kernelI23Flash_bwd_kernel_traitsILi128ELi64ELi128ELi8ELi2ELi4ELi2ELb0ELb0EN7cutlass6half_tE19Flash_kernel_traitsILi128ELi64ELi128ELi8ES3_EELb0ELb0ELb1ELb0ELb0ELb0ELb0EEEvNS_16Flash_bwd_paramsE --------------------------
	.section	.nv.info._ZN5flash44flash_bwd_dq_dk_dv_loop_seqk_parallel_kernelI23Flash_bwd_kernel_traitsILi128ELi64ELi128ELi8ELi2ELi4ELi2ELb0ELb0EN7cutlass6half_tE19Flash_kernel_traitsILi128ELi64ELi128ELi8ES3_EELb0ELb0ELb1ELb0ELb0ELb0ELb0EEEvNS_16Flash_bwd_paramsE,"",@"SHT_CUDA_INFO"
	.sectionflags	@""
	.align	4


	//----- nvinfo : EIATTR_CUDA_API_VERSION
	.align		4
        /*0000*/ 	.byte	0x04, 0x37
        /*0002*/ 	.short	(.L_402 - .L_401)
.L_401:
        /*0004*/ 	.word	0x00000082


	//----- nvinfo : EIATTR_SW2861232_WAR
	.align		4
.L_402:
        /*0008*/ 	.byte	0x01, 0x35
	.zero		2


	//----- nvinfo : EIATTR_PARAM_CBANK
	.align		4
        /*000c*/ 	.byte	0x04, 0x0a
        /*000e*/ 	.short	(.L_404 - .L_403)
	.align		4
.L_403:
        /*0010*/ 	.word	index@(.nv.constant0._ZN5flash44flash_bwd_dq_dk_dv_loop_seqk_parallel_kernelI23Flash_bwd_kernel_traitsILi128ELi64ELi128ELi8ELi2ELi4ELi2ELb0ELb0EN7cutlass6half_tE19Flash_kernel_traitsILi128ELi64ELi128ELi8ES3_EELb0ELb0ELb1ELb0ELb0ELb0ELb0EEEvNS_16Flash_bwd_paramsE)
        /*0014*/ 	.short	0x0160
        /*0016*/ 	.short	0x0280


	//----- nvinfo : EIATTR_CBANK_PARAM_SIZE
	.align		4
.L_404:
        /*0018*/ 	.byte	0x03, 0x19
        /*001a*/ 	.short	0x0280


	//----- nvinfo : EIATTR_KPARAM_INFO
	.align		4
        /*001c*/ 	.byte	0x04, 0x17
        /*001e*/ 	.short	(.L_406 - .L_405)
.L_405:
        /*0020*/ 	.word	0x00000000
        /*0024*/ 	.short	0x0000
        /*0026*/ 	.short	0x0000
        /*0028*/ 	.byte	0x00, 0xf0, 0x01, 0x0a


	//----- nvinfo : EIATTR_MAXREG_COUNT
	.align		4
.L_406:
        /*002c*/ 	.byte	0x03, 0x1b
        /*002e*/ 	.short	0x00ff


	//----- nvinfo : EIATTR_NUM_BARRIERS
	.align		4
        /*0030*/ 	.byte	0x02, 0x4c
        /*0032*/ 	.byte	0x01
	.zero		1


	//----- nvinfo : EIATTR_ANNOTATIONS
	.align		4
        /*0034*/ 	.byte	0x04, 0x55
        /*0036*/ 	.short	(.L_408 - .L_407)


	//   ....[0]....
.L_407:
        /*0038*/ 	.word	0x00000001
        /*003c*/ 	.byte	0xf0, 0x08, 0x00, 0x00, 0x01, 0x00, 0x00, 0x00, 0xc0, 0x0b, 0x00, 0x00, 0x01, 0x00, 0x00, 0x00
        /*004c*/ 	.byte	0xf0, 0x0b, 0x00, 0x00, 0x01, 0x00, 0x00, 0x00, 0x00, 0x0c, 0x00, 0x00, 0x01, 0x00, 0x00, 0x00
        /*005c*/ 	.byte	0x30, 0x0c, 0x00, 0x00, 0x01, 0x00, 0x00, 0x00, 0x40, 0x0c, 0x00, 0x00, 0x01, 0x00, 0x00, 0x00
        /*006c*/ 	.byte	0x30, 0x53, 0x00, 0x00, 0x01, 0x00, 0x00, 0x00, 0x20, 0x91, 0x00, 0x00, 0x01, 0x00, 0x00, 0x00
        /*007c*/ 	.byte	0x30, 0x91, 0x00, 0x00, 0x01, 0x00, 0x00, 0x00, 0x40, 0x91, 0x00, 0x00, 0x01, 0x00, 0x00, 0x00
        /*008c*/ 	.byte	0x50, 0x91, 0x00, 0x00, 0x01, 0x00, 0x00, 0x00, 0x60, 0x91, 0x00, 0x00


	//----- nvinfo : EIATTR_MERCURY_ISA_VERSION
	.align		4
.L_408:
        /*0098*/ 	.byte	0x03, 0x5f
        /*009a*/ 	.short	0x0000


	//----- nvinfo : EIATTR_EXIT_INSTR_OFFSETS
	.align		4
        /*009c*/ 	.byte	0x04, 0x1c
        /*009e*/ 	.short	(.L_410 - .L_409)


	//   ....[0]....
.L_409:
        /*00a0*/ 	.word	0x000000a0


	//   ....[1]....
        /*00a4*/ 	.word	0x0000acb0


	//----- nvinfo : EIATTR_CTAIDZ_USED
	.align		4
.L_410:
        /*00a8*/ 	.byte	0x01, 0x04
	.zero		2


	//----- nvinfo : EIATTR_CRS_STACK_SIZE
	.align		4
        /*00ac*/ 	.byte	0x04, 0x1e
        /*00ae*/ 	.short	(.L_412 - .L_411)
.L_411:
        /*00b0*/ 	.word	0x00000000
.L_412:


//--------------------- .nv.info._ZN5flash44flash_bwd_dq_dk_dv_loop_seqk_parallel_kernelI23Flash_bwd_kernel_traitsILi128ELi64ELi128ELi8ELi2ELi4ELi2ELb0ELb0EN7cutlass6half_tE19Flash_kernel_traitsILi128ELi64ELi128ELi8ES3_EELb0ELb0ELb0ELb0ELb1ELb1ELb0EEEvNS_16Flash_bwd_paramsE --------------------------
	.section	.nv.info._ZN5flash44flash_bwd_dq_dk_dv_loop_seqk_parallel_kernelI23Flash_bwd_kernel_traitsILi128ELi64ELi128ELi8ELi2ELi4ELi2ELb0ELb0EN7cutlass6half_tE19Flash_kernel_traitsILi128ELi64ELi128ELi8ES3_EELb0ELb0ELb0ELb0ELb1ELb1ELb0EEEvNS_16Flash_bwd_paramsE,"",@"SHT_CUDA_INFO"
	.sectionflags	@""
	.align	4


	//----- nvinfo : EIATTR_CUDA_API_VERSION
	.align		4
        /*0000*/ 	.byte	0x04, 0x37
        /*0002*/ 	.short	(.L_414 - .L_413)
.L_413:
        /*0004*/ 	.word	0x00000082


	//----- nvinfo : EIATTR_SW2861232_WAR
	.align		4
.L_414:
        /*0008*/ 	.byte	0x01, 0x35
	.zero		2


	//----- nvinfo : EIATTR_PARAM_CBANK
	.align		4
        /*000c*/ 	.byte	0x04, 0x0a
        /*000e*/ 	.short	(.L_416 - .L_415)
	.align		4
.L_415:
        /*0010*/ 	.word	index@(.nv.constant0._ZN5flash44flash_bwd_dq_dk_dv_loop_seqk_parallel_kernelI23Flash_bwd_kernel_traitsILi128ELi64ELi128ELi8ELi2ELi4ELi2ELb0ELb0EN7cutlass6half_tE19Flash_kernel_traitsILi128ELi64ELi128ELi8ES3_EELb0ELb0ELb0ELb0ELb1ELb1ELb0EEEvNS_16Flash_bwd_paramsE)
        /*0014*/ 	.short	0x0160
        /*0016*/ 	.short	0x0280


	//----- nvinfo : EIATTR_CBANK_PARAM_SIZE
	.align		4
.L_416:
        /*0018*/ 	.byte	0x03, 0x19
        /*001a*/ 	.short	0x0280


	//----- nvinfo : EIATTR_KPARAM_INFO
	.align		4
        /*001c*/ 	.byte	0x04, 0x17
        /*001e*/ 	.short	(.L_418 - .L_417)
.L_417:
        /*0020*/ 	.word	0x00000000
        /*0024*/ 	.short	0x0000
        /*0026*/ 	.short	0x0000
        /*0028*/ 	.byte	0x00, 0xf0, 0x01, 0x0a


	//----- nvinfo : EIATTR_MAXREG_COUNT
	.align		4
.L_418:
        /*002c*/ 	.byte	0x03, 0x1b
        /*002e*/ 	.short	0x00ff


	//----- nvinfo : EIATTR_NUM_BARRIERS
	.align		4
        /*0030*/ 	.byte	0x02, 0x4c
        /*0032*/ 	.byte	0x01
	.zero		1


	//----- nvinfo : EIATTR_ANNOTATIONS
	.align		4
        /*0034*/ 	.byte	0x04, 0x55
        /*0036*/ 	.short	(.L_420 - .L_419)


	//   ....[0]....
.L_419:
        /* <DEDUP_REMOVED lines=18> */


	//----- nvinfo : EIATTR_MERCURY_ISA_VERSION
	.align		4
.L_420:
        /*0140*/ 	.byte	0x03, 0x5f
        /*0142*/ 	.short	0x0000


	//----- nvinfo : EIATTR_EXIT_INSTR_OFFSETS
	.align		4
        /*0144*/ 	.byte	0x04, 0x1c
        /*0146*/ 	.short	(.L_422 - .L_421)


	//   ....[0]....
.L_421:
        /*0148*/ 	.word	0x000000a0


	//   ....[1]....
        /*014c*/ 	.word	0x00006fe0


	//----- nvinfo : EIATTR_CTAIDZ_USED
	.align		4
.L_422:
        /*0150*/ 	.byte	0x01, 0x04
	.zero		2


//--------------------- .nv.info._ZN5flash44flash_bwd_dq_dk_dv_loop_seqk_parallel_kernelI23Flash_bwd_kernel_traitsILi128ELi64ELi128ELi8ELi2ELi4ELi2ELb0ELb0EN7cutlass6half_tE19Flash_kernel_traitsILi128ELi64ELi128ELi8ES3_EELb0ELb0ELb0ELb1ELb0ELb0ELb0EEEvNS_16Flash_bwd_paramsE --------------------------
	.section	.nv.info._ZN5flash44flash_bwd_dq_dk_dv_loop_seqk_parallel_kernelI23Flash_bwd_kernel_traitsILi128ELi64ELi128ELi8ELi2ELi4ELi2ELb0ELb0EN7cutlass6half_tE19Flash_kernel_traitsILi128ELi64ELi128ELi8ES3_EELb0ELb0ELb0ELb1ELb0ELb0ELb0EEEvNS_16Flash_bwd_paramsE,"",@"SHT_CUDA_INFO"
	.sectionflags	@""
	.align	4


	//----- nvinfo : EIATTR_CUDA_API_VERSION
	.align		4
        /*0000*/ 	.byte	0x04, 0x37
        /*0002*/ 	.short	(.L_424 - .L_423)
.L_423:
        /*0004*/ 	.word	0x00000082


	//----- nvinfo : EIATTR_SW2861232_WAR
	.align		4
.L_424:
        /*0008*/ 	.byte	0x01, 0x35
	.zero		2


	//----- nvinfo : EIATTR_PARAM_CBANK
	.align		4
        /*000c*/ 	.byte	0x04, 0x0a
        /*000e*/ 	.short	(.L_426 - .L_425)
	.align		4
.L_425:
        /*0010*/ 	.word	index@(.nv.constant0._ZN5flash44flash_bwd_dq_dk_dv_loop_seqk_parallel_kernelI23Flash_bwd_kernel_traitsILi128ELi64ELi128ELi8ELi2ELi4ELi2ELb0ELb0EN7cutlass6half_tE19Flash_kernel_traitsILi128ELi64ELi128ELi8ES3_EELb0ELb0ELb0ELb1ELb0ELb0ELb0EEEvNS_16Flash_bwd_paramsE)
        /*0014*/ 	.short	0x0160
        /*0016*/ 	.short	0x0280


	//----- nvinfo : EIATTR_CBANK_PARAM_SIZE
	.align		4
.L_426:
        /*0018*/ 	.byte	0x03, 0x19
        /*001a*/ 	.short	0x0280


	//----- nvinfo : EIATTR_KPARAM_INFO
	.align		4
        /*001c*/ 	.byte	0x04, 0x17
        /*001e*/ 	.short	(.L_428 - .L_427)
.L_427:
        /*0020*/ 	.word	0x00000000
        /*0024*/ 	.short	0x0000
        /*0026*/ 	.short	0x0000
        /*0028*/ 	.byte	0x00, 0xf0, 0x01, 0x0a


	//----- nvinfo : EIATTR_MAXREG_COUNT
	.align		4
.L_428:
        /*002c*/ 	.byte	0x03, 0x1b
        /*002e*/ 	.short	0x00ff


	//----- nvinfo : EIATTR_NUM_BARRIERS
	.align		4
        /*0030*/ 	.byte	0x02, 0x4c
        /*0032*/ 	.byte	0x01
	.zero		1


	//----- nvinfo : EIATTR_ANNOTATIONS
	.align		4
        /*0034*/ 	.byte	0x04, 0x55
        /*0036*/ 	.short	(.L_430 - .L_429)


	//   ....[0]....
.L_429:
        /* <DEDUP_REMOVED lines=20> */
        /*016c*/ 	.byte	0xb0, 0x8a, 0x00, 0x00, 0x01, 0x00, 0x00, 0x00, 0xc0, 0x8a, 0x00, 0x00


	//----- nvinfo : EIATTR_MERCURY_ISA_VERSION
	.align		4
.L_430:
        /*0178*/ 	.byte	0x03, 0x5f
        /*017a*/ 	.short	0x0000


	//----- nvinfo : EIATTR_EXIT_INSTR_OFFSETS
	.align		4
        /*017c*/ 	.byte	0x04, 0x1c
        /*017e*/ 	.short	(.L_432 - .L_431)


	//   ....[0]....
.L_431:
        /*0180*/ 	.word	0x000000a0


	//   ....[1]....
        /*0184*/ 	.word	0x0000b320


	//----- nvinfo : EIATTR_CTAIDZ_USED
	.align		4
.L_432:
        /*0188*/ 	.byte	0x01, 0x04
	.zero		2


	//----- nvinfo : EIATTR_CRS_STACK_SIZE
	.align		4
        /*018c*/ 	.byte	0x04, 0x1e
        /*018e*/ 	.short	(.L_434 - .L_433)
.L_433:
        /*0190*/ 	.word	0x00000000
.L_434:


//--------------------- .nv.info._ZN5flash44flash_bwd_dq_dk_dv_loop_seqk_parallel_kernelI23Flash_bwd_kernel_traitsILi128ELi64ELi128ELi8ELi2ELi4ELi2ELb0ELb0EN7cutlass6half_tE19Flash_kernel_traitsILi128ELi64ELi128ELi8ES3_EELb0ELb0ELb1ELb0ELb0ELb1ELb0EEEvNS_16Flash_bwd_paramsE --------------------------
	.section	.nv.info._ZN5flash44flash_bwd_dq_dk_dv_loop_seqk_parallel_kernelI23Flash_bwd_kernel_traitsILi128ELi64ELi128ELi8ELi2ELi4ELi2ELb0ELb0EN7cutlass6half_tE19Flash_kernel_traitsILi128ELi64ELi128ELi8ES3_EELb0ELb0ELb1ELb0ELb0ELb1ELb0EEEvNS_16Flash_bwd_paramsE,"",@"SHT_CUDA_INFO"
	.sectionflags	@""
	.align	4


	//----- nvinfo : EIATTR_CUDA_API_VERSION
	.align		4
        /*0000*/ 	.byte	0x04, 0x37
        /*0002*/ 	.short	(.L_436 - .L_435)
.L_435:
        /*0004*/ 	.word	0x00000082


	//----- nvinfo : EIATTR_SW2861232_WAR
	.align		4
.L_436:
        /*0008*/ 	.byte	0x01, 0x35
	.zero		2


	//----- nvinfo : EIATTR_PARAM_CBANK
	.align		4
        /*000c*/ 	.byte	0x04, 0x0a
        /*000e*/ 	.short	(.L_438 - .L_437)
	.align		4
.L_437:
        /*0010*/ 	.word	index@(.nv.constant0._ZN5flash44flash_bwd_dq_dk_dv_loop_seqk_parallel_kernelI23Flash_bwd_kernel_traitsILi128ELi64ELi128ELi8ELi2ELi4ELi2ELb0ELb0EN7cutlass6half_tE19Flash_kernel_traitsILi128ELi64ELi128ELi8ES3_EELb0ELb0ELb1ELb0ELb0ELb1ELb0EEEvNS_16Flash_bwd_paramsE)
        /*0014*/ 	.short	0x0160
        /*0016*/ 	.short	0x0280


	//----- nvinfo : EIATTR_CBANK_PARAM_SIZE
	.align		4
.L_438:
        /*0018*/ 	.byte	0x03, 0x19
        /*001a*/ 	.short	0x0280


	//----- nvinfo : EIATTR_KPARAM_INFO
	.align		4
        /*001c*/ 	.byte	0x04, 0x17
        /*001e*/ 	.short	(.L_440 - .L_439)
.L_439:
        /*0020*/ 	.word	0x00000000
        /*0024*/ 	.short	0x0000
        /*0026*/ 	.short	0x0000
        /*0028*/ 	.byte	0x00, 0xf0, 0x01, 0x0a


	//----- nvinfo : EIATTR_MAXREG_COUNT
	.align		4
.L_440:
        /*002c*/ 	.byte	0x03, 0x1b
        /*002e*/ 	.short	0x00ff


	//----- nvinfo : EIATTR_NUM_BARRIERS
	.align		4
        /*0030*/ 	.byte	0x02, 0x4c
        /*0032*/ 	.byte	0x01
	.zero		1


	//----- nvinfo : EIATTR_ANNOTATIONS
	.align		4
        /*0034*/ 	.byte	0x04, 0x55
        /*0036*/ 	.short	(.L_442 - .L_441)


	//   ....[0]....
.L_441:
        /* <DEDUP_REMOVED lines=12> */


	//----- nvinfo : EIATTR_MERCURY_ISA_VERSION
	.align		4
.L_442:
        /*00e8*/ 	.byte	0x03, 0x5f
        /*00ea*/ 	.short	0x0000


	//----- nvinfo : EIATTR_EXIT_INSTR_OFFSETS
	.align		4
        /*00ec*/ 	.byte	0x04, 0x1c
        /*00ee*/ 	.short	(.L_444 - .L_443)


	//   ....[0]....
.L_443:
        /*00f0*/ 	.word	0x000000a0


	//   ....[1]....
        /*00f4*/ 	.word	0x00009d20


	//----- nvinfo : EIATTR_CTAIDZ_USED
	.align		4
.L_444:
        /*00f8*/ 	.byte	0x01, 0x04
	.zero		2


	//----- nvinfo : EIATTR_CRS_STACK_SIZE
	.align		4
        /*00fc*/ 	.byte	0x04, 0x1e
        /*00fe*/ 	.short	(.L_446 - .L_445)
.L_445:
        /*0100*/ 	.word	0x00000000
.L_446:


//--------------------- .nv.info._ZN5flash44flash_bwd_dq_dk_dv_loop_seqk_parallel_kernelI23Flash_bwd_kernel_traitsILi128ELi64ELi128ELi8ELi2ELi4ELi2ELb0ELb0EN7cutlass6half_tE19Flash_kernel_traitsILi128ELi64ELi128ELi8ES3_EELb0ELb0ELb1ELb1ELb0ELb0ELb0EEEvNS_16Flash_bwd_paramsE --------------------------
	.section	.nv.info._ZN5flash44flash_bwd_dq_dk_dv_loop_seqk_parallel_kernelI23Flash_bwd_kernel_traitsILi128ELi64ELi128ELi8ELi2ELi4ELi2ELb0ELb0EN7cutlass6half_tE19Flash_kernel_traitsILi128ELi64ELi128ELi8ES3_EELb0ELb0ELb1ELb1ELb0ELb0ELb0EEEvNS_16Flash_bwd_paramsE,"",@"SHT_CUDA_INFO"
	.sectionflags	@""
	.align	4


	//----- nvinfo : EIATTR_CUDA_API_VERSION
	.align		4
        /*0000*/ 	.byte	0x04, 0x37
        /*0002*/ 	.short	(.L_448 - .L_447)
.L_447:
        /*0004*/ 	.word	0x00000082


	//----- nvinfo : EIATTR_SW2861232_WAR
	.align		4
.L_448:
        /*0008*/ 	.byte	0x01, 0x35
	.zero		2


	//----- nvinfo : EIATTR_PARAM_CBANK
	.align		4
        /*000c*/ 	.byte	0x04, 0x0a
        /*000e*/ 	.short	(.L_450 - .L_449)
	.align		4
.L_449:
        /*0010*/ 	.word	index@(.nv.constant0._ZN5flash44flash_bwd_dq_dk_dv_loop_seqk_parallel_kernelI23Flash_bwd_kernel_traitsILi128ELi64ELi128ELi8ELi2ELi4ELi2ELb0ELb0EN7cutlass6half_tE19Flash_kernel_traitsILi128ELi64ELi128ELi8ES3_EELb0ELb0ELb1ELb1ELb0ELb0ELb0EEEvNS_16Flash_bwd_paramsE)
        /*0014*/ 	.short	0x0160
        /*0016*/ 	.short	0x0280


	//----- nvinfo : EIATTR_CBANK_PARAM_SIZE
	.align		4
.L_450:
        /*0018*/ 	.byte	0x03, 0x19
        /*001a*/ 	.short	0x0280


	//----- nvinfo : EIATTR_KPARAM_INFO
	.align		4
        /*001c*/ 	.byte	0x04, 0x17
        /*001e*/ 	.short	(.L_452 - .L_451)
.L_451:
        /*0020*/ 	.word	0x00000000
        /*0024*/ 	.short	0x0000
        /*0026*/ 	.short	0x0000
        /*0028*/ 	.byte	0x00, 0xf0, 0x01, 0x0a


	//----- nvinfo : EIATTR_MAXREG_COUNT
	.align		4
.L_452:
        /*002c*/ 	.byte	0x03, 0x1b
        /*002e*/ 	.short	0x00ff


	//----- nvinfo : EIATTR_NUM_BARRIERS
	.align		4
        /*0030*/ 	.byte	0x02, 0x4c
        /*0032*/ 	.byte	0x01
	.zero		1


	//----- nvinfo : EIATTR_ANNOTATIONS
	.align		4
        /*0034*/ 	.byte	0x04, 0x55
        /*0036*/ 	.short	(.L_454 - .L_453)


	//   ....[0]....
.L_453:
        /*0038*/ 	.word	0x00000001
        /*003c*/ 	.byte	0xa0, 0x0b, 0x00, 0x00, 0x01, 0x00, 0x00, 0x00, 0xe0, 0x0b, 0x00, 0x00, 0x01, 0x00, 0x00, 0x00
        /*004c*/ 	.byte	0xf0, 0x0b, 0x00, 0x00, 0x01, 0x00, 0x00, 0x00, 0x00, 0x0c, 0x00, 0x00, 0x01, 0x00, 0x00, 0x00
        /*005c*/ 	.byte	0x10, 0x0c, 0x00, 0x00, 0x01, 0x00, 0x00, 0x00, 0x30, 0x0c, 0x00, 0x00, 0x01, 0x00, 0x00, 0x00
        /*006c*/ 	.byte	0x20, 0x99, 0x00, 0x00, 0x01, 0x00, 0x00, 0x00, 0x30, 0x99, 0x00, 0x00, 0x01, 0x00, 0x00, 0x00
        /*007c*/ 	.byte	0x40, 0x99, 0x00, 0x00, 0x01, 0x00, 0x00, 0x00, 0x50, 0x99, 0x00, 0x00, 0x01, 0x00, 0x00, 0x00
        /*008c*/ 	.byte	0x60, 0x99, 0x00, 0x00, 0x01, 0x00, 0x00, 0x00, 0x70, 0x99, 0x00, 0x00


	//----- nvinfo : EIATTR_MERCURY_ISA_VERSION
	.align		4
.L_454:
        /*0098*/ 	.byte	0x03, 0x5f
        /*009a*/ 	.short	0x0000


	//----- nvinfo : EIATTR_EXIT_INSTR_OFFSETS
	.align		4
        /*009c*/ 	.byte	0x04, 0x1c
        /*009e*/ 	.short	(.L_456 - .L_455)


	//   ....[0]....
.L_455:
        /*00a0*/ 	.word	0x000000a0


	//   ....[1]....
        /*00a4*/ 	.word	0x0000b4a0


	//----- nvinfo : EIATTR_CTAIDZ_USED
	.align		4
.L_456:
        /*00a8*/ 	.byte	0x01, 0x04
	.zero		2


	//----- nvinfo : EIATTR_CRS_STACK_SIZE
	.align		4
        /*00ac*/ 	.byte	0x04, 0x1e
        /*00ae*/ 	.short	(.L_458 - .L_457)
.L_457:
        /*00b0*/ 	.word	0x00000000
.L_458:


//--------------------- .nv.info._ZN5flash27flash_bwd_convert_dq_kernelI23Flash_bwd_kernel_traitsILi128ELi64ELi64ELi8ELi4ELi2ELi2ELb1ELb0EN7cutlass6half_tE19Flash_kernel_traitsILi128ELi64ELi64ELi8ES3_EEEEvNS_16Flash_bwd_paramsEi --------------------------
	.section	.nv.info._ZN5flash27flash_bwd_convert_dq_kernelI23Flash_bwd_kernel_traitsILi128ELi64ELi64ELi8ELi4ELi2ELi2ELb1ELb0EN7cutlass6half_tE19Flash_kernel_traitsILi128ELi64ELi64ELi8ES3_EEEEvNS_16Flash_bwd_paramsEi,"",@"SHT_CUDA_INFO"
	.sectionflags	@""
	.align	4


	//----- nvinfo : EIATTR_CUDA_API_VERSION
	.align		4
        /*0000*/ 	.byte	0x04, 0x37
        /*0002*/ 	.short	(.L_460 - .L_459)
.L_459:
        /*0004*/ 	.word	0x00000082


	//----- nvinfo : EIATTR_SW2861232_WAR
	.align		4
.L_460:
        /*0008*/ 	.byte	0x01, 0x35
	.zero		2


	//----- nvinfo : EIATTR_PARAM_CBANK
	.align		4
        /*000c*/ 	.byte	0x04, 0x0a
        /*000e*/ 	.short	(.L_462 - .L_461)
	.align		4
.L_461:
        /*0010*/ 	.word	index@(.nv.constant0._ZN5flash27flash_bwd_convert_dq_kernelI23Flash_bwd_kernel_traitsILi128ELi64ELi64ELi8ELi4ELi2ELi2ELb1ELb0EN7cutlass6half_tE19Flash_kernel_traitsILi128ELi64ELi64ELi8ES3_EEEEvNS_16Flash_bwd_paramsEi)
        /*0014*/ 	.short	0x0160
        /*0016*/ 	.short	0x0284


	//----- nvinfo : EIATTR_CBANK_PARAM_SIZE
	.align		4
.L_462:
        /*0018*/ 	.byte	0x03, 0x19
        /*001a*/ 	.short	0x0284


	//----- nvinfo : EIATTR_KPARAM_INFO
	.align		4
        /*001c*/ 	.byte	0x04, 0x17
        /*001e*/ 	.short	(.L_464 - .L_463)
.L_463:
        /*0020*/ 	.word	0x00000000
        /*0024*/ 	.short	0x0001
        /*0026*/ 	.short	0x0280
        /*0028*/ 	.byte	0x00, 0xf0, 0x11, 0x00


	//----- nvinfo : EIATTR_KPARAM_INFO
	.align		4
.L_464:
        /*002c*/ 	.byte	0x04, 0x17
        /*002e*/ 	.short	(.L_466 - .L_465)
.L_465:
        /*0030*/ 	.word	0x00000000
        /*0034*/ 	.short	0x0000
        /*0036*/ 	.short	0x0000
        /*0038*/ 	.byte	0x00, 0xf0, 0x01, 0x0a


	//----- nvinfo : EIATTR_MAXREG_COUNT
	.align		4
.L_466:
        /*003c*/ 	.byte	0x03, 0x1b
        /*003e*/ 	.short	0x00ff


	//----- nvinfo : EIATTR_NUM_BARRIERS
	.align		4
        /*0040*/ 	.byte	0x02, 0x4c
        /*0042*/ 	.byte	0x01
	.zero		1


	//----- nvinfo : EIATTR_MERCURY_ISA_VERSION
	.align		4
        /*0044*/ 	.byte	0x03, 0x5f
        /*0046*/ 	.short	0x0000


	//----- nvinfo : EIATTR_EXIT_INSTR_OFFSETS
	.align		4
        /*0048*/ 	.byte	0x04, 0x1c
        /*004a*/ 	.short	(.L_468 - .L_467)


	//   ....[0]....
.L_467:
        /*004c*/ 	.word	0x000000f0


	//   ....[1]....
        /*0050*/ 	.word	0x000016c0


	//   ....[2]....
        /*0054*/ 	.word	0x000017a0


	//   ....[3]....
        /*0058*/ 	.word	0x000017c0


	//----- nvinfo : EIATTR_CTAIDZ_USED
	.align		4
.L_468:
        /*005c*/ 	.byte	0x01, 0x04
	.zero		2


	//----- nvinfo : EIATTR_CRS_STACK_SIZE
	.align		4
        /*0060*/ 	.byte	0x04, 0x1e
        /*0062*/ 	.short	(.L_470 - .L_469)
.L_469:
        /*0064*/ 	.word	0x00000000
.L_470:


//--------------------- .nv.info._ZN5flash44flash_bwd_dq_dk_dv_loop_seqk_parallel_kernelI23Flash_bwd_kernel_traitsILi128ELi64ELi64ELi8ELi4ELi2ELi2ELb1ELb0EN7cutlass6half_tE19Flash_kernel_traitsILi128ELi64ELi64ELi8ES3_EELb1ELb0ELb0ELb0ELb0ELb1ELb0EEEvNS_16Flash_bwd_paramsE --------------------------
	.section	.nv.info._ZN5flash44flash_bwd_dq_dk_dv_loop_seqk_parallel_kernelI23Flash_bwd_kernel_traitsILi128ELi64ELi64ELi8ELi4ELi2ELi2ELb1ELb0EN7cutlass6half_tE19Flash_kernel_traitsILi128ELi64ELi64ELi8ES3_EELb1ELb0ELb0ELb0ELb0ELb1ELb0EEEvNS_16Flash_bwd_paramsE,"",@"SHT_CUDA_INFO"
	.sectionflags	@""
	.align	4


	//----- nvinfo : EIATTR_CUDA_API_VERSION
	.align		4
        /*0000*/ 	.byte	0x04, 0x37
        /*0002*/ 	.short	(.L_472 - .L_471)
.L_471:
        /*0004*/ 	.word	0x00000082


	//----- nvinfo : EIATTR_SW2861232_WAR
	.align		4
.L_472:
        /*0008*/ 	.byte	0x01, 0x35
	.zero		2


	//----- nvinfo : EIATTR_PARAM_CBANK
	.align		4
        /*000c*/ 	.byte	0x04, 0x0a
        /*000e*/ 	.short	(.L_474 - .L_473)
	.align		4
.L_473:
        /*0010*/ 	.word	index@(.nv.constant0._ZN5flash44flash_bwd_dq_dk_dv_loop_seqk_parallel_kernelI23Flash_bwd_kernel_traitsILi128ELi64ELi64ELi8ELi4ELi2ELi2ELb1ELb0EN7cutlass6half_tE19Flash_kernel_traitsILi128ELi64ELi64ELi8ES3_EELb1ELb0ELb0ELb0ELb0ELb1ELb0EEEvNS_16Flash_bwd_paramsE)
        /*0014*/ 	.short	0x0160
        /*0016*/ 	.short	0x0280


	//----- nvinfo : EIATTR_CBANK_PARAM_SIZE
	.align		4
.L_474:
        /*0018*/ 	.byte	0x03, 0x19
        /*001a*/ 	.short	0x0280


	//----- nvinfo : EIATTR_KPARAM_INFO
	.align		4
        /*001c*/ 	.byte	0x04, 0x17
        /*001e*/ 	.short	(.L_476 - .L_475)
.L_475:
        /*0020*/ 	.word	0x00000000
        /*0024*/ 	.short	0x0000
        /*0026*/ 	.short	0x0000
        /*0028*/ 	.byte	0x00, 0xf0, 0x01, 0x0a


	//----- nvinfo : EIATTR_MAXREG_COUNT
	.align		4
.L_476:
        /*002c*/ 	.byte	0x03, 0x1b
        /*002e*/ 	.short	0x00ff


	//----- nvinfo : EIATTR_NUM_BARRIERS
	.align		4
        /*0030*/ 	.byte	0x02, 0x4c
        /*0032*/ 	.byte	0x01
	.zero		1


	//----- nvinfo : EIATTR_ANNOTATIONS
	.align		4
        /*0034*/ 	.byte	0x04, 0x55
        /*0036*/ 	.short	(.L_478 - .L_477)


	//   ....[0]....
.L_477:
        /* <DEDUP_REMOVED lines=11> */


	//----- nvinfo : EIATTR_MERCURY_ISA_VERSION
	.align		4
.L_478:
        /*00d0*/ 	.byte	0x03, 0x5f
        /*00d2*/ 	.short	0x0000


	//----- nvinfo : EIATTR_EXIT_INSTR_OFFSETS
	.align		4
        /*00d4*/ 	.byte	0x04, 0x1c
        /*00d6*/ 	.short	(.L_480 - .L_479)


	//   ....[0]....
.L_479:
        /*00d8*/ 	.word	0x00000090


	//   ....[1]....
        /*00dc*/ 	.word	0x00006c60


	//----- nvinfo : EIATTR_CTAIDZ_USED
	.align		4
.L_480:
        /*00e0*/ 	.byte	0x01, 0x04
	.zero		2


	//----- nvinfo : EIATTR_CRS_STACK_SIZE
	.align		4
        /*00e4*/ 	.byte	0x04, 0x1e
        /*00e6*/ 	.short	(.L_482 - .L_481)
.L_481:
        /*00e8*/ 	.word	0x00000000
.L_482:


//--------------------- .nv.info._ZN5flash44flash_bwd_dq_dk_dv_loop_seqk_parallel_kernelI23Flash_bwd_kernel_traitsILi128ELi64ELi64ELi8ELi4ELi2ELi2ELb1ELb0EN7cutlass6half_tE19Flash_kernel_traitsILi128ELi64ELi64ELi8ES3_EELb0ELb0ELb0ELb0ELb0ELb1ELb1EEEvNS_16Flash_bwd_paramsE --------------------------
	.section	.nv.info._ZN5flash44flash_bwd_dq_dk_dv_loop_seqk_parallel_kernelI23Flash_bwd_kernel_traitsILi128ELi64ELi64ELi8ELi4ELi2ELi2ELb1ELb0EN7cutlass6half_tE19Flash_kernel_traitsILi128ELi64ELi64ELi8ES3_EELb0ELb0ELb0ELb0ELb0ELb1ELb1EEEvNS_16Flash_bwd_paramsE,"",@"SHT_CUDA_INFO"
	.sectionflags	@""
	.align	4


	//----- nvinfo : EIATTR_CUDA_API_VERSION
	.align		4
        /*0000*/ 	.byte	0x04, 0x37
        /*0002*/ 	.short	(.L_484 - .L_483)
.L_483:
        /*0004*/ 	.word	0x00000082


	//----- nvinfo : EIATTR_SW2861232_WAR
	.align		4
.L_484:
        /*0008*/ 	.byte	0x01, 0x35
	.zero		2


	//----- nvinfo : EIATTR_PARAM_CBANK
	.align		4
        /*000c*/ 	.byte	0x04, 0x0a
        /*000e*/ 	.short	(.L_486 - .L_485)
	.align		4
.L_485:
        /*0010*/ 	.word	index@(.nv.constant0._ZN5flash44flash_bwd_dq_dk_dv_loop_seqk_parallel_kernelI23Flash_bwd_kernel_traitsILi128ELi64ELi64ELi8ELi4ELi2ELi2ELb1ELb0EN7cutlass6half_tE19Flash_kernel_traitsILi128ELi64ELi64ELi8ES3_EELb0ELb0ELb0ELb0ELb0ELb1ELb1EEEvNS_16Flash_bwd_paramsE)
        /*0014*/ 	.short	0x0160
        /*0016*/ 	.short	0x0280


	//----- nvinfo : EIATTR_CBANK_PARAM_SIZE
	.align		4
.L_486:
        /*0018*/ 	.byte	0x03, 0x19
        /*001a*/ 	.short	0x0280


	//----- nvinfo : EIATTR_KPARAM_INFO
	.align		4
        /*001c*/ 	.byte	0x04, 0x17
        /*001e*/ 	.short	(.L_488 - .L_487)
.L_487:
        /*0020*/ 	.word	0x00000000
        /*0024*/ 	.short	0x0000
        /*0026*/ 	.short	0x0000
        /*0028*/ 	.byte	0x00, 0xf0, 0x01, 0x0a


	//----- nvinfo : EIATTR_MAXREG_COUNT
	.align		4
.L_488:
        /*002c*/ 	.byte	0x03, 0x1b
        /*002e*/ 	.short	0x00ff


	//----- nvinfo : EIATTR_NUM_BARRIERS
	.align		4
        /*0030*/ 	.byte	0x02, 0x4c
        /*0032*/ 	.byte	0x01
	.zero		1


	//----- nvinfo : EIATTR_ANNOTATIONS
	.align		4
        /*0034*/ 	.byte	0x04, 0x55
        /*0036*/ 	.short	(.L_490 - .L_489)


	//   ....[0]....
.L_489:
        /*0038*/ 	.word	0x00000001
        /*003c*/ 	.byte	0x70, 0x02, 0x00, 0x00, 0x01, 0x00, 0x00, 0x00, 0xe0, 0x03, 0x00, 0x00, 0x01, 0x00, 0x00, 0x00
        /*004c*/ 	.byte	0x70, 0x05, 0x00, 0x00, 0x01, 0x00, 0x00, 0x00, 0xd0, 0x05, 0x00, 0x00, 0x01, 0x00, 0x00, 0x00
        /*005c*/ 	.byte	0x00, 0x14, 0x00, 0x00, 0x01, 0x00, 0x00, 0x00, 0x10, 0x14, 0x00, 0x00, 0x01, 0x00, 0x00, 0x00
        /*006c*/ 	.byte	0x20, 0x14, 0x00, 0x00, 0x01, 0x00, 0x00, 0x00, 0x20, 0x16, 0x00, 0x00, 0x01, 0x00, 0x00, 0x00
        /*007c*/ 	.byte	0xe0, 0x17, 0x00, 0x00, 0x01, 0x00, 0x00, 0x00, 0xc0, 0x1b, 0x00, 0x00, 0x01, 0x00, 0x00, 0x00
        /*008c*/ 	.byte	0x00, 0x59, 0x00, 0x00, 0x01, 0x00, 0x00, 0x00, 0x00, 0x61, 0x00, 0x00


	//----- nvinfo : EIATTR_MERCURY_ISA_VERSION
	.align		4
.L_490:
        /*0098*/ 	.byte	0x03, 0x5f
        /*009a*/ 	.short	0x0000


	//----- nvinfo : EIATTR_EXIT_INSTR_OFFSETS
	.align		4
        /*009c*/ 	.byte	0x04, 0x1c
        /*009e*/ 	.short	(.L_492 - .L_491)


	//   ....[0]....
.L_491:
        /*00a0*/ 	.word	0x00000090


	//   ....[1]....
        /*00a4*/ 	.word	0x00006670


	//----- nvinfo : EIATTR_CTAIDZ_USED
	.align		4
.L_492:
        /*00a8*/ 	.byte	0x01, 0x04
	.zero		2


	//----- nvinfo : EIATTR_CRS_STACK_SIZE
	.align		4
        /*00ac*/ 	.byte	0x04, 0x1e
        /*00ae*/ 	.short	(.L_494 - .L_493)
.L_493:
        /*00b0*/ 	.word	0x00000000
.L_494:


//--------------------- .nv.info._ZN5flash44flash_bwd_dq_dk_dv_loop_seqk_parallel_kernelI23Flash_bwd_kernel_traitsILi128ELi64ELi64ELi8ELi4ELi2ELi2ELb1ELb0EN7cutlass6half_tE19Flash_kernel_traitsILi128ELi64ELi64ELi8ES3_EELb1ELb0ELb0ELb0ELb0ELb0ELb0EEEvNS_16Flash_bwd_paramsE --------------------------
	.section	.nv.info._ZN5flash44flash_bwd_dq_dk_dv_loop_seqk_parallel_kernelI23Flash_bwd_kernel_traitsILi128ELi64ELi64ELi8ELi4ELi2ELi2ELb1ELb0EN7cutlass6half_tE19Flash_kernel_traitsILi128ELi64ELi64ELi8ES3_EELb1ELb0ELb0ELb0ELb0ELb0ELb0EEEvNS_16Flash_bwd_paramsE,"",@"SHT_CUDA_INFO"
	.sectionflags	@""
	.align	4


	//----- nvinfo : EIATTR_CUDA_API_VERSION
	.align		4
        /*0000*/ 	.byte	0x04, 0x37
        /*0002*/ 	.short	(.L_496 - .L_495)
.L_495:
        /*0004*/ 	.word	0x00000082


	//----- nvinfo : EIATTR_SW2861232_WAR
	.align		4
.L_496:
        /*0008*/ 	.byte	0x01, 0x35
	.zero		2


	//----- nvinfo : EIATTR_PARAM_CBANK
	.align		4
        /*000c*/ 	.byte	0x04, 0x0a
        /*000e*/ 	.short	(.L_498 - .L_497)
	.align		4
.L_497:
        /*0010*/ 	.word	index@(.nv.constant0._ZN5flash44flash_bwd_dq_dk_dv_loop_seqk_parallel_kernelI23Flash_bwd_kernel_traitsILi128ELi64ELi64ELi8ELi4ELi2ELi2ELb1ELb0EN7cutlass6half_tE19Flash_kernel_traitsILi128ELi64ELi64ELi8ES3_EELb1ELb0ELb0ELb0ELb0ELb0ELb0EEEvNS_16Flash_bwd_paramsE)
        /*0014*/ 	.short	0x0160
        /*0016*/ 	.short	0x0280


	//----- nvinfo : EIATTR_CBANK_PARAM_SIZE
	.align		4
.L_498:
        /*0018*/ 	.byte	0x03, 0x19
        /*001a*/ 	.short	0x0280


	//----- nvinfo : EIATTR_KPARAM_INFO
	.align		4
        /*001c*/ 	.byte	0x04, 0x17
        /*001e*/ 	.short	(.L_500 - .L_499)
.L_499:
        /*0020*/ 	.word	0x00000000
        /*0024*/ 	.short	0x0000
        /*0026*/ 	.short	0x0000
        /*0028*/ 	.byte	0x00, 0xf0, 0x01, 0x0a


	//----- nvinfo : EIATTR_MAXREG_COUNT
	.align		4
.L_500:
        /*002c*/ 	.byte	0x03, 0x1b
        /*002e*/ 	.short	0x00ff


	//----- nvinfo : EIATTR_NUM_BARRIERS
	.align		4
        /*0030*/ 	.byte	0x02, 0x4c
        /*0032*/ 	.byte	0x01
	.zero		1


	//----- nvinfo : EIATTR_ANNOTATIONS
	.align		4
        /*0034*/ 	.byte	0x04, 0x55
        /*0036*/ 	.short	(.L_502 - .L_501)


	//   ....[0]....
.L_501:
        /* <DEDUP_REMOVED lines=8> */


	//----- nvinfo : EIATTR_MERCURY_ISA_VERSION
	.align		4
.L_502:
        /*00a0*/ 	.byte	0x03, 0x5f
        /*00a2*/ 	.short	0x0000


	//----- nvinfo : EIATTR_EXIT_INSTR_OFFSETS
	.align		4
        /*00a4*/ 	.byte	0x04, 0x1c
        /*00a6*/ 	.short	(.L_504 - .L_503)


	//   ....[0]....
.L_503:
        /*00a8*/ 	.word	0x00000090


	//   ....[1]....
        /*00ac*/ 	.word	0x00007960


	//----- nvinfo : EIATTR_CTAIDZ_USED
	.align		4
.L_504:
        /*00b0*/ 	.byte	0x01, 0x04
	.zero		2


	//----- nvinfo : EIATTR_CRS_STACK_SIZE
	.align		4
        /*00b4*/ 	.byte	0x04, 0x1e
        /*00b6*/ 	.short	(.L_506 - .L_505)
.L_505:
        /*00b8*/ 	.word	0x00000000
.L_506:


//--------------------- .nv.info._ZN5flash44flash_bwd_dq_dk_dv_loop_seqk_parallel_kernelI23Flash_bwd_kernel_traitsILi128ELi64ELi64ELi8ELi4ELi2ELi2ELb1ELb0EN7cutlass6half_tE19Flash_kernel_traitsILi128ELi64ELi64ELi8ES3_EELb0ELb0ELb0ELb0ELb0ELb0ELb1EEEvNS_16Flash_bwd_paramsE --------------------------
	.section	.nv.info._ZN5flash44flash_bwd_dq_dk_dv_loop_seqk_parallel_kernelI23Flash_bwd_kernel_traitsILi128ELi64ELi64ELi8ELi4ELi2ELi2ELb1ELb0EN7cutlass6half_tE19Flash_kernel_traitsILi128ELi64ELi64ELi8ES3_EELb0ELb0ELb0ELb0ELb0ELb0ELb1EEEvNS_16Flash_bwd_paramsE,"",@"SHT_CUDA_INFO"
	.sectionflags	@""
	.align	4


	//----- nvinfo : EIATTR_CUDA_API_VERSION
	.align		4
        /*0000*/ 	.byte	0x04, 0x37
        /*0002*/ 	.short	(.L_508 - .L_507)
.L_507:
        /*0004*/ 	.word	0x00000082


	//----- nvinfo : EIATTR_SW2861232_WAR
	.align		4
.L_508:
        /*0008*/ 	.byte	0x01, 0x35
	.zero		2


	//----- nvinfo : EIATTR_PARAM_CBANK
	.align		4
        /*000c*/ 	.byte	0x04, 0x0a
        /*000e*/ 	.short	(.L_510 - .L_509)
	.align		4
.L_509:
        /*0010*/ 	.word	index@(.nv.constant0._ZN5flash44flash_bwd_dq_dk_dv_loop_seqk_parallel_kernelI23Flash_bwd_kernel_traitsILi128ELi64ELi64ELi8ELi4ELi2ELi2ELb1ELb0EN7cutlass6half_tE19Flash_kernel_traitsILi128ELi64ELi64ELi8ES3_EELb0ELb0ELb0ELb0ELb0ELb0ELb1EEEvNS_16Flash_bwd_paramsE)
        /*0014*/ 	.short	0x0160
        /*0016*/ 	.short	0x0280


	//----- nvinfo : EIATTR_CBANK_PARAM_SIZE
	.align		4
.L_510:
        /*0018*/ 	.byte	0x03, 0x19
        /*001a*/ 	.short	0x0280


	//----- nvinfo : EIATTR_KPARAM_INFO
	.align		4
        /*001c*/ 	.byte	0x04, 0x17
        /*001e*/ 	.short	(.L_512 - .L_511)
.L_511:
        /*0020*/ 	.word	0x00000000
        /*0024*/ 	.short	0x0000
        /*0026*/ 	.short	0x0000
        /*0028*/ 	.byte	0x00, 0xf0, 0x01, 0x0a


	//----- nvinfo : EIATTR_MAXREG_COUNT
	.align		4
.L_512:
        /*002c*/ 	.byte	0x03, 0x1b
        /*002e*/ 	.short	0x00ff


	//----- nvinfo : EIATTR_NUM_BARRIERS
	.align		4
        /*0030*/ 	.byte	0x02, 0x4c
        /*0032*/ 	.byte	0x01
	.zero		1


	//----- nvinfo : EIATTR_ANNOTATIONS
	.align		4
        /*0034*/ 	.byte	0x04, 0x55
        /*0036*/ 	.short	(.L_514 - .L_513)


	//   ....[0]....
.L_513:
        /* <DEDUP_REMOVED lines=9> */


	//----- nvinfo : EIATTR_MERCURY_ISA_VERSION
	.align		4
.L_514:
        /*00b0*/ 	.byte	0x03, 0x5f
        /*00b2*/ 	.short	0x0000


	//----- nvinfo : EIATTR_EXIT_INSTR_OFFSETS
	.align		4
        /*00b4*/ 	.byte	0x04, 0x1c
        /*00b6*/ 	.short	(.L_516 - .L_515)


	//   ....[0]....
.L_515:
        /*00b8*/ 	.word	0x00000090


	//   ....[1]....
        /*00bc*/ 	.word	0x000072b0


	//----- nvinfo : EIATTR_CTAIDZ_USED
	.align		4
.L_516:
        /*00c0*/ 	.byte	0x01, 0x04
	.zero		2


	//----- nvinfo : EIATTR_CRS_STACK_SIZE
	.align		4
        /*00c4*/ 	.byte	0x04, 0x1e
        /*00c6*/ 	.short	(.L_518 - .L_517)
.L_517:
        /*00c8*/ 	.word	0x00000000
.L_518:


//--------------------- .nv.info._ZN5flash44flash_bwd_dq_dk_dv_loop_seqk_parallel_kernelI23Flash_bwd_kernel_traitsILi128ELi64ELi64ELi8ELi4ELi2ELi2ELb1ELb0EN7cutlass6half_tE19Flash_kernel_traitsILi128ELi64ELi64ELi8ES3_EELb1ELb0ELb1ELb0ELb0ELb0ELb0EEEvNS_16Flash_bwd_paramsE --------------------------
	.section	.nv.info._ZN5flash44flash_bwd_dq_dk_dv_loop_seqk_parallel_kernelI23Flash_bwd_kernel_traitsILi128ELi64ELi64ELi8ELi4ELi2ELi2ELb1ELb0EN7cutlass6half_tE19Flash_kernel_traitsILi128ELi64ELi64ELi8ES3_EELb1ELb0ELb1ELb0ELb0ELb0ELb0EEEvNS_16Flash_bwd_paramsE,"",@"SHT_CUDA_INFO"
	.sectionflags	@""
	.align	4


	//----- nvinfo : EIATTR_CUDA_API_VERSION
	.align		4
        /*0000*/ 	.byte	0x04, 0x37
        /*0002*/ 	.short	(.L_520 - .L_519)
.L_519:
        /*0004*/ 	.word	0x00000082


	//----- nvinfo : EIATTR_SW2861232_WAR
	.align		4
.L_520:
        /*0008*/ 	.byte	0x01, 0x35
	.zero		2


	//----- nvinfo : EIATTR_PARAM_CBANK
	.align		4
        /*000c*/ 	.byte	0x04, 0x0a
        /*000e*/ 	.short	(.L_522 - .L_521)
	.align		4
.L_521:
        /*0010*/ 	.word	index@(.nv.constant0._ZN5flash44flash_bwd_dq_dk_dv_loop_seqk_parallel_kernelI23Flash_bwd_kernel_traitsILi128ELi64ELi64ELi8ELi4ELi2ELi2ELb1ELb0EN7cutlass6half_tE19Flash_kernel_traitsILi128ELi64ELi64ELi8ES3_EELb1ELb0ELb1ELb0ELb0ELb0ELb0EEEvNS_16Flash_bwd_paramsE)
        /*0014*/ 	.short	0x0160
        /*0016*/ 	.short	0x0280


	//----- nvinfo : EIATTR_CBANK_PARAM_SIZE
	.align		4
.L_522:
        /*0018*/ 	.byte	0x03, 0x19
        /*001a*/ 	.short	0x0280


	//----- nvinfo : EIATTR_KPARAM_INFO
	.align		4
        /*001c*/ 	.byte	0x04, 0x17
        /*001e*/ 	.short	(.L_524 - .L_523)
.L_523:
        /*0020*/ 	.word	0x00000000
        /*0024*/ 	.short	0x0000
        /*0026*/ 	.short	0x0000
        /*0028*/ 	.byte	0x00, 0xf0, 0x01, 0x0a


	//----- nvinfo : EIATTR_MAXREG_COUNT
	.align		4
.L_524:
        /*002c*/ 	.byte	0x03, 0x1b
        /*002e*/ 	.short	0x00ff


	//----- nvinfo : EIATTR_NUM_BARRIERS
	.align		4
        /*0030*/ 	.byte	0x02, 0x4c
        /*0032*/ 	.byte	0x01
	.zero		1


	//----- nvinfo : EIATTR_MERCURY_ISA_VERSION
	.align		4
        /*0034*/ 	.byte	0x03, 0x5f
        /*0036*/ 	.short	0x0000


	//----- nvinfo : EIATTR_EXIT_INSTR_OFFSETS
	.align		4
        /*0038*/ 	.byte	0x04, 0x1c
        /*003a*/ 	.short	(.L_526 - .L_525)


	//   ....[0]....
.L_525:
        /*003c*/ 	.word	0x00000080


	//   ....[1]....
        /*0040*/ 	.word	0x000078c0


	//----- nvinfo : EIATTR_CTAIDZ_USED
	.align		4
.L_526:
        /*0044*/ 	.byte	0x01, 0x04
	.zero		2


	//----- nvinfo : EIATTR_CRS_STACK_SIZE
	.align		4
        /*0048*/ 	.byte	0x04, 0x1e
        /*004a*/ 	.short	(.L_528 - .L_527)
.L_527:
        /*004c*/ 	.word	0x00000000
.L_528:


//--------------------- .nv.info._ZN5flash44flash_bwd_dq_dk_dv_loop_seqk_parallel_kernelI23Flash_bwd_kernel_traitsILi128ELi64ELi64ELi8ELi4ELi2ELi2ELb1ELb0EN7cutlass6half_tE19Flash_kernel_traitsILi128ELi64ELi64ELi8ES3_EELb0ELb0ELb1ELb0ELb0ELb0ELb1EEEvNS_16Flash_bwd_paramsE --------------------------
	.section	.nv.info._ZN5flash44flash_bwd_dq_dk_dv_loop_seqk_parallel_kernelI23Flash_bwd_kernel_traitsILi128ELi64ELi64ELi8ELi4ELi2ELi2ELb1ELb0EN7cutlass6half_tE19Flash_kernel_traitsILi128ELi64ELi64ELi8ES3_EELb0ELb0ELb1ELb0ELb0ELb0ELb1EEEvNS_16Flash_bwd_paramsE,"",@"SHT_CUDA_INFO"
	.sectionflags	@""
	.align	4


	//----- nvinfo : EIATTR_CUDA_API_VERSION
	.align		4
        /*0000*/ 	.byte	0x04, 0x37
        /*0002*/ 	.short	(.L_530 - .L_529)
.L_529:
        /*0004*/ 	.word	0x00000082


	//----- nvinfo : EIATTR_SW2861232_WAR
	.align		4
.L_530:
        /*0008*/ 	.byte	0x01, 0x35
	.zero		2


	//----- nvinfo : EIATTR_PARAM_CBANK
	.align		4
        /*000c*/ 	.byte	0x04, 0x0a
        /*000e*/ 	.short	(.L_532 - .L_531)
	.align		4
.L_531:
        /*0010*/ 	.word	index@(.nv.constant0._ZN5flash44flash_bwd_dq_dk_dv_loop_seqk_parallel_kernelI23Flash_bwd_kernel_traitsILi128ELi64ELi64ELi8ELi4ELi2ELi2ELb1ELb0EN7cutlass6half_tE19Flash_kernel_traitsILi128ELi64ELi64ELi8ES3_EELb0ELb0ELb1ELb0ELb0ELb0ELb1EEEvNS_16Flash_bwd_paramsE)
        /*0014*/ 	.short	0x0160
        /*0016*/ 	.short	0x0280


	//----- nvinfo : EIATTR_CBANK_PARAM_SIZE
	.align		4
.L_532:
        /*0018*/ 	.byte	0x03, 0x19
        /*001a*/ 	.short	0x0280


	//----- nvinfo : EIATTR_KPARAM_INFO
	.align		4
        /*001c*/ 	.byte	0x04, 0x17
        /*001e*/ 	.short	(.L_534 - .L_533)
.L_533:
        /*0020*/ 	.word	0x00000000
        /*0024*/ 	.short	0x0000
        /*0026*/ 	.short	0x0000
        /*0028*/ 	.byte	0x00, 0xf0, 0x01, 0x0a


	//----- nvinfo : EIATTR_MAXREG_COUNT
	.align		4
.L_534:
        /*002c*/ 	.byte	0x03, 0x1b
        /*002e*/ 	.short	0x00ff


	//----- nvinfo : EIATTR_NUM_BARRIERS
	.align		4
        /*0030*/ 	.byte	0x02, 0x4c
        /*0032*/ 	.byte	0x01
	.zero		1


	//----- nvinfo : EIATTR_ANNOTATIONS
	.align		4
        /*0034*/ 	.byte	0x04, 0x55
        /*0036*/ 	.short	(.L_536 - .L_535)


	//   ....[0]....
.L_535:
        /* <DEDUP_REMOVED lines=8> */


	//----- nvinfo : EIATTR_MERCURY_ISA_VERSION
	.align		4
.L_536:
        /*00a0*/ 	.byte	0x03, 0x5f
        /*00a2*/ 	.short	0x0000


	//----- nvinfo : EIATTR_EXIT_INSTR_OFFSETS
	.align		4
        /*00a4*/ 	.byte	0x04, 0x1c
        /*00a6*/ 	.short	(.L_538 - .L_537)


	//   ....[0]....
.L_537:
        /*00a8*/ 	.word	0x00000090


	//   ....[1]....
        /*00ac*/ 	.word	0x00007690


	//----- nvinfo : EIATTR_CTAIDZ_USED
	.align		4
.L_538:
        /*00b0*/ 	.byte	0x01, 0x04
	.zero		2


	//----- nvinfo : EIATTR_CRS_STACK_SIZE
	.align		4
        /*00b4*/ 	.byte	0x04, 0x1e
        /*00b6*/ 	.short	(.L_540 - .L_539)
.L_539:
        /*00b8*/ 	.word	0x00000000
.L_540:


//--------------------- .nv.info._ZN5flash44flash_bwd_dq_dk_dv_loop_seqk_parallel_kernelI23Flash_bwd_kernel_traitsILi128ELi64ELi64ELi8ELi4ELi2ELi2ELb1ELb0EN7cutlass6half_tE19Flash_kernel_traitsILi128ELi64ELi64ELi8ES3_EELb1ELb0ELb0ELb0ELb1ELb1ELb0EEEvNS_16Flash_bwd_paramsE --------------------------
	.section	.nv.info._ZN5flash44flash_bwd_dq_dk_dv_loop_seqk_parallel_kernelI23Flash_bwd_kernel_traitsILi128ELi64ELi64ELi8ELi4ELi2ELi2ELb1ELb0EN7cutlass6half_tE19Flash_kernel_traitsILi128ELi64ELi64ELi8ES3_EELb1ELb0ELb0ELb0ELb1ELb1ELb0EEEvNS_16Flash_bwd_paramsE,"",@"SHT_CUDA_INFO"
	.sectionflags	@""
	.align	4


	//----- nvinfo : EIATTR_CUDA_API_VERSION
	.align		4
        /*0000*/ 	.byte	0x04, 0x37
        /*0002*/ 	.short	(.L_542 - .L_541)
.L_541:
        /*0004*/ 	.word	0x00000082


	//----- nvinfo : EIATTR_SW2861232_WAR
	.align		4
.L_542:
        /*0008*/ 	.byte	0x01, 0x35
	.zero		2


	//----- nvinfo : EIATTR_PARAM_CBANK
	.align		4
        /*000c*/ 	.byte	0x04, 0x0a
        /*000e*/ 	.short	(.L_544 - .L_543)
	.align		4
.L_543:
        /*0010*/ 	.word	index@(.nv.constant0._ZN5flash44flash_bwd_dq_dk_dv_loop_seqk_parallel_kernelI23Flash_bwd_kernel_traitsILi128ELi64ELi64ELi8ELi4ELi2ELi2ELb1ELb0EN7cutlass6half_tE19Flash_kernel_traitsILi128ELi64ELi64ELi8ES3_EELb1ELb0ELb0ELb0ELb1ELb1ELb0EEEvNS_16Flash_bwd_paramsE)
        /*0014*/ 	.short	0x0160
        /*0016*/ 	.short	0x0280


	//----- nvinfo : EIATTR_CBANK_PARAM_SIZE
	.align		4
.L_544:
        /*0018*/ 	.byte	0x03, 0x19
        /*001a*/ 	.short	0x0280


	//----- nvinfo : EIATTR_KPARAM_INFO
	.align		4
        /*001c*/ 	.byte	0x04, 0x17
        /*001e*/ 	.short	(.L_546 - .L_545)
.L_545:
        /*0020*/ 	.word	0x00000000
        /*0024*/ 	.short	0x0000
        /*0026*/ 	.short	0x0000
        /*0028*/ 	.byte	0x00, 0xf0, 0x01, 0x0a


	//----- nvinfo : EIATTR_MAXREG_COUNT
	.align		4
.L_546:
        /*002c*/ 	.byte	0x03, 0x1b
        /*002e*/ 	.short	0x00ff


	//----- nvinfo : EIATTR_NUM_BARRIERS
	.align		4
        /*0030*/ 	.byte	0x02, 0x4c
        /*0032*/ 	.byte	0x01
	.zero		1


	//----- nvinfo : EIATTR_ANNOTATIONS
	.align		4
        /*0034*/ 	.byte	0x04, 0x55
        /*0036*/ 	.short	(.L_548 - .L_547)


	//   ....[0]....
.L_547:
        /* <DEDUP_REMOVED lines=13> */


	//----- nvinfo : EIATTR_MERCURY_ISA_VERSION
	.align		4
.L_548:
        /*00f8*/ 	.byte	0x03, 0x5f
        /*00fa*/ 	.short	0x0000


	//----- nvinfo : EIATTR_EXIT_INSTR_OFFSETS
	.align		4
        /*00fc*/ 	.byte	0x04, 0x1c
        /*00fe*/ 	.short	(.L_550 - .L_549)


	//   ....[0]....
.L_549:
        /*0100*/ 	.word	0x00000090


	//   ....[1]....
        /*0104*/ 	.word	0x000057a0


	//----- nvinfo : EIATTR_CTAIDZ_USED
	.align		4
.L_550:
        /*0108*/ 	.byte	0x01, 0x04
	.zero		2


//--------------------- .nv.info._ZN5flash44flash_bwd_dq_dk_dv_loop_seqk_parallel_kernelI23Flash_bwd_kernel_traitsILi128ELi64ELi64ELi8ELi4ELi2ELi2ELb1ELb0EN7cutlass6half_tE19Flash_kernel_traitsILi128ELi64ELi64ELi8ES3_EELb0ELb0ELb0ELb0ELb1ELb1ELb1EEEvNS_16Flash_bwd_paramsE --------------------------
	.section	.nv.info._ZN5flash44flash_bwd_dq_dk_dv_loop_seqk_parallel_kernelI23Flash_bwd_kernel_traitsILi128ELi64ELi64ELi8ELi4ELi2ELi2ELb1ELb0EN7cutlass6half_tE19Flash_kernel_traitsILi128ELi64ELi64ELi8ES3_EELb0ELb0ELb0ELb0ELb1ELb1ELb1EEEvNS_16Flash_bwd_paramsE,"",@"SHT_CUDA_INFO"
	.sectionflags	@""
	.align	4


	//----- nvinfo : EIATTR_CUDA_API_VERSION
	.align		4
        /*0000*/ 	.byte	0x04, 0x37
        /*0002*/ 	.short	(.L_552 - .L_551)
.L_551:
        /*0004*/ 	.word	0x00000082


	//----- nvinfo : EIATTR_SW2861232_WAR
	.align		4
.L_552:
        /*0008*/ 	.byte	0x01, 0x35
	.zero		2


	//----- nvinfo : EIATTR_PARAM_CBANK
	.align		4
        /*000c*/ 	.byte	0x04, 0x0a
        /*000e*/ 	.short	(.L_554 - .L_553)
	.align		4
.L_553:
        /*0010*/ 	.word	index@(.nv.constant0._ZN5flash44flash_bwd_dq_dk_dv_loop_seqk_parallel_kernelI23Flash_bwd_kernel_traitsILi128ELi64ELi64ELi8ELi4ELi2ELi2ELb1ELb0EN7cutlass6half_tE19Flash_kernel_traitsILi128ELi64ELi64ELi8ES3_EELb0ELb0ELb0ELb0ELb1ELb1ELb1EEEvNS_16Flash_bwd_paramsE)
        /*0014*/ 	.short	0x0160
        /*0016*/ 	.short	0x0280


	//----- nvinfo : EIATTR_CBANK_PARAM_SIZE
	.align		4
.L_554:
        /*0018*/ 	.byte	0x03, 0x19
        /*001a*/ 	.short	0x0280


	//----- nvinfo : EIATTR_KPARAM_INFO
	.align		4
        /*001c*/ 	.byte	0x04, 0x17
        /*001e*/ 	.short	(.L_556 - .L_555)
.L_555:
        /*0020*/ 	.word	0x00000000
        /*0024*/ 	.short	0x0000
        /*0026*/ 	.short	0x0000
        /*0028*/ 	.byte	0x00, 0xf0, 0x01, 0x0a


	//----- nvinfo : EIATTR_MAXREG_COUNT
	.align		4
.L_556:
        /*002c*/ 	.byte	0x03, 0x1b
        /*002e*/ 	.short	0x00ff


	//----- nvinfo : EIATTR_NUM_BARRIERS
	.align		4
        /*0030*/ 	.byte	0x02, 0x4c
        /*0032*/ 	.byte	0x01
	.zero		1


	//----- nvinfo : EIATTR_ANNOTATIONS
	.align		4
        /*0034*/ 	.byte	0x04, 0x55
        /*0036*/ 	.short	(.L_558 - .L_557)


	//   ....[0]....
.L_557:
        /*0038*/ 	.word	0x00000001
        /*003c*/ 	.byte	0x20, 0x03, 0x00, 0x00, 0x01, 0x00, 0x00, 0x00, 0xf0, 0x05, 0x00, 0x00, 0x01, 0x00, 0x00, 0x00
        /*004c*/ 	.byte	0x90, 0x07, 0x00, 0x00, 0x01, 0x00, 0x00, 0x00, 0x40, 0x08, 0x00, 0x00, 0x01, 0x00, 0x00, 0x00
        /*005c*/ 	.byte	0x10, 0x11, 0x00, 0x00, 0x01, 0x00, 0x00, 0x00, 0x90, 0x12, 0x00, 0x00, 0x01, 0x00, 0x00, 0x00
        /*006c*/ 	.byte	0xe0, 0x12, 0x00, 0x00, 0x01, 0x00, 0x00, 0x00, 0x90, 0x13, 0x00, 0x00


	//----- nvinfo : EIATTR_MERCURY_ISA_VERSION
	.align		4
.L_558:
        /*0078*/ 	.byte	0x03, 0x5f
        /*007a*/ 	.short	0x0000


	//----- nvinfo : EIATTR_EXIT_INSTR_OFFSETS
	.align		4
        /*007c*/ 	.byte	0x04, 0x1c
        /*007e*/ 	.short	(.L_560 - .L_559)


	//   ....[0]....
.L_559:
        /*0080*/ 	.word	0x00000090


	//   ....[1]....
        /*0084*/ 	.word	0x00004f00


	//----- nvinfo : EIATTR_CTAIDZ_USED
	.align		4
.L_560:
        /*0088*/ 	.byte	0x01, 0x04
	.zero		2


//--------------------- .nv.info._ZN5flash44flash_bwd_dq_dk_dv_loop_seqk_parallel_kernelI23Flash_bwd_kernel_traitsILi128ELi64ELi64ELi8ELi4ELi2ELi2ELb1ELb0EN7cutlass6half_tE19Flash_kernel_traitsILi128ELi64ELi64ELi8ES3_EELb1ELb0ELb0ELb1ELb0ELb0ELb0EEEvNS_16Flash_bwd_paramsE --------------------------
	.section	.nv.info._ZN5flash44flash_bwd_dq_dk_dv_loop_seqk_parallel_kernelI23Flash_bwd_kernel_traitsILi128ELi64ELi64ELi8ELi4ELi2ELi2ELb1ELb0EN7cutlass6half_tE19Flash_kernel_traitsILi128ELi64ELi64ELi8ES3_EELb1ELb0ELb0ELb1ELb0ELb0ELb0EEEvNS_16Flash_bwd_paramsE,"",@"SHT_CUDA_INFO"
	.sectionflags	@""
	.align	4


	//----- nvinfo : EIATTR_CUDA_API_VERSION
	.align		4
        /*0000*/ 	.byte	0x04, 0x37
        /*0002*/ 	.short	(.L_562 - .L_561)
.L_561:
        /*0004*/ 	.word	0x00000082


	//----- nvinfo : EIATTR_SW2861232_WAR
	.align		4
.L_562:
        /*0008*/ 	.byte	0x01, 0x35
	.zero		2


	//----- nvinfo : EIATTR_PARAM_CBANK
	.align		4
        /*000c*/ 	.byte	0x04, 0x0a
        /*000e*/ 	.short	(.L_564 - .L_563)
	.align		4
.L_563:
        /*0010*/ 	.word	index@(.nv.constant0._ZN5flash44flash_bwd_dq_dk_dv_loop_seqk_parallel_kernelI23Flash_bwd_kernel_traitsILi128ELi64ELi64ELi8ELi4ELi2ELi2ELb1ELb0EN7cutlass6half_tE19Flash_kernel_traitsILi128ELi64ELi64ELi8ES3_EELb1ELb0ELb0ELb1ELb0ELb0ELb0EEEvNS_16Flash_bwd_paramsE)
        /*0014*/ 	.short	0x0160
        /*0016*/ 	.short	0x0280


	//----- nvinfo : EIATTR_CBANK_PARAM_SIZE
	.align		4
.L_564:
        /*0018*/ 	.byte	0x03, 0x19
        /*001a*/ 	.short	0x0280


	//----- nvinfo : EIATTR_KPARAM_INFO
	.align		4
        /*001c*/ 	.byte	0x04, 0x17
        /*001e*/ 	.short	(.L_566 - .L_565)
.L_565:
        /*0020*/ 	.word	0x00000000
        /*0024*/ 	.short	0x0000
        /*0026*/ 	.short	0x0000
        /*0028*/ 	.byte	0x00, 0xf0, 0x01, 0x0a


	//----- nvinfo : EIATTR_MAXREG_COUNT
	.align		4
.L_566:
        /*002c*/ 	.byte	0x03, 0x1b
        /*002e*/ 	.short	0x00ff


	//----- nvinfo : EIATTR_NUM_BARRIERS
	.align		4
        /*0030*/ 	.byte	0x02, 0x4c
        /*0032*/ 	.byte	0x01
	.zero		1


	//----- nvinfo : EIATTR_ANNOTATIONS
	.align		4
        /*0034*/ 	.byte	0x04, 0x55
        /*0036*/ 	.short	(.L_568 - .L_567)


	//   ....[0]....
.L_567:
        /* <DEDUP_REMOVED lines=22> */


	//----- nvinfo : EIATTR_MERCURY_ISA_VERSION
	.align		4
.L_568:
        /*0188*/ 	.byte	0x03, 0x5f
        /*018a*/ 	.short	0x0000


	//----- nvinfo : EIATTR_EXIT_INSTR_OFFSETS
	.align		4
        /*018c*/ 	.byte	0x04, 0x1c
        /*018e*/ 	.short	(.L_570 - .L_569)


	//   ....[0]....
.L_569:
        /*0190*/ 	.word	0x00000090


	//   ....[1]....
        /*0194*/ 	.word	0x000080a0


	//----- nvinfo : EIATTR_CTAIDZ_USED
	.align		4
.L_570:
        /*0198*/ 	.byte	0x01, 0x04
	.zero		2


	//----- nvinfo : EIATTR_CRS_STACK_SIZE
	.align		4
        /*019c*/ 	.byte	0x04, 0x1e
        /*019e*/ 	.short	(.L_572 - .L_571)
.L_571:
        /*01a0*/ 	.word	0x00000000
.L_572:


//--------------------- .nv.info._ZN5flash44flash_bwd_dq_dk_dv_loop_seqk_parallel_kernelI23Flash_bwd_kernel_traitsILi128ELi64ELi64ELi8ELi4ELi2ELi2ELb1ELb0EN7cutlass6half_tE19Flash_kernel_traitsILi128ELi64ELi64ELi8ES3_EELb0ELb0ELb0ELb1ELb0ELb0ELb1EEEvNS_16Flash_bwd_paramsE --------------------------
	.section	.nv.info._ZN5flash44flash_bwd_dq_dk_dv_loop_seqk_parallel_kernelI23Flash_bwd_kernel_traitsILi128ELi64ELi64ELi8ELi4ELi2ELi2ELb1ELb0EN7cutlass6half_tE19Flash_kernel_traitsILi128ELi64ELi64ELi8ES3_EELb0ELb0ELb0ELb1ELb0ELb0ELb1EEEvNS_16Flash_bwd_paramsE,"",@"SHT_CUDA_INFO"
	.sectionflags	@""
	.align	4


	//----- nvinfo : EIATTR_CUDA_API_VERSION
	.align		4
        /*0000*/ 	.byte	0x04, 0x37
        /*0002*/ 	.short	(.L_574 - .L_573)
.L_573:
        /*0004*/ 	.word	0x00000082


	//----- nvinfo : EIATTR_SW2861232_WAR
	.align		4
.L_574:
        /*0008*/ 	.byte	0x01, 0x35
	.zero		2


	//----- nvinfo : EIATTR_PARAM_CBANK
	.align		4
        /*000c*/ 	.byte	0x04, 0x0a
        /*000e*/ 	.short	(.L_576 - .L_575)
	.align		4
.L_575:
        /*0010*/ 	.word	index@(.nv.constant0._ZN5flash44flash_bwd_dq_dk_dv_loop_seqk_parallel_kernelI23Flash_bwd_kernel_traitsILi128ELi64ELi64ELi8ELi4ELi2ELi2ELb1ELb0EN7cutlass6half_tE19Flash_kernel_traitsILi128ELi64ELi64ELi8ES3_EELb0ELb0ELb0ELb1ELb0ELb0ELb1EEEvNS_16Flash_bwd_paramsE)
        /*0014*/ 	.short	0x0160
        /*0016*/ 	.short	0x0280


	//----- nvinfo : EIATTR_CBANK_PARAM_SIZE
	.align		4
.L_576:
        /*0018*/ 	.byte	0x03, 0x19
        /*001a*/ 	.short	0x0280


	//----- nvinfo : EIATTR_KPARAM_INFO
	.align		4
        /*001c*/ 	.byte	0x04, 0x17
        /*001e*/ 	.short	(.L_578 - .L_577)
.L_577:
        /*0020*/ 	.word	0x00000000
        /*0024*/ 	.short	0x0000
        /*0026*/ 	.short	0x0000
        /*0028*/ 	.byte	0x00, 0xf0, 0x01, 0x0a


	//----- nvinfo : EIATTR_MAXREG_COUNT
	.align		4
.L_578:
        /*002c*/ 	.byte	0x03, 0x1b
        /*002e*/ 	.short	0x00ff


	//----- nvinfo : EIATTR_NUM_BARRIERS
	.align		4
        /*0030*/ 	.byte	0x02, 0x4c
        /*0032*/ 	.byte	0x01
	.zero		1


	//----- nvinfo : EIATTR_ANNOTATIONS
	.align		4
        /*0034*/ 	.byte	0x04, 0x55
        /*0036*/ 	.short	(.L_580 - .L_579)


	//   ....[0]....
.L_579:
        /* <DEDUP_REMOVED lines=17> */


	//----- nvinfo : EIATTR_MERCURY_ISA_VERSION
	.align		4
.L_580:
        /*0130*/ 	.byte	0x03, 0x5f
        /*0132*/ 	.short	0x0000


	//----- nvinfo : EIATTR_EXIT_INSTR_OFFSETS
	.align		4
        /*0134*/ 	.byte	0x04, 0x1c
        /*0136*/ 	.short	(.L_582 - .L_581)


	//   ....[0]....
.L_581:
        /*0138*/ 	.word	0x00000090


	//   ....[1]....
        /*013c*/ 	.word	0x00007930


	//----- nvinfo : EIATTR_CTAIDZ_USED
	.align		4
.L_582:
        /*0140*/ 	.byte	0x01, 0x04
	.zero		2


	//----- nvinfo : EIATTR_CRS_STACK_SIZE
	.align		4
        /*0144*/ 	.byte	0x04, 0x1e
        /*0146*/ 	.short	(.L_584 - .L_583)
.L_583:
        /*0148*/ 	.word	0x00000000
.L_584:


//--------------------- .nv.info._ZN5flash44flash_bwd_dq_dk_dv_loop_seqk_parallel_kernelI23Flash_bwd_kernel_traitsILi128ELi64ELi64ELi8ELi4ELi2ELi2ELb1ELb0EN7cutlass6half_tE19Flash_kernel_traitsILi128ELi64ELi64ELi8ES3_EELb1ELb0ELb1ELb0ELb0ELb1ELb0EEEvNS_16Flash_bwd_paramsE --------------------------
	.section	.nv.info._ZN5flash44flash_bwd_dq_dk_dv_loop_seqk_parallel_kernelI23Flash_bwd_kernel_traitsILi128ELi64ELi64ELi8ELi4ELi2ELi2ELb1ELb0EN7cutlass6half_tE19Flash_kernel_traitsILi128ELi64ELi64ELi8ES3_EELb1ELb0ELb1ELb0ELb0ELb1ELb0EEEvNS_16Flash_bwd_paramsE,"",@"SHT_CUDA_INFO"
	.sectionflags	@""
	.align	4


	//----- nvinfo : EIATTR_CUDA_API_VERSION
	.align		4
        /*0000*/ 	.byte	0x04, 0x37
        /*0002*/ 	.short	(.L_586 - .L_585)
.L_585:
        /*0004*/ 	.word	0x00000082


	//----- nvinfo : EIATTR_SW2861232_WAR
	.align		4
.L_586:
        /*0008*/ 	.byte	0x01, 0x35
	.zero		2


	//----- nvinfo : EIATTR_PARAM_CBANK
	.align		4
        /*000c*/ 	.byte	0x04, 0x0a
        /*000e*/ 	.short	(.L_588 - .L_587)
	.align		4
.L_587:
        /*0010*/ 	.word	index@(.nv.constant0._ZN5flash44flash_bwd_dq_dk_dv_loop_seqk_parallel_kernelI23Flash_bwd_kernel_traitsILi128ELi64ELi64ELi8ELi4ELi2ELi2ELb1ELb0EN7cutlass6half_tE19Flash_kernel_traitsILi128ELi64ELi64ELi8ES3_EELb1ELb0ELb1ELb0ELb0ELb1ELb0EEEvNS_16Flash_bwd_paramsE)
        /*0014*/ 	.short	0x0160
        /*0016*/ 	.short	0x0280


	//----- nvinfo : EIATTR_CBANK_PARAM_SIZE
	.align		4
.L_588:
        /*0018*/ 	.byte	0x03, 0x19
        /*001a*/ 	.short	0x0280


	//----- nvinfo : EIATTR_KPARAM_INFO
	.align		4
        /*001c*/ 	.byte	0x04, 0x17
        /*001e*/ 	.short	(.L_590 - .L_589)
.L_589:
        /*0020*/ 	.word	0x00000000
        /*0024*/ 	.short	0x0000
        /*0026*/ 	.short	0x0000
        /*0028*/ 	.byte	0x00, 0xf0, 0x01, 0x0a


	//----- nvinfo : EIATTR_MAXREG_COUNT
	.align		4
.L_590:
        /*002c*/ 	.byte	0x03, 0x1b
        /*002e*/ 	.short	0x00ff


	//----- nvinfo : EIATTR_NUM_BARRIERS
	.align		4
        /*0030*/ 	.byte	0x02, 0x4c
        /*0032*/ 	.byte	0x01
	.zero		1


	//----- nvinfo : EIATTR_ANNOTATIONS
	.align		4
        /*0034*/ 	.byte	0x04, 0x55
        /*0036*/ 	.short	(.L_592 - .L_591)


	//   ....[0]....
.L_591:
        /*0038*/ 	.word	0x00000001
        /*003c*/ 	.byte	0x20, 0x05, 0x00, 0x00, 0x01, 0x00, 0x00, 0x00, 0xb0, 0x05, 0x00, 0x00, 0x01, 0x00, 0x00, 0x00
        /*004c*/ 	.byte	0xd0, 0x1e, 0x00, 0x00, 0x01, 0x00, 0x00, 0x00, 0x70, 0x25, 0x00, 0x00


	//----- nvinfo : EIATTR_MERCURY_ISA_VERSION
	.align		4
.L_592:
        /*0058*/ 	.byte	0x03, 0x5f
        /*005a*/ 	.short	0x0000


	//----- nvinfo : EIATTR_EXIT_INSTR_OFFSETS
	.align		4
        /*005c*/ 	.byte	0x04, 0x1c
        /*005e*/ 	.short	(.L_594 - .L_593)


	//   ....[0]....
.L_593:
        /*0060*/ 	.word	0x00000090


	//   ....[1]....
        /*0064*/ 	.word	0x00006c60


	//----- nvinfo : EIATTR_CTAIDZ_USED
	.align		4
.L_594:
        /*0068*/ 	.byte	0x01, 0x04
	.zero		2


	//----- nvinfo : EIATTR_CRS_STACK_SIZE
	.align		4
        /*006c*/ 	.byte	0x04, 0x1e
        /*006e*/ 	.short	(.L_596 - .L_595)
.L_595:
        /*0070*/ 	.word	0x00000000
.L_596:


//--------------------- .nv.info._ZN5flash44flash_bwd_dq_dk_dv_loop_seqk_parallel_kernelI23Flash_bwd_kernel_traitsILi128ELi64ELi64ELi8ELi4ELi2ELi2ELb1ELb0EN7cutlass6half_tE19Flash_kernel_traitsILi128ELi64ELi64ELi8ES3_EELb0ELb0ELb1ELb0ELb0ELb1ELb1EEEvNS_16Flash_bwd_paramsE --------------------------
	.section	.nv.info._ZN5flash44flash_bwd_dq_dk_dv_loop_seqk_parallel_kernelI23Flash_bwd_kernel_traitsILi128ELi64ELi64ELi8ELi4ELi2ELi2ELb1ELb0EN7cutlass6half_tE19Flash_kernel_traitsILi128ELi64ELi64ELi8ES3_EELb0ELb0ELb1ELb0ELb0ELb1ELb1EEEvNS_16Flash_bwd_paramsE,"",@"SHT_CUDA_INFO"
	.sectionflags	@""
	.align	4


	//----- nvinfo : EIATTR_CUDA_API_VERSION
	.align		4
        /*0000*/ 	.byte	0x04, 0x37
        /*0002*/ 	.short	(.L_598 - .L_597)
.L_597:
        /*0004*/ 	.word	0x00000082


	//----- nvinfo : EIATTR_SW2861232_WAR
	.align		4
.L_598:
        /*0008*/ 	.byte	0x01, 0x35
	.zero		2


	//----- nvinfo : EIATTR_PARAM_CBANK
	.align		4
        /*000c*/ 	.byte	0x04, 0x0a
        /*000e*/ 	.short	(.L_600 - .L_599)
	.align		4
.L_599:
        /*0010*/ 	.word	index@(.nv.constant0._ZN5flash44flash_bwd_dq_dk_dv_loop_seqk_parallel_kernelI23Flash_bwd_kernel_traitsILi128ELi64ELi64ELi8ELi4ELi2ELi2ELb1ELb0EN7cutlass6half_tE19Flash_kernel_traitsILi128ELi64ELi64ELi8ES3_EELb0ELb0ELb1ELb0ELb0ELb1ELb1EEEvNS_16Flash_bwd_paramsE)
        /*0014*/ 	.short	0x0160
        /*0016*/ 	.short	0x0280


	//----- nvinfo : EIATTR_CBANK_PARAM_SIZE
	.align		4
.L_600:
        /*0018*/ 	.byte	0x03, 0x19
        /*001a*/ 	.short	0x0280


	//----- nvinfo : EIATTR_KPARAM_INFO
	.align		4
        /*001c*/ 	.byte	0x04, 0x17
        /*001e*/ 	.short	(.L_602 - .L_601)
.L_601:
        /*0020*/ 	.word	0x00000000
        /*0024*/ 	.short	0x0000
        /*0026*/ 	.short	0x0000
        /*0028*/ 	.byte	0x00, 0xf0, 0x01, 0x0a


	//----- nvinfo : EIATTR_MAXREG_COUNT
	.align		4
.L_602:
        /*002c*/ 	.byte	0x03, 0x1b
        /*002e*/ 	.short	0x00ff


	//----- nvinfo : EIATTR_NUM_BARRIERS
	.align		4
        /*0030*/ 	.byte	0x02, 0x4c
        /*0032*/ 	.byte	0x01
	.zero		1


	//----- nvinfo : EIATTR_ANNOTATIONS
	.align		4
        /*0034*/ 	.byte	0x04, 0x55
        /*0036*/ 	.short	(.L_604 - .L_603)


	//   ....[0]....
.L_603:
        /* <DEDUP_REMOVED lines=10> */


	//----- nvinfo : EIATTR_MERCURY_ISA_VERSION
	.align		4
.L_604:
        /*00c0*/ 	.byte	0x03, 0x5f
        /*00c2*/ 	.short	0x0000


	//----- nvinfo : EIATTR_EXIT_INSTR_OFFSETS
	.align		4
        /*00c4*/ 	.byte	0x04, 0x1c
        /*00c6*/ 	.short	(.L_606 - .L_605)


	//   ....[0]....
.L_605:
        /*00c8*/ 	.word	0x00000090


	//   ....[1]....
        /*00cc*/ 	.word	0x000069c0


	//----- nvinfo : EIATTR_CTAIDZ_USED
	.align		4
.L_606:
        /*00d0*/ 	.byte	0x01, 0x04
	.zero		2


	//----- nvinfo : EIATTR_CRS_STACK_SIZE
	.align		4
        /*00d4*/ 	.byte	0x04, 0x1e
        /*00d6*/ 	.short	(.L_608 - .L_607)
.L_607:
        /*00d8*/ 	.word	0x00000000
.L_608:


//--------------------- .nv.info._ZN5flash44flash_bwd_dq_dk_dv_loop_seqk_parallel_kernelI23Flash_bwd_kernel_traitsILi128ELi64ELi64ELi8ELi4ELi2ELi2ELb1ELb0EN7cutlass6half_tE19Flash_kernel_traitsILi128ELi64ELi64ELi8ES3_EELb1ELb0ELb1ELb1ELb0ELb0ELb0EEEvNS_16Flash_bwd_paramsE --------------------------
	.section	.nv.info._ZN5flash44flash_bwd_dq_dk_dv_loop_seqk_parallel_kernelI23Flash_bwd_kernel_traitsILi128ELi64ELi64ELi8ELi4ELi2ELi2ELb1ELb0EN7cutlass6half_tE19Flash_kernel_traitsILi128ELi64ELi64ELi8ES3_EELb1ELb0ELb1ELb1ELb0ELb0ELb0EEEvNS_16Flash_bwd_paramsE,"",@"SHT_CUDA_INFO"
	.sectionflags	@""
	.align	4


	//----- nvinfo : EIATTR_CUDA_API_VERSION
	.align		4
        /*0000*/ 	.byte	0x04, 0x37
        /*0002*/ 	.short	(.L_610 - .L_609)
.L_609:
        /*0004*/ 	.word	0x00000082


	//----- nvinfo : EIATTR_SW2861232_WAR
	.align		4
.L_610:
        /*0008*/ 	.byte	0x01, 0x35
	.zero		2


	//----- nvinfo : EIATTR_PARAM_CBANK
	.align		4
        /*000c*/ 	.byte	0x04, 0x0a
        /*000e*/ 	.short	(.L_612 - .L_611)
	.align		4
.L_611:
        /*0010*/ 	.word	index@(.nv.constant0._ZN5flash44flash_bwd_dq_dk_dv_loop_seqk_parallel_kernelI23Flash_bwd_kernel_traitsILi128ELi64ELi64ELi8ELi4ELi2ELi2ELb1ELb0EN7cutlass6half_tE19Flash_kernel_traitsILi128ELi64ELi64ELi8ES3_EELb1ELb0ELb1ELb1ELb0ELb0ELb0EEEvNS_16Flash_bwd_paramsE)
        /*0014*/ 	.short	0x0160
        /*0016*/ 	.short	0x0280


	//----- nvinfo : EIATTR_CBANK_PARAM_SIZE
	.align		4
.L_612:
        /*0018*/ 	.byte	0x03, 0x19
        /*001a*/ 	.short	0x0280


	//----- nvinfo : EIATTR_KPARAM_INFO
	.align		4
        /*001c*/ 	.byte	0x04, 0x17
        /*001e*/ 	.short	(.L_614 - .L_613)
.L_613:
        /*0020*/ 	.word	0x00000000
        /*0024*/ 	.short	0x0000
        /*0026*/ 	.short	0x0000
        /*0028*/ 	.byte	0x00, 0xf0, 0x01, 0x0a


	//----- nvinfo : EIATTR_MAXREG_COUNT
	.align		4
.L_614:
        /*002c*/ 	.byte	0x03, 0x1b
        /*002e*/ 	.short	0x00ff


	//----- nvinfo : EIATTR_NUM_BARRIERS
	.align		4
        /*0030*/ 	.byte	0x02, 0x4c
        /*0032*/ 	.byte	0x01
	.zero		1


	//----- nvinfo : EIATTR_ANNOTATIONS
	.align		4
        /*0034*/ 	.byte	0x04, 0x55
        /*0036*/ 	.short	(.L_616 - .L_615)


	//   ....[0]....
.L_615:
        /*0038*/ 	.word	0x00000001
        /*003c*/ 	.byte	0x90, 0x03, 0x00, 0x00, 0x01, 0x00, 0x00, 0x00, 0x50, 0x05, 0x00, 0x00, 0x01, 0x00, 0x00, 0x00
        /*004c*/ 	.byte	0x30, 0x0a, 0x00, 0x00, 0x01, 0x00, 0x00, 0x00, 0xa0, 0x1f, 0x00, 0x00, 0x01, 0x00, 0x00, 0x00
        /*005c*/ 	.byte	0x20, 0x45, 0x00, 0x00, 0x01, 0x00, 0x00, 0x00, 0xd0, 0x6d, 0x00, 0x00, 0x01, 0x00, 0x00, 0x00
        /*006c*/ 	.byte	0x00, 0x78, 0x00, 0x00


	//----- nvinfo : EIATTR_MERCURY_ISA_VERSION
	.align		4
.L_616:
        /*0070*/ 	.byte	0x03, 0x5f
        /*0072*/ 	.short	0x0000


	//----- nvinfo : EIATTR_EXIT_INSTR_OFFSETS
	.align		4
        /*0074*/ 	.byte	0x04, 0x1c
        /*0076*/ 	.short	(.L_618 - .L_617)


	//   ....[0]....
.L_617:
        /*0078*/ 	.word	0x00000090


	//   ....[1]....
        /*007c*/ 	.word	0x00007f30


	//----- nvinfo : EIATTR_CTAIDZ_USED
	.align		4
.L_618:
        /*0080*/ 	.byte	0x01, 0x04
	.zero		2


	//----- nvinfo : EIATTR_CRS_STACK_SIZE
	.align		4
        /*0084*/ 	.byte	0x04, 0x1e
        /*0086*/ 	.short	(.L_620 - .L_619)
.L_619:
        /*0088*/ 	.word	0x00000000
.L_620:


//--------------------- .nv.info._ZN5flash44flash_bwd_dq_dk_dv_loop_seqk_parallel_kernelI23Flash_bwd_kernel_traitsILi128ELi64ELi64ELi8ELi4ELi2ELi2ELb1ELb0EN7cutlass6half_tE19Flash_kernel_traitsILi128ELi64ELi64ELi8ES3_EELb0ELb0ELb1ELb1ELb0ELb0ELb1EEEvNS_16Flash_bwd_paramsE --------------------------
	.section	.nv.info._ZN5flash44flash_bwd_dq_dk_dv_loop_seqk_parallel_kernelI23Flash_bwd_kernel_traitsILi128ELi64ELi64ELi8ELi4ELi2ELi2ELb1ELb0EN7cutlass6half_tE19Flash_kernel_traitsILi128ELi64ELi64ELi8ES3_EELb0ELb0ELb1ELb1ELb0ELb0ELb1EEEvNS_16Flash_bwd_paramsE,"",@"SHT_CUDA_INFO"
	.sectionflags	@""
	.align	4


	//----- nvinfo : EIATTR_CUDA_API_VERSION
	.align		4
        /*0000*/ 	.byte	0x04, 0x37
        /*0002*/ 	.short	(.L_622 - .L_621)
.L_621:
        /*0004*/ 	.word	0x00000082


	//----- nvinfo : EIATTR_SW2861232_WAR
	.align		4
.L_622:
        /*0008*/ 	.byte	0x01, 0x35
	.zero		2


	//----- nvinfo : EIATTR_PARAM_CBANK
	.align		4
        /*000c*/ 	.byte	0x04, 0x0a
        /*000e*/ 	.short	(.L_624 - .L_623)
	.align		4
.L_623:
        /*0010*/ 	.word	index@(.nv.constant0._ZN5flash44flash_bwd_dq_dk_dv_loop_seqk_parallel_kernelI23Flash_bwd_kernel_traitsILi128ELi64ELi64ELi8ELi4ELi2ELi2ELb1ELb0EN7cutlass6half_tE19Flash_kernel_traitsILi128ELi64ELi64ELi8ES3_EELb0ELb0ELb1ELb1ELb0ELb0ELb1EEEvNS_16Flash_bwd_paramsE)
        /*0014*/ 	.short	0x0160
        /*0016*/ 	.short	0x0280


	//----- nvinfo : EIATTR_CBANK_PARAM_SIZE
	.align		4
.L_624:
        /*0018*/ 	.byte	0x03, 0x19
        /*001a*/ 	.short	0x0280


	//----- nvinfo : EIATTR_KPARAM_INFO
	.align		4
        /*001c*/ 	.byte	0x04, 0x17
        /*001e*/ 	.short	(.L_626 - .L_625)
.L_625:
        /*0020*/ 	.word	0x00000000
        /*0024*/ 	.short	0x0000
        /*0026*/ 	.short	0x0000
        /*0028*/ 	.byte	0x00, 0xf0, 0x01, 0x0a


	//----- nvinfo : EIATTR_MAXREG_COUNT
	.align		4
.L_626:
        /*002c*/ 	.byte	0x03, 0x1b
        /*002e*/ 	.short	0x00ff


	//----- nvinfo : EIATTR_NUM_BARRIERS
	.align		4
        /*0030*/ 	.byte	0x02, 0x4c
        /*0032*/ 	.byte	0x01
	.zero		1


	//----- nvinfo : EIATTR_ANNOTATIONS
	.align		4
        /*0034*/ 	.byte	0x04, 0x55
        /*0036*/ 	.short	(.L_628 - .L_627)


	//   ....[0]....
.L_627:
        /*0038*/ 	.word	0x00000001
        /*003c*/ 	.byte	0x60, 0x05, 0x00, 0x00, 0x01, 0x00, 0x00, 0x00, 0x30, 0x06, 0x00, 0x00, 0x01, 0x00, 0x00, 0x00
        /*004c*/ 	.byte	0xd0, 0x06, 0x00, 0x00, 0x01, 0x00, 0x00, 0x00, 0x50, 0x08, 0x00, 0x00, 0x01, 0x00, 0x00, 0x00
        /*005c*/ 	.byte	0xa0, 0x08, 0x00, 0x00, 0x01, 0x00, 0x00, 0x00, 0xa0, 0x0a, 0x00, 0x00, 0x01, 0x00, 0x00, 0x00
        /*006c*/ 	.byte	0xd0, 0x27, 0x00, 0x00, 0x01, 0x00, 0x00, 0x00, 0xa0, 0x2c, 0x00, 0x00, 0x01, 0x00, 0x00, 0x00
        /*007c*/ 	.byte	0xb0, 0x31, 0x00, 0x00, 0x01, 0x00, 0x00, 0x00, 0xb0, 0x45, 0x00, 0x00, 0x01, 0x00, 0x00, 0x00
        /*008c*/ 	.byte	0xf0, 0x45, 0x00, 0x00, 0x01, 0x00, 0x00, 0x00, 0x50, 0x6c, 0x00, 0x00, 0x01, 0x00, 0x00, 0x00
        /*009c*/ 	.byte	0x60, 0x6c, 0x00, 0x00, 0x01, 0x00, 0x00, 0x00, 0x70, 0x6c, 0x00, 0x00


	//----- nvinfo : EIATTR_MERCURY_ISA_VERSION
	.align		4
.L_628:
        /*00a8*/ 	.byte	0x03, 0x5f
        /*00aa*/ 	.short	0x0000


	//----- nvinfo : EIATTR_EXIT_INSTR_OFFSETS
	.align		4
        /*00ac*/ 	.byte	0x04, 0x1c
        /*00ae*/ 	.short	(.L_630 - .L_629)


	//   ....[0]....
.L_629:
        /*00b0*/ 	.word	0x00000090


	//   ....[1]....
        /*00b4*/ 	.word	0x00007b40


	//----- nvinfo : EIATTR_CTAIDZ_USED
	.align		4
.L_630:
        /*00b8*/ 	.byte	0x01, 0x04
	.zero		2


	//----- nvinfo : EIATTR_CRS_STACK_SIZE
	.align		4
        /*00bc*/ 	.byte	0x04, 0x1e
        /*00be*/ 	.short	(.L_632 - .L_631)
.L_631:
        /*00c0*/ 	.word	0x00000000
.L_632:


//--------------------- .nv.info._ZN5flash25flash_bwd_dot_do_o_kernelILb0E23Flash_bwd_kernel_traitsILi128ELi64ELi64ELi8ELi4ELi2ELi2ELb1ELb0EN7cutlass6half_tE19Flash_kernel_traitsILi128ELi64ELi64ELi8ES3_EEEEvNS_16Flash_bwd_paramsE --------------------------
	.section	.nv.info._ZN5flash25flash_bwd_dot_do_o_kernelILb0E23Flash_bwd_kernel_traitsILi128ELi64ELi64ELi8ELi4ELi2ELi2ELb1ELb0EN7cutlass6half_tE19Flash_kernel_traitsILi128ELi64ELi64ELi8ES3_EEEEvNS_16Flash_bwd_paramsE,"",@"SHT_CUDA_INFO"
	.sectionflags	@""
	.align	4


	//----- nvinfo : EIATTR_CUDA_API_VERSION
	.align		4
        /*0000*/ 	.byte	0x04, 0x37
        /*0002*/ 	.short	(.L_634 - .L_633)
.L_633:
        /*0004*/ 	.word	0x00000082


	//----- nvinfo : EIATTR_SW2861232_WAR
	.align		4
.L_634:
        /*0008*/ 	.byte	0x01, 0x35
	.zero		2


	//----- nvinfo : EIATTR_PARAM_CBANK
	.align		4
        /*000c*/ 	.byte	0x04, 0x0a
        /*000e*/ 	.short	(.L_636 - .L_635)
	.align		4
.L_635:
        /*0010*/ 	.word	index@(.nv.constant0._ZN5flash25flash_bwd_dot_do_o_kernelILb0E23Flash_bwd_kernel_traitsILi128ELi64ELi64ELi8ELi4ELi2ELi2ELb1ELb0EN7cutlass6half_tE19Flash_kernel_traitsILi128ELi64ELi64ELi8ES3_EEEEvNS_16Flash_bwd_paramsE)
        /*0014*/ 	.short	0x0160
        /*0016*/ 	.short	0x0280


	//----- nvinfo : EIATTR_CBANK_PARAM_SIZE
	.align		4
.L_636:
        /*0018*/ 	.byte	0x03, 0x19
        /*001a*/ 	.short	0x0280


	//----- nvinfo : EIATTR_KPARAM_INFO
	.align		4
        /*001c*/ 	.byte	0x04, 0x17
        /*001e*/ 	.short	(.L_638 - .L_637)
.L_637:
        /*0020*/ 	.word	0x00000000
        /*0024*/ 	.short	0x0000
        /*0026*/ 	.short	0x0000
        /*0028*/ 	.byte	0x00, 0xf0, 0x01, 0x0a


	//----- nvinfo : EIATTR_MAXREG_COUNT
	.align		4
.L_638:
        /*002c*/ 	.byte	0x03, 0x1b
        /*002e*/ 	.short	0x00ff


	//----- nvinfo : EIATTR_MERCURY_ISA_VERSION
	.align		4
        /*0030*/ 	.byte	0x03, 0x5f
        /*0032*/ 	.short	0x0000


	//----- nvinfo : EIATTR_COOP_GROUP_MASK_REGIDS
	.align		4
        /*0034*/ 	.byte	0x04, 0x29
        /*0036*/ 	.short	(.L_640 - .L_639)


	//   ....[0]....
.L_639:
        /*0038*/ 	.word	0xffffffff


	//   ....[1]....
        /*003c*/ 	.word	0xffffffff


	//   ....[2]....
        /*0040*/ 	.word	0xffffffff


	//   ....[3]....
        /*0044*/ 	.word	0xffffffff


	//   ....[4]....
        /*0048*/ 	.word	0xffffffff


	//   ....[5]....
        /*004c*/ 	.word	0xffffffff


	//----- nvinfo : EIATTR_COOP_GROUP_INSTR_OFFSETS
	.align		4
.L_640:
        /*0050*/ 	.byte	0x04, 0x28
        /*0052*/ 	.short	(.L_642 - .L_641)


	//   ....[0]....
.L_641:
        /*0054*/ 	.word	0x00001080


	//   ....[1]....
        /*0058*/ 	.word	0x000010f0


	//   ....[2]....
        /*005c*/ 	.word	0x00001110


	//   ....[3]....
        /*0060*/ 	.word	0x00001130


	//   ....[4]....
        /*0064*/ 	.word	0x00001160


	//   ....[5]....
        /*0068*/ 	.word	0x00001190


	//----- nvinfo : EIATTR_EXIT_INSTR_OFFSETS
	.align		4
.L_642:
        /*006c*/ 	.byte	0x04, 0x1c
        /*006e*/ 	.short	(.L_644 - .L_643)


	//   ....[0]....
.L_643:
        /*0070*/ 	.word	0x000000f0


	//   ....[1]....
        /*0074*/ 	.word	0x000011e0


	//   ....[2]....
        /*0078*/ 	.word	0x00001210


	//----- nvinfo : EIATTR_CTAIDZ_USED
	.align		4
.L_644:
        /*007c*/ 	.byte	0x01, 0x04
	.zero		2


	//----- nvinfo : EIATTR_CRS_STACK_SIZE
	.align		4
        /*0080*/ 	.byte	0x04, 0x1e
        /*0082*/ 	.short	(.L_646 - .L_645)
.L_645:
        /*0084*/ 	.word	0x00000000
.L_646:


//--------------------- .nv.info._ZN5flash25flash_bwd_dot_do_o_kernelILb1E23Flash_bwd_kernel_traitsILi128ELi64ELi64ELi8ELi4ELi2ELi2ELb1ELb0EN7cutlass6half_tE19Flash_kernel_traitsILi128ELi64ELi64ELi8ES3_EEEEvNS_16Flash_bwd_paramsE --------------------------
	.section	.nv.info._ZN5flash25flash_bwd_dot_do_o_kernelILb1E23Flash_bwd_kernel_traitsILi128ELi64ELi64ELi8ELi4ELi2ELi2ELb1ELb0EN7cutlass6half_tE19Flash_kernel_traitsILi128ELi64ELi64ELi8ES3_EEEEvNS_16Flash_bwd_paramsE,"",@"SHT_CUDA_INFO"
	.sectionflags	@""
	.align	4


	//----- nvinfo : EIATTR_CUDA_API_VERSION
	.align		4
        /*0000*/ 	.byte	0x04, 0x37
        /*0002*/ 	.short	(.L_648 - .L_647)
.L_647:
        /*0004*/ 	.word	0x00000082


	//----- nvinfo : EIATTR_SW2861232_WAR
	.align		4
.L_648:
        /*0008*/ 	.byte	0x01, 0x35
	.zero		2


	//----- nvinfo : EIATTR_PARAM_CBANK
	.align		4
        /*000c*/ 	.byte	0x04, 0x0a
        /*000e*/ 	.short	(.L_650 - .L_649)
	.align		4
.L_649:
        /*0010*/ 	.word	index@(.nv.constant0._ZN5flash25flash_bwd_dot_do_o_kernelILb1E23Flash_bwd_kernel_traitsILi128ELi64ELi64ELi8ELi4ELi2ELi2ELb1ELb0EN7cutlass6half_tE19Flash_kernel_traitsILi128ELi64ELi64ELi8ES3_EEEEvNS_16Flash_bwd_paramsE)
        /*0014*/ 	.short	0x0160
        /*0016*/ 	.short	0x0280


	//----- nvinfo : EIATTR_CBANK_PARAM_SIZE
	.align		4
.L_650:
        /*0018*/ 	.byte	0x03, 0x19
        /*001a*/ 	.short	0x0280


	//----- nvinfo : EIATTR_KPARAM_INFO
	.align		4
        /*001c*/ 	.byte	0x04, 0x17
        /*001e*/ 	.short	(.L_652 - .L_651)
.L_651:
        /*0020*/ 	.word	0x00000000
        /*0024*/ 	.short	0x0000
        /*0026*/ 	.short	0x0000
        /*0028*/ 	.byte	0x00, 0xf0, 0x01, 0x0a


	//----- nvinfo : EIATTR_MAXREG_COUNT
	.align		4
.L_652:
        /*002c*/ 	.byte	0x03, 0x1b
        /*002e*/ 	.short	0x00ff


	//----- nvinfo : EIATTR_MERCURY_ISA_VERSION
	.align		4
        /*0030*/ 	.byte	0x03, 0x5f
        /*0032*/ 	.short	0x0000


	//----- nvinfo : EIATTR_COOP_GROUP_MASK_REGIDS
	.align		4
        /*0034*/ 	.byte	0x04, 0x29
        /*0036*/ 	.short	(.L_654 - .L_653)


	//   ....[0]....
.L_653:
        /*0038*/ 	.word	0xffffffff


	//   ....[1]....
        /*003c*/ 	.word	0xffffffff


	//   ....[2]....
        /*0040*/ 	.word	0xffffffff


	//   ....[3]....
        /*0044*/ 	.word	0xffffffff


	//   ....[4]....
        /*0048*/ 	.word	0xffffffff


	//   ....[5]....
        /*004c*/ 	.word	0xffffffff


	//----- nvinfo : EIATTR_COOP_GROUP_INSTR_OFFSETS
	.align		4
.L_654:
        /*0050*/ 	.byte	0x04, 0x28
        /*0052*/ 	.short	(.L_656 - .L_655)


	//   ....[0]....
.L_655:
        /*0054*/ 	.word	0x000013d0


	//   ....[1]....
        /*0058*/ 	.word	0x00001400


	//   ....[2]....
        /*005c*/ 	.word	0x00001460


	//   ....[3]....
        /*0060*/ 	.word	0x00001470


	//   ....[4]....
        /*0064*/ 	.word	0x000014b0


	//   ....[5]....
        /*0068*/ 	.word	0x000014c0


	//----- nvinfo : EIATTR_EXIT_INSTR_OFFSETS
	.align		4
.L_656:
        /*006c*/ 	.byte	0x04, 0x1c
        /*006e*/ 	.short	(.L_658 - .L_657)


	//   ....[0]....
.L_657:
        /*0070*/ 	.word	0x000000f0


	//   ....[1]....
        /*0074*/ 	.word	0x00001610


	//----- nvinfo : EIATTR_CTAIDZ_USED
	.align		4
.L_658:
        /*0078*/ 	.byte	0x01, 0x04
	.zero		2


	//----- nvinfo : EIATTR_CRS_STACK_SIZE
	.align		4
        /*007c*/ 	.byte	0x04, 0x1e
        /*007e*/ 	.short	(.L_660 - .L_659)
.L_659:
        /*0080*/ 	.word	0x00000000
.L_660:


//--------------------- .nv.info._ZN5flash27flash_bwd_convert_dq_kernelI23Flash_bwd_kernel_traitsILi128ELi64ELi128ELi8ELi2ELi4ELi2ELb0ELb0EN7cutlass6half_tE19Flash_kernel_traitsILi128ELi64ELi128ELi8ES3_EEEEvNS_16Flash_bwd_paramsEi --------------------------
	.section	.nv.info._ZN5flash27flash_bwd_convert_dq_kernelI23Flash_bwd_kernel_traitsILi128ELi64ELi128ELi8ELi2ELi4ELi2ELb0ELb0EN7cutlass6half_tE19Flash_kernel_traitsILi128ELi64ELi128ELi8ES3_EEEEvNS_16Flash_bwd_paramsEi,"",@"SHT_CUDA_INFO"
	.sectionflags	@""
	.align	4


	//----- nvinfo : EIATTR_CUDA_API_VERSION
	.align		4
        /*0000*/ 	.byte	0x04, 0x37
        /*0002*/ 	.short	(.L_662 - .L_661)
.L_661:
        /*0004*/ 	.word	0x00000082


	//----- nvinfo : EIATTR_SW2861232_WAR
	.align		4
.L_662:
        /*0008*/ 	.byte	0x01, 0x35
	.zero		2


	//----- nvinfo : EIATTR_PARAM_CBANK
	.align		4
        /*000c*/ 	.byte	0x04, 0x0a
        /*000e*/ 	.short	(.L_664 - .L_663)
	.align		4
.L_663:
        /*0010*/ 	.word	index@(.nv.constant0._ZN5flash27flash_bwd_convert_dq_kernelI23Flash_bwd_kernel_traitsILi128ELi64ELi128ELi8ELi2ELi4ELi2ELb0ELb0EN7cutlass6half_tE19Flash_kernel_traitsILi128ELi64ELi128ELi8ES3_EEEEvNS_16Flash_bwd_paramsEi)
        /*0014*/ 	.short	0x0160
        /*0016*/ 	.short	0x0284


	//----- nvinfo : EIATTR_CBANK_PARAM_SIZE
	.align		4
.L_664:
        /*0018*/ 	.byte	0x03, 0x19
        /*001a*/ 	.short	0x0284


	//----- nvinfo : EIATTR_KPARAM_INFO
	.align		4
        /*001c*/ 	.byte	0x04, 0x17
        /*001e*/ 	.short	(.L_666 - .L_665)
.L_665:
        /*0020*/ 	.word	0x00000000
        /*0024*/ 	.short	0x0001
        /*0026*/ 	.short	0x0280
        /*0028*/ 	.byte	0x00, 0xf0, 0x11, 0x00


	//----- nvinfo : EIATTR_KPARAM_INFO
	.align		4
.L_666:
        /*002c*/ 	.byte	0x04, 0x17
        /*002e*/ 	.short	(.L_668 - .L_667)
.L_667:
        /*0030*/ 	.word	0x00000000
        /*0034*/ 	.short	0x0000
        /*0036*/ 	.short	0x0000
        /*0038*/ 	.byte	0x00, 0xf0, 0x01, 0x0a


	//----- nvinfo : EIATTR_MAXREG_COUNT
	.align		4
.L_668:
        /*003c*/ 	.byte	0x03, 0x1b
        /*003e*/ 	.short	0x00ff


	//----- nvinfo : EIATTR_NUM_BARRIERS
	.align		4
        /*0040*/ 	.byte	0x02, 0x4c
        /*0042*/ 	.byte	0x01
	.zero		1


	//----- nvinfo : EIATTR_MERCURY_ISA_VERSION
	.align		4
        /*0044*/ 	.byte	0x03, 0x5f
        /*0046*/ 	.short	0x0000


	//----- nvinfo : EIATTR_EXIT_INSTR_OFFSETS
	.align		4
        /*0048*/ 	.byte	0x04, 0x1c
        /*004a*/ 	.short	(.L_670 - .L_669)


	//   ....[0]....
.L_669:
        /*004c*/ 	.word	0x000000f0


	//   ....[1]....
        /*0050*/ 	.word	0x000016c0


	//   ....[2]....
        /*0054*/ 	.word	0x000017a0


	//   ....[3]....
        /*0058*/ 	.word	0x000017c0


	//----- nvinfo : EIATTR_CTAIDZ_USED
	.align		4
.L_670:
        /*005c*/ 	.byte	0x01, 0x04
	.zero		2


	//----- nvinfo : EIATTR_CRS_STACK_SIZE
	.align		4
        /*0060*/ 	.byte	0x04, 0x1e
        /*0062*/ 	.short	(.L_672 - .L_671)
.L_671:
        /*0064*/ 	.word	0x00000000
.L_672:


//--------------------- .nv.info._ZN5flash44flash_bwd_dq_dk_dv_loop_seqk_parallel_kernelI23Flash_bwd_kernel_traitsILi128ELi64ELi128ELi8ELi2ELi4ELi2ELb0ELb0EN7cutlass6half_tE19Flash_kernel_traitsILi128ELi64ELi128ELi8ES3_EELb1ELb0ELb0ELb0ELb0ELb1ELb0EEEvNS_16Flash_bwd_paramsE --------------------------
	.section	.nv.info._ZN5flash44flash_bwd_dq_dk_dv_loop_seqk_parallel_kernelI23Flash_bwd_kernel_traitsILi128ELi64ELi128ELi8ELi2ELi4ELi2ELb0ELb0EN7cutlass6half_tE19Flash_kernel_traitsILi128ELi64ELi128ELi8ES3_EELb1ELb0ELb0ELb0ELb0ELb1ELb0EEEvNS_16Flash_bwd_paramsE,"",@"SHT_CUDA_INFO"
	.sectionflags	@""
	.align	4


	//----- nvinfo : EIATTR_CUDA_API_VERSION
	.align		4
        /*0000*/ 	.byte	0x04, 0x37
        /*0002*/ 	.short	(.L_674 - .L_673)
.L_673:
        /*0004*/ 	.word	0x00000082


	//----- nvinfo : EIATTR_SW2861232_WAR
	.align		4
.L_674:
        /*0008*/ 	.byte	0x01, 0x35
	.zero		2


	//----- nvinfo : EIATTR_PARAM_CBANK
	.align		4
        /*000c*/ 	.byte	0x04, 0x0a
        /*000e*/ 	.short	(.L_676 - .L_675)
	.align		4
.L_675:
        /*0010*/ 	.word	index@(.nv.constant0._ZN5flash44flash_bwd_dq_dk_dv_loop_seqk_parallel_kernelI23Flash_bwd_kernel_traitsILi128ELi64ELi128ELi8ELi2ELi4ELi2ELb0ELb0EN7cutlass6half_tE19Flash_kernel_traitsILi128ELi64ELi128ELi8ES3_EELb1ELb0ELb0ELb0ELb0ELb1ELb0EEEvNS_16Flash_bwd_paramsE)
        /*0014*/ 	.short	0x0160
        /*0016*/ 	.short	0x0280


	//----- nvinfo : EIATTR_CBANK_PARAM_SIZE
	.align		4
.L_676:
        /*0018*/ 	.byte	0x03, 0x19
        /*001a*/ 	.short	0x0280


	//----- nvinfo : EIATTR_KPARAM_INFO
	.align		4
        /*001c*/ 	.byte	0x04, 0x17
        /*001e*/ 	.short	(.L_678 - .L_677)
.L_677:
        /*0020*/ 	.word	0x00000000
        /*0024*/ 	.short	0x0000
        /*0026*/ 	.short	0x0000
        /*0028*/ 	.byte	0x00, 0xf0, 0x01, 0x0a


	//----- nvinfo : EIATTR_MAXREG_COUNT
	.align		4
.L_678:
        /*002c*/ 	.byte	0x03, 0x1b
        /*002e*/ 	.short	0x00ff


	//----- nvinfo : EIATTR_NUM_BARRIERS
	.align		4
        /*0030*/ 	.byte	0x02, 0x4c
        /*0032*/ 	.byte	0x01
	.zero		1


	//----- nvinfo : EIATTR_ANNOTATIONS
	.align		4
        /*0034*/ 	.byte	0x04, 0x55
        /*0036*/ 	.short	(.L_680 - .L_679)


	//   ....[0]....
.L_679:
        /* <DEDUP_REMOVED lines=16> */


	//----- nvinfo : EIATTR_MERCURY_ISA_VERSION
	.align		4
.L_680:
        /*0120*/ 	.byte	0x03, 0x5f
        /*0122*/ 	.short	0x0000


	//----- nvinfo : EIATTR_EXIT_INSTR_OFFSETS
	.align		4
        /*0124*/ 	.byte	0x04, 0x1c
        /*0126*/ 	.short	(.L_682 - .L_681)


	//   ....[0]....
.L_681:
        /*0128*/ 	.word	0x000000a0


	//   ....[1]....
        /*012c*/ 	.word	0x0000ad80


	//----- nvinfo : EIATTR_CTAIDZ_USED
	.align		4
.L_682:
        /*0130*/ 	.byte	0x01, 0x04
	.zero		2


	//----- nvinfo : EIATTR_CRS_STACK_SIZE
	.align		4
        /*0134*/ 	.byte	0x04, 0x1e
        /*0136*/ 	.short	(.L_684 - .L_683)
.L_683:
        /*0138*/ 	.word	0x00000000
.L_684:


//--------------------- .nv.info._ZN5flash44flash_bwd_dq_dk_dv_loop_seqk_parallel_kernelI23Flash_bwd_kernel_traitsILi128ELi64ELi128ELi8ELi2ELi4ELi2ELb0ELb0EN7cutlass6half_tE19Flash_kernel_traitsILi128ELi64ELi128ELi8ES3_EELb0ELb0ELb0ELb0ELb0ELb1ELb1EEEvNS_16Flash_bwd_paramsE --------------------------
	.section	.nv.info._ZN5flash44flash_bwd_dq_dk_dv_loop_seqk_parallel_kernelI23Flash_bwd_kernel_traitsILi128ELi64ELi128ELi8ELi2ELi4ELi2ELb0ELb0EN7cutlass6half_tE19Flash_kernel_traitsILi128ELi64ELi128ELi8ES3_EELb0ELb0ELb0ELb0ELb0ELb1ELb1EEEvNS_16Flash_bwd_paramsE,"",@"SHT_CUDA_INFO"
	.sectionflags	@""
	.align	4


	//----- nvinfo : EIATTR_CUDA_API_VERSION
	.align		4
        /*0000*/ 	.byte	0x04, 0x37
        /*0002*/ 	.short	(.L_686 - .L_685)
.L_685:
        /*0004*/ 	.word	0x00000082


	//----- nvinfo : EIATTR_SW2861232_WAR
	.align		4
.L_686:
        /*0008*/ 	.byte	0x01, 0x35
	.zero		2


	//----- nvinfo : EIATTR_PARAM_CBANK
	.align		4
        /*000c*/ 	.byte	0x04, 0x0a
        /*000e*/ 	.short	(.L_688 - .L_687)
	.align		4
.L_687:
        /*0010*/ 	.word	index@(.nv.constant0._ZN5flash44flash_bwd_dq_dk_dv_loop_seqk_parallel_kernelI23Flash_bwd_kernel_traitsILi128ELi64ELi128ELi8ELi2ELi4ELi2ELb0ELb0EN7cutlass6half_tE19Flash_kernel_traitsILi128ELi64ELi128ELi8ES3_EELb0ELb0ELb0ELb0ELb0ELb1ELb1EEEvNS_16Flash_bwd_paramsE)
        /*0014*/ 	.short	0x0160
        /*0016*/ 	.short	0x0280


	//----- nvinfo : EIATTR_CBANK_PARAM_SIZE
	.align		4
.L_688:
        /*0018*/ 	.byte	0x03, 0x19
        /*001a*/ 	.short	0x0280


	//----- nvinfo : EIATTR_KPARAM_INFO
	.align		4
        /*001c*/ 	.byte	0x04, 0x17
        /*001e*/ 	.short	(.L_690 - .L_689)
.L_689:
        /*0020*/ 	.word	0x00000000
        /*0024*/ 	.short	0x0000
        /*0026*/ 	.short	0x0000
        /*0028*/ 	.byte	0x00, 0xf0, 0x01, 0x0a


	//----- nvinfo : EIATTR_MAXREG_COUNT
	.align		4
.L_690:
        /*002c*/ 	.byte	0x03, 0x1b
        /*002e*/ 	.short	0x00ff


	//----- nvinfo : EIATTR_NUM_BARRIERS
	.align		4
        /*0030*/ 	.byte	0x02, 0x4c
        /*0032*/ 	.byte	0x01
	.zero		1


	//----- nvinfo : EIATTR_ANNOTATIONS
	.align		4
        /*0034*/ 	.byte	0x04, 0x55
        /*0036*/ 	.short	(.L_692 - .L_691)


	//   ....[0]....
.L_691:
        /* <DEDUP_REMOVED lines=49> */


	//----- nvinfo : EIATTR_MERCURY_ISA_VERSION
	.align		4
.L_692:
        /*0330*/ 	.byte	0x03, 0x5f
        /*0332*/ 	.short	0x0000


	//----- nvinfo : EIATTR_EXIT_INSTR_OFFSETS
	.align		4
        /*0334*/ 	.byte	0x04, 0x1c
        /*0336*/ 	.short	(.L_694 - .L_693)


	//   ....[0]....
.L_693:
        /*0338*/ 	.word	0x000000a0


	//   ....[1]....
        /*033c*/ 	.word	0x0000aae0


	//----- nvinfo : EIATTR_CTAIDZ_USED
	.align		4
.L_694:
        /*0340*/ 	.byte	0x01, 0x04
	.zero		2


	//----- nvinfo : EIATTR_CRS_STACK_SIZE
	.align		4
        /*0344*/ 	.byte	0x04, 0x1e
        /*0346*/ 	.short	(.L_696 - .L_695)
.L_695:
        /*0348*/ 	.word	0x00000000
.L_696:


//--------------------- .nv.info._ZN5flash44flash_bwd_dq_dk_dv_loop_seqk_parallel_kernelI23Flash_bwd_kernel_traitsILi128ELi64ELi128ELi8ELi2ELi4ELi2ELb0ELb0EN7cutlass6half_tE19Flash_kernel_traitsILi128ELi64ELi128ELi8ES3_EELb1ELb0ELb0ELb0ELb0ELb0ELb0EEEvNS_16Flash_bwd_paramsE --------------------------
	.section	.nv.info._ZN5flash44flash_bwd_dq_dk_dv_loop_seqk_parallel_kernelI23Flash_bwd_kernel_traitsILi128ELi64ELi128ELi8ELi2ELi4ELi2ELb0ELb0EN7cutlass6half_tE19Flash_kernel_traitsILi128ELi64ELi128ELi8ES3_EELb1ELb0ELb0ELb0ELb0ELb0ELb0EEEvNS_16Flash_bwd_paramsE,"",@"SHT_CUDA_INFO"
	.sectionflags	@""
	.align	4


	//----- nvinfo : EIATTR_CUDA_API_VERSION
	.align		4
        /*0000*/ 	.byte	0x04, 0x37
        /*0002*/ 	.short	(.L_698 - .L_697)
.L_697:
        /*0004*/ 	.word	0x00000082


	//----- nvinfo : EIATTR_SW2861232_WAR
	.align		4
.L_698:
        /*0008*/ 	.byte	0x01, 0x35
	.zero		2


	//----- nvinfo : EIATTR_PARAM_CBANK
	.align		4
        /*000c*/ 	.byte	0x04, 0x0a
        /*000e*/ 	.short	(.L_700 - .L_699)
	.align		4
.L_699:
        /*0010*/ 	.word	index@(.nv.constant0._ZN5flash44flash_bwd_dq_dk_dv_loop_seqk_parallel_kernelI23Flash_bwd_kernel_traitsILi128ELi64ELi128ELi8ELi2ELi4ELi2ELb0ELb0EN7cutlass6half_tE19Flash_kernel_traitsILi128ELi64ELi128ELi8ES3_EELb1ELb0ELb0ELb0ELb0ELb0ELb0EEEvNS_16Flash_bwd_paramsE)
        /*0014*/ 	.short	0x0160
        /*0016*/ 	.short	0x0280


	//----- nvinfo : EIATTR_CBANK_PARAM_SIZE
	.align		4
.L_700:
        /*0018*/ 	.byte	0x03, 0x19
        /*001a*/ 	.short	0x0280


	//----- nvinfo : EIATTR_KPARAM_INFO
	.align		4
        /*001c*/ 	.byte	0x04, 0x17
        /*001e*/ 	.short	(.L_702 - .L_701)
.L_701:
        /*0020*/ 	.word	0x00000000
        /*0024*/ 	.short	0x0000
        /*0026*/ 	.short	0x0000
        /*0028*/ 	.byte	0x00, 0xf0, 0x01, 0x0a


	//----- nvinfo : EIATTR_MAXREG_COUNT
	.align		4
.L_702:
        /*002c*/ 	.byte	0x03, 0x1b
        /*002e*/ 	.short	0x00ff


	//----- nvinfo : EIATTR_NUM_BARRIERS
	.align		4
        /*0030*/ 	.byte	0x02, 0x4c
        /*0032*/ 	.byte	0x01
	.zero		1


	//----- nvinfo : EIATTR_ANNOTATIONS
	.align		4
        /*0034*/ 	.byte	0x04, 0x55
        /*0036*/ 	.short	(.L_704 - .L_703)


	//   ....[0]....
.L_703:
        /* <DEDUP_REMOVED lines=13> */


	//----- nvinfo : EIATTR_MERCURY_ISA_VERSION
	.align		4
.L_704:
        /*00f8*/ 	.byte	0x03, 0x5f
        /*00fa*/ 	.short	0x0000


	//----- nvinfo : EIATTR_EXIT_INSTR_OFFSETS
	.align		4
        /*00fc*/ 	.byte	0x04, 0x1c
        /*00fe*/ 	.short	(.L_706 - .L_705)


	//   ....[0]....
.L_705:
        /*0100*/ 	.word	0x000000a0


	//   ....[1]....
        /*0104*/ 	.word	0x0000bfb0


	//----- nvinfo : EIATTR_CTAIDZ_USED
	.align		4
.L_706:
        /*0108*/ 	.byte	0x01, 0x04
	.zero		2


	//----- nvinfo : EIATTR_CRS_STACK_SIZE
	.align		4
        /*010c*/ 	.byte	0x04, 0x1e
        /*010e*/ 	.short	(.L_708 - .L_707)
.L_707:
        /*0110*/ 	.word	0x00000000
.L_708:


//--------------------- .nv.info._ZN5flash44flash_bwd_dq_dk_dv_loop_seqk_parallel_kernelI23Flash_bwd_kernel_traitsILi128ELi64ELi128ELi8ELi2ELi4ELi2ELb0ELb0EN7cutlass6half_tE19Flash_kernel_traitsILi128ELi64ELi128ELi8ES3_EELb0ELb0ELb0ELb0ELb0ELb0ELb1EEEvNS_16Flash_bwd_paramsE --------------------------
	.section	.nv.info._ZN5flash44flash_bwd_dq_dk_dv_loop_seqk_parallel_kernelI23Flash_bwd_kernel_traitsILi128ELi64ELi128ELi8ELi2ELi4ELi2ELb0ELb0EN7cutlass6half_tE19Flash_kernel_traitsILi128ELi64ELi128ELi8ES3_EELb0ELb0ELb0ELb0ELb0ELb0ELb1EEEvNS_16Flash_bwd_paramsE,"",@"SHT_CUDA_INFO"
	.sectionflags	@""
	.align	4


	//----- nvinfo : EIATTR_CUDA_API_VERSION
	.align		4
        /*0000*/ 	.byte	0x04, 0x37
        /*0002*/ 	.short	(.L_710 - .L_709)
.L_709:
        /*0004*/ 	.word	0x00000082


	//----- nvinfo : EIATTR_SW2861232_WAR
	.align		4
.L_710:
        /*0008*/ 	.byte	0x01, 0x35
	.zero		2


	//----- nvinfo : EIATTR_PARAM_CBANK
	.align		4
        /*000c*/ 	.byte	0x04, 0x0a
        /*000e*/ 	.short	(.L_712 - .L_711)
	.align		4
.L_711:
        /*0010*/ 	.word	index@(.nv.constant0._ZN5flash44flash_bwd_dq_dk_dv_loop_seqk_parallel_kernelI23Flash_bwd_kernel_traitsILi128ELi64ELi128ELi8ELi2ELi4ELi2ELb0ELb0EN7cutlass6half_tE19Flash_kernel_traitsILi128ELi64ELi128ELi8ES3_EELb0ELb0ELb0ELb0ELb0ELb0ELb1EEEvNS_16Flash_bwd_paramsE)
        /*0014*/ 	.short	0x0160
        /*0016*/ 	.short	0x0280


	//----- nvinfo : EIATTR_CBANK_PARAM_SIZE
	.align		4
.L_712:
        /*0018*/ 	.byte	0x03, 0x19
        /*001a*/ 	.short	0x0280


	//----- nvinfo : EIATTR_KPARAM_INFO
	.align		4
        /*001c*/ 	.byte	0x04, 0x17
        /*001e*/ 	.short	(.L_714 - .L_713)
.L_713:
        /*0020*/ 	.word	0x00000000
        /*0024*/ 	.short	0x0000
        /*0026*/ 	.short	0x0000
        /*0028*/ 	.byte	0x00, 0xf0, 0x01, 0x0a


	//----- nvinfo : EIATTR_MAXREG_COUNT
	.align		4
.L_714:
        /*002c*/ 	.byte	0x03, 0x1b
        /*002e*/ 	.short	0x00ff


	//----- nvinfo : EIATTR_NUM_BARRIERS
	.align		4
        /*0030*/ 	.byte	0x02, 0x4c
        /*0032*/ 	.byte	0x01
	.zero		1


	//----- nvinfo : EIATTR_ANNOTATIONS
	.align		4
        /*0034*/ 	.byte	0x04, 0x55
        /*0036*/ 	.short	(.L_716 - .L_715)


	//   ....[0]....
.L_715:
        /* <DEDUP_REMOVED lines=56> */


	//----- nvinfo : EIATTR_MERCURY_ISA_VERSION
	.align		4
.L_716:
        /*03a8*/ 	.byte	0x03, 0x5f
        /*03aa*/ 	.short	0x0000


	//----- nvinfo : EIATTR_EXIT_INSTR_OFFSETS
	.align		4
        /*03ac*/ 	.byte	0x04, 0x1c
        /*03ae*/ 	.short	(.L_718 - .L_717)


	//   ....[0]....
.L_717:
        /*03b0*/ 	.word	0x000000a0


	//   ....[1]....
        /*03b4*/ 	.word	0x0000bc40


	//----- nvinfo : EIATTR_CTAIDZ_USED
	.align		4
.L_718:
        /*03b8*/ 	.byte	0x01, 0x04
	.zero		2


	//----- nvinfo : EIATTR_CRS_STACK_SIZE
	.align		4
        /*03bc*/ 	.byte	0x04, 0x1e
        /*03be*/ 	.short	(.L_720 - .L_719)
.L_719:
        /*03c0*/ 	.word	0x00000000
.L_720:


//--------------------- .nv.info._ZN5flash44flash_bwd_dq_dk_dv_loop_seqk_parallel_kernelI23Flash_bwd_kernel_traitsILi128ELi64ELi128ELi8ELi2ELi4ELi2ELb0ELb0EN7cutlass6half_tE19Flash_kernel_traitsILi128ELi64ELi128ELi8ES3_EELb1ELb0ELb1ELb0ELb0ELb0ELb0EEEvNS_16Flash_bwd_paramsE --------------------------
	.section	.nv.info._ZN5flash44flash_bwd_dq_dk_dv_loop_seqk_parallel_kernelI23Flash_bwd_kernel_traitsILi128ELi64ELi128ELi8ELi2ELi4ELi2ELb0ELb0EN7cutlass6half_tE19Flash_kernel_traitsILi128ELi64ELi128ELi8ES3_EELb1ELb0ELb1ELb0ELb0ELb0ELb0EEEvNS_16Flash_bwd_paramsE,"",@"SHT_CUDA_INFO"
	.sectionflags	@""
	.align	4


	//----- nvinfo : EIATTR_CUDA_API_VERSION
	.align		4
        /*0000*/ 	.byte	0x04, 0x37
        /*0002*/ 	.short	(.L_722 - .L_721)
.L_721:
        /*0004*/ 	.word	0x00000082


	//----- nvinfo : EIATTR_SW2861232_WAR
	.align		4
.L_722:
        /*0008*/ 	.byte	0x01, 0x35
	.zero		2


	//----- nvinfo : EIATTR_PARAM_CBANK
	.align		4
        /*000c*/ 	.byte	0x04, 0x0a
        /*000e*/ 	.short	(.L_724 - .L_723)
	.align		4
.L_723:
        /*0010*/ 	.word	index@(.nv.constant0._ZN5flash44flash_bwd_dq_dk_dv_loop_seqk_parallel_kernelI23Flash_bwd_kernel_traitsILi128ELi64ELi128ELi8ELi2ELi4ELi2ELb0ELb0EN7cutlass6half_tE19Flash_kernel_traitsILi128ELi64ELi128ELi8ES3_EELb1ELb0ELb1ELb0ELb0ELb0ELb0EEEvNS_16Flash_bwd_paramsE)
        /*0014*/ 	.short	0x0160
        /*0016*/ 	.short	0x0280


	//----- nvinfo : EIATTR_CBANK_PARAM_SIZE
	.align		4
.L_724:
        /*0018*/ 	.byte	0x03, 0x19
        /*001a*/ 	.short	0x0280


	//----- nvinfo : EIATTR_KPARAM_INFO
	.align		4
        /*001c*/ 	.byte	0x04, 0x17
        /*001e*/ 	.short	(.L_726 - .L_725)
.L_725:
        /*0020*/ 	.word	0x00000000
        /*0024*/ 	.short	0x0000
        /*0026*/ 	.short	0x0000
        /*0028*/ 	.byte	0x00, 0xf0, 0x01, 0x0a


	//----- nvinfo : EIATTR_MAXREG_COUNT
	.align		4
.L_726:
        /*002c*/ 	.byte	0x03, 0x1b
        /*002e*/ 	.short	0x00ff


	//----- nvinfo : EIATTR_NUM_BARRIERS
	.align		4
        /*0030*/ 	.byte	0x02, 0x4c
        /*0032*/ 	.byte	0x01
	.zero		1


	//----- nvinfo : EIATTR_ANNOTATIONS
	.align		4
        /*0034*/ 	.byte	0x04, 0x55
        /*0036*/ 	.short	(.L_728 - .L_727)


	//   ....[0]....
.L_727:
        /*0038*/ 	.word	0x00000001
        /*003c*/ 	.byte	0x00, 0x04, 0x00, 0x00, 0x01, 0x00, 0x00, 0x00, 0x30, 0x0b, 0x00, 0x00, 0x01, 0x00, 0x00, 0x00
        /*004c*/ 	.byte	0x70, 0x0b, 0x00, 0x00, 0x01, 0x00, 0x00, 0x00, 0x90, 0x0b, 0x00, 0x00, 0x01, 0x00, 0x00, 0x00
        /*005c*/ 	.byte	0xa0, 0x0b, 0x00, 0x00, 0x01, 0x00, 0x00, 0x00, 0xc0, 0x0b, 0x00, 0x00, 0x01, 0x00, 0x00, 0x00
        /*006c*/ 	.byte	0x40, 0x5b, 0x00, 0x00, 0x01, 0x00, 0x00, 0x00, 0x70, 0xa1, 0x00, 0x00, 0x01, 0x00, 0x00, 0x00
        /*007c*/ 	.byte	0x80, 0xa1, 0x00, 0x00, 0x01, 0x00, 0x00, 0x00, 0x90, 0xa1, 0x00, 0x00, 0x01, 0x00, 0x00, 0x00
        /*008c*/ 	.byte	0xa0, 0xa1, 0x00, 0x00, 0x01, 0x00, 0x00, 0x00, 0xb0, 0xa1, 0x00, 0x00


	//----- nvinfo : EIATTR_MERCURY_ISA_VERSION
	.align		4
.L_728:
        /*0098*/ 	.byte	0x03, 0x5f
        /*009a*/ 	.short	0x0000


	//----- nvinfo : EIATTR_EXIT_INSTR_OFFSETS
	.align		4
        /*009c*/ 	.byte	0x04, 0x1c
        /*009e*/ 	.short	(.L_730 - .L_729)


	//   ....[0]....
.L_729:
        /*00a0*/ 	.word	0x000000a0


	//   ....[1]....
        /*00a4*/ 	.word	0x0000c110


	//----- nvinfo : EIATTR_CTAIDZ_USED
	.align		4
.L_730:
        /*00a8*/ 	.byte	0x01, 0x04
	.zero		2


	//----- nvinfo : EIATTR_CRS_STACK_SIZE
	.align		4
        /*00ac*/ 	.byte	0x04, 0x1e
        /*00ae*/ 	.short	(.L_732 - .L_731)
.L_731:
        /*00b0*/ 	.word	0x00000000
.L_732:


//--------------------- .nv.info._ZN5flash44flash_bwd_dq_dk_dv_loop_seqk_parallel_kernelI23Flash_bwd_kernel_traitsILi128ELi64ELi128ELi8ELi2ELi4ELi2ELb0ELb0EN7cutlass6half_tE19Flash_kernel_traitsILi128ELi64ELi128ELi8ES3_EELb0ELb0ELb1ELb0ELb0ELb0ELb1EEEvNS_16Flash_bwd_paramsE --------------------------
	.section	.nv.info._ZN5flash44flash_bwd_dq_dk_dv_loop_seqk_parallel_kernelI23Flash_bwd_kernel_traitsILi128ELi64ELi128ELi8ELi2ELi4ELi2ELb0ELb0EN7cutlass6half_tE19Flash_kernel_traitsILi128ELi64ELi128ELi8ES3_EELb0ELb0ELb1ELb0ELb0ELb0ELb1EEEvNS_16Flash_bwd_paramsE,"",@"SHT_CUDA_INFO"
	.sectionflags	@""
	.align	4


	//----- nvinfo : EIATTR_CUDA_API_VERSION
	.align		4
        /*0000*/ 	.byte	0x04, 0x37
        /*0002*/ 	.short	(.L_734 - .L_733)
.L_733:
        /*0004*/ 	.word	0x00000082


	//----- nvinfo : EIATTR_SW2861232_WAR
	.align		4
.L_734:
        /*0008*/ 	.byte	0x01, 0x35
	.zero		2


	//----- nvinfo : EIATTR_PARAM_CBANK
	.align		4
        /*000c*/ 	.byte	0x04, 0x0a
        /*000e*/ 	.short	(.L_736 - .L_735)
	.align		4
.L_735:
        /*0010*/ 	.word	index@(.nv.constant0._ZN5flash44flash_bwd_dq_dk_dv_loop_seqk_parallel_kernelI23Flash_bwd_kernel_traitsILi128ELi64ELi128ELi8ELi2ELi4ELi2ELb0ELb0EN7cutlass6half_tE19Flash_kernel_traitsILi128ELi64ELi128ELi8ES3_EELb0ELb0ELb1ELb0ELb0ELb0ELb1EEEvNS_16Flash_bwd_paramsE)
        /*0014*/ 	.short	0x0160
        /*0016*/ 	.short	0x0280


	//----- nvinfo : EIATTR_CBANK_PARAM_SIZE
	.align		4
.L_736:
        /*0018*/ 	.byte	0x03, 0x19
        /*001a*/ 	.short	0x0280


	//----- nvinfo : EIATTR_KPARAM_INFO
	.align		4
        /*001c*/ 	.byte	0x04, 0x17
        /*001e*/ 	.short	(.L_738 - .L_737)
.L_737:
        /*0020*/ 	.word	0x00000000
        /*0024*/ 	.short	0x0000
        /*0026*/ 	.short	0x0000
        /*0028*/ 	.byte	0x00, 0xf0, 0x01, 0x0a


	//----- nvinfo : EIATTR_MAXREG_COUNT
	.align		4
.L_738:
        /*002c*/ 	.byte	0x03, 0x1b
        /*002e*/ 	.short	0x00ff


	//----- nvinfo : EIATTR_NUM_BARRIERS
	.align		4
        /*0030*/ 	.byte	0x02, 0x4c
        /*0032*/ 	.byte	0x01
	.zero		1


	//----- nvinfo : EIATTR_ANNOTATIONS
	.align		4
        /*0034*/ 	.byte	0x04, 0x55
        /*0036*/ 	.short	(.L_740 - .L_739)


	//   ....[0]....
.L_739:
        /* <DEDUP_REMOVED lines=56> */


	//----- nvinfo : EIATTR_MERCURY_ISA_VERSION
	.align		4
.L_740:
        /*03a0*/ 	.byte	0x03, 0x5f
        /*03a2*/ 	.short	0x0000


	//----- nvinfo : EIATTR_EXIT_INSTR_OFFSETS
	.align		4
        /*03a4*/ 	.byte	0x04, 0x1c
        /*03a6*/ 	.short	(.L_742 - .L_741)


	//   ....[0]....
.L_741:
        /*03a8*/ 	.word	0x000000a0


	//   ....[1]....
        /*03ac*/ 	.word	0x0000c010


	//----- nvinfo : EIATTR_CTAIDZ_USED
	.align		4
.L_742:
        /*03b0*/ 	.byte	0x01, 0x04
	.zero		2


	//----- nvinfo : EIATTR_CRS_STACK_SIZE
	.align		4
        /*03b4*/ 	.byte	0x04, 0x1e
        /*03b6*/ 	.short	(.L_744 - .L_743)
.L_743:
        /*03b8*/ 	.word	0x00000000
.L_744:


//--------------------- .nv.info._ZN5flash44flash_bwd_dq_dk_dv_loop_seqk_parallel_kernelI23Flash_bwd_kernel_traitsILi128ELi64ELi128ELi8ELi2ELi4ELi2ELb0ELb0EN7cutlass6half_tE19Flash_kernel_traitsILi128ELi64ELi128ELi8ES3_EELb1ELb0ELb0ELb0ELb1ELb1ELb0EEEvNS_16Flash_bwd_paramsE --------------------------
	.section	.nv.info._ZN5flash44flash_bwd_dq_dk_dv_loop_seqk_parallel_kernelI23Flash_bwd_kernel_traitsILi128ELi64ELi128ELi8ELi2ELi4ELi2ELb0ELb0EN7cutlass6half_tE19Flash_kernel_traitsILi128ELi64ELi128ELi8ES3_EELb1ELb0ELb0ELb0ELb1ELb1ELb0EEEvNS_16Flash_bwd_paramsE,"",@"SHT_CUDA_INFO"
	.sectionflags	@""
	.align	4


	//----- nvinfo : EIATTR_CUDA_API_VERSION
	.align		4
        /*0000*/ 	.byte	0x04, 0x37
        /*0002*/ 	.short	(.L_746 - .L_745)
.L_745:
        /*0004*/ 	.word	0x00000082


	//----- nvinfo : EIATTR_SW2861232_WAR
	.align		4
.L_746:
        /*0008*/ 	.byte	0x01, 0x35
	.zero		2


	//----- nvinfo : EIATTR_PARAM_CBANK
	.align		4
        /*000c*/ 	.byte	0x04, 0x0a
        /*000e*/ 	.short	(.L_748 - .L_747)
	.align		4
.L_747:
        /*0010*/ 	.word	index@(.nv.constant0._ZN5flash44flash_bwd_dq_dk_dv_loop_seqk_parallel_kernelI23Flash_bwd_kernel_traitsILi128ELi64ELi128ELi8ELi2ELi4ELi2ELb0ELb0EN7cutlass6half_tE19Flash_kernel_traitsILi128ELi64ELi128ELi8ES3_EELb1ELb0ELb0ELb0ELb1ELb1ELb0EEEvNS_16Flash_bwd_paramsE)
        /*0014*/ 	.short	0x0160
        /*0016*/ 	.short	0x0280


	//----- nvinfo : EIATTR_CBANK_PARAM_SIZE
	.align		4
.L_748:
        /*0018*/ 	.byte	0x03, 0x19
        /*001a*/ 	.short	0x0280


	//----- nvinfo : EIATTR_KPARAM_INFO
	.align		4
        /*001c*/ 	.byte	0x04, 0x17
        /*001e*/ 	.short	(.L_750 - .L_749)
.L_749:
        /*0020*/ 	.word	0x00000000
        /*0024*/ 	.short	0x0000
        /*0026*/ 	.short	0x0000
        /*0028*/ 	.byte	0x00, 0xf0, 0x01, 0x0a


	//----- nvinfo : EIATTR_MAXREG_COUNT
	.align		4
.L_750:
        /*002c*/ 	.byte	0x03, 0x1b
        /*002e*/ 	.short	0x00ff


	//----- nvinfo : EIATTR_NUM_BARRIERS
	.align		4
        /*0030*/ 	.byte	0x02, 0x4c
        /*0032*/ 	.byte	0x01
	.zero		1


	//----- nvinfo : EIATTR_ANNOTATIONS
	.align		4
        /*0034*/ 	.byte	0x04, 0x55
        /*0036*/ 	.short	(.L_752 - .L_751)


	//   ....[0]....
.L_751:
        /* <DEDUP_REMOVED lines=16> */


	//----- nvinfo : EIATTR_MERCURY_ISA_VERSION
	.align		4
.L_752:
        /*0128*/ 	.byte	0x03, 0x5f
        /*012a*/ 	.short	0x0000


	//----- nvinfo : EIATTR_EXIT_INSTR_OFFSETS
	.align		4
        /*012c*/ 	.byte	0x04, 0x1c
        /*012e*/ 	.short	(.L_754 - .L_753)


	//   ....[0]....
.L_753:
        /*0130*/ 	.word	0x000000a0


	//   ....[1]....
        /*0134*/ 	.word	0x00008770


	//----- nvinfo : EIATTR_CTAIDZ_USED
	.align		4
.L_754:
        /*0138*/ 	.byte	0x01, 0x04
	.zero		2


//--------------------- .nv.info._ZN5flash44flash_bwd_dq_dk_dv_loop_seqk_parallel_kernelI23Flash_bwd_kernel_traitsILi128ELi64ELi128ELi8ELi2ELi4ELi2ELb0ELb0EN7cutlass6half_tE19Flash_kernel_traitsILi128ELi64ELi128ELi8ES3_EELb0ELb0ELb0ELb0ELb1ELb1ELb1EEEvNS_16Flash_bwd_paramsE --------------------------
	.section	.nv.info._ZN5flash44flash_bwd_dq_dk_dv_loop_seqk_parallel_kernelI23Flash_bwd_kernel_traitsILi128ELi64ELi128ELi8ELi2ELi4ELi2ELb0ELb0EN7cutlass6half_tE19Flash_kernel_traitsILi128ELi64ELi128ELi8ES3_EELb0ELb0ELb0ELb0ELb1ELb1ELb1EEEvNS_16Flash_bwd_paramsE,"",@"SHT_CUDA_INFO"
	.sectionflags	@""
	.align	4


	//----- nvinfo : EIATTR_CUDA_API_VERSION
	.align		4
        /*0000*/ 	.byte	0x04, 0x37
        /*0002*/ 	.short	(.L_756 - .L_755)
.L_755:
        /*0004*/ 	.word	0x00000082


	//----- nvinfo : EIATTR_SW2861232_WAR
	.align		4
.L_756:
        /*0008*/ 	.byte	0x01, 0x35
	.zero		2


	//----- nvinfo : EIATTR_PARAM_CBANK
	.align		4
        /*000c*/ 	.byte	0x04, 0x0a
        /*000e*/ 	.short	(.L_758 - .L_757)
	.align		4
.L_757:
        /*0010*/ 	.word	index@(.nv.constant0._ZN5flash44flash_bwd_dq_dk_dv_loop_seqk_parallel_kernelI23Flash_bwd_kernel_traitsILi128ELi64ELi128ELi8ELi2ELi4ELi2ELb0ELb0EN7cutlass6half_tE19Flash_kernel_traitsILi128ELi64ELi128ELi8ES3_EELb0ELb0ELb0ELb0ELb1ELb1ELb1EEEvNS_16Flash_bwd_paramsE)
        /*0014*/ 	.short	0x0160
        /*0016*/ 	.short	0x0280


	//----- nvinfo : EIATTR_CBANK_PARAM_SIZE
	.align		4
.L_758:
        /*0018*/ 	.byte	0x03, 0x19
        /*001a*/ 	.short	0x0280


	//----- nvinfo : EIATTR_KPARAM_INFO
	.align		4
        /*001c*/ 	.byte	0x04, 0x17
        /*001e*/ 	.short	(.L_760 - .L_759)
.L_759:
        /*0020*/ 	.word	0x00000000
        /*0024*/ 	.short	0x0000
        /*0026*/ 	.short	0x0000
        /*0028*/ 	.byte	0x00, 0xf0, 0x01, 0x0a


	//----- nvinfo : EIATTR_MAXREG_COUNT
	.align		4
.L_760:
        /*002c*/ 	.byte	0x03, 0x1b
        /*002e*/ 	.short	0x00ff


	//----- nvinfo : EIATTR_NUM_BARRIERS
	.align		4
        /*0030*/ 	.byte	0x02, 0x4c
        /*0032*/ 	.byte	0x01
	.zero		1


	//----- nvinfo : EIATTR_ANNOTATIONS
	.align		4
        /*0034*/ 	.byte	0x04, 0x55
        /*0036*/ 	.short	(.L_762 - .L_761)


	//   ....[0]....
.L_761:
        /* <DEDUP_REMOVED lines=47> */


	//----- nvinfo : EIATTR_MERCURY_ISA_VERSION
	.align		4
.L_762:
        /*0310*/ 	.byte	0x03, 0x5f
        /*0312*/ 	.short	0x0000


	//----- nvinfo : EIATTR_EXIT_INSTR_OFFSETS
	.align		4
        /*0314*/ 	.byte	0x04, 0x1c
        /*0316*/ 	.short	(.L_764 - .L_763)


	//   ....[0]....
.L_763:
        /*0318*/ 	.word	0x000000a0


	//   ....[1]....
        /*031c*/ 	.word	0x00007fb0


	//----- nvinfo : EIATTR_CTAIDZ_USED
	.align		4
.L_764:
        /*0320*/ 	.byte	0x01, 0x04
	.zero		2


//--------------------- .nv.info._ZN5flash44flash_bwd_dq_dk_dv_loop_seqk_parallel_kernelI23Flash_bwd_kernel_traitsILi128ELi64ELi128ELi8ELi2ELi4ELi2ELb0ELb0EN7cutlass6half_tE19Flash_kernel_traitsILi128ELi64ELi128ELi8ES3_EELb1ELb0ELb0ELb1ELb0ELb0ELb0EEEvNS_16Flash_bwd_paramsE --------------------------
	.section	.nv.info._ZN5flash44flash_bwd_dq_dk_dv_loop_seqk_parallel_kernelI23Flash_bwd_kernel_traitsILi128ELi64ELi128ELi8ELi2ELi4ELi2ELb0ELb0EN7cutlass6half_tE19Flash_kernel_traitsILi128ELi64ELi128ELi8ES3_EELb1ELb0ELb0ELb1ELb0ELb0ELb0EEEvNS_16Flash_bwd_paramsE,"",@"SHT_CUDA_INFO"
	.sectionflags	@""
	.align	4


	//----- nvinfo : EIATTR_CUDA_API_VERSION
	.align		4
        /*0000*/ 	.byte	0x04, 0x37
        /*0002*/ 	.short	(.L_766 - .L_765)
.L_765:
        /*0004*/ 	.word	0x00000082


	//----- nvinfo : EIATTR_SW2861232_WAR
	.align		4
.L_766:
        /*0008*/ 	.byte	0x01, 0x35
	.zero		2


	//----- nvinfo : EIATTR_PARAM_CBANK
	.align		4
        /*000c*/ 	.byte	0x04, 0x0a
        /*000e*/ 	.short	(.L_768 - .L_767)
	.align		4
.L_767:
        /*0010*/ 	.word	index@(.nv.constant0._ZN5flash44flash_bwd_dq_dk_dv_loop_seqk_parallel_kernelI23Flash_bwd_kernel_traitsILi128ELi64ELi128ELi8ELi2ELi4ELi2ELb0ELb0EN7cutlass6half_tE19Flash_kernel_traitsILi128ELi64ELi128ELi8ES3_EELb1ELb0ELb0ELb1ELb0ELb0ELb0EEEvNS_16Flash_bwd_paramsE)
        /*0014*/ 	.short	0x0160
        /*0016*/ 	.short	0x0280


	//----- nvinfo : EIATTR_CBANK_PARAM_SIZE
	.align		4
.L_768:
        /*0018*/ 	.byte	0x03, 0x19
        /*001a*/ 	.short	0x0280


	//----- nvinfo : EIATTR_KPARAM_INFO
	.align		4
        /*001c*/ 	.byte	0x04, 0x17
        /*001e*/ 	.short	(.L_770 - .L_769)
.L_769:
        /*0020*/ 	.word	0x00000000
        /*0024*/ 	.short	0x0000
        /*0026*/ 	.short	0x0000
        /*0028*/ 	.byte	0x00, 0xf0, 0x01, 0x0a


	//----- nvinfo : EIATTR_MAXREG_COUNT
	.align		4
.L_770:
        /*002c*/ 	.byte	0x03, 0x1b
        /*002e*/ 	.short	0x00ff


	//----- nvinfo : EIATTR_NUM_BARRIERS
	.align		4
        /*0030*/ 	.byte	0x02, 0x4c
        /*0032*/ 	.byte	0x01
	.zero		1


	//----- nvinfo : EIATTR_ANNOTATIONS
	.align		4
        /*0034*/ 	.byte	0x04, 0x55
        /*0036*/ 	.short	(.L_772 - .L_771)


	//   ....[0]....
.L_771:
        /* <DEDUP_REMOVED lines=26> */


	//----- nvinfo : EIATTR_MERCURY_ISA_VERSION
	.align		4
.L_772:
        /*01c0*/ 	.byte	0x03, 0x5f
        /*01c2*/ 	.short	0x0000


	//----- nvinfo : EIATTR_EXIT_INSTR_OFFSETS
	.align		4
        /*01c4*/ 	.byte	0x04, 0x1c
        /*01c6*/ 	.short	(.L_774 - .L_773)


	//   ....[0]....
.L_773:
        /*01c8*/ 	.word	0x000000a0


	//   ....[1]....
        /*01cc*/ 	.word	0x0000c8e0


	//----- nvinfo : EIATTR_CTAIDZ_USED
	.align		4
.L_774:
        /*01d0*/ 	.byte	0x01, 0x04
	.zero		2


	//----- nvinfo : EIATTR_CRS_STACK_SIZE
	.align		4
        /*01d4*/ 	.byte	0x04, 0x1e
        /*01d6*/ 	.short	(.L_776 - .L_775)
.L_775:
        /*01d8*/ 	.word	0x00000000
.L_776:


//--------------------- .nv.info._ZN5flash44flash_bwd_dq_dk_dv_loop_seqk_parallel_kernelI23Flash_bwd_kernel_traitsILi128ELi64ELi128ELi8ELi2ELi4ELi2ELb0ELb0EN7cutlass6half_tE19Flash_kernel_traitsILi128ELi64ELi128ELi8ES3_EELb0ELb0ELb0ELb1ELb0ELb0ELb1EEEvNS_16Flash_bwd_paramsE --------------------------
	.section	.nv.info._ZN5flash44flash_bwd_dq_dk_dv_loop_seqk_parallel_kernelI23Flash_bwd_kernel_traitsILi128ELi64ELi128ELi8ELi2ELi4ELi2ELb0ELb0EN7cutlass6half_tE19Flash_kernel_traitsILi128ELi64ELi128ELi8ES3_EELb0ELb0ELb0ELb1ELb0ELb0ELb1EEEvNS_16Flash_bwd_paramsE,"",@"SHT_CUDA_INFO"
	.sectionflags	@""
	.align	4


	//----- nvinfo : EIATTR_CUDA_API_VERSION
	.align		4
        /*0000*/ 	.byte	0x04, 0x37
        /*0002*/ 	.short	(.L_778 - .L_777)
.L_777:
        /*0004*/ 	.word	0x00000082


	//----- nvinfo : EIATTR_SW2861232_WAR
	.align		4
.L_778:
        /*0008*/ 	.byte	0x01, 0x35
	.zero		2


	//----- nvinfo : EIATTR_PARAM_CBANK
	.align		4
        /*000c*/ 	.byte	0x04, 0x0a
        /*000e*/ 	.short	(.L_780 - .L_779)
	.align		4
.L_779:
        /*0010*/ 	.word	index@(.nv.constant0._ZN5flash44flash_bwd_dq_dk_dv_loop_seqk_parallel_kernelI23Flash_bwd_kernel_traitsILi128ELi64ELi128ELi8ELi2ELi4ELi2ELb0ELb0EN7cutlass6half_tE19Flash_kernel_traitsILi128ELi64ELi128ELi8ES3_EELb0ELb0ELb0ELb1ELb0ELb0ELb1EEEvNS_16Flash_bwd_paramsE)
        /*0014*/ 	.short	0x0160
        /*0016*/ 	.short	0x0280


	//----- nvinfo : EIATTR_CBANK_PARAM_SIZE
	.align		4
.L_780:
        /*0018*/ 	.byte	0x03, 0x19
        /*001a*/ 	.short	0x0280


	//----- nvinfo : EIATTR_KPARAM_INFO
	.align		4
        /*001c*/ 	.byte	0x04, 0x17
        /*001e*/ 	.short	(.L_782 - .L_781)
.L_781:
        /*0020*/ 	.word	0x00000000
        /*0024*/ 	.short	0x0000
        /*0026*/ 	.short	0x0000
        /*0028*/ 	.byte	0x00, 0xf0, 0x01, 0x0a


	//----- nvinfo : EIATTR_MAXREG_COUNT
	.align		4
.L_782:
        /*002c*/ 	.byte	0x03, 0x1b
        /*002e*/ 	.short	0x00ff


	//----- nvinfo : EIATTR_NUM_BARRIERS
	.align		4
        /*0030*/ 	.byte	0x02, 0x4c
        /*0032*/ 	.byte	0x01
	.zero		1


	//----- nvinfo : EIATTR_ANNOTATIONS
	.align		4
        /*0034*/ 	.byte	0x04, 0x55
        /*0036*/ 	.short	(.L_784 - .L_783)


	//   ....[0]....
.L_783:
        /* <DEDUP_REMOVED lines=57> */


	//----- nvinfo : EIATTR_MERCURY_ISA_VERSION
	.align		4
.L_784:
        /*03b0*/ 	.byte	0x03, 0x5f
        /*03b2*/ 	.short	0x0000


	//----- nvinfo : EIATTR_EXIT_INSTR_OFFSETS
	.align		4
        /*03b4*/ 	.byte	0x04, 0x1c
        /*03b6*/ 	.short	(.L_786 - .L_785)


	//   ....[0]....
.L_785:
        /*03b8*/ 	.word	0x000000a0


	//   ....[1]....
        /*03bc*/ 	.word	0x0000c230


	//----- nvinfo : EIATTR_CTAIDZ_USED
	.align		4
.L_786:
        /*03c0*/ 	.byte	0x01, 0x04
	.zero		2


	//----- nvinfo : EIATTR_CRS_STACK_SIZE
	.align		4
        /*03c4*/ 	.byte	0x04, 0x1e
        /*03c6*/ 	.short	(.L_788 - .L_787)
.L_787:
        /*03c8*/ 	.word	0x00000000
.L_788:


//--------------------- .nv.info._ZN5flash44flash_bwd_dq_dk_dv_loop_seqk_parallel_kernelI23Flash_bwd_kernel_traitsILi128ELi64ELi128ELi8ELi2ELi4ELi2ELb0ELb0EN7cutlass6half_tE19Flash_kernel_traitsILi128ELi64ELi128ELi8ES3_EELb1ELb0ELb1ELb0ELb0ELb1ELb0EEEvNS_16Flash_bwd_paramsE --------------------------
	.section	.nv.info._ZN5flash44flash_bwd_dq_dk_dv_loop_seqk_parallel_kernelI23Flash_bwd_kernel_traitsILi128ELi64ELi128ELi8ELi2ELi4ELi2ELb0ELb0EN7cutlass6half_tE19Flash_kernel_traitsILi128ELi64ELi128ELi8ES3_EELb1ELb0ELb1ELb0ELb0ELb1ELb0EEEvNS_16Flash_bwd_paramsE,"",@"SHT_CUDA_INFO"
	.sectionflags	@""
	.align	4


	//----- nvinfo : EIATTR_CUDA_API_VERSION
	.align		4
        /*0000*/ 	.byte	0x04, 0x37
        /*0002*/ 	.short	(.L_790 - .L_789)
.L_789:
        /*0004*/ 	.word	0x00000082


	//----- nvinfo : EIATTR_SW2861232_WAR
	.align		4
.L_790:
        /*0008*/ 	.byte	0x01, 0x35
	.zero		2


	//----- nvinfo : EIATTR_PARAM_CBANK
	.align		4
        /*000c*/ 	.byte	0x04, 0x0a
        /*000e*/ 	.short	(.L_792 - .L_791)
	.align		4
.L_791:
        /*0010*/ 	.word	index@(.nv.constant0._ZN5flash44flash_bwd_dq_dk_dv_loop_seqk_parallel_kernelI23Flash_bwd_kernel_traitsILi128ELi64ELi128ELi8ELi2ELi4ELi2ELb0ELb0EN7cutlass6half_tE19Flash_kernel_traitsILi128ELi64ELi128ELi8ES3_EELb1ELb0ELb1ELb0ELb0ELb1ELb0EEEvNS_16Flash_bwd_paramsE)
        /*0014*/ 	.short	0x0160
        /*0016*/ 	.short	0x0280


	//----- nvinfo : EIATTR_CBANK_PARAM_SIZE
	.align		4
.L_792:
        /*0018*/ 	.byte	0x03, 0x19
        /*001a*/ 	.short	0x0280


	//----- nvinfo : EIATTR_KPARAM_INFO
	.align		4
        /*001c*/ 	.byte	0x04, 0x17
        /*001e*/ 	.short	(.L_794 - .L_793)
.L_793:
        /*0020*/ 	.word	0x00000000
        /*0024*/ 	.short	0x0000
        /*0026*/ 	.short	0x0000
        /*0028*/ 	.byte	0x00, 0xf0, 0x01, 0x0a


	//----- nvinfo : EIATTR_MAXREG_COUNT
	.align		4
.L_794:
        /*002c*/ 	.byte	0x03, 0x1b
        /*002e*/ 	.short	0x00ff


	//----- nvinfo : EIATTR_NUM_BARRIERS
	.align		4
        /*0030*/ 	.byte	0x02, 0x4c
        /*0032*/ 	.byte	0x01
	.zero		1


	//----- nvinfo : EIATTR_ANNOTATIONS
	.align		4
        /*0034*/ 	.byte	0x04, 0x55
        /*0036*/ 	.short	(.L_796 - .L_795)


	//   ....[0]....
.L_795:
        /* <DEDUP_REMOVED lines=14> */


	//----- nvinfo : EIATTR_MERCURY_ISA_VERSION
	.align		4
.L_796:
        /*0108*/ 	.byte	0x03, 0x5f
        /*010a*/ 	.short	0x0000


	//----- nvinfo : EIATTR_EXIT_INSTR_OFFSETS
	.align		4
        /*010c*/ 	.byte	0x04, 0x1c
        /*010e*/ 	.short	(.L_798 - .L_797)


	//   ....[0]....
.L_797:
        /*0110*/ 	.word	0x000000a0


	//   ....[1]....
        /*0114*/ 	.word	0x0000b1a0


	//----- nvinfo : EIATTR_CTAIDZ_USED
	.align		4
.L_798:
        /*0118*/ 	.byte	0x01, 0x04
	.zero		2


	//----- nvinfo : EIATTR_CRS_STACK_SIZE
	.align		4
        /*011c*/ 	.byte	0x04, 0x1e
        /*011e*/ 	.short	(.L_800 - .L_799)
.L_799:
        /*0120*/ 	.word	0x00000000
.L_800:


//--------------------- .nv.info._ZN5flash44flash_bwd_dq_dk_dv_loop_seqk_parallel_kernelI23Flash_bwd_kernel_traitsILi128ELi64ELi128ELi8ELi2ELi4ELi2ELb0ELb0EN7cutlass6half_tE19Flash_kernel_traitsILi128ELi64ELi128ELi8ES3_EELb0ELb0ELb1ELb0ELb0ELb1ELb1EEEvNS_16Flash_bwd_paramsE --------------------------
	.section	.nv.info._ZN5flash44flash_bwd_dq_dk_dv_loop_seqk_parallel_kernelI23Flash_bwd_kernel_traitsILi128ELi64ELi128ELi8ELi2ELi4ELi2ELb0ELb0EN7cutlass6half_tE19Flash_kernel_traitsILi128ELi64ELi128ELi8ES3_EELb0ELb0ELb1ELb0ELb0ELb1ELb1EEEvNS_16Flash_bwd_paramsE,"",@"SHT_CUDA_INFO"
	.sectionflags	@""
	.align	4


	//----- nvinfo : EIATTR_CUDA_API_VERSION
	.align		4
        /*0000*/ 	.byte	0x04, 0x37
        /*0002*/ 	.short	(.L_802 - .L_801)
.L_801:
        /*0004*/ 	.word	0x00000082


	//----- nvinfo : EIATTR_SW2861232_WAR
	.align		4
.L_802:
        /*0008*/ 	.byte	0x01, 0x35
	.zero		2


	//----- nvinfo : EIATTR_PARAM_CBANK
	.align		4
        /*000c*/ 	.byte	0x04, 0x0a
        /*000e*/ 	.short	(.L_804 - .L_803)
	.align		4
.L_803:
        /*0010*/ 	.word	index@(.nv.constant0._ZN5flash44flash_bwd_dq_dk_dv_loop_seqk_parallel_kernelI23Flash_bwd_kernel_traitsILi128ELi64ELi128ELi8ELi2ELi4ELi2ELb0ELb0EN7cutlass6half_tE19Flash_kernel_traitsILi128ELi64ELi128ELi8ES3_EELb0ELb0ELb1ELb0ELb0ELb1ELb1EEEvNS_16Flash_bwd_paramsE)
        /*0014*/ 	.short	0x0160
        /*0016*/ 	.short	0x0280


	//----- nvinfo : EIATTR_CBANK_PARAM_SIZE
	.align		4
.L_804:
        /*0018*/ 	.byte	0x03, 0x19
        /*001a*/ 	.short	0x0280


	//----- nvinfo : EIATTR_KPARAM_INFO
	.align		4
        /*001c*/ 	.byte	0x04, 0x17
        /*001e*/ 	.short	(.L_806 - .L_805)
.L_805:
        /*0020*/ 	.word	0x00000000
        /*0024*/ 	.short	0x0000
        /*0026*/ 	.short	0x0000
        /*0028*/ 	.byte	0x00, 0xf0, 0x01, 0x0a


	//----- nvinfo : EIATTR_MAXREG_COUNT
	.align		4
.L_806:
        /*002c*/ 	.byte	0x03, 0x1b
        /*002e*/ 	.short	0x00ff


	//----- nvinfo : EIATTR_NUM_BARRIERS
	.align		4
        /*0030*/ 	.byte	0x02, 0x4c
        /*0032*/ 	.byte	0x01
	.zero		1


	//----- nvinfo : EIATTR_ANNOTATIONS
	.align		4
        /*0034*/ 	.byte	0x04, 0x55
        /*0036*/ 	.short	(.L_808 - .L_807)


	//   ....[0]....
.L_807:
        /* <DEDUP_REMOVED lines=48> */


	//----- nvinfo : EIATTR_MERCURY_ISA_VERSION
	.align		4
.L_808:
        /*0320*/ 	.byte	0x03, 0x5f
        /*0322*/ 	.short	0x0000


	//----- nvinfo : EIATTR_EXIT_INSTR_OFFSETS
	.align		4
        /*0324*/ 	.byte	0x04, 0x1c
        /*0326*/ 	.short	(.L_810 - .L_809)


	//   ....[0]....
.L_809:
        /*0328*/ 	.word	0x000000a0


	//   ....[1]....
        /*032c*/ 	.word	0x0000ae10


	//----- nvinfo : EIATTR_CTAIDZ_USED
	.align		4
.L_810:
        /*0330*/ 	.byte	0x01, 0x04
	.zero		2


	//----- nvinfo : EIATTR_CRS_STACK_SIZE
	.align		4
        /*0334*/ 	.byte	0x04, 0x1e
        /*0336*/ 	.short	(.L_812 - .L_811)
.L_811:
        /*0338*/ 	.word	0x00000000
.L_812:


//--------------------- .nv.info._ZN5flash44flash_bwd_dq_dk_dv_loop_seqk_parallel_kernelI23Flash_bwd_kernel_traitsILi128ELi64ELi128ELi8ELi2ELi4ELi2ELb0ELb0EN7cutlass6half_tE19Flash_kernel_traitsILi128ELi64ELi128ELi8ES3_EELb1ELb0ELb1ELb1ELb0ELb0ELb0EEEvNS_16Flash_bwd_paramsE --------------------------
	.section	.nv.info._ZN5flash44flash_bwd_dq_dk_dv_loop_seqk_parallel_kernelI23Flash_bwd_kernel_traitsILi128ELi64ELi128ELi8ELi2ELi4ELi2ELb0ELb0EN7cutlass6half_tE19Flash_kernel_traitsILi128ELi64ELi128ELi8ES3_EELb1ELb0ELb1ELb1ELb0ELb0ELb0EEEvNS_16Flash_bwd_paramsE,"",@"SHT_CUDA_INFO"
	.sectionflags	@""
	.align	4


	//----- nvinfo : EIATTR_CUDA_API_VERSION
	.align		4
        /*0000*/ 	.byte	0x04, 0x37
        /*0002*/ 	.short	(.L_814 - .L_813)
.L_813:
        /*0004*/ 	.word	0x00000082


	//----- nvinfo : EIATTR_SW2861232_WAR
	.align		4
.L_814:
        /*0008*/ 	.byte	0x01, 0x35
	.zero		2


	//----- nvinfo : EIATTR_PARAM_CBANK
	.align		4
        /*000c*/ 	.byte	0x04, 0x0a
        /*000e*/ 	.short	(.L_816 - .L_815)
	.align		4
.L_815:
        /*0010*/ 	.word	index@(.nv.constant0._ZN5flash44flash_bwd_dq_dk_dv_loop_seqk_parallel_kernelI23Flash_bwd_kernel_traitsILi128ELi64ELi128ELi8ELi2ELi4ELi2ELb0ELb0EN7cutlass6half_tE19Flash_kernel_traitsILi128ELi64ELi128ELi8ES3_EELb1ELb0ELb1ELb1ELb0ELb0ELb0EEEvNS_16Flash_bwd_paramsE)
        /*0014*/ 	.short	0x0160
        /*0016*/ 	.short	0x0280


	//----- nvinfo : EIATTR_CBANK_PARAM_SIZE
	.align		4
.L_816:
        /*0018*/ 	.byte	0x03, 0x19
        /*001a*/ 	.short	0x0280


	//----- nvinfo : EIATTR_KPARAM_INFO
	.align		4
        /*001c*/ 	.byte	0x04, 0x17
        /*001e*/ 	.short	(.L_818 - .L_817)
.L_817:
        /*0020*/ 	.word	0x00000000
        /*0024*/ 	.short	0x0000
        /*0026*/ 	.short	0x0000
        /*0028*/ 	.byte	0x00, 0xf0, 0x01, 0x0a


	//----- nvinfo : EIATTR_MAXREG_COUNT
	.align		4
.L_818:
        /*002c*/ 	.byte	0x03, 0x1b
        /*002e*/ 	.short	0x00ff


	//----- nvinfo : EIATTR_NUM_BARRIERS
	.align		4
        /*0030*/ 	.byte	0x02, 0x4c
        /*0032*/ 	.byte	0x01
	.zero		1


	//----- nvinfo : EIATTR_ANNOTATIONS
	.align		4
        /*0034*/ 	.byte	0x04, 0x55
        /*0036*/ 	.short	(.L_820 - .L_819)


	//   ....[0]....
.L_819:
        /* <DEDUP_REMOVED lines=10> */


	//----- nvinfo : EIATTR_MERCURY_ISA_VERSION
	.align		4
.L_820:
        /*00c8*/ 	.byte	0x03, 0x5f
        /*00ca*/ 	.short	0x0000


	//----- nvinfo : EIATTR_EXIT_INSTR_OFFSETS
	.align		4
        /*00cc*/ 	.byte	0x04, 0x1c
        /*00ce*/ 	.short	(.L_822 - .L_821)


	//   ....[0]....
.L_821:
        /*00d0*/ 	.word	0x000000a0


	//   ....[1]....
        /*00d4*/ 	.word	0x0000c980


	//----- nvinfo : EIATTR_CTAIDZ_USED
	.align		4
.L_822:
        /*00d8*/ 	.byte	0x01, 0x04
	.zero		2


	//----- nvinfo : EIATTR_CRS_STACK_SIZE
	.align		4
        /*00dc*/ 	.byte	0x04, 0x1e
        /*00de*/ 	.short	(.L_824 - .L_823)
.L_823:
        /*00e0*/ 	.word	0x00000000
.L_824:


//--------------------- .nv.info._ZN5flash44flash_bwd_dq_dk_dv_loop_seqk_parallel_kernelI23Flash_bwd_kernel_traitsILi128ELi64ELi128ELi8ELi2ELi4ELi2ELb0ELb0EN7cutlass6half_tE19Flash_kernel_traitsILi128ELi64ELi128ELi8ES3_EELb0ELb0ELb1ELb1ELb0ELb0ELb1EEEvNS_16Flash_bwd_paramsE --------------------------
	.section	.nv.info._ZN5flash44flash_bwd_dq_dk_dv_loop_seqk_parallel_kernelI23Flash_bwd_kernel_traitsILi128ELi64ELi128ELi8ELi2ELi4ELi2ELb0ELb0EN7cutlass6half_tE19Flash_kernel_traitsILi128ELi64ELi128ELi8ES3_EELb0ELb0ELb1ELb1ELb0ELb0ELb1EEEvNS_16Flash_bwd_paramsE,"",@"SHT_CUDA_INFO"
	.sectionflags	@""
	.align	4


	//----- nvinfo : EIATTR_CUDA_API_VERSION
	.align		4
        /*0000*/ 	.byte	0x04, 0x37
        /*0002*/ 	.short	(.L_826 - .L_825)
.L_825:
        /*0004*/ 	.word	0x00000082


	//----- nvinfo : EIATTR_SW2861232_WAR
	.align		4
.L_826:
        /*0008*/ 	.byte	0x01, 0x35
	.zero		2


	//----- nvinfo : EIATTR_PARAM_CBANK
	.align		4
        /*000c*/ 	.byte	0x04, 0x0a
        /*000e*/ 	.short	(.L_828 - .L_827)
	.align		4
.L_827:
        /*0010*/ 	.word	index@(.nv.constant0._ZN5flash44flash_bwd_dq_dk_dv_loop_seqk_parallel_kernelI23Flash_bwd_kernel_traitsILi128ELi64ELi128ELi8ELi2ELi4ELi2ELb0ELb0EN7cutlass6half_tE19Flash_kernel_traitsILi128ELi64ELi128ELi8ES3_EELb0ELb0ELb1ELb1ELb0ELb0ELb1EEEvNS_16Flash_bwd_paramsE)
        /*0014*/ 	.short	0x0160
        /*0016*/ 	.short	0x0280


	//----- nvinfo : EIATTR_CBANK_PARAM_SIZE
	.align		4
.L_828:
        /*0018*/ 	.byte	0x03, 0x19
        /*001a*/ 	.short	0x0280


	//----- nvinfo : EIATTR_KPARAM_INFO
	.align		4
        /*001c*/ 	.byte	0x04, 0x17
        /*001e*/ 	.short	(.L_830 - .L_829)
.L_829:
        /*0020*/ 	.word	0x00000000
        /*0024*/ 	.short	0x0000
        /*0026*/ 	.short	0x0000
        /*0028*/ 	.byte	0x00, 0xf0, 0x01, 0x0a


	//----- nvinfo : EIATTR_MAXREG_COUNT
	.align		4
.L_830:
        /*002c*/ 	.byte	0x03, 0x1b
        /*002e*/ 	.short	0x00ff


	//----- nvinfo : EIATTR_NUM_BARRIERS
	.align		4
        /*0030*/ 	.byte	0x02, 0x4c
        /*0032*/ 	.byte	0x01
	.zero		1


	//----- nvinfo : EIATTR_ANNOTATIONS
	.align		4
        /*0034*/ 	.byte	0x04, 0x55
        /*0036*/ 	.short	(.L_832 - .L_831)


	//   ....[0]....
.L_831:
        /* <DEDUP_REMOVED lines=57> */


	//----- nvinfo : EIATTR_MERCURY_ISA_VERSION
	.align		4
.L_832:
        /*03b0*/ 	.byte	0x03, 0x5f
        /*03b2*/ 	.short	0x0000


	//----- nvinfo : EIATTR_EXIT_INSTR_OFFSETS
	.align		4
        /*03b4*/ 	.byte	0x04, 0x1c
        /*03b6*/ 	.short	(.L_834 - .L_833)


	//   ....[0]....
.L_833:
        /*03b8*/ 	.word	0x000000a0


	//   ....[1]....
        /*03bc*/ 	.word	0x0000c5c0


	//----- nvinfo : EIATTR_CTAIDZ_USED
	.align		4
.L_834:
        /*03c0*/ 	.byte	0x01, 0x04
	.zero		2


	//----- nvinfo : EIATTR_CRS_STACK_SIZE
	.align		4
        /*03c4*/ 	.byte	0x04, 0x1e
        /*03c6*/ 	.short	(.L_836 - .L_835)
.L_835:
        /*03c8*/ 	.word	0x00000000
.L_836:


//--------------------- .nv.info._ZN5flash25flash_bwd_dot_do_o_kernelILb0E23Flash_bwd_kernel_traitsILi128ELi64ELi128ELi8ELi2ELi4ELi2ELb0ELb0EN7cutlass6half_tE19Flash_kernel_traitsILi128ELi64ELi128ELi8ES3_EEEEvNS_16Flash_bwd_paramsE --------------------------
	.section	.nv.info._ZN5flash25flash_bwd_dot_do_o_kernelILb0E23Flash_bwd_kernel_traitsILi128ELi64ELi128ELi8ELi2ELi4ELi2ELb0ELb0EN7cutlass6half_tE19Flash_kernel_traitsILi128ELi64ELi128ELi8ES3_EEEEvNS_16Flash_bwd_paramsE,"",@"SHT_CUDA_INFO"
	.sectionflags	@""
	.align	4


	//----- nvinfo : EIATTR_CUDA_API_VERSION
	.align		4
        /*0000*/ 	.byte	0x04, 0x37
        /*0002*/ 	.short	(.L_838 - .L_837)
.L_837:
        /*0004*/ 	.word	0x00000082


	//----- nvinfo : EIATTR_SW2861232_WAR
	.align		4
.L_838:
        /*0008*/ 	.byte	0x01, 0x35
	.zero		2


	//----- nvinfo : EIATTR_PARAM_CBANK
	.align		4
        /*000c*/ 	.byte	0x04, 0x0a
        /*000e*/ 	.short	(.L_840 - .L_839)
	.align		4
.L_839:
        /*0010*/ 	.word	index@(.nv.constant0._ZN5flash25flash_bwd_dot_do_o_kernelILb0E23Flash_bwd_kernel_traitsILi128ELi64ELi128ELi8ELi2ELi4ELi2ELb0ELb0EN7cutlass6half_tE19Flash_kernel_traitsILi128ELi64ELi128ELi8ES3_EEEEvNS_16Flash_bwd_paramsE)
        /*0014*/ 	.short	0x0160
        /*0016*/ 	.short	0x0280


	//----- nvinfo : EIATTR_CBANK_PARAM_SIZE
	.align		4
.L_840:
        /*0018*/ 	.byte	0x03, 0x19
        /*001a*/ 	.short	0x0280


	//----- nvinfo : EIATTR_KPARAM_INFO
	.align		4
        /*001c*/ 	.byte	0x04, 0x17
        /*001e*/ 	.short	(.L_842 - .L_841)
.L_841:
        /*0020*/ 	.word	0x00000000
        /*0024*/ 	.short	0x0000
        /*0026*/ 	.short	0x0000
        /*0028*/ 	.byte	0x00, 0xf0, 0x01, 0x0a


	//----- nvinfo : EIATTR_MAXREG_COUNT
	.align		4
.L_842:
        /*002c*/ 	.byte	0x03, 0x1b
        /*002e*/ 	.short	0x00ff


	//----- nvinfo : EIATTR_MERCURY_ISA_VERSION
	.align		4
        /*0030*/ 	.byte	0x03, 0x5f
        /*0032*/ 	.short	0x0000


	//----- nvinfo : EIATTR_COOP_GROUP_MASK_REGIDS
	.align		4
        /*0034*/ 	.byte	0x04, 0x29
        /*0036*/ 	.short	(.L_844 - .L_843)


	//   ....[0]....
.L_843:
        /*0038*/ 	.word	0xffffffff


	//   ....[1]....
        /*003c*/ 	.word	0xffffffff


	//   ....[2]....
        /*0040*/ 	.word	0xffffffff


	//   ....[3]....
        /*0044*/ 	.word	0xffffffff


	//   ....[4]....
        /*0048*/ 	.word	0xffffffff


	//   ....[5]....
        /*004c*/ 	.word	0xffffffff


	//----- nvinfo : EIATTR_COOP_GROUP_INSTR_OFFSETS
	.align		4
.L_844:
        /*0050*/ 	.byte	0x04, 0x28
        /*0052*/ 	.short	(.L_846 - .L_845)


	//   ....[0]....
.L_845:
        /*0054*/ 	.word	0x00001080


	//   ....[1]....
        /*0058*/ 	.word	0x000010f0


	//   ....[2]....
        /*005c*/ 	.word	0x00001110


	//   ....[3]....
        /*0060*/ 	.word	0x00001130


	//   ....[4]....
        /*0064*/ 	.word	0x00001160


	//   ....[5]....
        /*0068*/ 	.word	0x00001190


	//----- nvinfo : EIATTR_EXIT_INSTR_OFFSETS
	.align		4
.L_846:
        /*006c*/ 	.byte	0x04, 0x1c
        /*006e*/ 	.short	(.L_848 - .L_847)


	//   ....[0]....
.L_847:
        /*0070*/ 	.word	0x000000f0


	//   ....[1]....
        /*0074*/ 	.word	0x000011e0


	//   ....[2]....
        /*0078*/ 	.word	0x00001210


	//----- nvinfo : EIATTR_CTAIDZ_USED
	.align		4
.L_848:
        /*007c*/ 	.byte	0x01, 0x04
	.zero		2


	//----- nvinfo : EIATTR_CRS_STACK_SIZE
	.align		4
        /*0080*/ 	.byte	0x04, 0x1e
        /*0082*/ 	.short	(.L_850 - .L_849)
.L_849:
        /*0084*/ 	.word	0x00000000
.L_850:


//--------------------- .nv.info._ZN5flash25flash_bwd_dot_do_o_kernelILb1E23Flash_bwd_kernel_traitsILi128ELi64ELi128ELi8ELi2ELi4ELi2ELb0ELb0EN7cutlass6half_tE19Flash_kernel_traitsILi128ELi64ELi128ELi8ES3_EEEEvNS_16Flash_bwd_paramsE --------------------------
	.section	.nv.info._ZN5flash25flash_bwd_dot_do_o_kernelILb1E23Flash_bwd_kernel_traitsILi128ELi64ELi128ELi8ELi2ELi4ELi2ELb0ELb0EN7cutlass6half_tE19Flash_kernel_traitsILi128ELi64ELi128ELi8ES3_EEEEvNS_16Flash_bwd_paramsE,"",@"SHT_CUDA_INFO"
	.sectionflags	@""
	.align	4


	//----- nvinfo : EIATTR_CUDA_API_VERSION
	.align		4
        /*0000*/ 	.byte	0x04, 0x37
        /*0002*/ 	.short	(.L_852 - .L_851)
.L_851:
        /*0004*/ 	.word	0x00000082


	//----- nvinfo : EIATTR_SW2861232_WAR
	.align		4
.L_852:
        /*0008*/ 	.byte	0x01, 0x35
	.zero		2


	//----- nvinfo : EIATTR_PARAM_CBANK
	.align		4
        /*000c*/ 	.byte	0x04, 0x0a
        /*000e*/ 	.short	(.L_854 - .L_853)
	.align		4
.L_853:
        /*0010*/ 	.word	index@(.nv.constant0._ZN5flash25flash_bwd_dot_do_o_kernelILb1E23Flash_bwd_kernel_traitsILi128ELi64ELi128ELi8ELi2ELi4ELi2ELb0ELb0EN7cutlass6half_tE19Flash_kernel_traitsILi128ELi64ELi128ELi8ES3_EEEEvNS_16Flash_bwd_paramsE)
        /*0014*/ 	.short	0x0160
        /*0016*/ 	.short	0x0280


	//----- nvinfo : EIATTR_CBANK_PARAM_SIZE
	.align		4
.L_854:
        /*0018*/ 	.byte	0x03, 0x19
        /*001a*/ 	.short	0x0280


	//----- nvinfo : EIATTR_KPARAM_INFO
	.align		4
        /*001c*/ 	.byte	0x04, 0x17
        /*001e*/ 	.short	(.L_856 - .L_855)
.L_855:
        /*0020*/ 	.word	0x00000000
        /*0024*/ 	.short	0x0000
        /*0026*/ 	.short	0x0000
        /*0028*/ 	.byte	0x00, 0xf0, 0x01, 0x0a


	//----- nvinfo : EIATTR_MAXREG_COUNT
	.align		4
.L_856:
        /*002c*/ 	.byte	0x03, 0x1b
        /*002e*/ 	.short	0x00ff


	//----- nvinfo : EIATTR_MERCURY_ISA_VERSION
	.align		4
        /*0030*/ 	.byte	0x03, 0x5f
        /*0032*/ 	.short	0x0000


	//----- nvinfo : EIATTR_COOP_GROUP_MASK_REGIDS
	.align		4
        /*0034*/ 	.byte	0x04, 0x29
        /*0036*/ 	.short	(.L_858 - .L_857)


	//   ....[0]....
.L_857:
        /*0038*/ 	.word	0xffffffff


	//   ....[1]....
        /*003c*/ 	.word	0xffffffff


	//   ....[2]....
        /*0040*/ 	.word	0xffffffff


	//   ....[3]....
        /*0044*/ 	.word	0xffffffff


	//   ....[4]....
        /*0048*/ 	.word	0xffffffff


	//   ....[5]....
        /*004c*/ 	.word	0xffffffff


	//----- nvinfo : EIATTR_COOP_GROUP_INSTR_OFFSETS
	.align		4
.L_858:
        /*0050*/ 	.byte	0x04, 0x28
        /*0052*/ 	.short	(.L_860 - .L_859)


	//   ....[0]....
.L_859:
        /*0054*/ 	.word	0x000013d0


	//   ....[1]....
        /*0058*/ 	.word	0x00001400


	//   ....[2]....
        /*005c*/ 	.word	0x00001460


	//   ....[3]....
        /*0060*/ 	.word	0x00001470


	//   ....[4]....
        /*0064*/ 	.word	0x000014b0


	//   ....[5]....
        /*0068*/ 	.word	0x000014c0


	//----- nvinfo : EIATTR_EXIT_INSTR_OFFSETS
	.align		4
.L_860:
        /*006c*/ 	.byte	0x04, 0x1c
        /*006e*/ 	.short	(.L_862 - .L_861)


	//   ....[0]....
.L_861:
        /*0070*/ 	.word	0x000000f0


	//   ....[1]....
        /*0074*/ 	.word	0x00001610


	//----- nvinfo : EIATTR_CTAIDZ_USED
	.align		4
.L_862:
        /*0078*/ 	.byte	0x01, 0x04
	.zero		2


	//----- nvinfo : EIATTR_CRS_STACK_SIZE
	.align		4
        /*007c*/ 	.byte	0x04, 0x1e
        /*007e*/ 	.short	(.L_864 - .L_863)
.L_863:
        /*0080*/ 	.word	0x00000000
.L_864:


//--------------------- .nv.callgraph             --------------------------
	.section	.nv.callgraph,"",@"SHT_CUDA_CALLGRAPH"
	.align	4
	.sectionentsize	8
	.align		4
        /*0000*/ 	.word	0x00000000
	.align		4
        /*0004*/ 	.word	0xffffffff
	.align		4
        /*0008*/ 	.word	0x00000000
	.align		4
        /*000c*/ 	.word	0xfffffffe
	.align		4
        /*0010*/ 	.word	0x00000000
	.align		4
        /*0014*/ 	.word	0xfffffffd
	.align		4
        /*0018*/ 	.word	0x00000000
	.align		4
        /*001c*/ 	.word	0xfffffffc


//--------------------- .nv.rel.action            --------------------------
	.section	.nv.rel.action,"",@"SHT_CUDA_RELOCINFO"
	.align	8
	.sectionentsize	8
        /*0000*/ 	.byte	0x73, 0x00, 0x00, 0x00, 0x00, 0x00, 0x00, 0x00, 0x00, 0x00, 0x00, 0x11, 0x25, 0x00, 0x05, 0x36


//--------------------- .nv.constant4             --------------------------
	.section	.nv.constant4,"a",@progbits
	.align	8
	.align		8
.nv.constant4:
        /*0000*/ 	.dword	_ZN66_INTERNAL_b1c42276_30_flash_bwd_hdim128_fp16_sm80_cu_a6473388_28384cuda3std3__45__cpo5beginE
	.align		8
        /*0008*/ 	.dword	_ZN66_INTERNAL_b1c42276_30_flash_bwd_hdim128_fp16_sm80_cu_a6473388_28384cuda3std3__45__cpo3endE
	.align		8
        /*0010*/ 	.dword	_ZN66_INTERNAL_b1c42276_30_flash_bwd_hdim128_fp16_sm80_cu_a6473388_28384cuda3std3__45__cpo6cbeginE
	.align		8
        /*0018*/ 	.dword	_ZN66_INTERNAL_b1c42276_30_flash_bwd_hdim128_fp16_sm80_cu_a6473388_28384cuda3std3__45__cpo4cendE
	.align		8
        /*0020*/ 	.dword	_ZN66_INTERNAL_b1c42276_30_flash_bwd_hdim128_fp16_sm80_cu_a6473388_28384cuda3std3__468_GLOBAL__N__b1c42276_30_flash_bwd_hdim128_fp16_sm80_cu_a6473388_28386ignoreE
	.align		8
        /*0028*/ 	.dword	_ZN66_INTERNAL_b1c42276_30_flash_bwd_hdim128_fp16_sm80_cu_a6473388_28384cuda3std3__419piecewise_constructE
	.align		8
        /*0030*/ 	.dword	_ZN66_INTERNAL_b1c42276_30_flash_bwd_hdim128_fp16_sm80_cu_a6473388_28384cuda3std3__48in_placeE
	.align		8
        /*0038*/ 	.dword	_ZN66_INTERNAL_b1c42276_30_flash_bwd_hdim128_fp16_sm80_cu_a6473388_28384cuda3std6ranges3__45__cpo4swapE
	.align		8
        /*0040*/ 	.dword	_ZN66_INTERNAL_b1c42276_30_flash_bwd_hdim128_fp16_sm80_cu_a6473388_28384cuda3std6ranges3__45__cpo9iter_moveE
	.align		8
        /*0048*/ 	.dword	_ZN66_INTERNAL_b1c42276_30_flash_bwd_hdim128_fp16_sm80_cu_a6473388_28384cute7productE
	.align		8
        /*0050*/ 	.dword	_ZN66_INTERNAL_b1c42276_30_flash_bwd_hdim128_fp16_sm80_cu_a6473388_28384cute1_E


//--------------------- .nv.constant0._ZN5flash44flash_bwd_dq_dk_dv_loop_seqk_parallel_kernelI23Flash_bwd_kernel_traitsILi128ELi64ELi64ELi8ELi4ELi2ELi2ELb1ELb0EN7cutlass6half_tE19Flash_kernel_traitsILi128ELi64ELi64ELi8ES3_EELb0ELb0ELb0ELb0ELb0ELb1ELb0EEEvNS_16Flash_bwd_paramsE --------------------------
	.section	.nv.constant0._ZN5flash44flash_bwd_dq_dk_dv_loop_seqk_parallel_kernelI23Flash_bwd_kernel_traitsILi128ELi64ELi64ELi8ELi4ELi2ELi2ELb1ELb0EN7cutlass6half_tE19Flash_kernel_traitsILi128ELi64ELi64ELi8ES3_EELb0ELb0ELb0ELb0ELb0ELb1ELb0EEEvNS_16Flash_bwd_paramsE,"a",@progbits
	.sectionflags	@""
	.align	4
.nv.constant0._ZN5flash44flash_bwd_dq_dk_dv_loop_seqk_parallel_kernelI23Flash_bwd_kernel_traitsILi128ELi64ELi64ELi8ELi4ELi2ELi2ELb1ELb0EN7cutlass6half_tE19Flash_kernel_traitsILi128ELi64ELi64ELi8ES3_EELb0ELb0ELb0ELb0ELb0ELb1ELb0EEEvNS_16Flash_bwd_paramsE:
	.zero		992


//--------------------- .nv.constant0._ZN5flash44flash_bwd_dq_dk_dv_loop_seqk_parallel_kernelI23Flash_bwd_kernel_traitsILi128ELi64ELi64ELi8ELi4ELi2ELi2ELb1ELb0EN7cutlass6half_tE19Flash_kernel_traitsILi128ELi64ELi64ELi8ES3_EELb0ELb0ELb0ELb0ELb0ELb0ELb0EEEvNS_16Flash_bwd_paramsE --------------------------
	.section	.nv.constant0._ZN5flash44flash_bwd_dq_dk_dv_loop_seqk_parallel_kernelI23Flash_bwd_kernel_traitsILi128ELi64ELi64ELi8ELi4ELi2ELi2ELb1ELb0EN7cutlass6half_tE19Flash_kernel_traitsILi128ELi64ELi64ELi8ES3_EELb0ELb0ELb0ELb0ELb0ELb0ELb0EEEvNS_16Flash_bwd_paramsE,"a",@progbits
	.sectionflags	@""
	.align	4
.nv.constant0._ZN5flash44flash_bwd_dq_dk_dv_loop_seqk_parallel_kernelI23Flash_bwd_kernel_traitsILi128ELi64ELi64ELi8ELi4ELi2ELi2ELb1ELb0EN7cutlass6half_tE19Flash_kernel_traitsILi128ELi64ELi64ELi8ES3_EELb0ELb0ELb0ELb0ELb0ELb0ELb0EEEvNS_16Flash_bwd_paramsE:
	.zero		992


//--------------------- .nv.constant0._ZN5flash44flash_bwd_dq_dk_dv_loop_seqk_parallel_kernelI23Flash_bwd_kernel_traitsILi128ELi64ELi64ELi8ELi4ELi2ELi2ELb1ELb0EN7cutlass6half_tE19Flash_kernel_traitsILi128ELi64ELi64ELi8ES3_EELb0ELb0ELb1ELb0ELb0ELb0ELb0EEEvNS_16Flash_bwd_paramsE --------------------------
	.section	.nv.constant0._ZN5flash44flash_bwd_dq_dk_dv_loop_seqk_parallel_kernelI23Flash_bwd_kernel_traitsILi128ELi64ELi64ELi8ELi4ELi2ELi2ELb1ELb0EN7cutlass6half_tE19Flash_kernel_traitsILi128ELi64ELi64ELi8ES3_EELb0ELb0ELb1ELb0ELb0ELb0ELb0EEEvNS_16Flash_bwd_paramsE,"a",@progbits
	.sectionflags	@""
	.align	4
.nv.constant0._ZN5flash44flash_bwd_dq_dk_dv_loop_seqk_parallel_kernelI23Flash_bwd_kernel_traitsILi128ELi64ELi64ELi8ELi4ELi2ELi2ELb1ELb0EN7cutlass6half_tE19Flash_kernel_traitsILi128ELi64ELi64ELi8ES3_EELb0ELb0ELb1ELb0ELb0ELb0ELb0EEEvNS_16Flash_bwd_paramsE:
	.zero		992


//--------------------- .nv.constant0._ZN5flash44flash_bwd_dq_dk_dv_loop_seqk_parallel_kernelI23Flash_bwd_kernel_traitsILi128ELi64ELi64ELi8ELi4ELi2ELi2ELb1ELb0EN7cutlass6half_tE19Flash_kernel_traitsILi128ELi64ELi64ELi8ES3_EELb0ELb0ELb0ELb0ELb1ELb1ELb0EEEvNS_16Flash_bwd_paramsE --------------------------
	.section	.nv.constant0._ZN5flash44flash_bwd_dq_dk_dv_loop_seqk_parallel_kernelI23Flash_bwd_kernel_traitsILi128ELi64ELi64ELi8ELi4ELi2ELi2ELb1ELb0EN7cutlass6half_tE19Flash_kernel_traitsILi128ELi64ELi64ELi8ES3_EELb0ELb0ELb0ELb0ELb1ELb1ELb0EEEvNS_16Flash_bwd_paramsE,"a",@progbits
	.sectionflags	@""
	.align	4
.nv.constant0._ZN5flash44flash_bwd_dq_dk_dv_loop_seqk_parallel_kernelI23Flash_bwd_kernel_traitsILi128ELi64ELi64ELi8ELi4ELi2ELi2ELb1ELb0EN7cutlass6half_tE19Flash_kernel_traitsILi128ELi64ELi64ELi8ES3_EELb0ELb0ELb0ELb0ELb1ELb1ELb0EEEvNS_16Flash_bwd_paramsE:
	.zero		992


//--------------------- .nv.constant0._ZN5flash44flash_bwd_dq_dk_dv_loop_seqk_parallel_kernelI23Flash_bwd_kernel_traitsILi128ELi64ELi64ELi8ELi4ELi2ELi2ELb1ELb0EN7cutlass6half_tE19Flash_kernel_traitsILi128ELi64ELi64ELi8ES3_EELb0ELb0ELb0ELb1ELb0ELb0ELb0EEEvNS_16Flash_bwd_paramsE --------------------------
	.section	.nv.constant0._ZN5flash44flash_bwd_dq_dk_dv_loop_seqk_parallel_kernelI23Flash_bwd_kernel_traitsILi128ELi64ELi64ELi8ELi4ELi2ELi2ELb1ELb0EN7cutlass6half_tE19Flash_kernel_traitsILi128ELi64ELi64ELi8ES3_EELb0ELb0ELb0ELb1ELb0ELb0ELb0EEEvNS_16Flash_bwd_paramsE,"a",@progbits
	.sectionflags	@""
	.align	4
.nv.constant0._ZN5flash44flash_bwd_dq_dk_dv_loop_seqk_parallel_kernelI23Flash_bwd_kernel_traitsILi128ELi64ELi64ELi8ELi4ELi2ELi2ELb1ELb0EN7cutlass6half_tE19Flash_kernel_traitsILi128ELi64ELi64ELi8ES3_EELb0ELb0ELb0ELb1ELb0ELb0ELb0EEEvNS_16Flash_bwd_paramsE:
	.zero		992


//--------------------- .nv.constant0._ZN5flash44flash_bwd_dq_dk_dv_loop_seqk_parallel_kernelI23Flash_bwd_kernel_traitsILi128ELi64ELi64ELi8ELi4ELi2ELi2ELb1ELb0EN7cutlass6half_tE19Flash_kernel_traitsILi128ELi64ELi64ELi8ES3_EELb0ELb0ELb1ELb0ELb0ELb1ELb0EEEvNS_16Flash_bwd_paramsE --------------------------
	.section	.nv.constant0._ZN5flash44flash_bwd_dq_dk_dv_loop_seqk_parallel_kernelI23Flash_bwd_kernel_traitsILi128ELi64ELi64ELi8ELi4ELi2ELi2ELb1ELb0EN7cutlass6half_tE19Flash_kernel_traitsILi128ELi64ELi64ELi8ES3_EELb0ELb0ELb1ELb0ELb0ELb1ELb0EEEvNS_16Flash_bwd_paramsE,"a",@progbits
	.sectionflags	@""
	.align	4
.nv.constant0._ZN5flash44flash_bwd_dq_dk_dv_loop_seqk_parallel_kernelI23Flash_bwd_kernel_traitsILi128ELi64ELi64ELi8ELi4ELi2ELi2ELb1ELb0EN7cutlass6half_tE19Flash_kernel_traitsILi128ELi64ELi64ELi8ES3_EELb0ELb0ELb1ELb0ELb0ELb1ELb0EEEvNS_16Flash_bwd_paramsE:
	.zero		992


//--------------------- .nv.constant0._ZN5flash44flash_bwd_dq_dk_dv_loop_seqk_parallel_kernelI23Flash_bwd_kernel_traitsILi128ELi64ELi64ELi8ELi4ELi2ELi2ELb1ELb0EN7cutlass6half_tE19Flash_kernel_traitsILi128ELi64ELi64ELi8ES3_EELb0ELb0ELb1ELb1ELb0ELb0ELb0EEEvNS_16Flash_bwd_paramsE --------------------------
	.section	.nv.constant0._ZN5flash44flash_bwd_dq_dk_dv_loop_seqk_parallel_kernelI23Flash_bwd_kernel_traitsILi128ELi64ELi64ELi8ELi4ELi2ELi2ELb1ELb0EN7cutlass6half_tE19Flash_kernel_traitsILi128ELi64ELi64ELi8ES3_EELb0ELb0ELb1ELb1ELb0ELb0ELb0EEEvNS_16Flash_bwd_paramsE,"a",@progbits
	.sectionflags	@""
	.align	4
.nv.constant0._ZN5flash44flash_bwd_dq_dk_dv_loop_seqk_parallel_kernelI23Flash_bwd_kernel_traitsILi128ELi64ELi64ELi8ELi4ELi2ELi2ELb1ELb0EN7cutlass6half_tE19Flash_kernel_traitsILi128ELi64ELi64ELi8ES3_EELb0ELb0ELb1ELb1ELb0ELb0ELb0EEEvNS_16Flash_bwd_paramsE:
	.zero		992


//--------------------- .nv.constant0._ZN5flash44flash_bwd_dq_dk_dv_loop_seqk_parallel_kernelI23Flash_bwd_kernel_traitsILi128ELi64ELi128ELi8ELi2ELi4ELi2ELb0ELb0EN7cutlass6half_tE19Flash_kernel_traitsILi128ELi64ELi128ELi8ES3_EELb0ELb0ELb0ELb0ELb0ELb1ELb0EEEvNS_16Flash_bwd_paramsE --------------------------
	.section	.nv.constant0._ZN5flash44flash_bwd_dq_dk_dv_loop_seqk_parallel_kernelI23Flash_bwd_kernel_traitsILi128ELi64ELi128ELi8ELi2ELi4ELi2ELb0ELb0EN7cutlass6half_tE19Flash_kernel_traitsILi128ELi64ELi128ELi8ES3_EELb0ELb0ELb0ELb0ELb0ELb1ELb0EEEvNS_16Flash_bwd_paramsE,"a",@progbits
	.sectionflags	@""
	.align	4
.nv.constant0._ZN5flash44flash_bwd_dq_dk_dv_loop_seqk_parallel_kernelI23Flash_bwd_kernel_traitsILi128ELi64ELi128ELi8ELi2ELi4ELi2ELb0ELb0EN7cutlass6half_tE19Flash_kernel_traitsILi128ELi64ELi128ELi8ES3_EELb0ELb0ELb0ELb0ELb0ELb1ELb0EEEvNS_16Flash_bwd_paramsE:
	.zero		992


//--------------------- .nv.constant0._ZN5flash44flash_bwd_dq_dk_dv_loop_seqk_parallel_kernelI23Flash_bwd_kernel_traitsILi128ELi64ELi128ELi8ELi2ELi4ELi2ELb0ELb0EN7cutlass6half_tE19Flash_kernel_traitsILi128ELi64ELi128ELi8ES3_EELb0ELb0ELb0ELb0ELb0ELb0ELb0EEEvNS_16Flash_bwd_paramsE --------------------------
	.section	.nv.constant0._ZN5flash44flash_bwd_dq_dk_dv_loop_seqk_parallel_kernelI23Flash_bwd_kernel_traitsILi128ELi64ELi128ELi8ELi2ELi4ELi2ELb0ELb0EN7cutlass6half_tE19Flash_kernel_traitsILi128ELi64ELi128ELi8ES3_EELb0ELb0ELb0ELb0ELb0ELb0ELb0EEEvNS_16Flash_bwd_paramsE,"a",@progbits
	.sectionflags	@""
	.align	4
.nv.constant0._ZN5flash44flash_bwd_dq_dk_dv_loop_seqk_parallel_kernelI23Flash_bwd_kernel_traitsILi128ELi64ELi128ELi8ELi2ELi4ELi2ELb0ELb0EN7cutlass6half_tE19Flash_kernel_traitsILi128ELi64ELi128ELi8ES3_EELb0ELb0ELb0ELb0ELb0ELb0ELb0EEEvNS_16Flash_bwd_paramsE:
	.zero		992


//--------------------- .nv.constant0._ZN5flash44flash_bwd_dq_dk_dv_loop_seqk_parallel_kernelI23Flash_bwd_kernel_traitsILi128ELi64ELi128ELi8ELi2ELi4ELi2ELb0ELb0EN7cutlass6half_tE19Flash_kernel_traitsILi128ELi64ELi128ELi8ES3_EELb0ELb0ELb1ELb0ELb0ELb0ELb0EEEvNS_16Flash_bwd_paramsE --------------------------
	.section	.nv.constant0._ZN5flash44flash_bwd_dq_dk_dv_loop_seqk_parallel_kernelI23Flash_bwd_kernel_traitsILi128ELi64ELi128ELi8ELi2ELi4ELi2ELb0ELb0EN7cutlass6half_tE19Flash_kernel_traitsILi128ELi64ELi128ELi8ES3_EELb0ELb0ELb1ELb0ELb0ELb0ELb0EEEvNS_16Flash_bwd_paramsE,"a",@progbits
	.sectionflags	@""
	.align	4
.nv.constant0._ZN5flash44flash_bwd_dq_dk_dv_loop_seqk_parallel_kernelI23Flash_bwd_kernel_traitsILi128ELi64ELi128ELi8ELi2ELi4ELi2ELb0ELb0EN7cutlass6half_tE19Flash_kernel_traitsILi128ELi64ELi128ELi8ES3_EELb0ELb0ELb1ELb0ELb0ELb0ELb0EEEvNS_16Flash_bwd_paramsE:
	.zero		992


//--------------------- .nv.constant0._ZN5flash44flash_bwd_dq_dk_dv_loop_seqk_parallel_kernelI23Flash_bwd_kernel_traitsILi128ELi64ELi128ELi8ELi2ELi4ELi2ELb0ELb0EN7cutlass6half_tE19Flash_kernel_traitsILi128ELi64ELi128ELi8ES3_EELb0ELb0ELb0ELb0ELb1ELb1ELb0EEEvNS_16Flash_bwd_paramsE --------------------------
	.section	.nv.constant0._ZN5flash44flash_bwd_dq_dk_dv_loop_seqk_parallel_kernelI23Flash_bwd_kernel_traitsILi128ELi64ELi128ELi8ELi2ELi4ELi2ELb0ELb0EN7cutlass6half_tE19Flash_kernel_traitsILi128ELi64ELi128ELi8ES3_EELb0ELb0ELb0ELb0ELb1ELb1ELb0EEEvNS_16Flash_bwd_paramsE,"a",@progbits
	.sectionflags	@""
	.align	4
.nv.constant0._ZN5flash44flash_bwd_dq_dk_dv_loop_seqk_parallel_kernelI23Flash_bwd_kernel_traitsILi128ELi64ELi128ELi8ELi2ELi4ELi2ELb0ELb0EN7cutlass6half_tE19Flash_kernel_traitsILi128ELi64ELi128ELi8ES3_EELb0ELb0ELb0ELb0ELb1ELb1ELb0EEEvNS_16Flash_bwd_paramsE:
	.zero		992


//--------------------- .nv.constant0._ZN5flash44flash_bwd_dq_dk_dv_loop_seqk_parallel_kernelI23Flash_bwd_kernel_traitsILi128ELi64ELi128ELi8ELi2ELi4ELi2ELb0ELb0EN7cutlass6half_tE19Flash_kernel_traitsILi128ELi64ELi128ELi8ES3_EELb0ELb0ELb0ELb1ELb0ELb0ELb0EEEvNS_16Flash_bwd_paramsE --------------------------
	.section	.nv.constant0._ZN5flash44flash_bwd_dq_dk_dv_loop_seqk_parallel_kernelI23Flash_bwd_kernel_traitsILi128ELi64ELi128ELi8ELi2ELi4ELi2ELb0ELb0EN7cutlass6half_tE19Flash_kernel_traitsILi128ELi64ELi128ELi8ES3_EELb0ELb0ELb0ELb1ELb0ELb0ELb0EEEvNS_16Flash_bwd_paramsE,"a",@progbits
	.sectionflags	@""
	.align	4
.nv.constant0._ZN5flash44flash_bwd_dq_dk_dv_loop_seqk_parallel_kernelI23Flash_bwd_kernel_traitsILi128ELi64ELi128ELi8ELi2ELi4ELi2ELb0ELb0EN7cutlass6half_tE19Flash_kernel_traitsILi128ELi64ELi128ELi8ES3_EELb0ELb0ELb0ELb1ELb0ELb0ELb0EEEvNS_16Flash_bwd_paramsE:
	.zero		992


//--------------------- .nv.constant0._ZN5flash44flash_bwd_dq_dk_dv_loop_seqk_parallel_kernelI23Flash_bwd_kernel_traitsILi128ELi64ELi128ELi8ELi2ELi4ELi2ELb0ELb0EN7cutlass6half_tE19Flash_kernel_traitsILi128ELi64ELi128ELi8ES3_EELb0ELb0ELb1ELb0ELb0ELb1ELb0EEEvNS_16Flash_bwd_paramsE --------------------------
	.section	.nv.constant0._ZN5flash44flash_bwd_dq_dk_dv_loop_seqk_parallel_kernelI23Flash_bwd_kernel_traitsILi128ELi64ELi128ELi8ELi2ELi4ELi2ELb0ELb0EN7cutlass6half_tE19Flash_kernel_traitsILi128ELi64ELi128ELi8ES3_EELb0ELb0ELb1ELb0ELb0ELb1ELb0EEEvNS_16Flash_bwd_paramsE,"a",@progbits
	.sectionflags	@""
	.align	4
.nv.constant0._ZN5flash44flash_bwd_dq_dk_dv_loop_seqk_parallel_kernelI23Flash_bwd_kernel_traitsILi128ELi64ELi128ELi8ELi2ELi4ELi2ELb0ELb0EN7cutlass6half_tE19Flash_kernel_traitsILi128ELi64ELi128ELi8ES3_EELb0ELb0ELb1ELb0ELb0ELb1ELb0EEEvNS_16Flash_bwd_paramsE:
	.zero		992


//--------------------- .nv.constant0._ZN5flash44flash_bwd_dq_dk_dv_loop_seqk_parallel_kernelI23Flash_bwd_kernel_traitsILi128ELi64ELi128ELi8ELi2ELi4ELi2ELb0ELb0EN7cutlass6half_tE19Flash_kernel_traitsILi128ELi64ELi128ELi8ES3_EELb0ELb0ELb1ELb1ELb0ELb0ELb0EEEvNS_16Flash_bwd_paramsE --------------------------
	.section	.nv.constant0._ZN5flash44flash_bwd_dq_dk_dv_loop_seqk_parallel_kernelI23Flash_bwd_kernel_traitsILi128ELi64ELi128ELi8ELi2ELi4ELi2ELb0ELb0EN7cutlass6half_tE19Flash_kernel_traitsILi128ELi64ELi128ELi8ES3_EELb0ELb0ELb1ELb1ELb0ELb0ELb0EEEvNS_16Flash_bwd_paramsE,"a",@progbits
	.sectionflags	@""
	.align	4
.nv.constant0._ZN5flash44flash_bwd_dq_dk_dv_loop_seqk_parallel_kernelI23Flash_bwd_kernel_traitsILi128ELi64ELi128ELi8ELi2ELi4ELi2ELb0ELb0EN7cutlass6half_tE19Flash_kernel_traitsILi128ELi64ELi128ELi8ES3_EELb0ELb0ELb1ELb1ELb0ELb0ELb0EEEvNS_16Flash_bwd_paramsE:
	.zero		992


//--------------------- .nv.constant0._ZN5flash27flash_bwd_convert_dq_kernelI23Flash_bwd_kernel_traitsILi128ELi64ELi64ELi8ELi4ELi2ELi2ELb1ELb0EN7cutlass6half_tE19Flash_kernel_traitsILi128ELi64ELi64ELi8ES3_EEEEvNS_16Flash_bwd_paramsEi --------------------------
	.section	.nv.constant0._ZN5flash27flash_bwd_convert_dq_kernelI23Flash_bwd_kernel_traitsILi128ELi64ELi64ELi8ELi4ELi2ELi2ELb1ELb0EN7cutlass6half_tE19Flash_kernel_traitsILi128ELi64ELi64ELi8ES3_EEEEvNS_16Flash_bwd_paramsEi,"a",@progbits
	.sectionflags	@""
	.align	4
.nv.constant0._ZN5flash27flash_bwd_convert_dq_kernelI23Flash_bwd_kernel_traitsILi128ELi64ELi64ELi8ELi4ELi2ELi2ELb1ELb0EN7cutlass6half_tE19Flash_kernel_traitsILi128ELi64ELi64ELi8ES3_EEEEvNS_16Flash_bwd_paramsEi:
	.zero		996


//--------------------- .nv.constant0._ZN5flash44flash_bwd_dq_dk_dv_loop_seqk_parallel_kernelI23Flash_bwd_kernel_traitsILi128ELi64ELi64ELi8ELi4ELi2ELi2ELb1ELb0EN7cutlass6half_tE19Flash_kernel_traitsILi128ELi64ELi64ELi8ES3_EELb1ELb0ELb0ELb0ELb0ELb1ELb0EEEvNS_16Flash_bwd_paramsE --------------------------
	.section	.nv.constant0._ZN5flash44flash_bwd_dq_dk_dv_loop_seqk_parallel_kernelI23Flash_bwd_kernel_traitsILi128ELi64ELi64ELi8ELi4ELi2ELi2ELb1ELb0EN7cutlass6half_tE19Flash_kernel_traitsILi128ELi64ELi64ELi8ES3_EELb1ELb0ELb0ELb0ELb0ELb1ELb0EEEvNS_16Flash_bwd_paramsE,"a",@progbits
	.sectionflags	@""
	.align	4
.nv.constant0._ZN5flash44flash_bwd_dq_dk_dv_loop_seqk_parallel_kernelI23Flash_bwd_kernel_traitsILi128ELi64ELi64ELi8ELi4ELi2ELi2ELb1ELb0EN7cutlass6half_tE19Flash_kernel_traitsILi128ELi64ELi64ELi8ES3_EELb1ELb0ELb0ELb0ELb0ELb1ELb0EEEvNS_16Flash_bwd_paramsE:
	.zero		992


//--------------------- .nv.constant0._ZN5flash44flash_bwd_dq_dk_dv_loop_seqk_parallel_kernelI23Flash_bwd_kernel_traitsILi128ELi64ELi64ELi8ELi4ELi2ELi2ELb1ELb0EN7cutlass6half_tE19Flash_kernel_traitsILi128ELi64ELi64ELi8ES3_EELb0ELb0ELb0ELb0ELb0ELb1ELb1EEEvNS_16Flash_bwd_paramsE --------------------------
	.section	.nv.constant0._ZN5flash44flash_bwd_dq_dk_dv_loop_seqk_parallel_kernelI23Flash_bwd_kernel_traitsILi128ELi64ELi64ELi8ELi4ELi2ELi2ELb1ELb0EN7cutlass6half_tE19Flash_kernel_traitsILi128ELi64ELi64ELi8ES3_EELb0ELb0ELb0ELb0ELb0ELb1ELb1EEEvNS_16Flash_bwd_paramsE,"a",@progbits
	.sectionflags	@""
	.align	4
.nv.constant0._ZN5flash44flash_bwd_dq_dk_dv_loop_seqk_parallel_kernelI23Flash_bwd_kernel_traitsILi128ELi64ELi64ELi8ELi4ELi2ELi2ELb1ELb0EN7cutlass6half_tE19Flash_kernel_traitsILi128ELi64ELi64ELi8ES3_EELb0ELb0ELb0ELb0ELb0ELb1ELb1EEEvNS_16Flash_bwd_paramsE:
	.zero		992


//--------------------- .nv.constant0._ZN5flash44flash_bwd_dq_dk_dv_loop_seqk_parallel_kernelI23Flash_bwd_kernel_traitsILi128ELi64ELi64ELi8ELi4ELi2ELi2ELb1ELb0EN7cutlass6half_tE19Flash_kernel_traitsILi128ELi64ELi64ELi8ES3_EELb1ELb0ELb0ELb0ELb0ELb0ELb0EEEvNS_16Flash_bwd_paramsE --------------------------
	.section	.nv.constant0._ZN5flash44flash_bwd_dq_dk_dv_loop_seqk_parallel_kernelI23Flash_bwd_kernel_traitsILi128ELi64ELi64ELi8ELi4ELi2ELi2ELb1ELb0EN7cutlass6half_tE19Flash_kernel_traitsILi128ELi64ELi64ELi8ES3_EELb1ELb0ELb0ELb0ELb0ELb0ELb0EEEvNS_16Flash_bwd_paramsE,"a",@progbits
	.sectionflags	@""
	.align	4
.nv.constant0._ZN5flash44flash_bwd_dq_dk_dv_loop_seqk_parallel_kernelI23Flash_bwd_kernel_traitsILi128ELi64ELi64ELi8ELi4ELi2ELi2ELb1ELb0EN7cutlass6half_tE19Flash_kernel_traitsILi128ELi64ELi64ELi8ES3_EELb1ELb0ELb0ELb0ELb0ELb0ELb0EEEvNS_16Flash_bwd_paramsE:
	.zero		992


//--------------------- .nv.constant0._ZN5flash44flash_bwd_dq_dk_dv_loop_seqk_parallel_kernelI23Flash_bwd_kernel_traitsILi128ELi64ELi64ELi8ELi4ELi2ELi2ELb1ELb0EN7cutlass6half_tE19Flash_kernel_traitsILi128ELi64ELi64ELi8ES3_EELb0ELb0ELb0ELb0ELb0ELb0ELb1EEEvNS_16Flash_bwd_paramsE --------------------------
	.section	.nv.constant0._ZN5flash44flash_bwd_dq_dk_dv_loop_seqk_parallel_kernelI23Flash_bwd_kernel_traitsILi128ELi64ELi64ELi8ELi4ELi2ELi2ELb1ELb0EN7cutlass6half_tE19Flash_kernel_traitsILi128ELi64ELi64ELi8ES3_EELb0ELb0ELb0ELb0ELb0ELb0ELb1EEEvNS_16Flash_bwd_paramsE,"a",@progbits
	.sectionflags	@""
	.align	4
.nv.constant0._ZN5flash44flash_bwd_dq_dk_dv_loop_seqk_parallel_kernelI23Flash_bwd_kernel_traitsILi128ELi64ELi64ELi8ELi4ELi2ELi2ELb1ELb0EN7cutlass6half_tE19Flash_kernel_traitsILi128ELi64ELi64ELi8ES3_EELb0ELb0ELb0ELb0ELb0ELb0ELb1EEEvNS_16Flash_bwd_paramsE:
	.zero		992


//--------------------- .nv.constant0._ZN5flash44flash_bwd_dq_dk_dv_loop_seqk_parallel_kernelI23Flash_bwd_kernel_traitsILi128ELi64ELi64ELi8ELi4ELi2ELi2ELb1ELb0EN7cutlass6half_tE19Flash_kernel_traitsILi128ELi64ELi64ELi8ES3_EELb1ELb0ELb1ELb0ELb0ELb0ELb0EEEvNS_16Flash_bwd_paramsE --------------------------
	.section	.nv.constant0._ZN5flash44flash_bwd_dq_dk_dv_loop_seqk_parallel_kernelI23Flash_bwd_kernel_traitsILi128ELi64ELi64ELi8ELi4ELi2ELi2ELb1ELb0EN7cutlass6half_tE19Flash_kernel_traitsILi128ELi64ELi64ELi8ES3_EELb1ELb0ELb1ELb0ELb0ELb0ELb0EEEvNS_16Flash_bwd_paramsE,"a",@progbits
	.sectionflags	@""
	.align	4
.nv.constant0._ZN5flash44flash_bwd_dq_dk_dv_loop_seqk_parallel_kernelI23Flash_bwd_kernel_traitsILi128ELi64ELi64ELi8ELi4ELi2ELi2ELb1ELb0EN7cutlass6half_tE19Flash_kernel_traitsILi128ELi64ELi64ELi8ES3_EELb1ELb0ELb1ELb0ELb0ELb0ELb0EEEvNS_16Flash_bwd_paramsE:
	.zero		992


//--------------------- .nv.constant0._ZN5flash44flash_bwd_dq_dk_dv_loop_seqk_parallel_kernelI23Flash_bwd_kernel_traitsILi128ELi64ELi64ELi8ELi4ELi2ELi2ELb1ELb0EN7cutlass6half_tE19Flash_kernel_traitsILi128ELi64ELi64ELi8ES3_EELb0ELb0ELb1ELb0ELb0ELb0ELb1EEEvNS_16Flash_bwd_paramsE --------------------------
	.section	.nv.constant0._ZN5flash44flash_bwd_dq_dk_dv_loop_seqk_parallel_kernelI23Flash_bwd_kernel_traitsILi128ELi64ELi64ELi8ELi4ELi2ELi2ELb1ELb0EN7cutlass6half_tE19Flash_kernel_traitsILi128ELi64ELi64ELi8ES3_EELb0ELb0ELb1ELb0ELb0ELb0ELb1EEEvNS_16Flash_bwd_paramsE,"a",@progbits
	.sectionflags	@""
	.align	4
.nv.constant0._ZN5flash44flash_bwd_dq_dk_dv_loop_seqk_parallel_kernelI23Flash_bwd_kernel_traitsILi128ELi64ELi64ELi8ELi4ELi2ELi2ELb1ELb0EN7cutlass6half_tE19Flash_kernel_traitsILi128ELi64ELi64ELi8ES3_EELb0ELb0ELb1ELb0ELb0ELb0ELb1EEEvNS_16Flash_bwd_paramsE:
	.zero		992


//--------------------- .nv.constant0._ZN5flash44flash_bwd_dq_dk_dv_loop_seqk_parallel_kernelI23Flash_bwd_kernel_traitsILi128ELi64ELi64ELi8ELi4ELi2ELi2ELb1ELb0EN7cutlass6half_tE19Flash_kernel_traitsILi128ELi64ELi64ELi8ES3_EELb1ELb0ELb0ELb0ELb1ELb1ELb0EEEvNS_16Flash_bwd_paramsE --------------------------
	.section	.nv.constant0._ZN5flash44flash_bwd_dq_dk_dv_loop_seqk_parallel_kernelI23Flash_bwd_kernel_traitsILi128ELi64ELi64ELi8ELi4ELi2ELi2ELb1ELb0EN7cutlass6half_tE19Flash_kernel_traitsILi128ELi64ELi64ELi8ES3_EELb1ELb0ELb0ELb0ELb1ELb1ELb0EEEvNS_16Flash_bwd_paramsE,"a",@progbits
	.sectionflags	@""
	.align	4
.nv.constant0._ZN5flash44flash_bwd_dq_dk_dv_loop_seqk_parallel_kernelI23Flash_bwd_kernel_traitsILi128ELi64ELi64ELi8ELi4ELi2ELi2ELb1ELb0EN7cutlass6half_tE19Flash_kernel_traitsILi128ELi64ELi64ELi8ES3_EELb1ELb0ELb0ELb0ELb1ELb1ELb0EEEvNS_16Flash_bwd_paramsE:
	.zero		992


//--------------------- .nv.constant0._ZN5flash44flash_bwd_dq_dk_dv_loop_seqk_parallel_kernelI23Flash_bwd_kernel_traitsILi128ELi64ELi64ELi8ELi4ELi2ELi2ELb1ELb0EN7cutlass6half_tE19Flash_kernel_traitsILi128ELi64ELi64ELi8ES3_EELb0ELb0ELb0ELb0ELb1ELb1ELb1EEEvNS_16Flash_bwd_paramsE --------------------------
	.section	.nv.constant0._ZN5flash44flash_bwd_dq_dk_dv_loop_seqk_parallel_kernelI23Flash_bwd_kernel_traitsILi128ELi64ELi64ELi8ELi4ELi2ELi2ELb1ELb0EN7cutlass6half_tE19Flash_kernel_traitsILi128ELi64ELi64ELi8ES3_EELb0ELb0ELb0ELb0ELb1ELb1ELb1EEEvNS_16Flash_bwd_paramsE,"a",@progbits
	.sectionflags	@""
	.align	4
.nv.constant0._ZN5flash44flash_bwd_dq_dk_dv_loop_seqk_parallel_kernelI23Flash_bwd_kernel_traitsILi128ELi64ELi64ELi8ELi4ELi2ELi2ELb1ELb0EN7cutlass6half_tE19Flash_kernel_traitsILi128ELi64ELi64ELi8ES3_EELb0ELb0ELb0ELb0ELb1ELb1ELb1EEEvNS_16Flash_bwd_paramsE:
	.zero		992


//--------------------- .nv.constant0._ZN5flash44flash_bwd_dq_dk_dv_loop_seqk_parallel_kernelI23Flash_bwd_kernel_traitsILi128ELi64ELi64ELi8ELi4ELi2ELi2ELb1ELb0EN7cutlass6half_tE19Flash_kernel_traitsILi128ELi64ELi64ELi8ES3_EELb1ELb0ELb0ELb1ELb0ELb0ELb0EEEvNS_16Flash_bwd_paramsE --------------------------
	.section	.nv.constant0._ZN5flash44flash_bwd_dq_dk_dv_loop_seqk_parallel_kernelI23Flash_bwd_kernel_traitsILi128ELi64ELi64ELi8ELi4ELi2ELi2ELb1ELb0EN7cutlass6half_tE19Flash_kernel_traitsILi128ELi64ELi64ELi8ES3_EELb1ELb0ELb0ELb1ELb0ELb0ELb0EEEvNS_16Flash_bwd_paramsE,"a",@progbits
	.sectionflags	@""
	.align	4
.nv.constant0._ZN5flash44flash_bwd_dq_dk_dv_loop_seqk_parallel_kernelI23Flash_bwd_kernel_traitsILi128ELi64ELi64ELi8ELi4ELi2ELi2ELb1ELb0EN7cutlass6half_tE19Flash_kernel_traitsILi128ELi64ELi64ELi8ES3_EELb1ELb0ELb0ELb1ELb0ELb0ELb0EEEvNS_16Flash_bwd_paramsE:
	.zero		992


//--------------------- .nv.constant0._ZN5flash44flash_bwd_dq_dk_dv_loop_seqk_parallel_kernelI23Flash_bwd_kernel_traitsILi128ELi64ELi64ELi8ELi4ELi2ELi2ELb1ELb0EN7cutlass6half_tE19Flash_kernel_traitsILi128ELi64ELi64ELi8ES3_EELb0ELb0ELb0ELb1ELb0ELb0ELb1EEEvNS_16Flash_bwd_paramsE --------------------------
	.section	.nv.constant0._ZN5flash44flash_bwd_dq_dk_dv_loop_seqk_parallel_kernelI23Flash_bwd_kernel_traitsILi128ELi64ELi64ELi8ELi4ELi2ELi2ELb1ELb0EN7cutlass6half_tE19Flash_kernel_traitsILi128ELi64ELi64ELi8ES3_EELb0ELb0ELb0ELb1ELb0ELb0ELb1EEEvNS_16Flash_bwd_paramsE,"a",@progbits
	.sectionflags	@""
	.align	4
.nv.constant0._ZN5flash44flash_bwd_dq_dk_dv_loop_seqk_parallel_kernelI23Flash_bwd_kernel_traitsILi128ELi64ELi64ELi8ELi4ELi2ELi2ELb1ELb0EN7cutlass6half_tE19Flash_kernel_traitsILi128ELi64ELi64ELi8ES3_EELb0ELb0ELb0ELb1ELb0ELb0ELb1EEEvNS_16Flash_bwd_paramsE:
	.zero		992


//--------------------- .nv.constant0._ZN5flash44flash_bwd_dq_dk_dv_loop_seqk_parallel_kernelI23Flash_bwd_kernel_traitsILi128ELi64ELi64ELi8ELi4ELi2ELi2ELb1ELb0EN7cutlass6half_tE19Flash_kernel_traitsILi128ELi64ELi64ELi8ES3_EELb1ELb0ELb1ELb0ELb0ELb1ELb0EEEvNS_16Flash_bwd_paramsE --------------------------
	.section	.nv.constant0._ZN5flash44flash_bwd_dq_dk_dv_loop_seqk_parallel_kernelI23Flash_bwd_kernel_traitsILi128ELi64ELi64ELi8ELi4ELi2ELi2ELb1ELb0EN7cutlass6half_tE19Flash_kernel_traitsILi128ELi64ELi64ELi8ES3_EELb1ELb0ELb1ELb0ELb0ELb1ELb0EEEvNS_16Flash_bwd_paramsE,"a",@progbits
	.sectionflags	@""
	.align	4
.nv.constant0._ZN5flash44flash_bwd_dq_dk_dv_loop_seqk_parallel_kernelI23Flash_bwd_kernel_traitsILi128ELi64ELi64ELi8ELi4ELi2ELi2ELb1ELb0EN7cutlass6half_tE19Flash_kernel_traitsILi128ELi64ELi64ELi8ES3_EELb1ELb0ELb1ELb0ELb0ELb1ELb0EEEvNS_16Flash_bwd_paramsE:
	.zero		992


//--------------------- .nv.constant0._ZN5flash44flash_bwd_dq_dk_dv_loop_seqk_parallel_kernelI23Flash_bwd_kernel_traitsILi128ELi64ELi64ELi8ELi4ELi2ELi2ELb1ELb0EN7cutlass6half_tE19Flash_kernel_traitsILi128ELi64ELi64ELi8ES3_EELb0ELb0ELb1ELb0ELb0ELb1ELb1EEEvNS_16Flash_bwd_paramsE --------------------------
	.section	.nv.constant0._ZN5flash44flash_bwd_dq_dk_dv_loop_seqk_parallel_kernelI23Flash_bwd_kernel_traitsILi128ELi64ELi64ELi8ELi4ELi2ELi2ELb1ELb0EN7cutlass6half_tE19Flash_kernel_traitsILi128ELi64ELi64ELi8ES3_EELb0ELb0ELb1ELb0ELb0ELb1ELb1EEEvNS_16Flash_bwd_paramsE,"a",@progbits
	.sectionflags	@""
	.align	4
.nv.constant0._ZN5flash44flash_bwd_dq_dk_dv_loop_seqk_parallel_kernelI23Flash_bwd_kernel_traitsILi128ELi64ELi64ELi8ELi4ELi2ELi2ELb1ELb0EN7cutlass6half_tE19Flash_kernel_traitsILi128ELi64ELi64ELi8ES3_EELb0ELb0ELb1ELb0ELb0ELb1ELb1EEEvNS_16Flash_bwd_paramsE:
	.zero		992


//--------------------- .nv.constant0._ZN5flash44flash_bwd_dq_dk_dv_loop_seqk_parallel_kernelI23Flash_bwd_kernel_traitsILi128ELi64ELi64ELi8ELi4ELi2ELi2ELb1ELb0EN7cutlass6half_tE19Flash_kernel_traitsILi128ELi64ELi64ELi8ES3_EELb1ELb0ELb1ELb1ELb0ELb0ELb0EEEvNS_16Flash_bwd_paramsE --------------------------
	.section	.nv.constant0._ZN5flash44flash_bwd_dq_dk_dv_loop_seqk_parallel_kernelI23Flash_bwd_kernel_traitsILi128ELi64ELi64ELi8ELi4ELi2ELi2ELb1ELb0EN7cutlass6half_tE19Flash_kernel_traitsILi128ELi64ELi64ELi8ES3_EELb1ELb0ELb1ELb1ELb0ELb0ELb0EEEvNS_16Flash_bwd_paramsE,"a",@progbits
	.sectionflags	@""
	.align	4
.nv.constant0._ZN5flash44flash_bwd_dq_dk_dv_loop_seqk_parallel_kernelI23Flash_bwd_kernel_traitsILi128ELi64ELi64ELi8ELi4ELi2ELi2ELb1ELb0EN7cutlass6half_tE19Flash_kernel_traitsILi128ELi64ELi64ELi8ES3_EELb1ELb0ELb1ELb1ELb0ELb0ELb0EEEvNS_16Flash_bwd_paramsE:
	.zero		992


//--------------------- .nv.constant0._ZN5flash44flash_bwd_dq_dk_dv_loop_seqk_parallel_kernelI23Flash_bwd_kernel_traitsILi128ELi64ELi64ELi8ELi4ELi2ELi2ELb1ELb0EN7cutlass6half_tE19Flash_kernel_traitsILi128ELi64ELi64ELi8ES3_EELb0ELb0ELb1ELb1ELb0ELb0ELb1EEEvNS_16Flash_bwd_paramsE --------------------------
	.section	.nv.constant0._ZN5flash44flash_bwd_dq_dk_dv_loop_seqk_parallel_kernelI23Flash_bwd_kernel_traitsILi128ELi64ELi64ELi8ELi4ELi2ELi2ELb1ELb0EN7cutlass6half_tE19Flash_kernel_traitsILi128ELi64ELi64ELi8ES3_EELb0ELb0ELb1ELb1ELb0ELb0ELb1EEEvNS_16Flash_bwd_paramsE,"a",@progbits
	.sectionflags	@""
	.align	4
.nv.constant0._ZN5flash44flash_bwd_dq_dk_dv_loop_seqk_parallel_kernelI23Flash_bwd_kernel_traitsILi128ELi64ELi64ELi8ELi4ELi2ELi2ELb1ELb0EN7cutlass6half_tE19Flash_kernel_traitsILi128ELi64ELi64ELi8ES3_EELb0ELb0ELb1ELb1ELb0ELb0ELb1EEEvNS_16Flash_bwd_paramsE:
	.zero		992


//--------------------- .nv.constant0._ZN5flash25flash_bwd_dot_do_o_kernelILb0E23Flash_bwd_kernel_traitsILi128ELi64ELi64ELi8ELi4ELi2ELi2ELb1ELb0EN7cutlass6half_tE19Flash_kernel_traitsILi128ELi64ELi64ELi8ES3_EEEEvNS_16Flash_bwd_paramsE --------------------------
	.section	.nv.constant0._ZN5flash25flash_bwd_dot_do_o_kernelILb0E23Flash_bwd_kernel_traitsILi128ELi64ELi64ELi8ELi4ELi2ELi2ELb1ELb0EN7cutlass6half_tE19Flash_kernel_traitsILi128ELi64ELi64ELi8ES3_EEEEvNS_16Flash_bwd_paramsE,"a",@progbits
	.sectionflags	@""
	.align	4
.nv.constant0._ZN5flash25flash_bwd_dot_do_o_kernelILb0E23Flash_bwd_kernel_traitsILi128ELi64ELi64ELi8ELi4ELi2ELi2ELb1ELb0EN7cutlass6half_tE19Flash_kernel_traitsILi128ELi64ELi64ELi8ES3_EEEEvNS_16Flash_bwd_paramsE:
	.zero		992


//--------------------- .nv.constant0._ZN5flash25flash_bwd_dot_do_o_kernelILb1E23Flash_bwd_kernel_traitsILi128ELi64ELi64ELi8ELi4ELi2ELi2ELb1ELb0EN7cutlass6half_tE19Flash_kernel_traitsILi128ELi64ELi64ELi8ES3_EEEEvNS_16Flash_bwd_paramsE --------------------------
	.section	.nv.constant0._ZN5flash25flash_bwd_dot_do_o_kernelILb1E23Flash_bwd_kernel_traitsILi128ELi64ELi64ELi8ELi4ELi2ELi2ELb1ELb0EN7cutlass6half_tE19Flash_kernel_traitsILi128ELi64ELi64ELi8ES3_EEEEvNS_16Flash_bwd_paramsE,"a",@progbits
	.sectionflags	@""
	.align	4
.nv.constant0._ZN5flash25flash_bwd_dot_do_o_kernelILb1E23Flash_bwd_kernel_traitsILi128ELi64ELi64ELi8ELi4ELi2ELi2ELb1ELb0EN7cutlass6half_tE19Flash_kernel_traitsILi128ELi64ELi64ELi8ES3_EEEEvNS_16Flash_bwd_paramsE:
	.zero		992


//--------------------- .nv.constant0._ZN5flash27flash_bwd_convert_dq_kernelI23Flash_bwd_kernel_traitsILi128ELi64ELi128ELi8ELi2ELi4ELi2ELb0ELb0EN7cutlass6half_tE19Flash_kernel_traitsILi128ELi64ELi128ELi8ES3_EEEEvNS_16Flash_bwd_paramsEi --------------------------
	.section	.nv.constant0._ZN5flash27flash_bwd_convert_dq_kernelI23Flash_bwd_kernel_traitsILi128ELi64ELi128ELi8ELi2ELi4ELi2ELb0ELb0EN7cutlass6half_tE19Flash_kernel_traitsILi128ELi64ELi128ELi8ES3_EEEEvNS_16Flash_bwd_paramsEi,"a",@progbits
	.sectionflags	@""
	.align	4
.nv.constant0._ZN5flash27flash_bwd_convert_dq_kernelI23Flash_bwd_kernel_traitsILi128ELi64ELi128ELi8ELi2ELi4ELi2ELb0ELb0EN7cutlass6half_tE19Flash_kernel_traitsILi128ELi64ELi128ELi8ES3_EEEEvNS_16Flash_bwd_paramsEi:
	.zero		996


//--------------------- .nv.constant0._ZN5flash44flash_bwd_dq_dk_dv_loop_seqk_parallel_kernelI23Flash_bwd_kernel_traitsILi128ELi64ELi128ELi8ELi2ELi4ELi2ELb0ELb0EN7cutlass6half_tE19Flash_kernel_traitsILi128ELi64ELi128ELi8ES3_EELb1ELb0ELb0ELb0ELb0ELb1ELb0EEEvNS_16Flash_bwd_paramsE --------------------------
	.section	.nv.constant0._ZN5flash44flash_bwd_dq_dk_dv_loop_seqk_parallel_kernelI23Flash_bwd_kernel_traitsILi128ELi64ELi128ELi8ELi2ELi4ELi2ELb0ELb0EN7cutlass6half_tE19Flash_kernel_traitsILi128ELi64ELi128ELi8ES3_EELb1ELb0ELb0ELb0ELb0ELb1ELb0EEEvNS_16Flash_bwd_paramsE,"a",@progbits
	.sectionflags	@""
	.align	4
.nv.constant0._ZN5flash44flash_bwd_dq_dk_dv_loop_seqk_parallel_kernelI23Flash_bwd_kernel_traitsILi128ELi64ELi128ELi8ELi2ELi4ELi2ELb0ELb0EN7cutlass6half_tE19Flash_kernel_traitsILi128ELi64ELi128ELi8ES3_EELb1ELb0ELb0ELb0ELb0ELb1ELb0EEEvNS_16Flash_bwd_paramsE:
	.zero		992


//--------------------- .nv.constant0._ZN5flash44flash_bwd_dq_dk_dv_loop_seqk_parallel_kernelI23Flash_bwd_kernel_traitsILi128ELi64ELi128ELi8ELi2ELi4ELi2ELb0ELb0EN7cutlass6half_tE19Flash_kernel_traitsILi128ELi64ELi128ELi8ES3_EELb0ELb0ELb0ELb0ELb0ELb1ELb1EEEvNS_16Flash_bwd_paramsE --------------------------
	.section	.nv.constant0._ZN5flash44flash_bwd_dq_dk_dv_loop_seqk_parallel_kernelI23Flash_bwd_kernel_traitsILi128ELi64ELi128ELi8ELi2ELi4ELi2ELb0ELb0EN7cutlass6half_tE19Flash_kernel_traitsILi128ELi64ELi128ELi8ES3_EELb0ELb0ELb0ELb0ELb0ELb1ELb1EEEvNS_16Flash_bwd_paramsE,"a",@progbits
	.sectionflags	@""
	.align	4
.nv.constant0._ZN5flash44flash_bwd_dq_dk_dv_loop_seqk_parallel_kernelI23Flash_bwd_kernel_traitsILi128ELi64ELi128ELi8ELi2ELi4ELi2ELb0ELb0EN7cutlass6half_tE19Flash_kernel_traitsILi128ELi64ELi128ELi8ES3_EELb0ELb0ELb0ELb0ELb0ELb1ELb1EEEvNS_16Flash_bwd_paramsE:
	.zero		992


//--------------------- .nv.constant0._ZN5flash44flash_bwd_dq_dk_dv_loop_seqk_parallel_kernelI23Flash_bwd_kernel_traitsILi128ELi64ELi128ELi8ELi2ELi4ELi2ELb0ELb0EN7cutlass6half_tE19Flash_kernel_traitsILi128ELi64ELi128ELi8ES3_EELb1ELb0ELb0ELb0ELb0ELb0ELb0EEEvNS_16Flash_bwd_paramsE --------------------------
	.section	.nv.constant0._ZN5flash44flash_bwd_dq_dk_dv_loop_seqk_parallel_kernelI23Flash_bwd_kernel_traitsILi128ELi64ELi128ELi8ELi2ELi4ELi2ELb0ELb0EN7cutlass6half_tE19Flash_kernel_traitsILi128ELi64ELi128ELi8ES3_EELb1ELb0ELb0ELb0ELb0ELb0ELb0EEEvNS_16Flash_bwd_paramsE,"a",@progbits
	.sectionflags	@""
	.align	4
.nv.constant0._ZN5flash44flash_bwd_dq_dk_dv_loop_seqk_parallel_kernelI23Flash_bwd_kernel_traitsILi128ELi64ELi128ELi8ELi2ELi4ELi2ELb0ELb0EN7cutlass6half_tE19Flash_kernel_traitsILi128ELi64ELi128ELi8ES3_EELb1ELb0ELb0ELb0ELb0ELb0ELb0EEEvNS_16Flash_bwd_paramsE:
	.zero		992


//--------------------- .nv.constant0._ZN5flash44flash_bwd_dq_dk_dv_loop_seqk_parallel_kernelI23Flash_bwd_kernel_traitsILi128ELi64ELi128ELi8ELi2ELi4ELi2ELb0ELb0EN7cutlass6half_tE19Flash_kernel_traitsILi128ELi64ELi128ELi8ES3_EELb0ELb0ELb0ELb0ELb0ELb0ELb1EEEvNS_16Flash_bwd_paramsE --------------------------
	.section	.nv.constant0._ZN5flash44flash_bwd_dq_dk_dv_loop_seqk_parallel_kernelI23Flash_bwd_kernel_traitsILi128ELi64ELi128ELi8ELi2ELi4ELi2ELb0ELb0EN7cutlass6half_tE19Flash_kernel_traitsILi128ELi64ELi128ELi8ES3_EELb0ELb0ELb0ELb0ELb0ELb0ELb1EEEvNS_16Flash_bwd_paramsE,"a",@progbits
	.sectionflags	@""
	.align	4
.nv.constant0._ZN5flash44flash_bwd_dq_dk_dv_loop_seqk_parallel_kernelI23Flash_bwd_kernel_traitsILi128ELi64ELi128ELi8ELi2ELi4ELi2ELb0ELb0EN7cutlass6half_tE19Flash_kernel_traitsILi128ELi64ELi128ELi8ES3_EELb0ELb0ELb0ELb0ELb0ELb0ELb1EEEvNS_16Flash_bwd_paramsE:
	.zero		992


//--------------------- .nv.constant0._ZN5flash44flash_bwd_dq_dk_dv_loop_seqk_parallel_kernelI23Flash_bwd_kernel_traitsILi128ELi64ELi128ELi8ELi2ELi4ELi2ELb0ELb0EN7cutlass6half_tE19Flash_kernel_traitsILi128ELi64ELi128ELi8ES3_EELb1ELb0ELb1ELb0ELb0ELb0ELb0EEEvNS_16Flash_bwd_paramsE --------------------------
	.section	.nv.constant0._ZN5flash44flash_bwd_dq_dk_dv_loop_seqk_parallel_kernelI23Flash_bwd_kernel_traitsILi128ELi64ELi128ELi8ELi2ELi4ELi2ELb0ELb0EN7cutlass6half_tE19Flash_kernel_traitsILi128ELi64ELi128ELi8ES3_EELb1ELb0ELb1ELb0ELb0ELb0ELb0EEEvNS_16Flash_bwd_paramsE,"a",@progbits
	.sectionflags	@""
	.align	4
.nv.constant0._ZN5flash44flash_bwd_dq_dk_dv_loop_seqk_parallel_kernelI23Flash_bwd_kernel_traitsILi128ELi64ELi128ELi8ELi2ELi4ELi2ELb0ELb0EN7cutlass6half_tE19Flash_kernel_traitsILi128ELi64ELi128ELi8ES3_EELb1ELb0ELb1ELb0ELb0ELb0ELb0EEEvNS_16Flash_bwd_paramsE:
	.zero		992


//--------------------- .nv.constant0._ZN5flash44flash_bwd_dq_dk_dv_loop_seqk_parallel_kernelI23Flash_bwd_kernel_traitsILi128ELi64ELi128ELi8ELi2ELi4ELi2ELb0ELb0EN7cutlass6half_tE19Flash_kernel_traitsILi128ELi64ELi128ELi8ES3_EELb0ELb0ELb1ELb0ELb0ELb0ELb1EEEvNS_16Flash_bwd_paramsE --------------------------
	.section	.nv.constant0._ZN5flash44flash_bwd_dq_dk_dv_loop_seqk_parallel_kernelI23Flash_bwd_kernel_traitsILi128ELi64ELi128ELi8ELi2ELi4ELi2ELb0ELb0EN7cutlass6half_tE19Flash_kernel_traitsILi128ELi64ELi128ELi8ES3_EELb0ELb0ELb1ELb0ELb0ELb0ELb1EEEvNS_16Flash_bwd_paramsE,"a",@progbits
	.sectionflags	@""
	.align	4
.nv.constant0._ZN5flash44flash_bwd_dq_dk_dv_loop_seqk_parallel_kernelI23Flash_bwd_kernel_traitsILi128ELi64ELi128ELi8ELi2ELi4ELi2ELb0ELb0EN7cutlass6half_tE19Flash_kernel_traitsILi128ELi64ELi128ELi8ES3_EELb0ELb0ELb1ELb0ELb0ELb0ELb1EEEvNS_16Flash_bwd_paramsE:
	.zero		992


//--------------------- .nv.constant0._ZN5flash44flash_bwd_dq_dk_dv_loop_seqk_parallel_kernelI23Flash_bwd_kernel_traitsILi128ELi64ELi128ELi8ELi2ELi4ELi2ELb0ELb0EN7cutlass6half_tE19Flash_kernel_traitsILi128ELi64ELi128ELi8ES3_EELb1ELb0ELb0ELb0ELb1ELb1ELb0EEEvNS_16Flash_bwd_paramsE --------------------------
	.section	.nv.constant0._ZN5flash44flash_bwd_dq_dk_dv_loop_seqk_parallel_kernelI23Flash_bwd_kernel_traitsILi128ELi64ELi128ELi8ELi2ELi4ELi2ELb0ELb0EN7cutlass6half_tE19Flash_kernel_traitsILi128ELi64ELi128ELi8ES3_EELb1ELb0ELb0ELb0ELb1ELb1ELb0EEEvNS_16Flash_bwd_paramsE,"a",@progbits
	.sectionflags	@""
	.align	4
.nv.constant0._ZN5flash44flash_bwd_dq_dk_dv_loop_seqk_parallel_kernelI23Flash_bwd_kernel_traitsILi128ELi64ELi128ELi8ELi2ELi4ELi2ELb0ELb0EN7cutlass6half_tE19Flash_kernel_traitsILi128ELi64ELi128ELi8ES3_EELb1ELb0ELb0ELb0ELb1ELb1ELb0EEEvNS_16Flash_bwd_paramsE:
	.zero		992


//--------------------- .nv.constant0._ZN5flash44flash_bwd_dq_dk_dv_loop_seqk_parallel_kernelI23Flash_bwd_kernel_traitsILi128ELi64ELi128ELi8ELi2ELi4ELi2ELb0ELb0EN7cutlass6half_tE19Flash_kernel_traitsILi128ELi64ELi128ELi8ES3_EELb0ELb0ELb0ELb0ELb1ELb1ELb1EEEvNS_16Flash_bwd_paramsE --------------------------
	.section	.nv.constant0._ZN5flash44flash_bwd_dq_dk_dv_loop_seqk_parallel_kernelI23Flash_bwd_kernel_traitsILi128ELi64ELi128ELi8ELi2ELi4ELi2ELb0ELb0EN7cutlass6half_tE19Flash_kernel_traitsILi128ELi64ELi128ELi8ES3_EELb0ELb0ELb0ELb0ELb1ELb1ELb1EEEvNS_16Flash_bwd_paramsE,"a",@progbits
	.sectionflags	@""
	.align	4
.nv.constant0._ZN5flash44flash_bwd_dq_dk_dv_loop_seqk_parallel_kernelI23Flash_bwd_kernel_traitsILi128ELi64ELi128ELi8ELi2ELi4ELi2ELb0ELb0EN7cutlass6half_tE19Flash_kernel_traitsILi128ELi64ELi128ELi8ES3_EELb0ELb0ELb0ELb0ELb1ELb1ELb1EEEvNS_16Flash_bwd_paramsE:
	.zero		992


//--------------------- .nv.constant0._ZN5flash44flash_bwd_dq_dk_dv_loop_seqk_parallel_kernelI23Flash_bwd_kernel_traitsILi128ELi64ELi128ELi8ELi2ELi4ELi2ELb0ELb0EN7cutlass6half_tE19Flash_kernel_traitsILi128ELi64ELi128ELi8ES3_EELb1ELb0ELb0ELb1ELb0ELb0ELb0EEEvNS_16Flash_bwd_paramsE --------------------------
	.section	.nv.constant0._ZN5flash44flash_bwd_dq_dk_dv_loop_seqk_parallel_kernelI23Flash_bwd_kernel_traitsILi128ELi64ELi128ELi8ELi2ELi4ELi2ELb0ELb0EN7cutlass6half_tE19Flash_kernel_traitsILi128ELi64ELi128ELi8ES3_EELb1ELb0ELb0ELb1ELb0ELb0ELb0EEEvNS_16Flash_bwd_paramsE,"a",@progbits
	.sectionflags	@""
	.align	4
.nv.constant0._ZN5flash44flash_bwd_dq_dk_dv_loop_seqk_parallel_kernelI23Flash_bwd_kernel_traitsILi128ELi64ELi128ELi8ELi2ELi4ELi2ELb0ELb0EN7cutlass6half_tE19Flash_kernel_traitsILi128ELi64ELi128ELi8ES3_EELb1ELb0ELb0ELb1ELb0ELb0ELb0EEEvNS_16Flash_bwd_paramsE:
	.zero		992


//--------------------- .nv.constant0._ZN5flash44flash_bwd_dq_dk_dv_loop_seqk_parallel_kernelI23Flash_bwd_kernel_traitsILi128ELi64ELi128ELi8ELi2ELi4ELi2ELb0ELb0EN7cutlass6half_tE19Flash_kernel_traitsILi128ELi64ELi128ELi8ES3_EELb0ELb0ELb0ELb1ELb0ELb0ELb1EEEvNS_16Flash_bwd_paramsE --------------------------
	.section	.nv.constant0._ZN5flash44flash_bwd_dq_dk_dv_loop_seqk_parallel_kernelI23Flash_bwd_kernel_traitsILi128ELi64ELi128ELi8ELi2ELi4ELi2ELb0ELb0EN7cutlass6half_tE19Flash_kernel_traitsILi128ELi64ELi128ELi8ES3_EELb0ELb0ELb0ELb1ELb0ELb0ELb1EEEvNS_16Flash_bwd_paramsE,"a",@progbits
	.sectionflags	@""
	.align	4
.nv.constant0._ZN5flash44flash_bwd_dq_dk_dv_loop_seqk_parallel_kernelI23Flash_bwd_kernel_traitsILi128ELi64ELi128ELi8ELi2ELi4ELi2ELb0ELb0EN7cutlass6half_tE19Flash_kernel_traitsILi128ELi64ELi128ELi8ES3_EELb0ELb0ELb0ELb1ELb0ELb0ELb1EEEvNS_16Flash_bwd_paramsE:
	.zero		992


//--------------------- .nv.constant0._ZN5flash44flash_bwd_dq_dk_dv_loop_seqk_parallel_kernelI23Flash_bwd_kernel_traitsILi128ELi64ELi128ELi8ELi2ELi4ELi2ELb0ELb0EN7cutlass6half_tE19Flash_kernel_traitsILi128ELi64ELi128ELi8ES3_EELb1ELb0ELb1ELb0ELb0ELb1ELb0EEEvNS_16Flash_bwd_paramsE --------------------------
	.section	.nv.constant0._ZN5flash44flash_bwd_dq_dk_dv_loop_seqk_parallel_kernelI23Flash_bwd_kernel_traitsILi128ELi64ELi128ELi8ELi2ELi4ELi2ELb0ELb0EN7cutlass6half_tE19Flash_kernel_traitsILi128ELi64ELi128ELi8ES3_EELb1ELb0ELb1ELb0ELb0ELb1ELb0EEEvNS_16Flash_bwd_paramsE,"a",@progbits
	.sectionflags	@""
	.align	4
.nv.constant0._ZN5flash44flash_bwd_dq_dk_dv_loop_seqk_parallel_kernelI23Flash_bwd_kernel_traitsILi128ELi64ELi128ELi8ELi2ELi4ELi2ELb0ELb0EN7cutlass6half_tE19Flash_kernel_traitsILi128ELi64ELi128ELi8ES3_EELb1ELb0ELb1ELb0ELb0ELb1ELb0EEEvNS_16Flash_bwd_paramsE:
	.zero		992


//--------------------- .nv.constant0._ZN5flash44flash_bwd_dq_dk_dv_loop_seqk_parallel_kernelI23Flash_bwd_kernel_traitsILi128ELi64ELi128ELi8ELi2ELi4ELi2ELb0ELb0EN7cutlass6half_tE19Flash_kernel_traitsILi128ELi64ELi128ELi8ES3_EELb0ELb0ELb1ELb0ELb0ELb1ELb1EEEvNS_16Flash_bwd_paramsE --------------------------
	.section	.nv.constant0._ZN5flash44flash_bwd_dq_dk_dv_loop_seqk_parallel_kernelI23Flash_bwd_kernel_traitsILi128ELi64ELi128ELi8ELi2ELi4ELi2ELb0ELb0EN7cutlass6half_tE19Flash_kernel_traitsILi128ELi64ELi128ELi8ES3_EELb0ELb0ELb1ELb0ELb0ELb1ELb1EEEvNS_16Flash_bwd_paramsE,"a",@progbits
	.sectionflags	@""
	.align	4
.nv.constant0._ZN5flash44flash_bwd_dq_dk_dv_loop_seqk_parallel_kernelI23Flash_bwd_kernel_traitsILi128ELi64ELi128ELi8ELi2ELi4ELi2ELb0ELb0EN7cutlass6half_tE19Flash_kernel_traitsILi128ELi64ELi128ELi8ES3_EELb0ELb0ELb1ELb0ELb0ELb1ELb1EEEvNS_16Flash_bwd_paramsE:
	.zero		992


//--------------------- .nv.constant0._ZN5flash44flash_bwd_dq_dk_dv_loop_seqk_parallel_kernelI23Flash_bwd_kernel_traitsILi128ELi64ELi128ELi8ELi2ELi4ELi2ELb0ELb0EN7cutlass6half_tE19Flash_kernel_traitsILi128ELi64ELi128ELi8ES3_EELb1ELb0ELb1ELb1ELb0ELb0ELb0EEEvNS_16Flash_bwd_paramsE --------------------------
	.section	.nv.constant0._ZN5flash44flash_bwd_dq_dk_dv_loop_seqk_parallel_kernelI23Flash_bwd_kernel_traitsILi128ELi64ELi128ELi8ELi2ELi4ELi2ELb0ELb0EN7cutlass6half_tE19Flash_kernel_traitsILi128ELi64ELi128ELi8ES3_EELb1ELb0ELb1ELb1ELb0ELb0ELb0EEEvNS_16Flash_bwd_paramsE,"a",@progbits
	.sectionflags	@""
	.align	4
.nv.constant0._ZN5flash44flash_bwd_dq_dk_dv_loop_seqk_parallel_kernelI23Flash_bwd_kernel_traitsILi128ELi64ELi128ELi8ELi2ELi4ELi2ELb0ELb0EN7cutlass6half_tE19Flash_kernel_traitsILi128ELi64ELi128ELi8ES3_EELb1ELb0ELb1ELb1ELb0ELb0ELb0EEEvNS_16Flash_bwd_paramsE:
	.zero		992


//--------------------- .nv.constant0._ZN5flash44flash_bwd_dq_dk_dv_loop_seqk_parallel_kernelI23Flash_bwd_kernel_traitsILi128ELi64ELi128ELi8ELi2ELi4ELi2ELb0ELb0EN7cutlass6half_tE19Flash_kernel_traitsILi128ELi64ELi128ELi8ES3_EELb0ELb0ELb1ELb1ELb0ELb0ELb1EEEvNS_16Flash_bwd_paramsE --------------------------
	.section	.nv.constant0._ZN5flash44flash_bwd_dq_dk_dv_loop_seqk_parallel_kernelI23Flash_bwd_kernel_traitsILi128ELi64ELi128ELi8ELi2ELi4ELi2ELb0ELb0EN7cutlass6half_tE19Flash_kernel_traitsILi128ELi64ELi128ELi8ES3_EELb0ELb0ELb1ELb1ELb0ELb0ELb1EEEvNS_16Flash_bwd_paramsE,"a",@progbits
	.sectionflags	@""
	.align	4
.nv.constant0._ZN5flash44flash_bwd_dq_dk_dv_loop_seqk_parallel_kernelI23Flash_bwd_kernel_traitsILi128ELi64ELi128ELi8ELi2ELi4ELi2ELb0ELb0EN7cutlass6half_tE19Flash_kernel_traitsILi128ELi64ELi128ELi8ES3_EELb0ELb0ELb1ELb1ELb0ELb0ELb1EEEvNS_16Flash_bwd_paramsE:
	.zero		992


//--------------------- .nv.constant0._ZN5flash25flash_bwd_dot_do_o_kernelILb0E23Flash_bwd_kernel_traitsILi128ELi64ELi128ELi8ELi2ELi4ELi2ELb0ELb0EN7cutlass6half_tE19Flash_kernel_traitsILi128ELi64ELi128ELi8ES3_EEEEvNS_16Flash_bwd_paramsE --------------------------
	.section	.nv.constant0._ZN5flash25flash_bwd_dot_do_o_kernelILb0E23Flash_bwd_kernel_traitsILi128ELi64ELi128ELi8ELi2ELi4ELi2ELb0ELb0EN7cutlass6half_tE19Flash_kernel_traitsILi128ELi64ELi128ELi8ES3_EEEEvNS_16Flash_bwd_paramsE,"a",@progbits
	.sectionflags	@""
	.align	4
.nv.constant0._ZN5flash25flash_bwd_dot_do_o_kernelILb0E23Flash_bwd_kernel_traitsILi128ELi64ELi128ELi8ELi2ELi4ELi2ELb0ELb0EN7cutlass6half_tE19Flash_kernel_traitsILi128ELi64ELi128ELi8ES3_EEEEvNS_16Flash_bwd_paramsE:
	.zero		992


//--------------------- .nv.constant0._ZN5flash25flash_bwd_dot_do_o_kernelILb1E23Flash_bwd_kernel_traitsILi128ELi64ELi128ELi8ELi2ELi4ELi2ELb0ELb0EN7cutlass6half_tE19Flash_kernel_traitsILi128ELi64ELi128ELi8ES3_EEEEvNS_16Flash_bwd_paramsE --------------------------
	.section	.nv.constant0._ZN5flash25flash_bwd_dot_do_o_kernelILb1E23Flash_bwd_kernel_traitsILi128ELi64ELi128ELi8ELi2ELi4ELi2ELb0ELb0EN7cutlass6half_tE19Flash_kernel_traitsILi128ELi64ELi128ELi8ES3_EEEEvNS_16Flash_bwd_paramsE,"a",@progbits
	.sectionflags	@""
	.align	4
.nv.constant0._ZN5flash25flash_bwd_dot_do_o_kernelILb1E23Flash_bwd_kernel_traitsILi128ELi64ELi128ELi8ELi2ELi4ELi2ELb0ELb0EN7cutlass6half_tE19Flash_kernel_traitsILi128ELi64ELi128ELi8ES3_EEEEvNS_16Flash_bwd_paramsE:
	.zero		992


//--------------------- .text._ZN5flash44flash_bwd_dq_dk_dv_loop_seqk_parallel_kernelI23Flash_bwd_kernel_traitsILi128ELi64ELi64ELi8ELi4ELi2ELi2ELb1ELb0EN7cutlass6half_tE19Flash_kernel_traitsILi128ELi64ELi64ELi8ES3_EELb0ELb0ELb0ELb0ELb0ELb1ELb0EEEvNS_16Flash_bwd_paramsE --------------------------
	.section	.text._ZN5flash44flash_bwd_dq_dk_dv_loop_seqk_parallel_kernelI23Flash_bwd_kernel_traitsILi128ELi64ELi64ELi8ELi4ELi2ELi2ELb1ELb0EN7cutlass6half_tE19Flash_kernel_traitsILi128ELi64ELi64ELi8ES3_EELb0ELb0ELb0ELb0ELb0ELb1ELb0EEEvNS_16Flash_bwd_paramsE,"ax",@progbits
	.sectioninfo	@"SHI_REGISTERS=255"
	.align	128
        .global         _ZN5flash44flash_bwd_dq_dk_dv_loop_seqk_parallel_kernelI23Flash_bwd_kernel_traitsILi128ELi64ELi64ELi8ELi4ELi2ELi2ELb1ELb0EN7cutlass6half_tE19Flash_kernel_traitsILi128ELi64ELi64ELi8ES3_EELb0ELb0ELb0ELb0ELb0ELb1ELb0EEEvNS_16Flash_bwd_paramsE
        .type           _ZN5flash44flash_bwd_dq_dk_dv_loop_seqk_parallel_kernelI23Flash_bwd_kernel_traitsILi128ELi64ELi64ELi8ELi4ELi2ELi2ELb1ELb0EN7cutlass6half_tE19Flash_kernel_traitsILi128ELi64ELi64ELi8ES3_EELb0ELb0ELb0ELb0ELb0ELb1ELb0EEEvNS_16Flash_bwd_paramsE,@function
        .size           _ZN5flash44flash_bwd_dq_dk_dv_loop_seqk_parallel_kernelI23Flash_bwd_kernel_traitsILi128ELi64ELi64ELi8ELi4ELi2ELi2ELb1ELb0EN7cutlass6half_tE19Flash_kernel_traitsILi128ELi64ELi64ELi8ES3_EELb0ELb0ELb0ELb0ELb0ELb1ELb0EEEvNS_16Flash_bwd_paramsE,(.L_x_2046 - _ZN5flash44flash_bwd_dq_dk_dv_loop_seqk_parallel_kernelI23Flash_bwd_kernel_traitsILi128ELi64ELi64ELi8ELi4ELi2ELi2ELb1ELb0EN7cutlass6half_tE19Flash_kernel_traitsILi128ELi64ELi64ELi8ES3_EELb0ELb0ELb0ELb0ELb0ELb1ELb0EEEvNS_16Flash_bwd_paramsE)
        .other          _ZN5flash44flash_bwd_dq_dk_dv_loop_seqk_parallel_kernelI23Flash_bwd_kernel_traitsILi128ELi64ELi64ELi8ELi4ELi2ELi2ELb1ELb0EN7cutlass6half_tE19Flash_kernel_traitsILi128ELi64ELi64ELi8ES3_EELb0ELb0ELb0ELb0ELb0ELb1ELb0EEEvNS_16Flash_bwd_paramsE,@"STO_CUDA_ENTRY STV_DEFAULT"
_ZN5flash44flash_bwd_dq_dk_dv_loop_seqk_parallel_kernelI23Flash_bwd_kernel_traitsILi128ELi64ELi64ELi8ELi4ELi2ELi2ELb1ELb0EN7cutlass6half_tE19Flash_kernel_traitsILi128ELi64ELi64ELi8ES3_EELb0ELb0ELb0ELb0ELb0ELb1ELb0EEEvNS_16Flash_bwd_paramsE:
.text._ZN5flash44flash_bwd_dq_dk_dv_loop_seqk_parallel_kernelI23Flash_bwd_kernel_traitsILi128ELi64ELi64ELi8ELi4ELi2ELi2ELb1ELb0EN7cutlass6half_tE19Flash_kernel_traitsILi128ELi64ELi64ELi8ES3_EELb0ELb0ELb0ELb0ELb0ELb1ELb0EEEvNS_16Flash_bwd_paramsE:
[----:B------:R-:W-:Y:S02]  /*0000*/  MOV R1, c[0x0][0x28] ;  /* 0x00000a0000017a02 */ /* 0x000fe40000000f00 */
[----:B------:R-:W1:Y:S01]  /*0010*/  S2R R239, SR_CTAID.X ;  /* 0x0000000000ef7919 */ /* 0x000e620000002500 */
[----:B------:R-:W-:Y:S01]  /*0020*/  ULDC UR5, c[0x0][0x218] ;  /* 0x0000860000057ab9 */ /* 0x000fe20000000800 */
[----:B------:R-:W-:Y:S01]  /*0030*/  IADD3 R1, R1, -0x18, RZ ;  /* 0xffffffe801017810 */ /* 0x000fe20007ffe0ff */
[----:B------:R-:W-:-:S04]  /*0040*/  UIADD3 UR5, UR5, 0x3f, URZ ;  /* 0x0000003f05057890 */ /* 0x000fc8000fffe03f */
[----:B------:R-:W-:-:S04]  /*0050*/  USHF.R.S32.HI UR4, URZ, 0x1f, UR5 ;  /* 0x0000001f3f047899 */ /* 0x000fc80008011405 */
[----:B------:R-:W-:-:S04]  /*0060*/  ULEA.HI UR4, UR4, UR5, URZ, 0x6 ;  /* 0x0000000504047291 */ /* 0x000fc8000f8f303f */
[----:B------:R-:W-:-:S06]  /*0070*/  USHF.R.S32.HI UR4, URZ, 0x6, UR4 ;  /* 0x000000063f047899 */ /* 0x000fcc0008011404 */
[----:B-1----:R-:W-:-:S13]  /*0080*/  ISETP.GE.AND P0, PT, R239, UR4, PT ;  /* 0x00000004ef007c0c */ /* 0x002fda000bf06270 */
[----:B------:R-:W-:Y:S05]  /*0090*/  @P0 EXIT ;  /* 0x000000000000094d */ /* 0x000fea0003800000 */
[----:B------:R-:W1:Y:S01]  /*00a0*/  S2R R12, SR_TID.X ;  /* 0x00000000000c7919 */ /* 0x000e620000002100 */
[----:B------:R-:W-:Y:S01]  /*00b0*/  IMAD.MOV.U32 R222, RZ, RZ, -0x10 ;  /* 0xfffffff0ffde7424 */ /* 0x000fe200078e00ff */
[----:B------:R-:W-:Y:S01]  /*00c0*/  ULDC.64 UR6, c[0x0][0x118] ;  /* 0x0000460000067ab9 */ /* 0x000fe20000000a00 */
[----:B-1----:R-:W-:Y:S01]  /*00d0*/  SHF.R.S32.HI R13, RZ, 0x1f, R12 ;  /* 0x0000001fff0d7819 */ /* 0x002fe2000001140c */
[----:B------:R-:W-:-:S03]  /*00e0*/  IMAD.SHL.U32 R249, R12, 0x2, RZ ;  /* 0x000000020cf97824 */ /* 0x000fc600078e00ff */
[CC--:B------:R-:W-:Y:S02]  /*00f0*/  LEA.HI R6, R13.reuse, R12.reuse, RZ, 0x4 ;  /* 0x0000000c0d067211 */ /* 0x0c0fe400078f20ff */
[C---:B------:R-:W-:Y:S02]  /*0100*/  LEA.HI R16, R13.reuse, R12, RZ, 0x3 ;  /* 0x0000000c0d107211 */ /* 0x040fe400078f18ff */
[----:B------:R-:W-:Y:S02]  /*0110*/  SHF.R.S32.HI R2, RZ, 0x4, R6 ;  /* 0x00000004ff027819 */ /* 0x000fe40000011406 */
[----:B------:R-:W-:Y:S02]  /*0120*/  SHF.R.S32.HI R238, RZ, 0x3, R16 ;  /* 0x00000003ffee7819 */ /* 0x000fe40000011410 */
[----:B------:R-:W-:Y:S02]  /*0130*/  LEA.HI R0, R6, R2, RZ, 0x1 ;  /* 0x0000000206007211 */ /* 0x000fe400078f08ff */
[----:B------:R-:W-:-:S02]  /*0140*/  LEA.HI R15, R13, R12, RZ, 0x2 ;  /* 0x0000000c0d0f7211 */ /* 0x000fc400078f10ff */
[----:B------:R-:W-:Y:S02]  /*0150*/  LOP3.LUT R0, R0, 0xfffffffe, RZ, 0xc0, !PT ;  /* 0xfffffffe00007812 */ /* 0x000fe400078ec0ff */
[--C-:B------:R-:W-:Y:S02]  /*0160*/  SHF.R.S32.HI R8, RZ, 0x2, R15.reuse ;  /* 0x00000002ff087819 */ /* 0x100fe4000001140f */
[----:B------:R-:W-:Y:S01]  /*0170*/  SHF.R.S32.HI R3, RZ, 0x1f, R15 ;  /* 0x0000001fff037819 */ /* 0x000fe2000001140f */
[----:B------:R-:W-:Y:S01]  /*0180*/  IMAD.IADD R10, R2, 0x1, -R0 ;  /* 0x00000001020a7824 */ /* 0x000fe200078e0a00 */
[----:B------:R-:W-:Y:S01]  /*0190*/  LOP3.LUT R0, R16, 0xfffffff8, RZ, 0xc0, !PT ;  /* 0xfffffff810007812 */ /* 0x000fe200078ec0ff */
[----:B------:R-:W-:Y:S01]  /*01a0*/  IMAD.SHL.U32 R2, R238, 0x40, RZ ;  /* 0x00000040ee027824 */ /* 0x000fe200078e00ff */
[----:B------:R-:W-:Y:S01]  /*01b0*/  LEA.HI R14, R13, R12, RZ, 0x5 ;  /* 0x0000000c0d0e7211 */ /* 0x000fe200078f28ff */
[----:B------:R-:W-:Y:S01]  /*01c0*/  IMAD.SHL.U32 R186, R10, 0x200, RZ ;  /* 0x000002000aba7824 */ /* 0x000fe200078e00ff */
[----:B------:R-:W-:Y:S01]  /*01d0*/  LEA.HI R3, R3, R8, RZ, 0x3 ;  /* 0x0000000803037211 */ /* 0x000fe200078f18ff */
[----:B------:R-:W-:Y:S01]  /*01e0*/  IMAD.IADD R0, R12, 0x1, -R0 ;  /* 0x000000010c007824 */ /* 0x000fe200078e0a00 */
[----:B------:R-:W-:-:S02]  /*01f0*/  LOP3.LUT R2, R2, 0x1c0, RZ, 0xc0, !PT ;  /* 0x000001c002027812 */ /* 0x000fc400078ec0ff */
[----:B------:R-:W-:Y:S01]  /*0200*/  SHF.R.S32.HI R20, RZ, 0x5, R14 ;  /* 0x00000005ff147819 */ /* 0x000fe2000001140e */
[----:B------:R-:W-:Y:S01]  /*0210*/  IMAD.SHL.U32 R18, R0, 0x8, RZ ;  /* 0x0000000800127824 */ /* 0x000fe200078e00ff */
[----:B------:R-:W-:Y:S02]  /*0220*/  LOP3.LUT R4, R3, 0xfffffff8, RZ, 0xc0, !PT ;  /* 0xfffffff803047812 */ /* 0x000fe400078ec0ff */
[----:B------:R-:W-:Y:S02]  /*0230*/  SHF.R.U32.HI R5, RZ, 0x3, R2 ;  /* 0x00000003ff057819 */ /* 0x000fe40000011602 */
[----:B------:R-:W-:Y:S01]  /*0240*/  LOP3.LUT R3, R2, 0x38, R18, 0xf8, !PT ;  /* 0x0000003802037812 */ /* 0x000fe200078ef812 */
[----:B------:R-:W-:Y:S01]  /*0250*/  IMAD.IADD R8, R8, 0x1, -R4 ;  /* 0x0000000108087824 */ /* 0x000fe200078e0a04 */
[----:B------:R-:W-:Y:S01]  /*0260*/  LOP3.LUT R2, R6, 0xfffffff0, RZ, 0xc0, !PT ;  /* 0xfffffff006027812 */ /* 0x000fe200078ec0ff */
[----:B------:R1:W-:Y:S01]  /*0270*/  STL [R1], R18 ;  /* 0x0000001201007387 */ /* 0x0003e20000100800 */
[----:B------:R-:W-:-:S02]  /*0280*/  LEA.HI R6, R14, R20, RZ, 0x1 ;  /* 0x000000140e067211 */ /* 0x000fc400078f08ff */
[----:B------:R-:W-:Y:S01]  /*0290*/  LOP3.LUT R9, R3, R5, RZ, 0x3c, !PT ;  /* 0x0000000503097212 */ /* 0x000fe200078e3cff */
[----:B------:R-:W-:Y:S01]  /*02a0*/  IMAD.IADD R3, R12, 0x1, -R2 ;  /* 0x000000010c037824 */ /* 0x000fe200078e0a02 */
[----:B------:R-:W-:Y:S02]  /*02b0*/  LOP3.LUT R2, R6, 0xfffffffe, RZ, 0xc0, !PT ;  /* 0xfffffffe06027812 */ /* 0x000fe400078ec0ff */
[C---:B------:R-:W-:Y:S02]  /*02c0*/  LOP3.LUT P4, RZ, R0.reuse, 0x2, RZ, 0xc0, !PT ;  /* 0x0000000200ff7812 */ /* 0x040fe4000788c0ff */
[C---:B------:R-:W-:Y:S01]  /*02d0*/  LOP3.LUT P3, RZ, R0.reuse, 0x4, RZ, 0xc0, !PT ;  /* 0x0000000400ff7812 */ /* 0x040fe2000786c0ff */
[----:B------:R-:W-:Y:S01]  /*02e0*/  IMAD.SHL.U32 R0, R0, 0x40, RZ ;  /* 0x0000004000007824 */ /* 0x000fe200078e00ff */
[----:B------:R-:W-:Y:S01]  /*02f0*/  LEA.HI R4, R13, R12, RZ, 0x7 ;  /* 0x0000000c0d047211 */ /* 0x000fe200078f38ff */
[----:B------:R-:W-:Y:S01]  /*0300*/  IMAD.IADD R194, R20, 0x1, -R2 ;  /* 0x0000000114c27824 */ /* 0x000fe200078e0a02 */
[----:B------:R-:W-:-:S02]  /*0310*/  SHF.R.S32.HI R5, RZ, 0x1f, R3 ;  /* 0x0000001fff057819 */ /* 0x000fc40000011403 */
[----:B------:R-:W-:Y:S01]  /*0320*/  LOP3.LUT R0, R0, 0x1c0, RZ, 0xc0, !PT ;  /* 0x000001c000007812 */ /* 0x000fe200078ec0ff */
[----:B------:R-:W-:Y:S01]  /*0330*/  IMAD.SHL.U32 R2, R194, 0x10, RZ ;  /* 0x00000010c2027824 */ /* 0x000fe200078e00ff */
[----:B------:R-:W-:Y:S02]  /*0340*/  SHF.R.S32.HI R7, RZ, 0x7, R4 ;  /* 0x00000007ff077819 */ /* 0x000fe40000011404 */
[C---:B------:R-:W-:Y:S02]  /*0350*/  LOP3.LUT R188, R0.reuse, 0x8, R16, 0xf8, !PT ;  /* 0x0000000800bc7812 */ /* 0x040fe400078ef810 */
[----:B------:R-:W-:Y:S01]  /*0360*/  LOP3.LUT R4, R0, 0x10, R2, 0xf8, !PT ;  /* 0x0000001000047812 */ /* 0x000fe200078ef802 */
[----:B------:R-:W-:Y:S01]  /*0370*/  IMAD R2, R7, 0x800, R186 ;  /* 0x0000080007027824 */ /* 0x000fe200078e02ba */
[----:B------:R-:W-:Y:S02]  /*0380*/  SHF.R.U32.HI R0, RZ, 0x3, R0 ;  /* 0x00000003ff007819 */ /* 0x000fe40000011600 */
[----:B------:R-:W-:-:S02]  /*0390*/  LEA.HI R11, R5, R3, RZ, 0x3 ;  /* 0x00000003050b7211 */ /* 0x000fc400078f18ff */
[----:B------:R-:W-:Y:S02]  /*03a0*/  LOP3.LUT R4, R4, 0x8, R16, 0xf8, !PT ;  /* 0x0000000804047812 */ /* 0x000fe400078ef810 */
[----:B------:R-:W-:Y:S02]  /*03b0*/  LOP3.LUT R188, R188, R0, RZ, 0x3c, !PT ;  /* 0x00000000bcbc7212 */ /* 0x000fe400078e3cff */
[----:B------:R-:W-:Y:S02]  /*03c0*/  LOP3.LUT R6, R11, 0xfffffff8, RZ, 0xc0, !PT ;  /* 0xfffffff80b067812 */ /* 0x000fe400078ec0ff */
[----:B------:R-:W-:Y:S01]  /*03d0*/  LOP3.LUT R186, R186, R4, R0, 0xf6, !PT ;  /* 0x00000004baba7212 */ /* 0x000fe200078ef600 */
[----:B------:R-:W-:Y:S01]  /*03e0*/  IMAD.IADD R188, R2, 0x1, R188 ;  /* 0x0000000102bc7824 */ /* 0x000fe200078e02bc */
[----:B------:R-:W-:Y:S01]  /*03f0*/  LEA.HI R0, R13, R12, RZ, 0x6 ;  /* 0x0000000c0d007211 */ /* 0x000fe200078f30ff */
[----:B------:R-:W-:Y:S01]  /*0400*/  IMAD.IADD R19, R3, 0x1, -R6 ;  /* 0x0000000103137824 */ /* 0x000fe200078e0a06 */
[----:B------:R-:W-:Y:S01]  /*0410*/  LOP3.LUT R5, R8, 0x1, RZ, 0xc0, !PT ;  /* 0x0000000108057812 */ /* 0x000fe200078ec0ff */
[----:B------:R-:W-:Y:S01]  /*0420*/  IMAD.SHL.U32 R188, R188, 0x2, RZ ;  /* 0x00000002bcbc7824 */ /* 0x000fe200078e00ff */
[----:B------:R-:W-:Y:S01]  /*0430*/  LOP3.LUT R4, R14, 0xffffffe0, RZ, 0xc0, !PT ;  /* 0xffffffe00e047812 */ /* 0x000fe200078ec0ff */
[----:B------:R-:W-:Y:S01]  /*0440*/  IMAD.SHL.U32 R6, R19, 0x40, RZ ;  /* 0x0000004013067824 */ /* 0x000fe200078e00ff */
[----:B------:R-:W-:Y:S01]  /*0450*/  LOP3.LUT R2, R15, 0x7ffffffc, RZ, 0xc0, !PT ;  /* 0x7ffffffc0f027812 */ /* 0x000fe200078ec0ff */
[----:B------:R2:W-:Y:S01]  /*0460*/  STL [R1+0x10], R19 ;  /* 0x0000101301007387 */ /* 0x0005e20000100800 */
[----:B------:R-:W-:Y:S01]  /*0470*/  SHF.R.S32.HI R0, RZ, 0x6, R0 ;  /* 0x00000006ff007819 */ /* 0x000fe20000011400 */
[----:B-1----:R-:W-:Y:S01]  /*0480*/  IMAD.IADD R18, R12, 0x1, -R4 ;  /* 0x000000010c127824 */ /* 0x002fe200078e0a04 */
[----:B------:R-:W-:-:S02]  /*0490*/  SHF.R.S32.HI R3, RZ, 0x1f, R14 ;  /* 0x0000001fff037819 */ /* 0x000fc4000001140e */
[----:B------:R-:W-:Y:S01]  /*04a0*/  ISETP.NE.U32.AND P0, PT, R5, 0x1, PT ;  /* 0x000000010500780c */ /* 0x000fe20003f05070 */
[----:B------:R-:W-:Y:S01]  /*04b0*/  IMAD.IADD R5, R12, 0x1, -R2 ;  /* 0x000000010c057824 */ /* 0x000fe200078e0a02 */
[----:B------:R-:W-:Y:S01]  /*04c0*/  LEA.HI R4, R3, R20, RZ, 0x2 ;  /* 0x0000001403047211 */ /* 0x000fe200078f10ff */
[----:B------:R-:W-:Y:S01]  /*04d0*/  IMAD R17, R0, 0x200, R9 ;  /* 0x0000020000117824 */ /* 0x000fe200078e0209 */
[----:B------:R-:W-:Y:S01]  /*04e0*/  R2P PR, R8, 0x6 ;  /* 0x0000000608007804 */ /* 0x000fe20000000000 */
[----:B------:R-:W-:Y:S01]  /*04f0*/  IMAD.SHL.U32 R2, R0, 0x8, RZ ;  /* 0x0000000800027824 */ /* 0x000fe200078e00ff */
[----:B------:R-:W-:Y:S01]  /*0500*/  LOP3.LUT R4, R4, 0xfffffffc, RZ, 0xc0, !PT ;  /* 0xfffffffc04047812 */ /* 0x000fe200078ec0ff */
[----:B------:R-:W-:Y:S01]  /*0510*/  IMAD.SHL.U32 R0, R8, 0x40, RZ ;  /* 0x0000004008007824 */ /* 0x000fe200078e00ff */
[----:B------:R2:W-:Y:S01]  /*0520*/  STL [R1+0xc], R18 ;  /* 0x00000c1201007387 */ /* 0x0005e20000100800 */
[----:B------:R-:W-:Y:S01]  /*0530*/  IMAD.SHL.U32 R3, R7, 0x20, RZ ;  /* 0x0000002007037824 */ /* 0x000fe200078e00ff */
[----:B------:R-:W-:Y:S01]  /*0540*/  LOP3.LUT R2, R2, 0x18, RZ, 0xc0, !PT ;  /* 0x0000001802027812 */ /* 0x000fe200078ec0ff */
[----:B------:R-:W-:Y:S01]  /*0550*/  IMAD.SHL.U32 R8, R5, 0x2, RZ ;  /* 0x0000000205087824 */ /* 0x000fe200078e00ff */
[----:B------:R-:W-:Y:S01]  /*0560*/  LOP3.LUT R0, R0, 0x1c0, RZ, 0xc0, !PT ;  /* 0x000001c000007812 */ /* 0x000fe200078ec0ff */
[----:B------:R-:W-:Y:S01]  /*0570*/  IMAD.IADD R204, R20, 0x1, -R4 ;  /* 0x0000000114cc7824 */ /* 0x000fe200078e0a04 */
[----:B------:R-:W-:Y:S01]  /*0580*/  LOP3.LUT R249, R3, 0x6, R249, 0xf8, !PT ;  /* 0x0000000603f97812 */ /* 0x000fe200078ef8f9 */
[----:B------:R-:W-:Y:S01]  /*0590*/  IMAD.SHL.U32 R5, R10, 0x20, RZ ;  /* 0x000000200a057824 */ /* 0x000fe200078e00ff */
[----:B------:R-:W-:Y:S01]  /*05a0*/  LOP3.LUT R4, R0, 0x20, R3, 0xf8, !PT ;  /* 0x0000002000047812 */ /* 0x000fe200078ef803 */
[----:B------:R-:W-:Y:S01]  /*05b0*/  IMAD R7, R204, 0x400, R8 ;  /* 0x00000400cc077824 */ /* 0x000fe200078e0208 */
[----:B------:R-:W-:Y:S01]  /*05c0*/  SHF.R.U32.HI R3, RZ, 0x3, R0 ;  /* 0x00000003ff037819 */ /* 0x000fe20000011600 */
[----:B------:R2:W-:Y:S01]  /*05d0*/  STL [R1+0x8], R17 ;  /* 0x0000081101007387 */ /* 0x0005e20000100800 */
[----:B------:R-:W-:Y:S01]  /*05e0*/  LOP3.LUT R5, R2, 0x20, R5, 0xf8, !PT ;  /* 0x0000002002057812 */ /* 0x000fe200078ef805 */
[----:B------:R-:W-:Y:S01]  /*05f0*/  IMAD.SHL.U32 R214, R17, 0x2, RZ ;  /* 0x0000000211d67824 */ /* 0x000fe200078e00ff */
[----:B------:R-:W-:-:S02]  /*0600*/  LOP3.LUT R4, R4, R3, RZ, 0x3c, !PT ;  /* 0x0000000304047212 */ /* 0x000fc400078e3cff */
[----:B------:R-:W-:Y:S01]  /*0610*/  LOP3.LUT R9, R3, R0, R2, 0x1e, !PT ;  /* 0x0000000003097212 */ /* 0x000fe200078e1e02 */
[----:B------:R-:W-:Y:S01]  /*0620*/  IMAD.SHL.U32 R0, R10, 0x8, RZ ;  /* 0x000000080a007824 */ /* 0x000fe200078e00ff */
[----:B------:R-:W-:Y:S01]  /*0630*/  LOP3.LUT R2, R6, 0x1c0, RZ, 0xc0, !PT ;  /* 0x000001c006027812 */ /* 0x000fe200078ec0ff */
[----:B------:R-:W-:Y:S01]  /*0640*/  IMAD.IADD R221, R7, 0x1, R4 ;  /* 0x0000000107dd7824 */ /* 0x000fe200078e0204 */
[----:B------:R-:W-:Y:S02]  /*0650*/  SHF.R.S32.HI R6, RZ, 0x1f, R18 ;  /* 0x0000001fff067819 */ /* 0x000fe40000011412 */
[----:B------:R-:W-:Y:S01]  /*0660*/  SHF.R.U32.HI R3, RZ, 0x3, R2 ;  /* 0x00000003ff037819 */ /* 0x000fe20000011602 */
[----:B------:R-:W-:Y:S01]  /*0670*/  IMAD.SHL.U32 R221, R221, 0x2, RZ ;  /* 0x00000002dddd7824 */ /* 0x000fe200078e00ff */
[----:B------:R-:W-:Y:S01]  /*0680*/  LEA.HI R4, R6, R18, RZ, 0x2 ;  /* 0x0000001206047211 */ /* 0x000fe200078f10ff */
[----:B------:R-:W-:Y:S01]  /*0690*/  IMAD.SHL.U32 R6, R11, 0x40, RZ ;  /* 0x000000400b067824 */ /* 0x000fe200078e00ff */
[----:B------:R-:W-:-:S02]  /*06a0*/  LOP3.LUT R7, R2, 0x8, R0, 0xf8, !PT ;  /* 0x0000000802077812 */ /* 0x000fc400078ef800 */
[----:B------:R-:W-:Y:S02]  /*06b0*/  LOP3.LUT R2, R3, R5, R2, 0x1e, !PT ;  /* 0x0000000503027212 */ /* 0x000fe400078e1e02 */
[----:B------:R-:W-:Y:S01]  /*06c0*/  SHF.R.S32.HI R5, RZ, 0x2, R4 ;  /* 0x00000002ff057819 */ /* 0x000fe20000011404 */
[----:B------:R-:W-:Y:S01]  /*06d0*/  IMAD R4, R194, 0x400, R8 ;  /* 0x00000400c2047824 */ /* 0x000fe200078e0208 */
[----:B------:R-:W-:Y:S02]  /*06e0*/  LOP3.LUT R0, R6, 0xfffffe00, RZ, 0xc0, !PT ;  /* 0xfffffe0006007812 */ /* 0x000fe400078ec0ff */
[----:B------:R-:W-:Y:S01]  /*06f0*/  LOP3.LUT R3, R7, R3, RZ, 0x3c, !PT ;  /* 0x0000000307037212 */ /* 0x000fe200078e3cff */
[----:B------:R-:W-:Y:S01]  /*0700*/  IMAD R251, R204, 0x10, R5 ;  /* 0x00000010ccfb7824 */ /* 0x000fe200078e0205 */
[----:B------:R-:W-:Y:S01]  /*0710*/  LOP3.LUT R202, R2, R0, RZ, 0xfc, !PT ;  /* 0x0000000002ca7212 */ /* 0x000fe200078efcff */
[--C-:B------:R-:W-:Y:S01]  /*0720*/  IMAD R204, R204, 0x400, R0.reuse ;  /* 0x00000400cccc7824 */ /* 0x100fe200078e0200 */
[----:B------:R-:W-:Y:S01]  /*0730*/  SEL R222, R222, 0x10, !P0 ;  /* 0x00000010dede7807 */ /* 0x000fe20004000000 */
[----:B------:R-:W-:Y:S01]  /*0740*/  IMAD R194, R194, 0x400, R0 ;  /* 0x00000400c2c27824 */ /* 0x000fe200078e0200 */
[C---:B------:R-:W-:Y:S01]  /*0750*/  IADD3 R220, R221.reuse, 0x20, RZ ;  /* 0x00000020dddc7810 */ /* 0x040fe20007ffe0ff */
[----:B------:R-:W-:Y:S01]  /*0760*/  IMAD.MOV.U32 R0, RZ, RZ, 0x40 ;  /* 0x00000040ff007424 */ /* 0x000fe200078e00ff */
[----:B------:R-:W-:Y:S01]  /*0770*/  @P1 IADD3 R220, R221, -0x20, RZ ;  /* 0xffffffe0dddc1810 */ /* 0x000fe20007ffe0ff */
[----:B------:R-:W-:-:S02]  /*0780*/  IMAD.IADD R4, R4, 0x1, R9 ;  /* 0x0000000104047824 */ /* 0x000fc400078e0209 */
[----:B------:R-:W-:Y:S01]  /*0790*/  IMAD.MOV.U32 R2, RZ, RZ, 0x20 ;  /* 0x00000020ff027424 */ /* 0x000fe200078e00ff */
[----:B------:R-:W-:Y:S01]  /*07a0*/  SEL R0, R0, 0xffffffc0, !P3 ;  /* 0xffffffc000007807 */ /* 0x000fe20005800000 */
[----:B------:R-:W-:Y:S01]  /*07b0*/  IMAD.IADD R194, R3, 0x1, R194 ;  /* 0x0000000103c27824 */ /* 0x000fe200078e02c2 */
[----:B------:R-:W-:Y:S01]  /*07c0*/  LEA R247, R4, 0xc000, 0x1 ;  /* 0x0000c00004f77811 */ /* 0x000fe200078e08ff */
[----:B------:R-:W-:Y:S01]  /*07d0*/  IMAD.IADD R204, R204, 0x1, R3 ;  /* 0x00000001cccc7824 */ /* 0x000fe200078e0203 */
[----:B------:R-:W-:Y:S01]  /*07e0*/  SEL R2, R2, 0xffffffe0, !P4 ;  /* 0xffffffe002027807 */ /* 0x000fe20006000000 */
[--C-:B------:R-:W-:Y:S01]  /*07f0*/  IMAD.IADD R190, R188, 0x1, R0.reuse ;  /* 0x00000001bcbe7824 */ /* 0x100fe200078e0200 */
[----:B------:R-:W-:Y:S01]  /*0800*/  IADD3 R248, R247, 0x40, RZ ;  /* 0x00000040f7f87810 */ /* 0x000fe20007ffe0ff */
[----:B------:R-:W-:Y:S01]  /*0810*/  IMAD R185, R186, 0x2, R0 ;  /* 0x00000002bab97824 */ /* 0x000fe200078e0200 */
[----:B------:R-:W-:Y:S01]  /*0820*/  SHF.R.S32.HI R3, RZ, 0x1f, R238 ;  /* 0x0000001fff037819 */ /* 0x000fe200000114ee */
[----:B------:R-:W-:Y:S01]  /*0830*/  IMAD.IADD R224, R221, 0x1, R222 ;  /* 0x00000001dde07824 */ /* 0x000fe200078e02de */
[--C-:B------:R-:W-:Y:S01]  /*0840*/  IADD3 R191, R0, R188, R2.reuse ;  /* 0x000000bc00bf7210 */ /* 0x100fe20007ffe002 */
[----:B------:R-:W-:Y:S01]  /*0850*/  IMAD.SHL.U32 R186, R186, 0x2, RZ ;  /* 0x00000002baba7824 */ /* 0x000fe200078e00ff */
[----:B------:R-:W-:Y:S01]  /*0860*/  LEA R194, R194, 0x10000, 0x1 ;  /* 0x00010000c2c27811 */ /* 0x000fe200078e08ff */
[----:B------:R-:W-:Y:S01]  /*0870*/  IMAD.IADD R189, R188, 0x1, R2 ;  /* 0x00000001bcbd7824 */ /* 0x000fe200078e0202 */
[----:B------:R-:W-:Y:S01]  /*0880*/  @P2 IADD3 R248, R247, -0x40, RZ ;  /* 0xffffffc0f7f82810 */ /* 0x000fe20007ffe0ff */
[----:B------:R-:W-:-:S02]  /*0890*/  IMAD.IADD R203, R2, 0x1, R190 ;  /* 0x0000000102cb7824 */ /* 0x000fc400078e02be */
[----:B--2---:R-:W-:Y:S02]  /*08a0*/  IMAD.IADD R222, R222, 0x1, R220 ;  /* 0x00000001dede7824 */ /* 0x004fe400078e02dc */
.L_x_28:
[----:B-1----:R-:W1:Y:S01]  /*08b0*/  S2R R35, SR_CTAID.Y ;  /* 0x0000000000237919 */ /* 0x002e620000002600 */
[----:B------:R-:W2:Y:S01]  /*08c0*/  LDC.U8 R0, c[0x0][0x312] ;  /* 0x0000c480ff007b82 */ /* 0x000ea20000000000 */
[----:B------:R-:W-:Y:S02]  /*08d0*/  ISETP.NE.U32.AND P2, PT, RZ, c[0x0][0x240], PT ;  /* 0x00009000ff007a0c */ /* 0x000fe40003f45070 */
[----:B------:R-:W-:Y:S02]  /*08e0*/  ISETP.EQ.U32.AND P5, PT, RZ, c[0x0][0x248], PT ;  /* 0x00009200ff007a0c */ /* 0x000fe40003fa2070 */
[----:B------:R-:W-:Y:S02]  /*08f0*/  ISETP.NE.AND.EX P2, PT, RZ, c[0x0][0x244], PT, P2 ;  /* 0x00009100ff007a0c */ /* 0x000fe40003f45320 */
[----:B------:R-:W-:Y:S01]  /*0900*/  ISETP.NE.U32.AND P3, PT, RZ, c[0x0][0x250], PT ;  /* 0x00009400ff007a0c */ /* 0x000fe20003f65070 */
[----:B------:R-:W-:-:S03]  /*0910*/  IMAD.MOV.U32 R250, RZ, RZ, -0x1 ;  /* 0xfffffffffffa7424 */ /* 0x000fc600078e00ff */
[----:B------:R-:W-:Y:S01]  /*0920*/  ISETP.NE.AND.EX P3, PT, RZ, c[0x0][0x254], PT, P3 ;  /* 0x00009500ff007a0c */ /* 0x000fe20003f65330 */
[C---:B-1----:R-:W-:Y:S01]  /*0930*/  IMAD.SHL.U32 R8, R35.reuse, 0x4, RZ ;  /* 0x0000000423087824 */ /* 0x042fe200078e00ff */
[----:B------:R-:W-:Y:S02]  /*0940*/  SHF.R.S32.HI R15, RZ, 0x1f, R35 ;  /* 0x0000001fff0f7819 */ /* 0x000fe40000011423 */
[----:B--2---:R-:W-:Y:S01]  /*0950*/  ISETP.NE.AND P4, PT, R0, RZ, PT ;  /* 0x000000ff0000720c */ /* 0x004fe20003f85270 */
[----:B------:R-:W-:Y:S01]  /*0960*/  IMAD.MOV.U32 R0, RZ, RZ, -0x1 ;  /* 0xffffffffff007424 */ /* 0x000fe200078e00ff */
[----:B------:R-:W-:Y:S02]  /*0970*/  SHF.L.U64.HI R7, R35, 0x2, R15 ;  /* 0x0000000223077819 */ /* 0x000fe4000001020f */
[----:B------:R-:W-:Y:S02]  /*0980*/  IADD3 R2, P0, R8, c[0x0][0x240], RZ ;  /* 0x0000900008027a10 */ /* 0x000fe40007f1e0ff */
[----:B------:R-:W-:-:S02]  /*0990*/  ISETP.EQ.OR.EX P5, PT, RZ, c[0x0][0x24c], !P4, P5 ;  /* 0x00009300ff007a0c */ /* 0x000fc400067a2750 */
[----:B------:R-:W-:Y:S02]  /*09a0*/  IADD3.X R3, R7, c[0x0][0x244], RZ, P0, !PT ;  /* 0x0000910007037a10 */ /* 0x000fe400007fe4ff */
[----:B------:R-:W-:-:S03]  /*09b0*/  @P3 IADD3 R4, P0, R8, c[0x0][0x250], RZ ;  /* 0x0000940008043a10 */ /* 0x000fc60007f1e0ff */
[----:B------:R1:W2:Y:S04]  /*09c0*/  @P2 LDG.E R0, [R2.64] ;  /* 0x0000000602002981 */ /* 0x0002a8000c1e1900 */
[----:B------:R1:W2:Y:S01]  /*09d0*/  @P2 LDG.E R6, [R2.64+0x4] ;  /* 0x0000040602062981 */ /* 0x0002a2000c1e1900 */
[----:B------:R-:W-:Y:S01]  /*09e0*/  @P3 IADD3.X R5, R7, c[0x0][0x254], RZ, P0, !PT ;  /* 0x0000950007053a10 */ /* 0x000fe200007fe4ff */
[----:B------:R-:W-:Y:S01]  /*09f0*/  IMAD.MOV.U32 R237, RZ, RZ, RZ ;  /* 0x000000ffffed7224 */ /* 0x000fe200078e00ff */
[----:B-1----:R-:W-:-:S05]  /*0a00*/  IADD3 R2, P1, R8, c[0x0][0x248], RZ ;  /* 0x0000920008027a10 */ /* 0x002fca0007f3e0ff */
[----:B-----5:R1:W5:Y:S01]  /*0a10*/  @P3 LDG.E R237, [R4.64] ;  /* 0x0000000604ed3981 */ /* 0x020362000c1e1900 */
[----:B------:R-:W-:-:S05]  /*0a20*/  IADD3.X R3, R7, c[0x0][0x24c], RZ, P1, !PT ;  /* 0x0000930007037a10 */ /* 0x000fca0000ffe4ff */
[----:B------:R3:W5:Y:S01]  /*0a30*/  @!P5 LDG.E R250, [R2.64] ;  /* 0x0000000602fad981 */ /* 0x000762000c1e1900 */
[----:B------:R-:W-:-:S04]  /*0a40*/  ISETP.NE.U32.AND P0, PT, RZ, c[0x0][0x248], PT ;  /* 0x00009200ff007a0c */ /* 0x000fc80003f05070 */
[----:B------:R-:W-:Y:S01]  /*0a50*/  ISETP.NE.AND.EX P0, PT, RZ, c[0x0][0x24c], PT, P0 ;  /* 0x00009300ff007a0c */ /* 0x000fe20003f05300 */
[----:B-1----:R-:W-:Y:S02]  /*0a60*/  IMAD.MOV.U32 R4, RZ, RZ, c[0x0][0x218] ;  /* 0x00008600ff047624 */ /* 0x002fe400078e00ff */
[----:B--2---:R-:W-:Y:S02]  /*0a70*/  @P2 IMAD.IADD R19, R6, 0x1, -R0 ;  /* 0x0000000106132824 */ /* 0x004fe400078e0a00 */
[----:B------:R-:W-:-:S08]  /*0a80*/  @!P2 IMAD.MOV.U32 R19, RZ, RZ, c[0x0][0x214] ;  /* 0x00008500ff13a624 */ /* 0x000fd000078e00ff */
[----:B------:R-:W-:Y:S05]  /*0a90*/  @!P0 BRA `(.L_x_0) ;  /* 0x0000003000008947 */ /* 0x000fea0003800000 */
[----:B---3--:R-:W2:Y:S02]  /*0aa0*/  @P4 LDG.E R4, [R2.64+0x4] ;  /* 0x0000040602044981 */ /* 0x008ea4000c1e1900 */
[----:B--2--5:R-:W-:-:S06]  /*0ab0*/  @P4 IADD3 R4, R4, -R250, RZ ;  /* 0x800000fa04044210 */ /* 0x024fcc0007ffe0ff */
[----:B------:R1:W5:Y:S02]  /*0ac0*/  @!P4 LDG.E R4, [R2.64] ;  /* 0x000000060204c981 */ /* 0x000364000c1e1900 */
.L_x_0:
[----:B---3--:R-:W-:-:S04]  /*0ad0*/  ISETP.NE.U32.AND P1, PT, RZ, c[0x0][0x258], PT ;  /* 0x00009600ff007a0c */ /* 0x008fc80003f25070 */
[----:B------:R-:W-:-:S13]  /*0ae0*/  ISETP.NE.AND.EX P1, PT, RZ, c[0x0][0x25c], PT, P1 ;  /* 0x00009700ff007a0c */ /* 0x000fda0003f25310 */
[----:B-1----:R-:W-:-:S04]  /*0af0*/  @P1 IADD3 R2, P0, R8, c[0x0][0x258], RZ ;  /* 0x0000960008021a10 */ /* 0x002fc80007f1e0ff */
[----:B------:R-:W-:-:S06]  /*0b00*/  @P1 IADD3.X R3, R7, c[0x0][0x25c], RZ, P0, !PT ;  /* 0x0000970007031a10 */ /* 0x000fcc00007fe4ff */
[----:B------:R-:W2:Y:S01]  /*0b10*/  @P1 LDG.E R3, [R2.64] ;  /* 0x0000000602031981 */ /* 0x000ea2000c1e1900 */
[----:B------:R-:W-:Y:S01]  /*0b20*/  @!P1 ISETP.NE.U32.AND P0, PT, RZ, c[0x0][0x268], PT ;  /* 0x00009a00ff009a0c */ /* 0x000fe20003f05070 */
[----:B------:R-:W-:-:S03]  /*0b30*/  IMAD.SHL.U32 R20, R239, 0x40, RZ ;  /* 0x00000040ef147824 */ /* 0x000fc600078e00ff */
[----:B------:R-:W-:-:S04]  /*0b40*/  @!P1 ISETP.NE.AND.EX P0, PT, RZ, c[0x0][0x26c], PT, P0 ;  /* 0x00009b00ff009a0c */ /* 0x000fc80003f05300 */
[----:B------:R-:W-:Y:S01]  /*0b50*/  @!P1 SEL R2, RZ, c[0x0][0x21c], !P0 ;  /* 0x00008700ff029a07 */ /* 0x000fe20004000000 */
[----:B--2--5:R-:W-:-:S03]  /*0b60*/  @P1 IMAD.IADD R212, R3, 0x1, -R237 ;  /* 0x0000000103d41824 */ /* 0x024fc600078e0aed */
[----:B------:R-:W-:-:S04]  /*0b70*/  @!P1 IADD3 R212, R2, R4, -R237 ;  /* 0x0000000402d49210 */ /* 0x000fc80007ffe8ed */
[----:B------:R-:W-:-:S13]  /*0b80*/  ISETP.GT.AND P0, PT, R212, R20, PT ;  /* 0x00000014d400720c */ /* 0x000fda0003f04270 */
[----:B------:R-:W-:Y:S05]  /*0b90*/  @!P0 BRA `(.L_x_1) ;  /* 0x0000540000008947 */ /* 0x000fea0003800000 */
[----:B------:R-:W-:Y:S01]  /*0ba0*/  ISETP.NE.AND P1, PT, R250, -0x1, PT ;  /* 0xfffffffffa00780c */ /* 0x000fe20003f25270 */
[----:B------:R-:W-:Y:S01]  /*0bb0*/  IMAD R4, R15, c[0x0][0x178], RZ ;  /* 0x00005e000f047a24 */ /* 0x000fe200078e02ff */
[----:B------:R-:W-:Y:S01]  /*0bc0*/  IADD3 R2, R19, 0x3f, RZ ;  /* 0x0000003f13027810 */ /* 0x000fe20007ffe0ff */
[----:B------:R-:W-:Y:S01]  /*0bd0*/  IMAD.WIDE.U32 R10, R35, c[0x0][0x178], RZ ;  /* 0x00005e00230a7a25 */ /* 0x000fe200078e00ff */
[C---:B------:R-:W-:Y:S02]  /*0be0*/  ISETP.NE.AND P0, PT, R0.reuse, -0x1, PT ;  /* 0xffffffff0000780c */ /* 0x040fe40003f05270 */
[----:B------:R-:W-:Y:S01]  /*0bf0*/  SHF.R.S32.HI R3, RZ, 0x1f, R2 ;  /* 0x0000001fff037819 */ /* 0x000fe20000011402 */
[----:B------:R-:W-:-:S03]  /*0c00*/  IMAD R7, R0, c[0x0][0x194], RZ ;  /* 0x0000650000077a24 */ /* 0x000fc600078e02ff */
[----:B------:R-:W-:Y:S01]  /*0c10*/  LEA.HI R25, R3, R2, RZ, 0x6 ;  /* 0x0000000203197211 */ /* 0x000fe200078f30ff */
[----:B------:R-:W-:Y:S02]  /*0c20*/  IMAD R2, R35, c[0x0][0x17c], R4 ;  /* 0x00005f0023027a24 */ /* 0x000fe400078e0204 */
[----:B------:R-:W-:Y:S01]  /*0c30*/  IMAD.WIDE.U32 R4, R0, c[0x0][0x190], RZ ;  /* 0x0000640000047a25 */ /* 0x000fe200078e00ff */
[----:B------:R-:W-:-:S03]  /*0c40*/  LOP3.LUT R8, R25, 0xffffffc0, RZ, 0xc0, !PT ;  /* 0xffffffc019087812 */ /* 0x000fc600078ec0ff */
[----:B------:R-:W-:Y:S01]  /*0c50*/  @P1 IMAD.IADD R6, R237, 0x1, R250 ;  /* 0x00000001ed061824 */ /* 0x000fe200078e02fa */
[----:B------:R-:W-:Y:S01]  /*0c60*/  SEL R29, R10, R4, !P0 ;  /* 0x000000040a1d7207 */ /* 0x000fe20004000000 */
[----:B------:R-:W-:Y:S01]  /*0c70*/  IMAD.IADD R22, R11, 0x1, R2 ;  /* 0x000000010b167824 */ /* 0x000fe200078e0202 */
[----:B------:R-:W-:Y:S01]  /*0c80*/  IADD3 R10, R8, -0x40, RZ ;  /* 0xffffffc0080a7810 */ /* 0x000fe20007ffe0ff */
[C---:B------:R-:W-:Y:S01]  /*0c90*/  @P1 IMAD.WIDE.U32 R2, R6.reuse, c[0x0][0x198], RZ ;  /* 0x0000660006021a25 */ /* 0x040fe200078e00ff */
[----:B------:R-:W-:Y:S02]  /*0ca0*/  @P0 IADD3 R22, R5, R7, RZ ;  /* 0x0000000705160210 */ /* 0x000fe40007ffe0ff */
[----:B------:R-:W-:Y:S01]  /*0cb0*/  SHF.R.S32.HI R14, RZ, 0x1f, R10 ;  /* 0x0000001fff0e7819 */ /* 0x000fe2000001140a */
[----:B------:R-:W-:Y:S02]  /*0cc0*/  @P1 IMAD R28, R6, c[0x0][0x19c], R3 ;  /* 0x00006700061c1a24 */ /* 0x000fe400078e0203 */
[----:B------:R-:W-:Y:S01]  /*0cd0*/  @P1 IMAD.MOV.U32 R27, RZ, RZ, R2 ;  /* 0x000000ffff1b1224 */ /* 0x000fe200078e0002 */
[----:B------:R-:W-:Y:S05]  /*0ce0*/  @P1 BRA `(.L_x_2) ;  /* 0x000000a000001947 */ /* 0x000fea0003800000 */
[----:B------:R-:W-:Y:S01]  /*0cf0*/  SHF.R.S32.HI R2, RZ, 0x1f, R237 ;  /* 0x0000001fff027819 */ /* 0x000fe200000114ed */
[----:B------:R-:W-:-:S04]  /*0d00*/  IMAD R5, R15, c[0x0][0x180], RZ ;  /* 0x000060000f057a24 */ /* 0x000fc800078e02ff */
[----:B------:R-:W-:Y:S02]  /*0d10*/  IMAD R4, R2, c[0x0][0x198], RZ ;  /* 0x0000660002047a24 */ /* 0x000fe400078e02ff */
[----:B------:R-:W-:-:S04]  /*0d20*/  IMAD.WIDE.U32 R2, R237, c[0x0][0x198], RZ ;  /* 0x00006600ed027a25 */ /* 0x000fc800078e00ff */
[----:B------:R-:W-:-:S05]  /*0d30*/  IMAD R4, R237, c[0x0][0x19c], R4 ;  /* 0x00006700ed047a24 */ /* 0x000fca00078e0204 */
[----:B------:R-:W-:Y:S01]  /*0d40*/  IADD3 R3, R3, R4, RZ ;  /* 0x0000000403037210 */ /* 0x000fe20007ffe0ff */
[----:B------:R-:W-:-:S04]  /*0d50*/  IMAD R4, R35, c[0x0][0x184], R5 ;  /* 0x0000610023047a24 */ /* 0x000fc800078e0205 */
[----:B------:R-:W-:-:S05]  /*0d60*/  IMAD.WIDE.U32 R2, R35, c[0x0][0x180], R2 ;  /* 0x0000600023027a25 */ /* 0x000fca00078e0002 */
[----:B------:R-:W-:Y:S02]  /*0d70*/  IADD3 R28, R3, R4, RZ ;  /* 0x00000004031c7210 */ /* 0x000fe40007ffe0ff */
[----:B------:R-:W-:Y:S02]  /*0d80*/  MOV R27, R2 ;  /* 0x00000002001b7202 */ /* 0x000fe40000000f00 */
.L_x_2:
[----:B------:R-:W-:-:S05]  /*0d90*/  @P1 IADD3 R4, R237, R250, RZ ;  /* 0x000000faed041210 */ /* 0x000fca0007ffe0ff */
[----:B------:R-:W-:-:S04]  /*0da0*/  @P1 IMAD.WIDE.U32 R2, R4, c[0x0][0x1a0], RZ ;  /* 0x0000680004021a25 */ /* 0x000fc800078e00ff */
[----:B------:R-:W-:Y:S01]  /*0db0*/  @P1 IMAD R24, R4, c[0x0][0x1a4], R3 ;  /* 0x0000690004181a24 */ /* 0x000fe200078e0203 */
[----:B------:R-:W-:Y:S01]  /*0dc0*/  @P1 MOV R23, R2 ;  /* 0x0000000200171202 */ /* 0x000fe20000000f00 */
        /* <DEDUP_REMOVED lines=11> */
.L_x_3:
[----:B------:R-:W-:Y:S01]  /*0e80*/  IABS R18, c[0x0][0x1c8] ;  /* 0x0000720000127a13 */ /* 0x000fe20000000000 */
[----:B------:R-:W1:Y:S01]  /*0e90*/  S2R R38, SR_CTAID.Z ;  /* 0x0000000000267919 */ /* 0x000e620000002700 */
[----:B------:R-:W2:Y:S01]  /*0ea0*/  LDC.U8 R26, c[0x0][0x328] ;  /* 0x0000ca00ff1a7b82 */ /* 0x000ea20000000000 */
[----:B------:R-:W-:Y:S01]  /*0eb0*/  IMAD.MOV.U32 R12, RZ, RZ, c[0x0][0x224] ;  /* 0x00008900ff0c7624 */ /* 0x000fe200078e00ff */
[----:B------:R-:W3:Y:S01]  /*0ec0*/  I2F.RP R2, R18 ;  /* 0x0000001200027306 */ /* 0x000ee20000209400 */
[C---:B------:R-:W-:Y:S01]  /*0ed0*/  @P0 IMAD.WIDE.U32 R4, R0.reuse, c[0x0][0x370], RZ ;  /* 0x0000dc0000040a25 */ /* 0x040fe200078e00ff */
[----:B------:R-:W4:Y:S02]  /*0ee0*/  S2R R21, SR_CTAID.X ;  /* 0x0000000000157919 */ /* 0x000f240000002500 */
[----:B------:R-:W-:Y:S01]  /*0ef0*/  SHF.R.S32.HI R12, RZ, 0x1f, R12 ;  /* 0x0000001fff0c7819 */ /* 0x000fe2000001140c */
[----:B------:R-:W-:Y:S01]  /*0f00*/  @P0 IMAD R11, R0, c[0x0][0x374], R5 ;  /* 0x0000dd00000b0a24 */ /* 0x000fe200078e0205 */
[----:B------:R-:W-:Y:S01]  /*0f10*/  @P0 MOV R9, R4 ;  /* 0x0000000400090202 */ /* 0x000fe20000000f00 */
[----:B------:R-:W-:Y:S01]  /*0f20*/  @!P0 IMAD.WIDE.U32 R4, R35, c[0x0][0x368], RZ ;  /* 0x0000da0023048a25 */ /* 0x000fe200078e00ff */
[----:B------:R-:W5:Y:S03]  /*0f30*/  LDC.U8 R32, c[0x0][0x3d0] ;  /* 0x0000f400ff207b82 */ /* 0x000f660000000000 */
[----:B------:R-:W-:-:S02]  /*0f40*/  IMAD.MOV.U32 R34, RZ, RZ, c[0x0][0x22c] ;  /* 0x00008b00ff227624 */ /* 0x000fc400078e00ff */
[----:B------:R-:W-:Y:S02]  /*0f50*/  @!P0 IMAD.MOV.U32 R9, RZ, RZ, R4 ;  /* 0x000000ffff098224 */ /* 0x000fe400078e0004 */
[----:B------:R-:W-:Y:S01]  /*0f60*/  IMAD.WIDE R16, R34, c[0x0][0x1c0], RZ ;  /* 0x0000700022107a25 */ /* 0x000fe200078e02ff */
[----:B---3--:R-:W3:Y:S01]  /*0f70*/  MUFU.RCP R2, R2 ;  /* 0x0000000200027308 */ /* 0x008ee20000001000 */
[----:B-1----:R-:W-:Y:S02]  /*0f80*/  IABS R7, R38 ;  /* 0x0000002600077213 */ /* 0x002fe40000000000 */
[----:B------:R-:W-:Y:S02]  /*0f90*/  LOP3.LUT R8, R38, c[0x0][0x1c8], RZ, 0x3c, !PT ;  /* 0x0000720026087a12 */ /* 0x000fe400078e3cff */
[----:B--2---:R-:W-:Y:S01]  /*0fa0*/  ISETP.NE.AND P1, PT, R26, RZ, PT ;  /* 0x000000ff1a00720c */ /* 0x004fe20003f25270 */
[----:B----4-:R-:W-:Y:S01]  /*0fb0*/  IMAD.WIDE.U32 R30, R21, c[0x0][0x3d8], RZ ;  /* 0x0000f600151e7a25 */ /* 0x010fe200078e00ff */
[----:B------:R-:W-:-:S02]  /*0fc0*/  ISETP.GE.AND P3, PT, R8, RZ, PT ;  /* 0x000000ff0800720c */ /* 0x000fc40003f66270 */
[----:B------:R-:W-:Y:S02]  /*0fd0*/  SHF.L.U64.HI R8, R35, 0x7, R15 ;  /* 0x0000000723087819 */ /* 0x000fe4000001020f */
[----:B---3--:R-:W-:Y:S02]  /*0fe0*/  IADD3 R2, R2, 0xffffffe, RZ ;  /* 0x0ffffffe02027810 */ /* 0x008fe40007ffe0ff */
[----:B------:R-:W-:Y:S02]  /*0ff0*/  SEL R8, R8, RZ, P2 ;  /* 0x000000ff08087207 */ /* 0x000fe40001000000 */
[----:B------:R-:W1:Y:S02]  /*1000*/  F2I.FTZ.U32.TRUNC.NTZ R3, R2 ;  /* 0x0000000200037305 */ /* 0x000e64000021f000 */
[----:B-1----:R-:W-:-:S05]  /*1010*/  IADD3 R2, RZ, -R3, RZ ;  /* 0x80000003ff027210 */ /* 0x002fca0007ffe0ff */
[----:B------:R-:W-:Y:S02]  /*1020*/  IMAD R6, R2, R18, RZ ;  /* 0x0000001202067224 */ /* 0x000fe400078e02ff */
[----:B------:R-:W-:-:S04]  /*1030*/  IMAD.MOV.U32 R2, RZ, RZ, RZ ;  /* 0x000000ffff027224 */ /* 0x000fc800078e00ff */
[----:B------:R-:W-:-:S04]  /*1040*/  IMAD.HI.U32 R2, R3, R6, R2 ;  /* 0x0000000603027227 */ /* 0x000fc800078e0002 */
[----:B------:R-:W-:Y:S02]  /*1050*/  @!P0 IMAD R6, R15, c[0x0][0x368], RZ ;  /* 0x0000da000f068a24 */ /* 0x000fe400078e02ff */
[----:B------:R-:W-:-:S04]  /*1060*/  IMAD.HI.U32 R2, R2, R7, RZ ;  /* 0x0000000702027227 */ /* 0x000fc800078e00ff */
[----:B------:R-:W-:Y:S01]  /*1070*/  @!P0 IMAD R6, R35, c[0x0][0x36c], R6 ;  /* 0x0000db0023068a24 */ /* 0x000fe200078e0206 */
[----:B------:R-:W-:-:S04]  /*1080*/  IADD3 R3, -R2, RZ, RZ ;  /* 0x000000ff02037210 */ /* 0x000fc80007ffe1ff */
[----:B------:R-:W-:Y:S01]  /*1090*/  @!P0 IADD3 R11, R5, R6, RZ ;  /* 0x00000006050b8210 */ /* 0x000fe20007ffe0ff */
[----:B------:R-:W-:Y:S02]  /*10a0*/  IMAD R3, R18, R3, R7 ;  /* 0x0000000312037224 */ /* 0x000fe400078e0207 */
[----:B------:R-:W-:Y:S02]  /*10b0*/  IMAD R7, R12, R35, RZ ;  /* 0x000000230c077224 */ /* 0x000fe400078e02ff */
[----:B------:R-:W-:Y:S01]  /*10c0*/  IMAD.WIDE.U32 R12, R35, c[0x0][0x224], RZ ;  /* 0x00008900230c7a25 */ /* 0x000fe200078e00ff */
[----:B------:R-:W-:-:S03]  /*10d0*/  ISETP.GT.U32.AND P4, PT, R18, R3, PT ;  /* 0x000000031200720c */ /* 0x000fc60003f84070 */
[----:B------:R-:W-:Y:S02]  /*10e0*/  IMAD R5, R15, c[0x0][0x224], R7 ;  /* 0x000089000f057a24 */ /* 0x000fe400078e0207 */
[----:B------:R-:W-:Y:S02]  /*10f0*/  IMAD.SHL.U32 R6, R35, 0x80, RZ ;  /* 0x0000008023067824 */ /* 0x000fe400078e00ff */
[-C--:B------:R-:W-:Y:S01]  /*1100*/  IMAD R7, R17, R12.reuse, RZ ;  /* 0x0000000c11077224 */ /* 0x080fe200078e02ff */
[----:B------:R-:W-:Y:S01]  /*1110*/  IADD3 R4, R13, R5, RZ ;  /* 0x000000050d047210 */ /* 0x000fe20007ffe0ff */
[----:B------:R-:W-:Y:S01]  /*1120*/  IMAD.WIDE.U32 R12, R16, R12, RZ ;  /* 0x0000000c100c7225 */ /* 0x000fe200078e00ff */
[----:B------:R-:W-:-:S03]  /*1130*/  SEL R6, R6, RZ, P2 ;  /* 0x000000ff06067207 */ /* 0x000fc60001000000 */
[----:B------:R-:W-:Y:S01]  /*1140*/  @!P4 IADD3 R3, R3, -R18, RZ ;  /* 0x800000120303c210 */ /* 0x000fe20007ffe0ff */
[----:B------:R-:W-:Y:S01]  /*1150*/  IMAD R7, R16, R4, R7 ;  /* 0x0000000410077224 */ /* 0x000fe200078e0207 */
[----:B------:R-:W-:Y:S01]  /*1160*/  IADD3 R6, P2, R10, R6, RZ ;  /* 0x000000060a067210 */ /* 0x000fe20007f5e0ff */
[----:B------:R-:W-:Y:S01]  /*1170*/  IMAD.WIDE.U32 R4, R16, R0, RZ ;  /* 0x0000000010047225 */ /* 0x000fe200078e00ff */
[----:B------:R-:W-:Y:S02]  /*1180*/  ISETP.GE.U32.AND P5, PT, R3, R18, PT ;  /* 0x000000120300720c */ /* 0x000fe40003fa6070 */
[----:B------:R-:W-:Y:S01]  /*1190*/  @!P4 IADD3 R2, R2, 0x1, RZ ;  /* 0x000000010202c810 */ /* 0x000fe20007ffe0ff */
[C---:B------:R-:W-:Y:S01]  /*11a0*/  IMAD R3, R17.reuse, R0, RZ ;  /* 0x0000000011037224 */ /* 0x040fe200078e02ff */
[----:B------:R-:W-:Y:S01]  /*11b0*/  ISETP.NE.AND P4, PT, RZ, c[0x0][0x1c8], PT ;  /* 0x00007200ff007a0c */ /* 0x000fe20003f85270 */
[----:B------:R-:W-:Y:S01]  /*11c0*/  IMAD R15, R17, R6, RZ ;  /* 0x00000006110f7224 */ /* 0x000fe200078e02ff */
[----:B------:R-:W-:Y:S01]  /*11d0*/  SEL R17, R12, R4, !P0 ;  /* 0x000000040c117207 */ /* 0x000fe20004000000 */
[----:B------:R-:W-:Y:S01]  /*11e0*/  IMAD.X R8, R14, 0x1, R8, P2 ;  /* 0x000000010e087824 */ /* 0x000fe200010e0608 */
[----:B-----5:R-:W-:Y:S01]  /*11f0*/  ISETP.NE.AND P2, PT, R32, RZ, PT ;  /* 0x000000ff2000720c */ /* 0x020fe20003f45270 */
[----:B------:R-:W-:Y:S01]  /*1200*/  @P1 IMAD R4, R35, c[0x0][0x214], RZ ;  /* 0x0000850023041a24 */ /* 0x000fe200078e02ff */
[----:B------:R-:W-:Y:S01]  /*1210*/  IADD3 R13, R13, R7, RZ ;  /* 0x000000070d0d7210 */ /* 0x000fe20007ffe0ff */
[----:B------:R-:W-:Y:S01]  /*1220*/  @P0 IMAD.IADD R13, R5, 0x1, R3 ;  /* 0x00000001050d0824 */ /* 0x000fe200078e0203 */
[----:B------:R-:W-:Y:S01]  /*1230*/  SEL R26, R30, RZ, P2 ;  /* 0x000000ff1e1a7207 */ /* 0x000fe20001000000 */
[----:B------:R-:W-:Y:S01]  /*1240*/  IMAD.WIDE.U32 R6, R16, R6, RZ ;  /* 0x0000000610067225 */ /* 0x000fe200078e00ff */
[----:B------:R-:W-:-:S02]  /*1250*/  @P5 IADD3 R2, R2, 0x1, RZ ;  /* 0x0000000102025810 */ /* 0x000fc40007ffe0ff */
[----:B------:R-:W-:Y:S01]  /*1260*/  @P1 SEL R4, R4, R0, !P0 ;  /* 0x0000000004041207 */ /* 0x000fe20004000000 */
[----:B------:R-:W-:Y:S01]  /*1270*/  IMAD R8, R16, R8, R15 ;  /* 0x0000000810087224 */ /* 0x000fe200078e020f */
[----:B------:R-:W-:Y:S01]  /*1280*/  @!P3 IADD3 R2, -R2, RZ, RZ ;  /* 0x000000ff0202b210 */ /* 0x000fe20007ffe1ff */
[----:B------:R-:W-:Y:S01]  /*1290*/  IMAD R3, R21, c[0x0][0x3dc], R31 ;  /* 0x0000f70015037a24 */ /* 0x000fe200078e021f */
[----:B------:R-:W-:Y:S01]  /*12a0*/  @!P4 LOP3.LUT R2, RZ, c[0x0][0x1c8], RZ, 0x33, !PT ;  /* 0x00007200ff02ca12 */ /* 0x000fe200078e33ff */
[C---:B------:R-:W-:Y:S01]  /*12b0*/  IMAD R30, R38.reuse, c[0x0][0x22c], RZ ;  /* 0x00008b00261e7a24 */ /* 0x040fe200078e02ff */
[----:B------:R-:W-:Y:S01]  /*12c0*/  SHF.R.S32.HI R18, RZ, 0x1f, R20 ;  /* 0x0000001fff127819 */ /* 0x000fe20000011414 */
[--C-:B------:R-:W-:Y:S01]  /*12d0*/  @!P1 IMAD R5, R35, c[0x0][0x1c0], R38.reuse ;  /* 0x0000700023059a24 */ /* 0x100fe200078e0226 */
[----:B------:R-:W-:Y:S01]  /*12e0*/  SHF.R.S32.HI R32, RZ, 0x1f, R38 ;  /* 0x0000001fff207819 */ /* 0x000fe20000011426 */
[----:B------:R-:W-:Y:S01]  /*12f0*/  @P1 IMAD R15, R38, c[0x0][0x234], R4 ;  /* 0x00008d00260f1a24 */ /* 0x000fe200078e0204 */
[----:B------:R-:W-:Y:S01]  /*1300*/  SHF.R.S32.HI R33, RZ, 0x1f, R30 ;  /* 0x0000001fff217819 */ /* 0x000fe2000001141e */
[----:B------:R-:W-:Y:S01]  /*1310*/  @!P1 IMAD R15, R5, c[0x0][0x214], RZ ;  /* 0x00008500050f9a24 */ /* 0x000fe200078e02ff */
[----:B------:R-:W-:-:S02]  /*1320*/  SEL R16, R3, RZ, P2 ;  /* 0x000000ff03107207 */ /* 0x000fc40001000000 */
[----:B------:R-:W-:Y:S02]  /*1330*/  IADD3 R8, R7, R8, RZ ;  /* 0x0000000807087210 */ /* 0x000fe40007ffe0ff */
[----:B------:R-:W-:Y:S01]  /*1340*/  SHF.R.S32.HI R21, RZ, 0x1f, R2 ;  /* 0x0000001fff157819 */ /* 0x000fe20000011402 */
[----:B------:R-:W-:Y:S05]  /*1350*/  @!P1 BRA `(.L_x_4) ;  /* 0x0000007000009947 */ /* 0x000fea0003800000 */
[C---:B------:R-:W-:Y:S01]  /*1360*/  @!P0 IMAD R0, R35.reuse, c[0x0][0x224], RZ ;  /* 0x0000890023008a24 */ /* 0x040fe200078e02ff */
[----:B------:R-:W-:Y:S02]  /*1370*/  MOV R3, 0x80 ;  /* 0x0000008000037802 */ /* 0x000fe40000000f00 */
[----:B------:R-:W-:Y:S02]  /*1380*/  MOV R12, c[0x0][0x210] ;  /* 0x00008400000c7a02 */ /* 0x000fe40000000f00 */
[----:B------:R-:W-:-:S03]  /*1390*/  LEA R0, R35, R0, 0x7 ;  /* 0x0000000023007211 */ /* 0x000fc600078e38ff */
[----:B------:R-:W-:-:S04]  /*13a0*/  IMAD R12, R3, R12, c[0x0][0x234] ;  /* 0x00008d00030c7624 */ /* 0x000fc800078e020c */
[----:B------:R-:W-:Y:S01]  /*13b0*/  IMAD R12, R12, R38, R0 ;  /* 0x000000260c0c7224 */ /* 0x000fe200078e0200 */
[----:B------:R-:W-:Y:S05]  /*13c0*/  BRA `(.L_x_5) ;  /* 0x0000002000007947 */ /* 0x000fea0003800000 */
.L_x_4:
[----:B------:R-:W-:-:S04]  /*13d0*/  IMAD R12, R35, c[0x0][0x1c0], R38 ;  /* 0x00007000230c7a24 */ /* 0x000fc800078e0226 */
[----:B------:R-:W-:Y:S02]  /*13e0*/  IMAD R12, R12, c[0x0][0x224], RZ ;  /* 0x000089000c0c7a24 */ /* 0x000fe400078e02ff */
.L_x_5:
[----:B------:R-:W2:Y:S04]  /*13f0*/  LDL.64 R4, [R1] ;  /* 0x0000000001047983 */ /* 0x000ea80000100a00 */
[----:B------:R1:W2:Y:S04]  /*1400*/  LDL.64 R36, [R1] ;  /* 0x0000000001247983 */ /* 0x0002a80000100a00 */
[----:B------:R-:W3:Y:S04]  /*1410*/  LDL R41, [R1+0xc] ;  /* 0x00000c0001297983 */ /* 0x000ee80000100800 */
[----:B------:R-:W4:Y:S04]  /*1420*/  S2R R39, SR_TID.X ;  /* 0x0000000000277919 */ /* 0x000f280000002100 */
[----:B------:R-:W5:Y:S01]  /*1430*/  S2R R40, SR_TID.X ;  /* 0x0000000000287919 */ /* 0x000f620000002100 */
[----:B------:R-:W-:-:S02]  /*1440*/  IMAD R31, R34, c[0x0][0x1c0], RZ ;  /* 0x00007000221f7a24 */ /* 0x000fc400078e02ff */
[----:B------:R-:W-:-:S03]  /*1450*/  IMAD R0, R14, c[0x0][0x370], RZ ;  /* 0x0000dc000e007a24 */ /* 0x000fc600078e02ff */
[----:B------:R-:W-:Y:S01]  /*1460*/  SHF.L.U32 R3, R31, 0x6, RZ ;  /* 0x000000061f037819 */ /* 0x000fe200000006ff */
[----:B------:R-:W-:Y:S01]  /*1470*/  IMAD R7, R10, c[0x0][0x374], R0 ;  /* 0x0000dd000a077a24 */ /* 0x000fe200078e0200 */
[----:B------:R-:W-:Y:S02]  /*1480*/  IADD3 R0, P3, R238, R10, RZ ;  /* 0x0000000aee007210 */ /* 0x000fe40007f7e0ff */
[----:B------:R-:W-:Y:S02]  /*1490*/  SHF.R.S32.HI R35, RZ, 0x1f, R238 ;  /* 0x0000001fff237819 */ /* 0x000fe400000114ee */
[----:B----4-:R-:W-:-:S04]  /*14a0*/  SHF.R.S32.HI R39, RZ, 0x1f, R39 ;  /* 0x0000001fff277819 */ /* 0x010fc80000011427 */
[----:B-----5:R-:W-:-:S04]  /*14b0*/  LEA.HI R39, R39, R40, RZ, 0x5 ;  /* 0x0000002827277211 */ /* 0x020fc800078f28ff */
[----:B------:R-:W-:Y:S01]  /*14c0*/  SHF.R.S32.HI R39, RZ, 0x5, R39 ;  /* 0x00000005ff277819 */ /* 0x000fe20000011427 */
[----:B------:R-:W-:Y:S01]  /*14d0*/  BSSY B1, `(.L_x_1) ;  /* 0x00004ac000017945 */ /* 0x000fe20003800000 */
[----:B--2---:R-:W-:-:S05]  /*14e0*/  IMAD.MOV.U32 R36, RZ, RZ, R4 ;  /* 0x000000ffff247224 */ /* 0x004fca00078e0004 */
[----:B------:R-:W-:Y:S02]  /*14f0*/  IADD3 R4, P0, R36, R9, RZ ;  /* 0x0000000924047210 */ /* 0x000fe40007f1e0ff */
[----:B------:R-:W-:-:S05]  /*1500*/  SHF.R.S32.HI R37, RZ, 0x1f, R36 ;  /* 0x0000001fff257819 */ /* 0x000fca0000011424 */
[----:B------:R-:W-:Y:S01]  /*1510*/  IMAD.X R5, R37, 0x1, R11, P0 ;  /* 0x0000000125057824 */ /* 0x000fe200000e060b */
[----:B------:R-:W-:Y:S02]  /*1520*/  IADD3 R6, P1, P0, R6, R3, R30 ;  /* 0x0000000306067210 */ /* 0x000fe4000783e01e */
[----:B------:R-:W-:Y:S01]  /*1530*/  SHF.R.S32.HI R3, RZ, 0x1f, R3 ;  /* 0x0000001fff037819 */ /* 0x000fe20000011403 */
[----:B------:R-:W-:-:S03]  /*1540*/  IMAD.WIDE.U32 R4, R10, c[0x0][0x370], R4 ;  /* 0x0000dc000a047a25 */ /* 0x000fc600078e0004 */
[----:B------:R-:W-:Y:S01]  /*1550*/  IADD3.X R8, R8, R3, R33, P1, P0 ;  /* 0x0000000308087210 */ /* 0x000fe20000fe0421 */
[----:B------:R-:W-:Y:S01]  /*1560*/  IMAD.X R3, R35, 0x1, R14, P3 ;  /* 0x0000000123037824 */ /* 0x000fe200018e060e */
[----:B------:R-:W-:Y:S01]  /*1570*/  IADD3 R11, P1, P0, R26, R6, R17 ;  /* 0x000000061a0b7210 */ /* 0x000fe2000783e011 */
[----:B------:R-:W-:Y:S02]  /*1580*/  IMAD.IADD R5, R5, 0x1, R7 ;  /* 0x0000000105057824 */ /* 0x000fe400078e0207 */
[----:B------:R-:W-:Y:S02]  /*1590*/  IMAD R9, R32, c[0x0][0x378], RZ ;  /* 0x0000de0020097a24 */ /* 0x000fe400078e02ff */
[----:B------:R-:W-:Y:S02]  /*15a0*/  IMAD R14, R3, c[0x0][0x190], RZ ;  /* 0x00006400030e7a24 */ /* 0x000fe400078e02ff */
[----:B------:R-:W-:-:S04]  /*15b0*/  IMAD.WIDE.U32 R6, R0, c[0x0][0x190], R36 ;  /* 0x0000640000067a25 */ /* 0x000fc800078e0024 */
[----:B---3--:R-:W-:Y:S01]  /*15c0*/  IMAD R3, R39, R31, R41 ;  /* 0x0000001f27037224 */ /* 0x008fe200078e0229 */
[----:B------:R-:W-:Y:S01]  /*15d0*/  IADD3.X R8, R16, R8, R13, P1, P0 ;  /* 0x0000000810087210 */ /* 0x000fe20000fe040d */
[C---:B------:R-:W-:Y:S02]  /*15e0*/  IMAD R9, R38.reuse, c[0x0][0x37c], R9 ;  /* 0x0000df0026097a24 */ /* 0x040fe400078e0209 */
[----:B------:R-:W-:Y:S01]  /*15f0*/  IMAD.WIDE.U32 R4, R38, c[0x0][0x378], R4 ;  /* 0x0000de0026047a25 */ /* 0x000fe200078e0004 */
[----:B------:R-:W-:Y:S01]  /*1600*/  IADD3 R6, P1, R29, R6, RZ ;  /* 0x000000061d067210 */ /* 0x000fe20007f3e0ff */
[----:B------:R1:W-:Y:S02]  /*1610*/  STL [R1+0x4], R37 ;  /* 0x0000042501007387 */ /* 0x0003e40000100800 */
[----:B------:R-:W-:Y:S01]  /*1620*/  IMAD R14, R0, c[0x0][0x194], R14 ;  /* 0x00006500000e7a24 */ /* 0x000fe200078e020e */
[----:B------:R-:W-:Y:S02]  /*1630*/  IADD3 R0, P0, R3, R11, RZ ;  /* 0x0000000b03007210 */ /* 0x000fe40007f1e0ff */
[----:B------:R-:W-:-:S02]  /*1640*/  IADD3 R5, R5, R9, RZ ;  /* 0x0000000905057210 */ /* 0x000fc40007ffe0ff */
[----:B------:R-:W-:Y:S02]  /*1650*/  IADD3.X R7, R22, R7, R14, P1, !PT ;  /* 0x0000000716077210 */ /* 0x000fe40000ffe40e */
[----:B------:R-:W-:Y:S01]  /*1660*/  LEA.HI.X.SX32 R9, R3, R8, 0x1, P0 ;  /* 0x0000000803097211 */ /* 0x000fe200000f0eff */
[----:B------:R-:W-:Y:S01]  /*1670*/  IMAD R8, R32, c[0x0][0x1a8], RZ ;  /* 0x00006a0020087a24 */ /* 0x000fe200078e02ff */
[----:B------:R-:W-:Y:S01]  /*1680*/  ISETP.GE.AND P3, PT, R19, 0x1, PT ;  /* 0x000000011300780c */ /* 0x000fe20003f66270 */
[----:B------:R-:W-:Y:S01]  /*1690*/  IMAD R3, R35, c[0x0][0x370], RZ ;  /* 0x0000dc0023037a24 */ /* 0x000fe200078e02ff */
[----:B------:R-:W-:Y:S01]  /*16a0*/  LEA R206, P0, R0, c[0x0][0x350], 0x2 ;  /* 0x0000d40000ce7a11 */ /* 0x000fe200078010ff */
[C---:B------:R-:W-:Y:S02]  /*16b0*/  IMAD R8, R38.reuse, c[0x0][0x1ac], R8 ;  /* 0x00006b0026087a24 */ /* 0x040fe400078e0208 */
[----:B------:R-:W-:Y:S01]  /*16c0*/  IMAD.WIDE.U32 R6, R38, c[0x0][0x1a8], R6 ;  /* 0x00006a0026067a25 */ /* 0x000fe200078e0006 */
[----:B------:R-:W-:-:S03]  /*16d0*/  LEA.HI.X R207, R0, c[0x0][0x354], R9, 0x2, P0 ;  /* 0x0000d50000cf7a11 */ /* 0x000fc600000f1409 */
[C---:B------:R-:W-:Y:S02]  /*16e0*/  IMAD R3, R238.reuse, c[0x0][0x374], R3 ;  /* 0x0000dd00ee037a24 */ /* 0x040fe400078e0203 */
[----:B------:R-:W-:Y:S01]  /*16f0*/  IMAD.WIDE.U32 R4, R238, c[0x0][0x370], R4 ;  /* 0x0000dc00ee047a25 */ /* 0x000fe200078e0004 */
[----:B------:R-:W-:Y:S02]  /*1700*/  IADD3 R7, R7, R8, RZ ;  /* 0x0000000807077210 */ /* 0x000fe40007ffe0ff */
[----:B------:R-:W-:Y:S01]  /*1710*/  MOV R30, 0x4 ;  /* 0x00000004001e7802 */ /* 0x000fe20000000f00 */
[----:B------:R-:W-:Y:S01]  /*1720*/  IMAD.IADD R0, R5, 0x1, R3 ;  /* 0x0000000105007824 */ /* 0x000fe200078e0203 */
[----:B------:R-:W-:Y:S01]  /*1730*/  LEA R8, P0, R4, c[0x0][0x330], 0x1 ;  /* 0x0000cc0004087a11 */ /* 0x000fe200078008ff */
[----:B------:R-:W-:Y:S01]  /*1740*/  IMAD.IADD R11, R10, 0x1, R12 ;  /* 0x000000010a0b7824 */ /* 0x000fe200078e020c */
[----:B------:R-:W-:Y:S01]  /*1750*/  LEA R12, P1, R6, c[0x0][0x160], 0x1 ;  /* 0x00005800060c7a11 */ /* 0x000fe200078208ff */
[----:B------:R-:W-:Y:S01]  /*1760*/  IMAD.IADD R10, R10, 0x1, R15 ;  /* 0x000000010a0a7824 */ /* 0x000fe200078e020f */
[----:B------:R-:W-:-:S02]  /*1770*/  LEA.HI.X R9, R4, c[0x0][0x334], R0, 0x1, P0 ;  /* 0x0000cd0004097a11 */ /* 0x000fc400000f0c00 */
[----:B------:R-:W-:Y:S01]  /*1780*/  LEA.HI.X R13, R6, c[0x0][0x164], R7, 0x1, P1 ;  /* 0x00005900060d7a11 */ /* 0x000fe200008f0c07 */
[----:B------:R-:W-:Y:S01]  /*1790*/  IMAD.WIDE R4, R10, R30, c[0x0][0x200] ;  /* 0x000080000a047625 */ /* 0x000fe200078e021e */
[----:B------:R-:W-:-:S03]  /*17a0*/  LEA.HI.SX32 R0, R25, 0xffffffff, 0x1a ;  /* 0xffffffff19007811 */ /* 0x000fc600078fd2ff */
[----:B------:R-:W-:Y:S01]  /*17b0*/  IMAD.WIDE R30, R11, R30, c[0x0][0x3c8] ;  /* 0x0000f2000b1e7625 */ /* 0x000fe200078e021e */
[----:B------:R-:W-:Y:S05]  /*17c0*/  @!P3 BRA `(.L_x_6) ;  /* 0x000040a00000b947 */ /* 0x000fea0003800000 */
[----:B-1----:R-:W2:Y:S01]  /*17d0*/  LDL R22, [R1+0x8] ;  /* 0x0000080001167983 */ /* 0x002ea20000100800 */
[----:B------:R-:W-:Y:S01]  /*17e0*/  IMAD.MOV.U32 R213, RZ, RZ, R0 ;  /* 0x000000ffffd57224 */ /* 0x000fe200078e0000 */
[----:B------:R-:W-:Y:S01]  /*17f0*/  IADD3 R11, R238, 0x20, RZ ;  /* 0x00000020ee0b7810 */ /* 0x000fe20007ffe0ff */
[----:B------:R-:W-:Y:S01]  /*1800*/  IMAD R0, R239, -0x40, R212 ;  /* 0xffffffc0ef007824 */ /* 0x000fe200078e02d4 */
[----:B------:R-:W-:Y:S01]  /*1810*/  MOV R223, R5 ;  /* 0x0000000500df7202 */ /* 0x000fe20000000f00 */
[----:B------:R-:W-:Y:S02]  /*1820*/  IMAD R19, R213, -0x40, R19 ;  /* 0xffffffc0d5137824 */ /* 0x000fe400078e0213 */
[----:B------:R-:W-:Y:S02]  /*1830*/  IMAD.MOV.U32 R225, RZ, RZ, R4 ;  /* 0x000000ffffe17224 */ /* 0x000fe400078e0004 */
[----:B------:R-:W-:Y:S01]  /*1840*/  IMAD.WIDE.U32 R6, R20, c[0x0][0x1a0], R36 ;  /* 0x0000680014067a25 */ /* 0x000fe200078e0024 */
[----:B------:R-:W-:Y:S01]  /*1850*/  ISETP.GE.AND P3, PT, R11, R0, PT ;  /* 0x000000000b00720c */ /* 0x000fe20003f66270 */
[----:B------:R-:W-:Y:S02]  /*1860*/  @P2 BAR.SYNC.DEFER_BLOCKING 0x0 ;  /* 0x0000000000002b1d */ /* 0x000fe40000010000 */
[----:B------:R-:W-:-:S02]  /*1870*/  IMAD R3, R18, c[0x0][0x1a0], RZ ;  /* 0x0000680012037a24 */ /* 0x000fc400078e02ff */
[----:B------:R-:W-:Y:S01]  /*1880*/  IMAD.WIDE.U32 R4, R20, c[0x0][0x198], R36 ;  /* 0x0000660014047a25 */ /* 0x000fe200078e0024 */
[----:B------:R-:W-:-:S03]  /*1890*/  ISETP.GE.AND P1, PT, R11, R19, PT ;  /* 0x000000130b00720c */ /* 0x000fc60003f26270 */
[----:B------:R-:W-:Y:S01]  /*18a0*/  IMAD R10, R18, c[0x0][0x198], RZ ;  /* 0x00006600120a7a24 */ /* 0x000fe200078e02ff */
[----:B------:R-:W-:Y:S01]  /*18b0*/  IADD3 R6, P5, R23, R6, RZ ;  /* 0x0000000617067210 */ /* 0x000fe20007fbe0ff */
[C---:B------:R-:W-:Y:S02]  /*18c0*/  IMAD R11, R20.reuse, c[0x0][0x1a4], R3 ;  /* 0x00006900140b7a24 */ /* 0x040fe400078e0203 */
[----:B------:R-:W-:Y:S01]  /*18d0*/  IMAD R3, R20, c[0x0][0x19c], R10 ;  /* 0x0000670014037a24 */ /* 0x000fe200078e020a */
[----:B------:R-:W-:Y:S01]  /*18e0*/  IADD3 R10, P0, R27, R4, RZ ;  /* 0x000000041b0a7210 */ /* 0x000fe20007f1e0ff */
[----:B------:R-:W-:Y:S01]  /*18f0*/  IMAD.MOV.U32 R192, RZ, RZ, 0x40 ;  /* 0x00000040ffc07424 */ /* 0x000fe200078e00ff */
[----:B------:R-:W-:Y:S01]  /*1900*/  IADD3.X R7, R24, R7, R11, P5, !PT ;  /* 0x0000000718077210 */ /* 0x000fe20002ffe40b */
[----:B------:R-:W-:Y:S01]  /*1910*/  IMAD.MOV.U32 R210, RZ, RZ, R8 ;  /* 0x000000ffffd27224 */ /* 0x000fe200078e0008 */
[----:B------:R-:W-:Y:S01]  /*1920*/  IADD3.X R11, R28, R5, R3, P0, !PT ;  /* 0x000000051c0b7210 */ /* 0x000fe200007fe403 */
[----:B------:R-:W-:Y:S01]  /*1930*/  IMAD.WIDE.U32 R4, R192, c[0x0][0x370], RZ ;  /* 0x0000dc00c0047a25 */ /* 0x000fe200078e00ff */
[----:B------:R-:W-:-:S03]  /*1940*/  MOV R211, R9 ;  /* 0x0000000900d37202 */ /* 0x000fc60000000f00 */
[----:B------:R-:W-:Y:S01]  /*1950*/  IMAD.WIDE.U32 R8, R192, c[0x0][0x190], RZ ;  /* 0x00006400c0087a25 */ /* 0x000fe200078e00ff */
[----:B------:R-:W-:-:S03]  /*1960*/  ISETP.GE.AND P4, PT, R238, R0, PT ;  /* 0x00000000ee00720c */ /* 0x000fc60003f86270 */
[----:B------:R-:W-:Y:S02]  /*1970*/  IMAD.MOV.U32 R208, RZ, RZ, R12 ;  /* 0x000000ffffd07224 */ /* 0x000fe400078e000c */
[----:B------:R-:W-:Y:S01]  /*1980*/  IMAD.MOV.U32 R209, RZ, RZ, R13 ;  /* 0x000000ffffd17224 */ /* 0x000fe200078e000d */
[----:B------:R-:W-:Y:S01]  /*1990*/  @!P1 IADD3 R12, P5, R210, R4, RZ ;  /* 0x00000004d20c9210 */ /* 0x000fe20007fbe0ff */
[----:B------:R-:W-:Y:S01]  /*19a0*/  IMAD R13, R192, c[0x0][0x374], RZ ;  /* 0x0000dd00c00d7a24 */ /* 0x000fe200078e02ff */
[----:B------:R-:W-:Y:S01]  /*19b0*/  @!P1 IADD3 R14, P0, R208, R8, RZ ;  /* 0x00000008d00e9210 */ /* 0x000fe20007f1e0ff */
[----:B------:R-:W-:Y:S02]  /*19c0*/  IMAD R15, R192, c[0x0][0x194], RZ ;  /* 0x00006500c00f7a24 */ /* 0x000fe400078e02ff */
[C---:B------:R-:W-:Y:S02]  /*19d0*/  IMAD R0, R21.reuse, c[0x0][0x1b0], RZ ;  /* 0x00006c0015007a24 */ /* 0x040fe400078e02ff */
[----:B------:R-:W-:Y:S01]  /*19e0*/  IMAD R3, R21, c[0x0][0x1b8], RZ ;  /* 0x00006e0015037a24 */ /* 0x000fe200078e02ff */
[----:B------:R-:W-:Y:S01]  /*19f0*/  @!P1 IADD3.X R13, R211, R5, R13, P5, !PT ;  /* 0x00000005d30d9210 */ /* 0x000fe20002ffe40d */
[C---:B------:R-:W-:Y:S01]  /*1a00*/  IMAD R21, R2.reuse, c[0x0][0x1b4], R0 ;  /* 0x00006d0002157a24 */ /* 0x040fe200078e0200 */
[----:B------:R-:W-:Y:S01]  /*1a10*/  @!P1 IADD3.X R15, R209, R9, R15, P0, !PT ;  /* 0x00000009d10f9210 */ /* 0x000fe200007fe40f */
[----:B------:R-:W-:Y:S01]  /*1a20*/  IMAD R3, R2, c[0x0][0x1bc], R3 ;  /* 0x00006f0002037a24 */ /* 0x000fe200078e0203 */
[----:B------:R-:W-:Y:S01]  /*1a30*/  @!P3 IADD3 R0, P0, R238, 0x20, RZ ;  /* 0x00000020ee00b810 */ /* 0x000fe20007f1e0ff */
[----:B------:R-:W-:-:S04]  /*1a40*/  IMAD.WIDE.U32 R4, R2, c[0x0][0x1b8], R6 ;  /* 0x00006e0002047a25 */ /* 0x000fc800078e0006 */
[----:B------:R-:W-:Y:S01]  /*1a50*/  IMAD.WIDE.U32 R10, R2, c[0x0][0x1b0], R10 ;  /* 0x00006c00020a7a25 */ /* 0x000fe200078e000a */
[----:B------:R-:W-:Y:S02]  /*1a60*/  LEA.HI R2, R213, R213, RZ, 0x1 ;  /* 0x000000d5d5027211 */ /* 0x000fe400078f08ff */
[----:B------:R-:W-:Y:S01]  /*1a70*/  @!P3 IADD3.X R7, RZ, R35, RZ, P0, !PT ;  /* 0x00000023ff07b210 */ /* 0x000fe200007fe4ff */
[----:B------:R-:W-:Y:S01]  /*1a80*/  @!P4 IMAD R6, R35, c[0x0][0x1a0], RZ ;  /* 0x000068002306ca24 */ /* 0x000fe200078e02ff */
[----:B------:R-:W-:Y:S01]  /*1a90*/  LOP3.LUT R17, R2, 0xfffffffe, RZ, 0xc0, !PT ;  /* 0xfffffffe02117812 */ /* 0x000fe200078ec0ff */
[----:B------:R-:W-:Y:S02]  /*1aa0*/  IMAD.IADD R3, R5, 0x1, R3 ;  /* 0x0000000105037824 */ /* 0x000fe400078e0203 */
[----:B------:R-:W-:Y:S02]  /*1ab0*/  @!P4 IMAD.MOV.U32 R2, RZ, RZ, R4 ;  /* 0x000000ffff02c224 */ /* 0x000fe400078e0004 */
[----:B------:R-:W-:-:S02]  /*1ac0*/  @!P4 IMAD R9, R238, c[0x0][0x1a4], R6 ;  /* 0x00006900ee09ca24 */ /* 0x000fc400078e0206 */
[----:B------:R-:W-:Y:S02]  /*1ad0*/  @!P3 IMAD R8, R7, c[0x0][0x1a0], RZ ;  /* 0x000068000708ba24 */ /* 0x000fe400078e02ff */
[----:B------:R-:W-:-:S04]  /*1ae0*/  @!P4 IMAD.WIDE.U32 R6, R238, c[0x0][0x1a0], R2 ;  /* 0x00006800ee06ca25 */ /* 0x000fc800078e0002 */
[----:B------:R-:W-:Y:S01]  /*1af0*/  IMAD.IADD R18, R213, 0x1, -R17 ;  /* 0x00000001d5127824 */ /* 0x000fe200078e0a11 */
[----:B------:R-:W-:Y:S01]  /*1b00*/  @!P4 IADD3 R9, R7, R9, RZ ;  /* 0x000000090709c210 */ /* 0x000fe20007ffe0ff */
[----:B------:R-:W-:Y:S01]  /*1b10*/  @!P3 IMAD R17, R0, c[0x0][0x1a4], R8 ;  /* 0x000069000011ba24 */ /* 0x000fe200078e0208 */
[----:B------:R-:W-:-:S04]  /*1b20*/  @!P4 LEA R8, P5, R6, c[0x0][0x170], 0x1 ;  /* 0x00005c000608ca11 */ /* 0x000fc800078a08ff */
[----:B------:R-:W-:Y:S01]  /*1b30*/  @!P4 LEA.HI.X R9, R6, c[0x0][0x174], R9, 0x1, P5 ;  /* 0x00005d000609ca11 */ /* 0x000fe200028f0c09 */
[----:B------:R1:W-:Y:S04]  /*1b40*/  @P4 STS.128 [R214+0x10000], RZ ;  /* 0x010000ffd6004388 */ /* 0x0003e80000000c00 */
[----:B------:R1:W-:Y:S04]  /*1b50*/  @P4 STS.128 [R214+0x12000], RZ ;  /* 0x012000ffd6004388 */ /* 0x0003e80000000c00 */
[----:B------:R-:W-:Y:S01]  /*1b60*/  @!PT LDS RZ, [RZ] ;  /* 0x00000000fffff984 */ /* 0x000fe20000000800 */
[----:B------:R-:W-:Y:S01]  /*1b70*/  @!PT LDS RZ, [RZ] ;  /* 0x00000000fffff984 */ /* 0x000fe20000000800 */
[----:B------:R-:W-:Y:S01]  /*1b80*/  @!PT LDS RZ, [RZ] ;  /* 0x00000000fffff984 */ /* 0x000fe20000000800 */
[----:B------:R3:W-:Y:S04]  /*1b90*/  @!P4 LDGSTS.E.BYPASS.LTC128B.128 [R214+0x10000], [R8.64] ;  /* 0x1000000008d6cfae */ /* 0x0007e8000b901d46 */
[----:B------:R3:W-:Y:S04]  /*1ba0*/  @!P4 LDGSTS.E.BYPASS.LTC128B.128 [R214+0x12000], [R8.64+0x80] ;  /* 0x1200008008d6cfae */ /* 0x0007e8000b901d46 */
[----:B---3--:R-:W3:Y:S01]  /*1bb0*/  LDL R8, [R1+0x10] ;  /* 0x0000100001087983 */ /* 0x008ee20000100800 */
[----:B------:R-:W-:-:S02]  /*1bc0*/  @!P3 IADD3 R16, P0, R238, 0x20, RZ ;  /* 0x00000020ee10b810 */ /* 0x000fc40007f1e0ff */
[----:B------:R-:W-:-:S03]  /*1bd0*/  @!P3 MOV R5, R3 ;  /* 0x000000030005b202 */ /* 0x000fc60000000f00 */
[----:B------:R-:W-:Y:S02]  /*1be0*/  @!P3 IMAD.X R2, RZ, RZ, R35, P0 ;  /* 0x000000ffff02b224 */ /* 0x000fe400000e0623 */
[----:B------:R-:W-:Y:S01]  /*1bf0*/  @!P3 IMAD.WIDE.U32 R4, R0, c[0x0][0x1a0], R4 ;  /* 0x000068000004ba25 */ /* 0x000fe200078e0004 */
[----:B------:R-:W-:-:S03]  /*1c00*/  ISETP.GE.AND P2, PT, R238, R19, PT ;  /* 0x00000013ee00720c */ /* 0x000fc60003f46270 */
[----:B------:R-:W-:Y:S01]  /*1c10*/  @!P3 IMAD R0, R2, c[0x0][0x198], RZ ;  /* 0x000066000200ba24 */ /* 0x000fe200078e02ff */
[----:B------:R-:W-:Y:S02]  /*1c20*/  @!P3 IADD3 R5, R5, R17, RZ ;  /* 0x000000110505b210 */ /* 0x000fe40007ffe0ff */
[----:B------:R-:W-:Y:S01]  /*1c30*/  @!P3 LEA R6, P5, R4, c[0x0][0x170], 0x1 ;  /* 0x00005c000406ba11 */ /* 0x000fe200078a08ff */
[----:B------:R-:W-:Y:S01]  /*1c40*/  @!P3 IMAD R17, R16, c[0x0][0x19c], R0 ;  /* 0x000067001011ba24 */ /* 0x000fe200078e0200 */
[----:B------:R-:W-:Y:S02]  /*1c50*/  ISETP.NE.AND P0, PT, R18, 0x1, PT ;  /* 0x000000011200780c */ /* 0x000fe40003f05270 */
[----:B------:R-:W-:Y:S01]  /*1c60*/  @!P3 LEA.HI.X R7, R4, c[0x0][0x174], R5, 0x1, P5 ;  /* 0x00005d000407ba11 */ /* 0x000fe200028f0c05 */
[----:B------:R-:W-:Y:S01]  /*1c70*/  IMAD.IADD R3, R11, 0x1, R21 ;  /* 0x000000010b037824 */ /* 0x000fe200078e0215 */
[----:B------:R1:W-:Y:S01]  /*1c80*/  @P3 STS.128 [R214+0x11000], RZ ;  /* 0x011000ffd6003388 */ /* 0x0003e20000000c00 */
[----:B------:R-:W-:-:S02]  /*1c90*/  @!P4 IMAD.MOV.U32 R2, RZ, RZ, R10 ;  /* 0x000000ffff02c224 */ /* 0x000fc400078e000a */
[----:B------:R-:W-:Y:S01]  /*1ca0*/  @!P4 IMAD R4, R35, c[0x0][0x198], RZ ;  /* 0x000066002304ca24 */ /* 0x000fe200078e02ff */
[----:B------:R1:W-:Y:S01]  /*1cb0*/  @P3 STS.128 [R214+0x13000], RZ ;  /* 0x013000ffd6003388 */ /* 0x0003e20000000c00 */
[----:B------:R-:W-:-:S03]  /*1cc0*/  @!P3 IMAD.MOV.U32 R11, RZ, RZ, R3 ;  /* 0x000000ffff0bb224 */ /* 0x000fc600078e0003 */
[----:B------:R-:W-:Y:S01]  /*1cd0*/  @!PT LDS RZ, [RZ] ;  /* 0x00000000fffff984 */ /* 0x000fe20000000800 */
[----:B------:R-:W-:Y:S01]  /*1ce0*/  @!PT LDS RZ, [RZ] ;  /* 0x00000000fffff984 */ /* 0x000fe20000000800 */
[----:B------:R-:W-:Y:S01]  /*1cf0*/  @!PT LDS RZ, [RZ] ;  /* 0x00000000fffff984 */ /* 0x000fe20000000800 */
[----:B------:R4:W-:Y:S01]  /*1d00*/  @!P3 LDGSTS.E.BYPASS.LTC128B.128 [R214+0x11000], [R6.64] ;  /* 0x1100000006d6bfae */ /* 0x0009e2000b901d46 */
[C---:B------:R-:W-:Y:S02]  /*1d10*/  @!P4 IMAD R4, R238.reuse, c[0x0][0x19c], R4 ;  /* 0x00006700ee04ca24 */ /* 0x040fe400078e0204 */
[----:B------:R-:W-:Y:S01]  /*1d20*/  @!P4 IMAD.WIDE.U32 R2, R238, c[0x0][0x198], R2 ;  /* 0x00006600ee02ca25 */ /* 0x000fe200078e0002 */
[----:B------:R4:W-:Y:S04]  /*1d30*/  @!P3 LDGSTS.E.BYPASS.LTC128B.128 [R214+0x13000], [R6.64+0x80] ;  /* 0x1300008006d6bfae */ /* 0x0009e8000b901d46 */
[----:B------:R-:W0:Y:S01]  /*1d40*/  LDGDEPBAR ;  /* 0x00000000000079af */ /* 0x000e220000000000 */
[----:B------:R-:W-:-:S03]  /*1d50*/  @!P3 IMAD.WIDE.U32 R10, R16, c[0x0][0x198], R10 ;  /* 0x00006600100aba25 */ /* 0x000fc600078e000a */
[----:B------:R1:W-:Y:S04]  /*1d60*/  @P2 STS.128 [R214+0x8000], RZ ;  /* 0x008000ffd6002388 */ /* 0x0003e80000000c00 */
[----:B------:R1:W-:Y:S04]  /*1d70*/  @P2 STS.128 [R214+0xa000], RZ ;  /* 0x00a000ffd6002388 */ /* 0x0003e80000000c00 */
[----:B------:R-:W-:Y:S01]  /*1d80*/  @!PT LDS RZ, [RZ] ;  /* 0x00000000fffff984 */ /* 0x000fe20000000800 */
[----:B------:R-:W-:Y:S01]  /*1d90*/  @!PT LDS RZ, [RZ] ;  /* 0x00000000fffff984 */ /* 0x000fe20000000800 */
[----:B------:R-:W-:Y:S01]  /*1da0*/  @!PT LDS RZ, [RZ] ;  /* 0x00000000fffff984 */ /* 0x000fe20000000800 */
[----:B------:R1:W-:Y:S04]  /*1db0*/  @!P2 LDGSTS.E.BYPASS.LTC128B.128 [R214+0x8000], [R210.64] ;  /* 0x08000000d2d6afae */ /* 0x0003e8000b901d46 */
[----:B------:R1:W-:Y:S01]  /*1dc0*/  @!P2 LDGSTS.E.BYPASS.LTC128B.128 [R214+0xa000], [R210.64+0x80] ;  /* 0x0a000080d2d6afae */ /* 0x0003e2000b901d46 */
[----:B------:R-:W-:-:S03]  /*1dd0*/  IADD3 R5, R251, 0x8, RZ ;  /* 0x00000008fb057810 */ /* 0x000fc60007ffe0ff */
[----:B------:R1:W-:Y:S01]  /*1de0*/  @P1 STS.128 [R214+0x9000], RZ ;  /* 0x009000ffd6001388 */ /* 0x0003e20000000c00 */
[----:B----4-:R-:W-:-:S03]  /*1df0*/  @!P4 LEA R6, P6, R2, c[0x0][0x168], 0x1 ;  /* 0x00005a000206ca11 */ /* 0x010fc600078c08ff */
[----:B------:R1:W-:Y:S04]  /*1e00*/  @P1 STS.128 [R214+0xb000], RZ ;  /* 0x00b000ffd6001388 */ /* 0x0003e80000000c00 */
[----:B------:R-:W-:Y:S01]  /*1e10*/  @!PT LDS RZ, [RZ] ;  /* 0x00000000fffff984 */ /* 0x000fe20000000800 */
[----:B------:R-:W-:Y:S01]  /*1e20*/  @!PT LDS RZ, [RZ] ;  /* 0x00000000fffff984 */ /* 0x000fe20000000800 */
[----:B------:R-:W-:Y:S01]  /*1e30*/  @!PT LDS RZ, [RZ] ;  /* 0x00000000fffff984 */ /* 0x000fe20000000800 */
[----:B------:R1:W-:Y:S04]  /*1e40*/  @!P1 LDGSTS.E.BYPASS.LTC128B.128 [R214+0x9000], [R12.64] ;  /* 0x090000000cd69fae */ /* 0x0003e8000b901d46 */
[----:B------:R1:W-:Y:S01]  /*1e50*/  @!P1 LDGSTS.E.BYPASS.LTC128B.128 [R214+0xb000], [R12.64+0x80] ;  /* 0x0b0000800cd69fae */ /* 0x0003e2000b901d46 */
[----:B------:R-:W-:Y:S01]  /*1e60*/  IMAD.SHL.U32 R233, R251, 0x4, RZ ;  /* 0x00000004fbe97824 */ /* 0x000fe200078e00ff */
[----:B------:R-:W-:Y:S01]  /*1e70*/  MOV R216, 0x7f800000 ;  /* 0x7f80000000d87802 */ /* 0x000fe20000000f00 */
[----:B------:R-:W-:-:S02]  /*1e80*/  IMAD.MOV.U32 R217, RZ, RZ, 0x7f800000 ;  /* 0x7f800000ffd97424 */ /* 0x000fc400078e00ff */
[----:B------:R-:W-:Y:S01]  /*1e90*/  IMAD.MOV.U32 R201, RZ, RZ, 0x20 ;  /* 0x00000020ffc97424 */ /* 0x000fe200078e00ff */
[----:B------:R-:W-:Y:S02]  /*1ea0*/  SHF.L.U32 R193, R204, 0x1, RZ ;  /* 0x00000001ccc17819 */ /* 0x000fe400000006ff */
[----:B--2---:R-:W-:-:S04]  /*1eb0*/  IADD3 R0, R22, 0x2000, RZ ;  /* 0x0000200016007810 */ /* 0x004fc80007ffe0ff */
[----:B------:R-:W-:-:S05]  /*1ec0*/  SEL R0, R0, R22, !P0 ;  /* 0x0000001600007207 */ /* 0x000fca0004000000 */
[----:B------:R-:W-:Y:S01]  /*1ed0*/  IMAD.SHL.U32 R205, R0, 0x2, RZ ;  /* 0x0000000200cd7824 */ /* 0x000fe200078e00ff */
[----:B------:R-:W-:Y:S01]  /*1ee0*/  @!P4 IADD3 R0, R3, R4, RZ ;  /* 0x000000040300c210 */ /* 0x000fe20007ffe0ff */
[----:B------:R-:W-:Y:S01]  /*1ef0*/  @!P3 IMAD.IADD R3, R11, 0x1, R17 ;  /* 0x000000010b03b824 */ /* 0x000fe200078e0211 */
[----:B------:R-:W-:Y:S02]  /*1f00*/  @!P3 LEA R4, P5, R10, c[0x0][0x168], 0x1 ;  /* 0x00005a000a04ba11 */ /* 0x000fe400078a08ff */
[----:B------:R1:W-:Y:S01]  /*1f10*/  @P2 STS [R205], RZ ;  /* 0x000000ffcd002388 */ /* 0x0003e20000000800 */
[----:B------:R-:W-:-:S03]  /*1f20*/  @!P4 LEA.HI.X R7, R2, c[0x0][0x16c], R0, 0x1, P6 ;  /* 0x00005b000207ca11 */ /* 0x000fc600030f0c00 */
[----:B------:R1:W-:Y:S04]  /*1f30*/  @P2 STS [R205+0x4], RZ ;  /* 0x000004ffcd002388 */ /* 0x0003e80000000800 */
[----:B------:R1:W-:Y:S04]  /*1f40*/  @P2 STS [R205+0x8], RZ ;  /* 0x000008ffcd002388 */ /* 0x0003e80000000800 */
[----:B------:R1:W-:Y:S04]  /*1f50*/  @P2 STS [R205+0xc], RZ ;  /* 0x00000cffcd002388 */ /* 0x0003e80000000800 */
[----:B------:R1:W-:Y:S04]  /*1f60*/  @P2 STS [R205+0x2000], RZ ;  /* 0x002000ffcd002388 */ /* 0x0003e80000000800 */
[----:B------:R1:W-:Y:S04]  /*1f70*/  @P2 STS [R205+0x2004], RZ ;  /* 0x002004ffcd002388 */ /* 0x0003e80000000800 */
[----:B------:R1:W-:Y:S04]  /*1f80*/  @P2 STS [R205+0x2008], RZ ;  /* 0x002008ffcd002388 */ /* 0x0003e80000000800 */
[----:B------:R1:W-:Y:S04]  /*1f90*/  @P2 STS [R205+0x200c], RZ ;  /* 0x00200cffcd002388 */ /* 0x0003e80000000800 */
[----:B------:R-:W-:Y:S01]  /*1fa0*/  @!PT LDS RZ, [RZ] ;  /* 0x00000000fffff984 */ /* 0x000fe20000000800 */
[----:B------:R-:W-:Y:S01]  /*1fb0*/  @!PT LDS RZ, [RZ] ;  /* 0x00000000fffff984 */ /* 0x000fe20000000800 */
[----:B------:R-:W-:Y:S01]  /*1fc0*/  @!PT LDS RZ, [RZ] ;  /* 0x00000000fffff984 */ /* 0x000fe20000000800 */
[----:B------:R1:W-:Y:S04]  /*1fd0*/  @!P2 LDGSTS.E.BYPASS.LTC128B.128 [R205], [R208.64] ;  /* 0x00000000d0cdafae */ /* 0x0003e8000b901d46 */
[----:B------:R1:W-:Y:S01]  /*1fe0*/  @!P2 LDGSTS.E.BYPASS.LTC128B.128 [R205+0x2000], [R208.64+0x80] ;  /* 0x02000080d0cdafae */ /* 0x0003e2000b901d46 */
[----:B------:R-:W-:-:S03]  /*1ff0*/  ISETP.GE.AND P2, PT, R5, R19, PT ;  /* 0x000000130500720c */ /* 0x000fc60003f46270 */
[----:B------:R1:W-:Y:S01]  /*2000*/  @P1 STS [R205+0x1000], RZ ;  /* 0x001000ffcd001388 */ /* 0x0003e20000000800 */
        /* <DEDUP_REMOVED lines=11> */
[----:B------:R1:W-:Y:S04]  /*20c0*/  @!P1 LDGSTS.E.BYPASS.LTC128B.128 [R205+0x1000], [R14.64] ;  /* 0x010000000ecd9fae */ /* 0x0003e8000b901d46 */
[----:B------:R1:W-:Y:S04]  /*20d0*/  @!P1 LDGSTS.E.BYPASS.LTC128B.128 [R205+0x3000], [R14.64+0x80] ;  /* 0x030000800ecd9fae */ /* 0x0003e8000b901d46 */
[----:B------:R1:W-:Y:S04]  /*20e0*/  @P4 STS.128 [R214+0xc000], RZ ;  /* 0x00c000ffd6004388 */ /* 0x0003e80000000c00 */
[----:B------:R1:W-:Y:S04]  /*20f0*/  @P4 STS.128 [R214+0xe000], RZ ;  /* 0x00e000ffd6004388 */ /* 0x0003e80000000c00 */
        /* <DEDUP_REMOVED lines=12> */
[----:B------:R-:W0:Y:S01]  /*21c0*/  LDGDEPBAR ;  /* 0x00000000000079af */ /* 0x000e220000000000 */
[----:B------:R-:W-:-:S02]  /*21d0*/  SHF.R.S32.HI R0, RZ, 0x1f, R251 ;  /* 0x0000001fff007819 */ /* 0x000fc400000114fb */
[C---:B------:R-:W-:Y:S02]  /*21e0*/  ISETP.GE.AND P6, PT, R251.reuse, R19, PT ;  /* 0x00000013fb00720c */ /* 0x040fe40003fc6270 */
[----:B------:R-:W-:Y:S02]  /*21f0*/  SHF.L.U64.HI R232, R251, 0x2, R0 ;  /* 0x00000002fbe87819 */ /* 0x000fe40000010200 */
[----:B------:R-:W-:-:S05]  /*2200*/  IADD3 R2, P1, R233, R225, RZ ;  /* 0x000000e1e9027210 */ /* 0x000fca0007f3e0ff */
[----:B------:R-:W-:-:S05]  /*2210*/  IMAD.X R3, R232, 0x1, R223, P1 ;  /* 0x00000001e8037824 */ /* 0x000fca00008e06df */
[----:B------:R4:W5:Y:S04]  /*2220*/  @!P6 LDG.E R216, [R2.64] ;  /* 0x0000000602d8e981 */ /* 0x000968000c1e1900 */
[----:B------:R4:W5:Y:S01]  /*2230*/  @!P2 LDG.E R217, [R2.64+0x20] ;  /* 0x0000200602d9a981 */ /* 0x000962000c1e1900 */
[----:B------:R-:W-:-:S04]  /*2240*/  DEPBAR.LE SB0, 0x1 ;  /* 0x000080400000791a */ /* 0x000fc80000000000 */
[----:B------:R-:W-:Y:S01]  /*2250*/  BAR.SYNC.DEFER_BLOCKING 0x0 ;  /* 0x0000000000007b1d */ /* 0x000fe20000010000 */
[----:B------:R-:W-:-:S04]  /*2260*/  IADD3 R0, R20, 0x40, RZ ;  /* 0x0000004014007810 */ /* 0x000fc80007ffe0ff */
[----:B------:R-:W-:Y:S02]  /*2270*/  ISETP.GE.AND P3, PT, R0, R212, PT ;  /* 0x000000d40000720c */ /* 0x000fe40003f66270 */
[----:B------:R-:W-:-:S04]  /*2280*/  IADD3 R0, R202, 0x2000, RZ ;  /* 0x00002000ca007810 */ /* 0x000fc80007ffe0ff */
[----:B------:R-:W-:-:S05]  /*2290*/  SEL R0, R0, R202, !P0 ;  /* 0x000000ca00007207 */ /* 0x000fca0004000000 */
[----:B------:R-:W-:Y:S02]  /*22a0*/  IMAD.SHL.U32 R184, R0, 0x2, RZ ;  /* 0x0000000200b87824 */ /* 0x000fe400078e00ff */
[----:B------:R-:W-:Y:S01]  /*22b0*/  IMAD.MOV.U32 R0, RZ, RZ, c[0x0][0x22c] ;  /* 0x00008b00ff007624 */ /* 0x000fe200078e00ff */
[----:B------:R1:W1:Y:S03]  /*22c0*/  LDSM.16.M88.4 R104, [R188+0x10000] ;  /* 0x01000000bc68783b */ /* 0x0002660000000200 */
[----:B------:R-:W-:Y:S01]  /*22d0*/  IMAD R0, R0, c[0x0][0x1c0], RZ ;  /* 0x0000700000007a24 */ /* 0x000fe200078e02ff */
[----:B------:R1:W1:Y:S04]  /*22e0*/  LDSM.16.M88.4 R108, [R188+0x10800] ;  /* 0x01080000bc6c783b */ /* 0x0002680000000200 */
        /* <DEDUP_REMOVED lines=13> */
[----:B------:R1:W1:Y:S01]  /*23c0*/  LDSM.16.M88.4 R164, [R203+0x12800] ;  /* 0x01280000cba4783b */ /* 0x0002620000000200 */
[C---:B------:R-:W-:Y:S01]  /*23d0*/  IMAD.SHL.U32 R240, R0.reuse, 0x10, RZ ;  /* 0x0000001000f07824 */ /* 0x040fe200078e00ff */
[----:B------:R-:W-:-:S02]  /*23e0*/  SHF.L.U32 R215, R0, 0x3, RZ ;  /* 0x0000000300d77819 */ /* 0x000fc400000006ff */
[----:B----4-:R-:W-:Y:S02]  /*23f0*/  IADD3 R2, R204, 0x2000, RZ ;  /* 0x00002000cc027810 */ /* 0x010fe40007ffe0ff */
[C---:B------:R-:W-:Y:S02]  /*2400*/  IADD3 R246, R240.reuse, 0x20, RZ ;  /* 0x00000020f0f67810 */ /* 0x040fe40007ffe0ff */
[C---:B------:R-:W-:Y:S02]  /*2410*/  IADD3 R244, R240.reuse, 0x60, RZ ;  /* 0x00000060f0f47810 */ /* 0x040fe40007ffe0ff */
[----:B------:R-:W-:Y:S01]  /*2420*/  IADD3 R245, R240, 0x40, RZ ;  /* 0x00000040f0f57810 */ /* 0x000fe20007ffe0ff */
[C---:B------:R-:W-:Y:S01]  /*2430*/  IMAD.IADD R243, R215.reuse, 0x1, R246 ;  /* 0x00000001d7f37824 */ /* 0x040fe200078e02f6 */
[----:B------:R-:W-:Y:S01]  /*2440*/  SEL R2, R2, R204, !P0 ;  /* 0x000000cc02027207 */ /* 0x000fe20004000000 */
[C---:B------:R-:W-:Y:S01]  /*2450*/  IMAD.IADD R241, R215.reuse, 0x1, R244 ;  /* 0x00000001d7f17824 */ /* 0x040fe200078e02f4 */
[----:B------:R-:W-:-:S02]  /*2460*/  IADD3 R242, R215, R245, RZ ;  /* 0x000000f5d7f27210 */ /* 0x000fc40007ffe0ff */
[----:B---3--:R-:W-:Y:S02]  /*2470*/  R2P PR, R8, 0x6 ;  /* 0x0000000608007804 */ /* 0x008fe40000000000 */
[----:B------:R-:W-:Y:S01]  /*2480*/  SHF.L.U32 R187, R2, 0x1, RZ ;  /* 0x0000000102bb7819 */ /* 0x000fe200000006ff */
[C---:B------:R-:W-:Y:S01]  /*2490*/  IMAD.IADD R3, R215.reuse, 0x1, R242 ;  /* 0x00000001d7037824 */ /* 0x040fe200078e02f2 */
[C---:B--2---:R-:W-:Y:S02]  /*24a0*/  IADD3 R4, R215.reuse, R243, RZ ;  /* 0x000000f3d7047210 */ /* 0x044fe40007ffe0ff */
[----:B------:R-:W-:Y:S02]  /*24b0*/  IADD3 R2, R215, R241, RZ ;  /* 0x000000f1d7027210 */ /* 0x000fe40007ffe0ff */
[----:B------:R-:W-:Y:S01]  /*24c0*/  SEL R201, R201, 0xffffffe0, !P1 ;  /* 0xffffffe0c9c97807 */ /* 0x000fe20004800000 */
[C---:B------:R-:W-:Y:S01]  /*24d0*/  IMAD.IADD R231, R215.reuse, 0x1, R4 ;  /* 0x00000001d7e77824 */ /* 0x040fe200078e0204 */
[C---:B------:R-:W-:Y:S01]  /*24e0*/  IADD3 R229, R215.reuse, R3, RZ ;  /* 0x00000003d7e57210 */ /* 0x040fe20007ffe0ff */
[----:B------:R-:W-:Y:S01]  /*24f0*/  IMAD.IADD R227, R215, 0x1, R2 ;  /* 0x00000001d7e37824 */ /* 0x000fe200078e0202 */
[----:B------:R-:W-:Y:S01]  /*2500*/  SEL R192, R192, 0xffffffc0, !P2 ;  /* 0xffffffc0c0c07807 */ /* 0x000fe20005000000 */
[----:B------:R-:W-:Y:S01]  /*2510*/  IMAD.IADD R196, R194, 0x1, R201 ;  /* 0x00000001c2c47824 */ /* 0x000fe200078e02c9 */
[----:B------:R-:W-:Y:S01]  /*2520*/  IADD3 R195, R201, R193, RZ ;  /* 0x000000c1c9c37210 */ /* 0x000fe20007ffe0ff */
[C---:B------:R-:W-:Y:S01]  /*2530*/  IMAD.IADD R228, R215.reuse, 0x1, R229 ;  /* 0x00000001d7e47824 */ /* 0x040fe200078e02e5 */
[----:B------:R-:W-:-:S02]  /*2540*/  IADD3 R230, R215, R231, RZ ;  /* 0x000000e7d7e67210 */ /* 0x000fc40007ffe0ff */
[C---:B------:R-:W-:Y:S01]  /*2550*/  IADD3 R226, R215.reuse, R227, RZ ;  /* 0x000000e3d7e27210 */ /* 0x040fe20007ffe0ff */
[----:B------:R-:W-:Y:S01]  /*2560*/  IMAD.MOV.U32 R218, RZ, RZ, R31 ;  /* 0x000000ffffda7224 */ /* 0x000fe200078e001f */
[----:B------:R-:W-:Y:S01]  /*2570*/  MOV R219, R30 ;  /* 0x0000001e00db7202 */ /* 0x000fe20000000f00 */
[----:B------:R-:W-:Y:S01]  /*2580*/  CS2R R94, SRZ ;  /* 0x00000000005e7805 */ /* 0x000fe2000001ff00 */
        /* <DEDUP_REMOVED lines=31> */
[----:B------:R-:W-:Y:S01]  /*2780*/  IMAD.IADD R199, R194, 0x1, R192 ;  /* 0x00000001c2c77824 */ /* 0x000fe200078e02c0 */
[C---:B------:R-:W-:Y:S01]  /*2790*/  IADD3 R200, R192.reuse, R196, RZ ;  /* 0x000000c4c0c87210 */ /* 0x040fe20007ffe0ff */
[----:B------:R-:W-:Y:S01]  /*27a0*/  IMAD.IADD R198, R192, 0x1, R193 ;  /* 0x00000001c0c67824 */ /* 0x000fe200078e02c1 */
[C---:B------:R-:W-:Y:S01]  /*27b0*/  IADD3 R236, R215.reuse, R230, RZ ;  /* 0x000000e6d7ec7210 */ /* 0x040fe20007ffe0ff */
[----:B------:R-:W-:Y:S01]  /*27c0*/  IMAD R252, R0, 0x38, RZ ;  /* 0x0000003800fc7824 */ /* 0x000fe200078e02ff */
[----:B------:R-:W-:Y:S01]  /*27d0*/  IADD3 R234, R215, R226, RZ ;  /* 0x000000e2d7ea7210 */ /* 0x000fe20007ffe0ff */
[----:B------:R-:W-:-:S02]  /*27e0*/  IMAD.IADD R197, R192, 0x1, R195 ;  /* 0x00000001c0c57824 */ /* 0x000fc400078e02c3 */
[----:B-1----:R-:W-:Y:S02]  /*27f0*/  IMAD.IADD R235, R215, 0x1, R228 ;  /* 0x00000001d7eb7824 */ /* 0x002fe400078e02e4 */
.L_x_9:
[----:B------:R-:W0:Y:S01]  /*2800*/  LDGDEPBAR ;  /* 0x00000000000079af */ /* 0x000e220000000000 */
[C---:B------:R-:W-:Y:S02]  /*2810*/  IADD3 R0, R187.reuse, R201, RZ ;  /* 0x000000c9bb007210 */ /* 0x040fe40007ffe0ff */
[-C--:B------:R-:W-:Y:S02]  /*2820*/  IADD3 R3, R187, R192.reuse, RZ ;  /* 0x000000c0bb037210 */ /* 0x080fe40007ffe0ff */
[----:B------:R-:W-:Y:S02]  /*2830*/  IADD3 R2, R0, R192, RZ ;  /* 0x000000c000027210 */ /* 0x000fe40007ffe0ff */
[----:B-----5:R-:W-:Y:S02]  /*2840*/  FSETP.NEU.FTZ.AND P0, PT, R216, -INF , PT ;  /* 0xff800000d800780b */ /* 0x020fe40003f1d000 */
[----:B------:R-:W-:Y:S02]  /*2850*/  MOV R170, c[0x0][0x22c] ;  /* 0x00008b0000aa7a02 */ /* 0x000fe40000000f00 */
[----:B------:R-:W-:Y:S03]  /*2860*/  ISETP.GE.AND P5, PT, R213, 0x1, PT ;  /* 0x00000001d500780c */ /* 0x000fe60003fa6270 */
[----:B------:R-:W-:Y:S05]  /*2870*/  IMAD R170, R170, c[0x0][0x1c0], RZ ;  /* 0x00007000aaaa7a24 */ /* 0x000fea00078e02ff */
[----:B------:R-:W-:Y:S01]  /*2880*/  LEA R170, -R170, RZ, 0x6 ;  /* 0x000000ffaaaa7211 */ /* 0x000fe200078e31ff */
[----:B------:R-:W-:Y:S04]  /*2890*/  DEPBAR.LE SB0, 0x0 ;  /* 0x000080000000791a */ /* 0x000fe80000000000 */
[----:B------:R-:W-:Y:S08]  /*28a0*/  BAR.SYNC.DEFER_BLOCKING 0x0 ;  /* 0x0000000000007b1d */ /* 0x000ff00000010000 */
[----:B------:R-:W-:Y:S08]  /*28b0*/  LDSM.16.M88.4 R16, [R187] ;  /* 0x00000000bb10783b */ /* 0x000ff00000000200 */
[----:B------:R-:W1:Y:S08]  /*28c0*/  LDSM.16.M88.4 R8, [R188+0xc000] ;  /* 0x00c00000bc08783b */ /* 0x000e700000000200 */
[----:B------:R-:W2:Y:S08]  /*28d0*/  LDSM.16.M88.4 R52, [R188+0xc800] ;  /* 0x00c80000bc34783b */ /* 0x000eb00000000200 */
[----:B------:R-:W-:Y:S08]  /*28e0*/  LDSM.16.M88.4 R56, [R0] ;  /* 0x000000000038783b */ /* 0x000ff00000000200 */
[----:B------:R-:W3:Y:S08]  /*28f0*/  LDSM.16.M88.4 R60, [R189+0xc000] ;  /* 0x00c00000bd3c783b */ /* 0x000ef00000000200 */
[----:B------:R-:W4:Y:S01]  /*2900*/  LDSM.16.M88.4 R64, [R189+0xc800] ;  /* 0x00c80000bd40783b */ /* 0x000f220000000200 */
[C---:B-1----:R-:W-:Y:S07]  /*2910*/  HMMA.16816.F32 R4, R16.reuse, R8, RZ ;  /* 0x000000081004723c */ /* 0x042fee00000018ff */
[----:B------:R-:W-:Y:S01]  /*2920*/  LDSM.16.M88.4 R100, [R190+0xc000] ;  /* 0x00c00000be64783b */ /* 0x000fe20000000200 */
[C---:B------:R-:W-:Y:S08]  /*2930*/  HMMA.16816.F32 R8, R16.reuse, R10, RZ ;  /* 0x0000000a1008723c */ /* 0x040ff000000018ff */
[C---:B--2---:R-:W-:Y:S08]  /*2940*/  HMMA.16816.F32 R12, R16.reuse, R52, RZ ;  /* 0x00000034100c723c */ /* 0x044ff000000018ff */
[----:B------:R-:W-:Y:S01]  /*2950*/  HMMA.16816.F32 R16, R16, R54, RZ ;  /* 0x000000361010723c */ /* 0x000fe200000018ff */
[----:B------:R-:W1:Y:S07]  /*2960*/  LDSM.16.M88.4 R52, [R3] ;  /* 0x000000000334783b */ /* 0x000e6e0000000200 */
[C---:B---3--:R-:W-:Y:S08]  /*2970*/  HMMA.16816.F32 R4, R56.reuse, R60, R4 ;  /* 0x0000003c3804723c */ /* 0x048ff00000001804 */
[C---:B------:R-:W-:Y:S01]  /*2980*/  HMMA.16816.F32 R8, R56.reuse, R62, R8 ;  /* 0x0000003e3808723c */ /* 0x040fe20000001808 */
[----:B------:R-:W2:Y:S07]  /*2990*/  LDSM.16.M88.4 R60, [R190+0xc800] ;  /* 0x00c80000be3c783b */ /* 0x000eae0000000200 */
[C---:B----4-:R-:W-:Y:S08]  /*29a0*/  HMMA.16816.F32 R12, R56.reuse, R64, R12 ;  /* 0x00000040380c723c */ /* 0x050ff0000000180c */
[----:B------:R-:W-:Y:S01]  /*29b0*/  HMMA.16816.F32 R16, R56, R66, R16 ;  /* 0x000000423810723c */ /* 0x000fe20000001810 */
[----:B------:R-:W-:Y:S07]  /*29c0*/  LDSM.16.M88.4 R56, [R2] ;  /* 0x000000000238783b */ /* 0x000fee0000000200 */
[C---:B-1----:R-:W-:Y:S01]  /*29d0*/  HMMA.16816.F32 R4, R52.reuse, R100, R4 ;  /* 0x000000643404723c */ /* 0x042fe20000001804 */
[----:B------:R-:W1:Y:S07]  /*29e0*/  LDSM.16.M88.4 R64, [R191+0xc000] ;  /* 0x00c00000bf40783b */ /* 0x000e6e0000000200 */
[C---:B------:R-:W-:Y:S01]  /*29f0*/  HMMA.16816.F32 R8, R52.reuse, R102, R8 ;  /* 0x000000663408723c */ /* 0x040fe20000001808 */
[----:B------:R-:W3:Y:S07]  /*2a00*/  LDSM.16.M88.4 R100, [R191+0xc800] ;  /* 0x00c80000bf64783b */ /* 0x000eee0000000200 */
[C---:B--2---:R-:W-:Y:S08]  /*2a10*/  HMMA.16816.F32 R12, R52.reuse, R60, R12 ;  /* 0x0000003c340c723c */ /* 0x044ff0000000180c */
[----:B------:R-:W-:Y:S01]  /*2a20*/  HMMA.16816.F32 R16, R52, R62, R16 ;  /* 0x0000003e3410723c */ /* 0x000fe20000001810 */
[----:B------:R-:W-:Y:S08]  /*2a30*/  LDSM.16.M88.4 R52, [R187+0x2000] ;  /* 0x00200000bb34783b */ /* 0x000ff00000000200 */
[----:B------:R-:W2:Y:S01]  /*2a40*/  LDSM.16.M88.4 R60, [R188+0xe000] ;  /* 0x00e00000bc3c783b */ /* 0x000ea20000000200 */
[C---:B-1----:R-:W-:Y:S08]  /*2a50*/  HMMA.16816.F32 R4, R56.reuse, R64, R4 ;  /* 0x000000403804723c */ /* 0x042ff00000001804 */
[C---:B------:R-:W-:Y:S01]  /*2a60*/  HMMA.16816.F32 R8, R56.reuse, R66, R8 ;  /* 0x000000423808723c */ /* 0x040fe20000001808 */
[----:B------:R-:W1:Y:S07]  /*2a70*/  LDSM.16.M88.4 R64, [R188+0xe800] ;  /* 0x00e80000bc40783b */ /* 0x000e6e0000000200 */
[C---:B---3--:R-:W-:Y:S08]  /*2a80*/  HMMA.16816.F32 R12, R56.reuse, R100, R12 ;  /* 0x00000064380c723c */ /* 0x048ff0000000180c */
[----:B------:R-:W-:Y:S01]  /*2a90*/  HMMA.16816.F32 R16, R56, R102, R16 ;  /* 0x000000663810723c */ /* 0x000fe20000001810 */
[----:B------:R-:W-:Y:S07]  /*2aa0*/  LDSM.16.M88.4 R56, [R0+0x2000] ;  /* 0x002000000038783b */ /* 0x000fee0000000200 */
[C---:B--2---:R-:W-:Y:S01]  /*2ab0*/  HMMA.16816.F32 R4, R52.reuse, R60, R4 ;  /* 0x0000003c3404723c */ /* 0x044fe20000001804 */
[----:B------:R-:W-:Y:S07]  /*2ac0*/  LDSM.16.M88.4 R100, [R189+0xe800] ;  /* 0x00e80000bd64783b */ /* 0x000fee0000000200 */
[C---:B------:R-:W-:Y:S01]  /*2ad0*/  HMMA.16816.F32 R8, R52.reuse, R62, R8 ;  /* 0x0000003e3408723c */ /* 0x040fe20000001808 */
[----:B------:R-:W2:Y:S07]  /*2ae0*/  LDSM.16.M88.4 R60, [R189+0xe000] ;  /* 0x00e00000bd3c783b */ /* 0x000eae0000000200 */
[C---:B-1----:R-:W-:Y:S08]  /*2af0*/  HMMA.16816.F32 R12, R52.reuse, R64, R12 ;  /* 0x00000040340c723c */ /* 0x042ff0000000180c */
[----:B------:R-:W-:Y:S01]  /*2b00*/  HMMA.16816.F32 R16, R52, R66, R16 ;  /* 0x000000423410723c */ /* 0x000fe20000001810 */
[----:B------:R1:W-:Y:S08]  /*2b10*/  LDSM.16.M88.4 R52, [R3+0x2000] ;  /* 0x002000000334783b */ /* 0x0003f00000000200 */
[----:B------:R-:W3:Y:S01]  /*2b20*/  LDSM.16.M88.4 R64, [R190+0xe000] ;  /* 0x00e00000be40783b */ /* 0x000ee20000000200 */
[C---:B--2---:R-:W-:Y:S05]  /*2b30*/  HMMA.16816.F32 R4, R56.reuse, R60, R4 ;  /* 0x0000003c3804723c */ /* 0x044fea0000001804 */
[----:B-1----:R-:W-:Y:S03]  /*2b40*/  @P3 LEA R3, R239, R249, 0x6 ;  /* 0x000000f9ef033211 */ /* 0x002fe600078e30ff */
[C---:B------:R-:W-:Y:S01]  /*2b50*/  HMMA.16816.F32 R8, R56.reuse, R62, R8 ;  /* 0x0000003e3808723c */ /* 0x040fe20000001808 */
[----:B------:R1:W-:Y:S02]  /*2b60*/  LDSM.16.M88.4 R60, [R2+0x2000] ;  /* 0x00200000023c783b */ /* 0x0003e40000000200 */
[CC--:B------:R-:W-:Y:S02]  /*2b70*/  @P3 ISETP.GE.AND P1, PT, R3.reuse, R212.reuse, PT ;  /* 0x000000d40300320c */ /* 0x0c0fe40003f26270 */
[----:B------:R-:W-:Y:S03]  /*2b80*/  @P3 IADD3 R0, R3, 0x1, RZ ;  /* 0x0000000103003810 */ /* 0x000fe60007ffe0ff */
[C---:B------:R-:W-:Y:S03]  /*2b90*/  HMMA.16816.F32 R12, R56.reuse, R100, R12 ;  /* 0x00000064380c723c */ /* 0x040fe6000000180c */
[-C--:B------:R-:W-:Y:S01]  /*2ba0*/  @P3 ISETP.GE.AND P2, PT, R0, R212.reuse, PT ;  /* 0x000000d40000320c */ /* 0x080fe20003f46270 */
[C---:B------:R-:W-:Y:S04]  /*2bb0*/  FMUL.FTZ R0, R217.reuse, 1.4426950216293334961 ;  /* 0x3fb8aa3bd9007820 */ /* 0x040fe80000410000 */
[----:B------:R-:W-:Y:S01]  /*2bc0*/  HMMA.16816.F32 R16, R56, R102, R16 ;  /* 0x000000663810723c */ /* 0x000fe20000001810 */
[----:B------:R-:W2:Y:S07]  /*2bd0*/  LDSM.16.M88.4 R56, [R190+0xe800] ;  /* 0x00e80000be38783b */ /* 0x000eae0000000200 */
[C---:B---3--:R-:W-:Y:S01]  /*2be0*/  HMMA.16816.F32 R4, R52.reuse, R64, R4 ;  /* 0x000000403404723c */ /* 0x048fe20000001804 */
[----:B------:R-:W3:Y:S04]  /*2bf0*/  LDSM.16.M88.4 R100, [R191+0xe000] ;  /* 0x00e00000bf64783b */ /* 0x000ee80000000200 */
[----:B-1----:R-:W-:Y:S03]  /*2c00*/  FMUL.FTZ R2, R216, 1.4426950216293334961 ;  /* 0x3fb8aa3bd8027820 */ /* 0x002fe60000410000 */
[C---:B------:R-:W-:Y:S04]  /*2c10*/  HMMA.16816.F32 R8, R52.reuse, R66, R8 ;  /* 0x000000423408723c */ /* 0x040fe80000001808 */
[----:B------:R-:W-:Y:S02]  /*2c20*/  FSEL R2, R2, RZ, P0 ;  /* 0x000000ff02027208 */ /* 0x000fe40000000000 */
[----:B------:R-:W-:Y:S06]  /*2c30*/  FSETP.NEU.FTZ.AND P0, PT, R217, -INF , PT ;  /* 0xff800000d900780b */ /* 0x000fec0003f1d000 */
[----:B------:R-:W-:Y:S01]  /*2c40*/  FSEL R0, R0, RZ, P0 ;  /* 0x000000ff00007208 */ /* 0x000fe20000000000 */
[C---:B--2---:R-:W-:Y:S08]  /*2c50*/  HMMA.16816.F32 R12, R52.reuse, R56, R12 ;  /* 0x00000038340c723c */ /* 0x044ff0000000180c */
[----:B------:R-:W-:Y:S01]  /*2c60*/  HMMA.16816.F32 R16, R52, R58, R16 ;  /* 0x0000003a3410723c */ /* 0x000fe20000001810 */
[----:B------:R-:W1:Y:S07]  /*2c70*/  LDSM.16.M88.4 R52, [R191+0xe800] ;  /* 0x00e80000bf34783b */ /* 0x000e6e0000000200 */
[C---:B---3--:R-:W-:Y:S08]  /*2c80*/  HMMA.16816.F32 R4, R60.reuse, R100, R4 ;  /* 0x000000643c04723c */ /* 0x048ff00000001804 */
[C---:B------:R-:W-:Y:S11]  /*2c90*/  HMMA.16816.F32 R8, R60.reuse, R102, R8 ;  /* 0x000000663c08723c */ /* 0x040ff60000001808 */
[----:B------:R-:W-:Y:S05]  /*2ca0*/  @!UPT UIADD3 URZ, URZ, URZ, URZ ;  /* 0x0000003f3f3ff290 */ /* 0x000fea000fffe03f */
[----:B------:R-:W-:Y:S02]  /*2cb0*/  @P3 FSEL R4, R4, -INF , !P1 ;  /* 0xff80000004043808 */ /* 0x000fe40004800000 */
[----:B------:R-:W-:Y:S02]  /*2cc0*/  @P3 FSEL R6, R6, -INF , !P1 ;  /* 0xff80000006063808 */ /* 0x000fe40004800000 */
[----:B------:R-:W-:Y:S01]  /*2cd0*/  @P3 FSEL R5, R5, -INF , !P2 ;  /* 0xff80000005053808 */ /* 0x000fe20005000000 */
[----:B------:R-:W-:Y:S01]  /*2ce0*/  FFMA.FTZ R4, R4, c[0x0][0x23c], -R2 ;  /* 0x00008f0004047a23 */ /* 0x000fe20000010802 */
[----:B------:R-:W-:Y:S01]  /*2cf0*/  @P3 FSEL R7, R7, -INF , !P2 ;  /* 0xff80000007073808 */ /* 0x000fe20005000000 */
[----:B------:R-:W-:Y:S01]  /*2d00*/  FFMA.FTZ R6, R6, c[0x0][0x23c], -R0 ;  /* 0x00008f0006067a23 */ /* 0x000fe20000010800 */
[C---:B-1----:R-:W-:Y:S01]  /*2d10*/  HMMA.16816.F32 R12, R60.reuse, R52, R12 ;  /* 0x000000343c0c723c */ /* 0x042fe2000000180c */
[----:B------:R1:W-:Y:S02]  /*2d20*/  MUFU.EX2 R168, R4 ;  /* 0x0000000400a87308 */ /* 0x0003e40000000800 */
[----:B------:R-:W-:Y:S02]  /*2d30*/  FFMA.FTZ R5, R5, c[0x0][0x23c], -R2 ;  /* 0x00008f0005057a23 */ /* 0x000fe40000010802 */
[----:B------:R-:W-:Y:S03]  /*2d40*/  FFMA.FTZ R7, R7, c[0x0][0x23c], -R0 ;  /* 0x00008f0007077a23 */ /* 0x000fe60000010800 */
[----:B------:R-:W-:Y:S03]  /*2d50*/  HMMA.16816.F32 R16, R60, R54, R16 ;  /* 0x000000363c10723c */ /* 0x000fe60000001810 */
[----:B------:R-:W-:Y:S10]  /*2d60*/  MUFU.EX2 R169, R6 ;  /* 0x0000000600a97308 */ /* 0x000ff40000000800 */
[----:B------:R-:W2:Y:S01]  /*2d70*/  MUFU.EX2 R102, R5 ;  /* 0x0000000500667308 */ /* 0x000ea20000000800 */
[C---:B-1----:R-:W-:Y:S04]  /*2d80*/  @P3 IADD3 R4, R3.reuse, 0x8, RZ ;  /* 0x0000000803043810 */ /* 0x042fe80007ffe0ff */
[-C--:B------:R-:W-:Y:S02]  /*2d90*/  @P3 ISETP.GE.AND P0, PT, R4, R212.reuse, PT ;  /* 0x000000d40400320c */ /* 0x080fe40003f06270 */
[C---:B------:R-:W-:Y:S03]  /*2da0*/  @P3 IADD3 R4, R3.reuse, 0x9, RZ ;  /* 0x0000000903043810 */ /* 0x040fe60007ffe0ff */
[----:B------:R-:W-:Y:S01]  /*2db0*/  MUFU.EX2 R103, R7 ;  /* 0x0000000700677308 */ /* 0x000fe20000000800 */
[----:B------:R-:W-:Y:S02]  /*2dc0*/  @P3 FSEL R8, R8, -INF , !P0 ;  /* 0xff80000008083808 */ /* 0x000fe40004000000 */
[-C--:B------:R-:W-:Y:S02]  /*2dd0*/  @P3 ISETP.GE.AND P1, PT, R4, R212.reuse, PT ;  /* 0x000000d40400320c */ /* 0x080fe40003f26270 */
[C---:B------:R-:W-:Y:S01]  /*2de0*/  @P3 IADD3 R4, R3.reuse, 0x10, RZ ;  /* 0x0000001003043810 */ /* 0x040fe20007ffe0ff */
[----:B------:R-:W-:Y:S01]  /*2df0*/  FFMA.FTZ R8, R8, c[0x0][0x23c], -R2 ;  /* 0x00008f0008087a23 */ /* 0x000fe20000010802 */
[----:B------:R-:W-:Y:S02]  /*2e00*/  @P3 FSEL R10, R10, -INF , !P0 ;  /* 0xff8000000a0a3808 */ /* 0x000fe40004000000 */
[-C--:B------:R-:W-:Y:S01]  /*2e10*/  @P3 ISETP.GE.AND P0, PT, R4, R212.reuse, PT ;  /* 0x000000d40400320c */ /* 0x080fe20003f06270 */
[----:B------:R-:W-:Y:S01]  /*2e20*/  MUFU.EX2 R67, R8 ;  /* 0x0000000800437308 */ /* 0x000fe20000000800 */
[----:B------:R-:W-:Y:S01]  /*2e30*/  @P3 IADD3 R4, R3, 0x11, RZ ;  /* 0x0000001103043810 */ /* 0x000fe20007ffe0ff */
[----:B------:R-:W-:Y:S01]  /*2e40*/  FFMA.FTZ R10, R10, c[0x0][0x23c], -R0 ;  /* 0x00008f000a0a7a23 */ /* 0x000fe20000010800 */
[----:B------:R-:W-:Y:S02]  /*2e50*/  @P3 FSEL R9, R9, -INF , !P1 ;  /* 0xff80000009093808 */ /* 0x000fe40004800000 */
[----:B------:R-:W-:Y:S02]  /*2e60*/  @P3 FSEL R11, R11, -INF , !P1 ;  /* 0xff8000000b0b3808 */ /* 0x000fe40004800000 */
[-C--:B------:R-:W-:Y:S01]  /*2e70*/  @P3 ISETP.GE.AND P1, PT, R4, R212.reuse, PT ;  /* 0x000000d40400320c */ /* 0x080fe20003f26270 */
[----:B------:R-:W-:Y:S01]  /*2e80*/  FFMA.FTZ R9, R9, c[0x0][0x23c], -R2 ;  /* 0x00008f0009097a23 */ /* 0x000fe20000010802 */
[----:B------:R-:W-:Y:S01]  /*2e90*/  @P3 IADD3 R4, R3, 0x18, RZ ;  /* 0x0000001803043810 */ /* 0x000fe20007ffe0ff */
[----:B------:R-:W-:Y:S01]  /*2ea0*/  FFMA.FTZ R11, R11, c[0x0][0x23c], -R0 ;  /* 0x00008f000b0b7a23 */ /* 0x000fe20000010800 */
[----:B------:R-:W-:Y:S01]  /*2eb0*/  @P3 IADD3 R3, R3, 0x19, RZ ;  /* 0x0000001903033810 */ /* 0x000fe20007ffe0ff */
[----:B------:R-:W-:Y:S01]  /*2ec0*/  MUFU.EX2 R66, R9 ;  /* 0x0000000900427308 */ /* 0x000fe20000000800 */
[----:B------:R-:W-:Y:S02]  /*2ed0*/  @P3 FSEL R12, R12, -INF , !P0 ;  /* 0xff8000000c0c3808 */ /* 0x000fe40004000000 */
[----:B------:R-:W-:Y:S02]  /*2ee0*/  @P3 FSEL R13, R13, -INF , !P1 ;  /* 0xff8000000d0d3808 */ /* 0x000fe40004800000 */
[----:B------:R-:W-:Y:S01]  /*2ef0*/  @P3 FSEL R14, R14, -INF , !P0 ;  /* 0xff8000000e0e3808 */ /* 0x000fe20004000000 */
[--C-:B------:R-:W-:Y:S01]  /*2f00*/  FFMA.FTZ R12, R12, c[0x0][0x23c], -R2.reuse ;  /* 0x00008f000c0c7a23 */ /* 0x100fe20000010802 */
[-C--:B------:R-:W-:Y:S01]  /*2f10*/  @P3 ISETP.GE.AND P0, PT, R4, R212.reuse, PT ;  /* 0x000000d40400320c */ /* 0x080fe20003f06270 */
[----:B------:R-:W-:Y:S01]  /*2f20*/  FFMA.FTZ R13, R13, c[0x0][0x23c], -R2 ;  /* 0x00008f000d0d7a23 */ /* 0x000fe20000010802 */
[----:B------:R-:W-:Y:S01]  /*2f30*/  @P3 FSEL R15, R15, -INF , !P1 ;  /* 0xff8000000f0f3808 */ /* 0x000fe20004800000 */
[--C-:B------:R-:W-:Y:S01]  /*2f40*/  FFMA.FTZ R14, R14, c[0x0][0x23c], -R0.reuse ;  /* 0x00008f000e0e7a23 */ /* 0x100fe20000010800 */
[----:B------:R-:W-:Y:S01]  /*2f50*/  @P3 ISETP.GE.AND P1, PT, R3, R212, PT ;  /* 0x000000d40300320c */ /* 0x000fe20003f26270 */
[----:B------:R-:W-:Y:S01]  /*2f60*/  MUFU.EX2 R101, R10 ;  /* 0x0000000a00657308 */ /* 0x000fe20000000800 */
[----:B------:R-:W-:Y:S01]  /*2f70*/  @P3 FSEL R16, R16, -INF , !P0 ;  /* 0xff80000010103808 */ /* 0x000fe20004000000 */
[----:B------:R-:W-:Y:S01]  /*2f80*/  FFMA.FTZ R15, R15, c[0x0][0x23c], -R0 ;  /* 0x00008f000f0f7a23 */ /* 0x000fe20000010800 */
[----:B------:R-:W-:Y:S02]  /*2f90*/  @P3 FSEL R17, R17, -INF , !P1 ;  /* 0xff80000011113808 */ /* 0x000fe40004800000 */
[----:B------:R-:W-:Y:S01]  /*2fa0*/  @P3 FSEL R19, R19, -INF , !P1 ;  /* 0xff80000013133808 */ /* 0x000fe20004800000 */
[--C-:B------:R-:W-:Y:S01]  /*2fb0*/  FFMA.FTZ R16, R16, c[0x0][0x23c], -R2.reuse ;  /* 0x00008f0010107a23 */ /* 0x100fe20000010802 */
[----:B------:R-:W-:Y:S01]  /*2fc0*/  @P3 FSEL R18, R18, -INF , !P0 ;  /* 0xff80000012123808 */ /* 0x000fe20004000000 */
[----:B------:R-:W-:Y:S01]  /*2fd0*/  FFMA.FTZ R2, R17, c[0x0][0x23c], -R2 ;  /* 0x00008f0011027a23 */ /* 0x000fe20000010802 */
[----:B--2---:R-:W-:Y:S01]  /*2fe0*/  F2FP.PACK_AB R3, R102, R168 ;  /* 0x000000a86603723e */ /* 0x004fe200000000ff */
[----:B------:R-:W1:Y:S01]  /*2ff0*/  MUFU.EX2 R100, R11 ;  /* 0x0000000b00647308 */ /* 0x000e620000000800 */
[----:B------:R-:W-:Y:S01]  /*3000*/  IADD3 R56, P0, R233, R219, RZ ;  /* 0x000000dbe9387210 */ /* 0x000fe20007f1e0ff */
[--C-:B------:R-:W-:Y:S02]  /*3010*/  FFMA.FTZ R18, R18, c[0x0][0x23c], -R0.reuse ;  /* 0x00008f0012127a23 */ /* 0x100fe40000010800 */
[----:B------:R-:W-:Y:S01]  /*3020*/  FFMA.FTZ R0, R19, c[0x0][0x23c], -R0 ;  /* 0x00008f0013007a23 */ /* 0x000fe20000010800 */
[----:B------:R2:W-:Y:S01]  /*3030*/  STS [R221+0x12000], R3 ;  /* 0x01200003dd007388 */ /* 0x0005e20000000800 */
[----:B------:R-:W-:Y:S02]  /*3040*/  IADD3.X R57, R232, R218, RZ, P0, !PT ;  /* 0x000000dae8397210 */ /* 0x000fe400007fe4ff */
[C---:B------:R-:W-:Y:S02]  /*3050*/  LEA R206, P0, R170.reuse, R206, 0x2 ;  /* 0x000000ceaace7211 */ /* 0x040fe400078010ff */
[----:B------:R3:W-:Y:S02]  /*3060*/  MUFU.EX2 R58, R2 ;  /* 0x00000002003a7308 */ /* 0x0007e40000000800 */
[----:B------:R-:W-:Y:S08]  /*3070*/  LEA.HI.X.SX32 R207, R170, R207, 0x2, P0 ;  /* 0x000000cfaacf7211 */ /* 0x000ff000000f16ff */
[----:B------:R4:W-:Y:S01]  /*3080*/  MUFU.EX2 R61, R0 ;  /* 0x00000000003d7308 */ /* 0x0009e20000000800 */
[----:B-1----:R-:W-:Y:S09]  /*3090*/  F2FP.PACK_AB R5, R100, R101 ;  /* 0x000000656405723e */ /* 0x002ff200000000ff */
[----:B------:R-:W-:Y:S01]  /*30a0*/  MUFU.EX2 R64, R12 ;  /* 0x0000000c00407308 */ /* 0x000fe20000000800 */
[----:B---3--:R-:W-:Y:S05]  /*30b0*/  F2FP.PACK_AB R2, R103, R169 ;  /* 0x000000a96702723e */ /* 0x008fea00000000ff */
[----:B------:R1:W-:Y:S04]  /*30c0*/  STS [R221+0x12400], R2 ;  /* 0x01240002dd007388 */ /* 0x0003e80000000800 */
[----:B------:R-:W3:Y:S01]  /*30d0*/  MUFU.EX2 R60, R13 ;  /* 0x0000000d003c7308 */ /* 0x000ee20000000800 */
[----:B------:R-:W-:Y:S01]  /*30e0*/  STS [R224+0x12400], R5 ;  /* 0x01240005e0007388 */ /* 0x000fe20000000800 */
[----:B----4-:R-:W-:Y:S05]  /*30f0*/  F2FP.PACK_AB R0, R66, R67 ;  /* 0x000000434200723e */ /* 0x010fea00000000ff */
[----:B------:R4:W-:Y:S03]  /*3100*/  STS [R224+0x12000], R0 ;  /* 0x01200000e0007388 */ /* 0x0009e60000000800 */
[----:B------:R-:W-:Y:S10]  /*3110*/  MUFU.EX2 R65, R14 ;  /* 0x0000000e00417308 */ /* 0x000ff40000000800 */
[----:B------:R-:W2:Y:S01]  /*3120*/  MUFU.EX2 R63, R15 ;  /* 0x0000000f003f7308 */ /* 0x000ea20000000800 */
[----:B---3--:R-:W-:Y:S05]  /*3130*/  F2FP.PACK_AB R4, R60, R64 ;  /* 0x000000403c04723e */ /* 0x008fea00000000ff */
[----:B------:R-:W-:Y:S04]  /*3140*/  STS [R220+0x12000], R4 ;  /* 0x01200004dc007388 */ /* 0x000fe80000000800 */
[----:B------:R-:W1:Y:S10]  /*3150*/  MUFU.EX2 R59, R16 ;  /* 0x00000010003b7308 */ /* 0x000e740000000800 */
[----:B------:R-:W4:Y:S01]  /*3160*/  MUFU.EX2 R62, R18 ;  /* 0x00000012003e7308 */ /* 0x000f220000000800 */
[----:B--2---:R-:W-:Y:S05]  /*3170*/  F2FP.PACK_AB R3, R63, R65 ;  /* 0x000000413f03723e */ /* 0x004fea00000000ff */
[----:B------:R-:W-:Y:S01]  /*3180*/  STS [R220+0x12400], R3 ;  /* 0x01240003dc007388 */ /* 0x000fe20000000800 */
[----:B-1----:R-:W-:Y:S05]  /*3190*/  F2FP.PACK_AB R2, R58, R59 ;  /* 0x0000003b3a02723e */ /* 0x002fea00000000ff */
[----:B------:R1:W-:Y:S01]  /*31a0*/  STS [R222+0x12000], R2 ;  /* 0x01200002de007388 */ /* 0x0003e20000000800 */
[----:B----4-:R-:W-:Y:S05]  /*31b0*/  F2FP.PACK_AB R0, R61, R62 ;  /* 0x0000003e3d00723e */ /* 0x010fea00000000ff */
[----:B------:R2:W-:Y:S04]  /*31c0*/  STS [R222+0x12400], R0 ;  /* 0x01240000de007388 */ /* 0x0005e80000000800 */
[----:B------:R-:W3:Y:S08]  /*31d0*/  LDSM.16.M88.4 R16, [R193+0x8000] ;  /* 0x00800000c110783b */ /* 0x000ef00000000200 */
[----:B------:R-:W3:Y:S08]  /*31e0*/  LDSM.16.M88.4 R52, [R195+0x8000] ;  /* 0x00800000c334783b */ /* 0x000ef00000000200 */
[----:B-1----:R-:W4:Y:S04]  /*31f0*/  LDG.E R2, [R56.64] ;  /* 0x0000000638027981 */ /* 0x002f28000c1e1900 */
[----:B--2---:R-:W2:Y:S01]  /*3200*/  LDG.E R0, [R56.64+0x20] ;  /* 0x0000200638007981 */ /* 0x004ea2000c1e1900 */
[C---:B---3--:R-:W-:Y:S08]  /*3210*/  HMMA.16816.F32 R4, R16.reuse, R104, RZ ;  /* 0x000000681004723c */ /* 0x048ff000000018ff */
[C---:B------:R-:W-:Y:S08]  /*3220*/  HMMA.16816.F32 R8, R16.reuse, R106, RZ ;  /* 0x0000006a1008723c */ /* 0x040ff000000018ff */
[C---:B------:R-:W-:Y:S08]  /*3230*/  HMMA.16816.F32 R12, R16.reuse, R108, RZ ;  /* 0x0000006c100c723c */ /* 0x040ff000000018ff */
[----:B------:R-:W-:Y:S08]  /*3240*/  HMMA.16816.F32 R16, R16, R110, RZ ;  /* 0x0000006e1010723c */ /* 0x000ff000000018ff */
[C---:B------:R-:W-:Y:S08]  /*3250*/  HMMA.16816.F32 R4, R52.reuse, R112, R4 ;  /* 0x000000703404723c */ /* 0x040ff00000001804 */
[C---:B------:R-:W-:Y:S08]  /*3260*/  HMMA.16816.F32 R8, R52.reuse, R114, R8 ;  /* 0x000000723408723c */ /* 0x040ff00000001808 */
[C---:B------:R-:W-:Y:S08]  /*3270*/  HMMA.16816.F32 R12, R52.reuse, R116, R12 ;  /* 0x00000074340c723c */ /* 0x040ff0000000180c */
[----:B------:R-:W-:Y:S01]  /*3280*/  HMMA.16816.F32 R16, R52, R118, R16 ;  /* 0x000000763410723c */ /* 0x000fe20000001810 */
[----:B------:R-:W1:Y:S07]  /*3290*/  LDSM.16.M88.4 R52, [R198+0x8000] ;  /* 0x00800000c634783b */ /* 0x000e6e0000000200 */
[C---:B-1----:R-:W-:Y:S08]  /*32a0*/  HMMA.16816.F32 R4, R52.reuse, R120, R4 ;  /* 0x000000783404723c */ /* 0x042ff00000001804 */
        /* <DEDUP_REMOVED lines=27> */
[C---:B----4-:R-:W-:Y:S01]  /*3460*/  FADD.FTZ R4, -R2.reuse, R4 ;  /* 0x0000000402047221 */ /* 0x050fe20000010100 */
[----:B------:R-:W-:Y:S03]  /*3470*/  HMMA.16816.F32 R16, R52, R166, R16 ;  /* 0x000000a63410723c */ /* 0x000fe60000001810 */
[C---:B------:R-:W-:Y:S04]  /*3480*/  FADD.FTZ R5, -R2.reuse, R5 ;  /* 0x0000000502057221 */ /* 0x040fe80000010100 */
[C---:B------:R-:W-:Y:S02]  /*3490*/  FADD.FTZ R8, -R2.reuse, R8 ;  /* 0x0000000802087221 */ /* 0x040fe40000010100 */
[----:B------:R-:W-:Y:S03]  /*34a0*/  FADD.FTZ R9, -R2, R9 ;  /* 0x0000000902097221 */ /* 0x000fe60000010100 */
[----:B--2---:R-:W-:Y:S02]  /*34b0*/  FADD.FTZ R10, -R0, R10 ;  /* 0x0000000a000a7221 */ /* 0x004fe40000010100 */
[----:B------:R-:W-:Y:S02]  /*34c0*/  FMUL.FTZ R53, R168, R4 ;  /* 0x00000004a8357220 */ /* 0x000fe40000410000 */
[----:B------:R-:W-:Y:S02]  /*34d0*/  FADD.FTZ R12, -R2, R12 ;  /* 0x0000000c020c7221 */ /* 0x000fe40000010100 */
[----:B------:R-:W-:Y:S02]  /*34e0*/  FMUL.FTZ R52, R102, R5 ;  /* 0x0000000566347220 */ /* 0x000fe40000410000 */
[----:B------:R-:W-:Y:S02]  /*34f0*/  FMUL.FTZ R56, R67, R8 ;  /* 0x0000000843387220 */ /* 0x000fe40000410000 */
[----:B------:R-:W-:Y:S02]  /*3500*/  FMUL.FTZ R55, R66, R9 ;  /* 0x0000000942377220 */ /* 0x000fe40000410000 */
[C---:B------:R-:W-:Y:S02]  /*3510*/  FADD.FTZ R13, -R2.reuse, R13 ;  /* 0x0000000d020d7221 */ /* 0x040fe40000010100 */
[C---:B------:R-:W-:Y:S02]  /*3520*/  FADD.FTZ R54, -R2.reuse, R16 ;  /* 0x0000001002367221 */ /* 0x040fe40000010100 */
[----:B------:R-:W-:Y:S02]  /*3530*/  FADD.FTZ R17, -R2, R17 ;  /* 0x0000001102117221 */ /* 0x000fe40000010100 */
[----:B------:R-:W-:Y:S02]  /*3540*/  FMUL.FTZ R16, R64, R12 ;  /* 0x0000000c40107220 */ /* 0x000fe40000410000 */
[C---:B------:R-:W-:Y:S02]  /*3550*/  FADD.FTZ R4, -R0.reuse, R6 ;  /* 0x0000000600047221 */ /* 0x040fe40000010100 */
[C---:B------:R-:W-:Y:S02]  /*3560*/  FADD.FTZ R5, -R0.reuse, R7 ;  /* 0x0000000700057221 */ /* 0x040fe40000010100 */
[C---:B------:R-:W-:Y:S02]  /*3570*/  FADD.FTZ R11, -R0.reuse, R11 ;  /* 0x0000000b000b7221 */ /* 0x040fe40000010100 */
[----:B------:R-:W-:Y:S02]  /*3580*/  FMUL.FTZ R12, R101, R10 ;  /* 0x0000000a650c7220 */ /* 0x000fe40000410000 */
[C---:B------:R-:W-:Y:S02]  /*3590*/  FADD.FTZ R8, -R0.reuse, R14 ;  /* 0x0000000e00087221 */ /* 0x040fe40000010100 */
[C---:B------:R-:W-:Y:S02]  /*35a0*/  FADD.FTZ R7, -R0.reuse, R15 ;  /* 0x0000000f00077221 */ /* 0x040fe40000010100 */
[C---:B------:R-:W-:Y:S02]  /*35b0*/  FADD.FTZ R10, -R0.reuse, R18 ;  /* 0x00000012000a7221 */ /* 0x040fe40000010100 */
[----:B------:R-:W-:Y:S02]  /*35c0*/  FADD.FTZ R9, -R0, R19 ;  /* 0x0000001300097221 */ /* 0x000fe40000010100 */
[----:B------:R-:W-:Y:S02]  /*35d0*/  FMUL.FTZ R13, R60, R13 ;  /* 0x0000000d3c0d7220 */ /* 0x000fe40000410000 */
        /* <DEDUP_REMOVED lines=8> */
[----:B------:R-:W-:Y:S01]  /*3660*/  FMUL.FTZ R9, R61, R9 ;  /* 0x000000093d097220 */ /* 0x000fe20000410000 */
[----:B------:R-:W-:-:S05]  /*3670*/  @!P5 BRA `(.L_x_7) ;  /* 0x000001700000d947 */ /* 0x000fca0003800000 */
[----:B------:R-:W-:Y:S01]  /*3680*/  IMAD.MOV.U32 R6, RZ, RZ, c[0x0][0x190] ;  /* 0x00006400ff067624 */ /* 0x000fe200078e00ff */
[----:B------:R-:W-:Y:S01]  /*3690*/  LOP3.LUT R0, R213, 0x1, RZ, 0xc0, !PT ;  /* 0x00000001d5007812 */ /* 0x000fe200078ec0ff */
[----:B------:R-:W-:Y:S02]  /*36a0*/  IMAD.MOV.U32 R14, RZ, RZ, -0x4000 ;  /* 0xffffc000ff0e7424 */ /* 0x000fe400078e00ff */
[----:B------:R-:W-:Y:S01]  /*36b0*/  IMAD.U32 R2, R6, -0x40, RZ ;  /* 0xffffffc006027824 */ /* 0x000fe200078e00ff */
[----:B------:R-:W-:Y:S01]  /*36c0*/  ISETP.NE.U32.AND P1, PT, R0, 0x1, PT ;  /* 0x000000010000780c */ /* 0x000fe20003f25070 */
[----:B------:R-:W-:Y:S03]  /*36d0*/  IMAD.MOV.U32 R15, RZ, RZ, c[0x0][0x194] ;  /* 0x00006500ff0f7624 */ /* 0x000fe600078e00ff */
[----:B------:R-:W-:Y:S02]  /*36e0*/  LEA R3, P0, R2, R208, 0x1 ;  /* 0x000000d002037211 */ /* 0x000fe400078008ff */
[----:B------:R-:W-:Y:S02]  /*36f0*/  SEL R0, R14, 0x4000, !P1 ;  /* 0x000040000e007807 */ /* 0x000fe40004800000 */
[----:B------:R-:W-:Y:S02]  /*3700*/  LEA.HI.X.SX32 R2, R2, R209, 0x1, P0 ;  /* 0x000000d102027211 */ /* 0x000fe400000f0eff */
[----:B------:R-:W-:Y:S01]  /*3710*/  MOV R208, R3 ;  /* 0x0000000300d07202 */ /* 0x000fe20000000f00 */
[----:B------:R-:W-:Y:S01]  /*3720*/  IMAD.IADD R205, R205, 0x1, R0 ;  /* 0x00000001cdcd7824 */ /* 0x000fe200078e0200 */
[----:B------:R-:W-:Y:S01]  /*3730*/  IADD3 R187, R187, R0, RZ ;  /* 0x00000000bbbb7210 */ /* 0x000fe20007ffe0ff */
[----:B------:R-:W-:Y:S01]  /*3740*/  IMAD.MOV.U32 R209, RZ, RZ, R2 ;  /* 0x000000ffffd17224 */ /* 0x000fe200078e0002 */
[C---:B------:R-:W-:Y:S04]  /*3750*/  LEA R2, P0, R6.reuse, R208, 0x6 ;  /* 0x000000d006027211 */ /* 0x040fe800078030ff */
[----:B------:R-:W-:Y:S01]  /*3760*/  @!PT LDS RZ, [RZ] ;  /* 0x00000000fffff984 */ /* 0x000fe20000000800 */
[----:B------:R-:W-:Y:S01]  /*3770*/  @!PT LDS RZ, [RZ] ;  /* 0x00000000fffff984 */ /* 0x000fe20000000800 */
[----:B------:R-:W-:Y:S01]  /*3780*/  @!PT LDS RZ, [RZ] ;  /* 0x00000000fffff984 */ /* 0x000fe20000000800 */
[----:B------:R1:W-:Y:S01]  /*3790*/  LDGSTS.E.BYPASS.LTC128B.128 [R205], [R208.64] ;  /* 0x00000000d0cd7fae */ /* 0x0003e2000b901d46 */
[----:B------:R-:W-:Y:S03]  /*37a0*/  LEA.HI.X R3, R6, R209, R15, 0x6, P0 ;  /* 0x000000d106037211 */ /* 0x000fe600000f340f */
[----:B------:R1:W-:Y:S04]  /*37b0*/  LDGSTS.E.BYPASS.LTC128B.128 [R205+0x2000], [R208.64+0x80] ;  /* 0x02000080d0cd7fae */ /* 0x0003e8000b901d46 */
[----:B------:R1:W-:Y:S04]  /*37c0*/  LDGSTS.E.BYPASS.LTC128B.128 [R205+0x1000], [R2.64] ;  /* 0x0100000002cd7fae */ /* 0x0003e8000b901d46 */
[----:B------:R1:W-:Y:S04]  /*37d0*/  LDGSTS.E.BYPASS.LTC128B.128 [R205+0x3000], [R2.64+0x80] ;  /* 0x0300008002cd7fae */ /* 0x0003e8000b901d46 */
[----:B------:R-:W0:Y:S02]  /*37e0*/  LDGDEPBAR ;  /* 0x00000000000079af */ /* 0x000e240000000000 */
.L_x_7:
[----:B------:R-:W-:Y:S02]  /*37f0*/  F2FP.PACK_AB R6, R52, R53 ;  /* 0x000000353406723e */ /* 0x000fe400000000ff */
[----:B------:R-:W-:Y:S02]  /*3800*/  F2FP.PACK_AB R5, R5, R4 ;  /* 0x000000040505723e */ /* 0x000fe400000000ff */
[----:B------:R-:W-:Y:S01]  /*3810*/  F2FP.PACK_AB R4, R55, R56 ;  /* 0x000000383704723e */ /* 0x000fe200000000ff */
[----:B------:R-:W-:Y:S01]  /*3820*/  STS [R221+0x10000], R6 ;  /* 0x01000006dd007388 */ /* 0x000fe20000000800 */
[----:B-1----:R-:W-:Y:S02]  /*3830*/  F2FP.PACK_AB R3, R11, R12 ;  /* 0x0000000c0b03723e */ /* 0x002fe400000000ff */
[----:B------:R-:W-:Y:S01]  /*3840*/  F2FP.PACK_AB R2, R13, R16 ;  /* 0x000000100d02723e */ /* 0x000fe200000000ff */
[----:B------:R-:W-:Y:S01]  /*3850*/  STS [R221+0x10400], R5 ;  /* 0x01040005dd007388 */ /* 0x000fe20000000800 */
[----:B------:R-:W-:Y:S02]  /*3860*/  F2FP.PACK_AB R0, R7, R8 ;  /* 0x000000080700723e */ /* 0x000fe400000000ff */
[----:B------:R-:W-:Y:S01]  /*3870*/  F2FP.PACK_AB R8, R17, R54 ;  /* 0x000000361108723e */ /* 0x000fe200000000ff */
[----:B------:R-:W-:Y:S01]  /*3880*/  STS [R224+0x10000], R4 ;  /* 0x01000004e0007388 */ /* 0x000fe20000000800 */
[----:B------:R-:W-:Y:S03]  /*3890*/  F2FP.PACK_AB R7, R9, R10 ;  /* 0x0000000a0907723e */ /* 0x000fe600000000ff */
[----:B------:R-:W-:Y:S04]  /*38a0*/  STS [R224+0x10400], R3 ;  /* 0x01040003e0007388 */ /* 0x000fe80000000800 */
[----:B------:R-:W-:Y:S04]  /*38b0*/  STS [R220+0x10000], R2 ;  /* 0x01000002dc007388 */ /* 0x000fe80000000800 */
[----:B------:R1:W-:Y:S04]  /*38c0*/  STS [R220+0x10400], R0 ;  /* 0x01040000dc007388 */ /* 0x0003e80000000800 */
[----:B------:R-:W-:Y:S04]  /*38d0*/  STS [R222+0x10000], R8 ;  /* 0x01000008de007388 */ /* 0x000fe80000000800 */
[----:B------:R-:W-:Y:S04]  /*38e0*/  STS [R222+0x10400], R7 ;  /* 0x01040007de007388 */ /* 0x000fe80000000800 */
[----:B------:R-:W-:Y:S01]  /*38f0*/  BAR.SYNC.DEFER_BLOCKING 0x0 ;  /* 0x0000000000007b1d */ /* 0x000fe20000010000 */
[----:B-1----:R-:W-:Y:S05]  /*3900*/  IMAD.SHL.U32 R0, R202, 0x2, RZ ;  /* 0x00000002ca007824 */ /* 0x002fea00078e00ff */
[----:B------:R-:W-:Y:S04]  /*3910*/  LDSM.16.MT88.4 R4, [R186+0x12000] ;  /* 0x01200000ba04783b */ /* 0x000fe80000004200 */
[----:B------:R-:W1:Y:S04]  /*3920*/  LDSM.16.MT88.4 R8, [R0+0x8000] ;  /* 0x008000000008783b */ /* 0x000e680000004200 */
[----:B------:R-:W2:Y:S04]  /*3930*/  LDSM.16.MT88.4 R12, [R185+0x12000] ;  /* 0x01200000b90c783b */ /* 0x000ea80000004200 */
[----:B------:R-:W3:Y:S04]  /*3940*/  LDSM.16.MT88.4 R16, [R0+0xa000] ;  /* 0x00a000000010783b */ /* 0x000ee80000004200 */
[----:B------:R-:W-:Y:S04]  /*3950*/  LDSM.16.MT88.4 R52, [R186+0x12800] ;  /* 0x01280000ba34783b */ /* 0x000fe80000004200 */
[----:B------:R-:W4:Y:S04]  /*3960*/  LDSM.16.MT88.4 R56, [R0+0x8800] ;  /* 0x008800000038783b */ /* 0x000f280000004200 */
[----:B------:R-:W5:Y:S04]  /*3970*/  LDSM.16.MT88.4 R60, [R185+0x12800] ;  /* 0x01280000b93c783b */ /* 0x000f680000004200 */
[----:B------:R-:W3:Y:S01]  /*3980*/  LDSM.16.MT88.4 R64, [R0+0xa800] ;  /* 0x00a800000040783b */ /* 0x000ee20000004200 */
[-C--:B-1----:R-:W-:Y:S08]  /*3990*/  HMMA.16816.F32 R20, R4, R8.reuse, R20 ;  /* 0x000000080414723c */ /* 0x082ff00000001814 */
[C---:B--2---:R-:W-:Y:S08]  /*39a0*/  HMMA.16816.F32 R24, R12.reuse, R8, R24 ;  /* 0x000000080c18723c */ /* 0x044ff00000001818 */
[-C--:B------:R-:W-:Y:S08]  /*39b0*/  HMMA.16816.F32 R28, R12, R10.reuse, R28 ;  /* 0x0000000a0c1c723c */ /* 0x080ff0000000181c */
[C---:B------:R-:W-:Y:S01]  /*39c0*/  HMMA.16816.F32 R32, R4.reuse, R10, R32 ;  /* 0x0000000a0420723c */ /* 0x040fe20000001820 */
[----:B------:R-:W-:Y:S07]  /*39d0*/  LDSM.16.MT88.4 R8, [R0+0x9000] ;  /* 0x009000000008783b */ /* 0x000fee0000004200 */
[-C--:B---3--:R-:W-:Y:S08]  /*39e0*/  HMMA.16816.F32 R36, R4, R16.reuse, R36 ;  /* 0x000000100424723c */ /* 0x088ff00000001824 */
[C---:B------:R-:W-:Y:S08]  /*39f0*/  HMMA.16816.F32 R40, R12.reuse, R16, R40 ;  /* 0x000000100c28723c */ /* 0x040ff00000001828 */
[-C--:B------:R-:W-:Y:S01]  /*3a00*/  HMMA.16816.F32 R44, R12, R18.reuse, R44 ;  /* 0x000000120c2c723c */ /* 0x080fe2000000182c */
[----:B------:R-:W-:Y:S07]  /*3a10*/  LDSM.16.MT88.4 R12, [R185+0x13000] ;  /* 0x01300000b90c783b */ /* 0x000fee0000004200 */
[----:B------:R-:W-:Y:S01]  /*3a20*/  HMMA.16816.F32 R48, R4, R18, R48 ;  /* 0x000000120430723c */ /* 0x000fe20000001830 */
[----:B------:R-:W1:Y:S04]  /*3a30*/  LDSM.16.MT88.4 R4, [R186+0x13000] ;  /* 0x01300000ba04783b */ /* 0x000e680000004200 */
[----:B------:R-:W2:Y:S03]  /*3a40*/  LDSM.16.MT88.4 R16, [R0+0xb000] ;  /* 0x00b000000010783b */ /* 0x000ea60000004200 */
[-C--:B----4-:R-:W-:Y:S08]  /*3a50*/  HMMA.16816.F32 R20, R52, R56.reuse, R20 ;  /* 0x000000383414723c */ /* 0x090ff00000001814 */
[C---:B-----5:R-:W-:Y:S08]  /*3a60*/  HMMA.16816.F32 R24, R60.reuse, R56, R24 ;  /* 0x000000383c18723c */ /* 0x060ff00000001818 */
[-C--:B------:R-:W-:Y:S08]  /*3a70*/  HMMA.16816.F32 R28, R60, R58.reuse, R28 ;  /* 0x0000003a3c1c723c */ /* 0x080ff0000000181c */
[C---:B------:R-:W-:Y:S01]  /*3a80*/  HMMA.16816.F32 R32, R52.reuse, R58, R32 ;  /* 0x0000003a3420723c */ /* 0x040fe20000001820 */
[----:B------:R-:W-:Y:S07]  /*3a90*/  LDSM.16.MT88.4 R56, [R0+0x9800] ;  /* 0x009800000038783b */ /* 0x000fee0000004200 */
[-C--:B------:R-:W-:Y:S08]  /*3aa0*/  HMMA.16816.F32 R36, R52, R64.reuse, R36 ;  /* 0x000000403424723c */ /* 0x080ff00000001824 */
[C---:B------:R-:W-:Y:S08]  /*3ab0*/  HMMA.16816.F32 R40, R60.reuse, R64, R40 ;  /* 0x000000403c28723c */ /* 0x040ff00000001828 */
[-C--:B------:R-:W-:Y:S01]  /*3ac0*/  HMMA.16816.F32 R44, R60, R66.reuse, R44 ;  /* 0x000000423c2c723c */ /* 0x080fe2000000182c */
[----:B------:R-:W-:Y:S07]  /*3ad0*/  LDSM.16.MT88.4 R60, [R185+0x13800] ;  /* 0x01380000b93c783b */ /* 0x000fee0000004200 */
[----:B------:R-:W-:Y:S01]  /*3ae0*/  HMMA.16816.F32 R48, R52, R66, R48 ;  /* 0x000000423430723c */ /* 0x000fe20000001830 */
[----:B------:R-:W3:Y:S04]  /*3af0*/  LDSM.16.MT88.4 R52, [R186+0x13800] ;  /* 0x01380000ba34783b */ /* 0x000ee80000004200 */
[----:B------:R-:W4:Y:S03]  /*3b00*/  LDSM.16.MT88.4 R64, [R0+0xb800] ;  /* 0x00b800000040783b */ /* 0x000f260000004200 */
[-C--:B-1----:R-:W-:Y:S01]  /*3b10*/  HMMA.16816.F32 R20, R4, R8.reuse, R20 ;  /* 0x000000080414723c */ /* 0x082fe20000001814 */
[----:B------:R-:W-:Y:S07]  /*3b20*/  BAR.SYNC.DEFER_BLOCKING 0x0 ;  /* 0x0000000000007b1d */ /* 0x000fee0000010000 */
[C---:B------:R-:W-:Y:S08]  /*3b30*/  HMMA.16816.F32 R24, R12.reuse, R8, R24 ;  /* 0x000000080c18723c */ /* 0x040ff00000001818 */
[-C--:B------:R-:W-:Y:S08]  /*3b40*/  HMMA.16816.F32 R28, R12, R10.reuse, R28 ;  /* 0x0000000a0c1c723c */ /* 0x080ff0000000181c */
[C---:B------:R-:W-:Y:S08]  /*3b50*/  HMMA.16816.F32 R32, R4.reuse, R10, R32 ;  /* 0x0000000a0420723c */ /* 0x040ff00000001820 */
[-C--:B--2---:R-:W-:Y:S08]  /*3b60*/  HMMA.16816.F32 R36, R4, R16.reuse, R36 ;  /* 0x000000100424723c */ /* 0x084ff00000001824 */
[C---:B------:R-:W-:Y:S08]  /*3b70*/  HMMA.16816.F32 R40, R12.reuse, R16, R40 ;  /* 0x000000100c28723c */ /* 0x040ff00000001828 */
[-C--:B------:R-:W-:Y:S08]  /*3b80*/  HMMA.16816.F32 R44, R12, R18.reuse, R44 ;  /* 0x000000120c2c723c */ /* 0x080ff0000000182c */
[----:B------:R-:W-:Y:S08]  /*3b90*/  HMMA.16816.F32 R48, R4, R18, R48 ;  /* 0x000000120430723c */ /* 0x000ff00000001830 */
[-C--:B---3--:R-:W-:Y:S08]  /*3ba0*/  HMMA.16816.F32 R20, R52, R56.reuse, R20 ;  /* 0x000000383414723c */ /* 0x088ff00000001814 */
[C---:B------:R-:W-:Y:S08]  /*3bb0*/  HMMA.16816.F32 R24, R60.reuse, R56, R24 ;  /* 0x000000383c18723c */ /* 0x040ff00000001818 */
[-C--:B------:R-:W-:Y:S08]  /*3bc0*/  HMMA.16816.F32 R28, R60, R58.reuse, R28 ;  /* 0x0000003a3c1c723c */ /* 0x080ff0000000181c */
[C---:B------:R-:W-:Y:S08]  /*3bd0*/  HMMA.16816.F32 R32, R52.reuse, R58, R32 ;  /* 0x0000003a3420723c */ /* 0x040ff00000001820 */
[-C--:B----4-:R-:W-:Y:S08]  /*3be0*/  HMMA.16816.F32 R36, R52, R64.reuse, R36 ;  /* 0x000000403424723c */ /* 0x090ff00000001824 */
[C---:B------:R-:W-:Y:S08]  /*3bf0*/  HMMA.16816.F32 R40, R60.reuse, R64, R40 ;  /* 0x000000403c28723c */ /* 0x040ff00000001828 */
[-C--:B------:R-:W-:Y:S08]  /*3c00*/  HMMA.16816.F32 R44, R60, R66.reuse, R44 ;  /* 0x000000423c2c723c */ /* 0x080ff0000000182c */
[----:B------:R-:W-:Y:S01]  /*3c10*/  HMMA.16816.F32 R48, R52, R66, R48 ;  /* 0x000000423430723c */ /* 0x000fe20000001830 */
[----:B------:R-:W-:-:S07]  /*3c20*/  @!P5 BRA `(.L_x_8) ;  /* 0x000001100000d947 */ /* 0x000fce0003800000 */
[----:B------:R-:W-:Y:S01]  /*3c30*/  IMAD.MOV.U32 R4, RZ, RZ, c[0x0][0x370] ;  /* 0x0000dc00ff047624 */ /* 0x000fe200078e00ff */
[----:B------:R-:W-:Y:S03]  /*3c40*/  MOV R5, c[0x0][0x374] ;  /* 0x0000dd0000057a02 */ /* 0x000fe60000000f00 */
[----:B------:R-:W-:Y:S05]  /*3c50*/  IMAD.U32 R2, R4, -0x40, RZ ;  /* 0xffffffc004027824 */ /* 0x000fea00078e00ff */
[C---:B------:R-:W-:Y:S04]  /*3c60*/  LEA R3, P0, R2.reuse, R210, 0x1 ;  /* 0x000000d202037211 */ /* 0x040fe800078008ff */
[----:B------:R-:W-:Y:S01]  /*3c70*/  LEA.HI.X.SX32 R2, R2, R211, 0x1, P0 ;  /* 0x000000d302027211 */ /* 0x000fe200000f0eff */
[----:B------:R-:W-:Y:S03]  /*3c80*/  IMAD.MOV.U32 R210, RZ, RZ, R3 ;  /* 0x000000ffffd27224 */ /* 0x000fe600078e0003 */
[----:B------:R-:W-:Y:S02]  /*3c90*/  MOV R211, R2 ;  /* 0x0000000200d37202 */ /* 0x000fe40000000f00 */
[C---:B------:R-:W-:Y:S03]  /*3ca0*/  LEA R2, P0, R4.reuse, R210, 0x6 ;  /* 0x000000d204027211 */ /* 0x040fe600078030ff */
[----:B------:R-:W-:Y:S01]  /*3cb0*/  @!PT LDS RZ, [RZ] ;  /* 0x00000000fffff984 */ /* 0x000fe20000000800 */
[----:B------:R-:W-:Y:S01]  /*3cc0*/  @!PT LDS RZ, [RZ] ;  /* 0x00000000fffff984 */ /* 0x000fe20000000800 */
[----:B------:R-:W-:Y:S01]  /*3cd0*/  @!PT LDS RZ, [RZ] ;  /* 0x00000000fffff984 */ /* 0x000fe20000000800 */
[----:B------:R1:W-:Y:S01]  /*3ce0*/  LDGSTS.E.BYPASS.LTC128B.128 [R214+0x8000], [R210.64] ;  /* 0x08000000d2d67fae */ /* 0x0003e2000b901d46 */
[----:B------:R-:W-:Y:S03]  /*3cf0*/  LEA.HI.X R3, R4, R211, R5, 0x6, P0 ;  /* 0x000000d304037211 */ /* 0x000fe600000f3405 */
[----:B------:R1:W-:Y:S04]  /*3d00*/  LDGSTS.E.BYPASS.LTC128B.128 [R214+0xa000], [R210.64+0x80] ;  /* 0x0a000080d2d67fae */ /* 0x0003e8000b901d46 */
[----:B------:R1:W-:Y:S04]  /*3d10*/  LDGSTS.E.BYPASS.LTC128B.128 [R214+0x9000], [R2.64] ;  /* 0x0900000002d67fae */ /* 0x0003e8000b901d46 */
[----:B------:R1:W-:Y:S04]  /*3d20*/  LDGSTS.E.BYPASS.LTC128B.128 [R214+0xb000], [R2.64+0x80] ;  /* 0x0b00008002d67fae */ /* 0x0003e8000b901d46 */
[----:B------:R-:W0:Y:S02]  /*3d30*/  LDGDEPBAR ;  /* 0x00000000000079af */ /* 0x000e240000000000 */
.L_x_8:
[----:B------:R-:W-:Y:S01]  /*3d40*/  LDSM.16.M88.4 R64, [R194] ;  /* 0x00000000c240783b */ /* 0x000fe20000000200 */
[CC--:B-1----:R-:W-:Y:S03]  /*3d50*/  LEA R2, P1, R215.reuse, R206.reuse, 0x2 ;  /* 0x000000ced7027211 */ /* 0x0c2fe600078210ff */
[----:B------:R-:W1:Y:S01]  /*3d60*/  LDSM.16.MT88.4 R16, [R0+0xc000] ;  /* 0x00c000000010783b */ /* 0x000e620000004200 */
[-C--:B------:R-:W-:Y:S03]  /*3d70*/  LEA.HI.X.SX32 R3, R215, R207.reuse, 0x2, P1 ;  /* 0x000000cfd7037211 */ /* 0x080fe600008f16ff */
[----:B------:R-:W2:Y:S04]  /*3d80*/  LDSM.16.M88.4 R60, [R194+0x1000] ;  /* 0x00100000c23c783b */ /* 0x000ea80000000200 */
[----:B------:R-:W3:Y:S04]  /*3d90*/  LDSM.16.MT88.4 R100, [R0+0xe000] ;  /* 0x00e000000064783b */ /* 0x000ee80000004200 */
[----:B------:R-:W-:Y:S04]  /*3da0*/  LDSM.16.M88.4 R168, [R196] ;  /* 0x00000000c4a8783b */ /* 0x000fe80000000200 */
[----:B------:R-:W4:Y:S04]  /*3db0*/  LDSM.16.MT88.4 R172, [R0+0xc800] ;  /* 0x00c8000000ac783b */ /* 0x000f280000004200 */
[----:B------:R-:W3:Y:S04]  /*3dc0*/  LDSM.16.M88.4 R176, [R196+0x1000] ;  /* 0x00100000c4b0783b */ /* 0x000ee80000000200 */
[----:B------:R-:W3:Y:S01]  /*3dd0*/  LDSM.16.MT88.4 R180, [R0+0xe800] ;  /* 0x00e8000000b4783b */ /* 0x000ee20000004200 */
[-C--:B-1----:R-:W-:Y:S08]  /*3de0*/  HMMA.16816.F32 R4, R64, R16.reuse, RZ ;  /* 0x000000104004723c */ /* 0x082ff000000018ff */
[C---:B--2---:R-:W-:Y:S08]  /*3df0*/  HMMA.16816.F32 R8, R60.reuse, R16, RZ ;  /* 0x000000103c08723c */ /* 0x044ff000000018ff */
[-C--:B------:R-:W-:Y:S08]  /*3e00*/  HMMA.16816.F32 R12, R60, R18.reuse, RZ ;  /* 0x000000123c0c723c */ /* 0x080ff000000018ff */
[C---:B------:R-:W-:Y:S08]  /*3e10*/  HMMA.16816.F32 R16, R64.reuse, R18, RZ ;  /* 0x000000124010723c */ /* 0x040ff000000018ff */
[-C--:B---3--:R-:W-:Y:S08]  /*3e20*/  HMMA.16816.F32 R52, R64, R100.reuse, RZ ;  /* 0x000000644034723c */ /* 0x088ff000000018ff */
[C---:B------:R-:W-:Y:S08]  /*3e30*/  HMMA.16816.F32 R56, R60.reuse, R100, RZ ;  /* 0x000000643c38723c */ /* 0x040ff000000018ff */
[-C--:B------:R-:W-:Y:S08]  /*3e40*/  HMMA.16816.F32 R60, R60, R102.reuse, RZ ;  /* 0x000000663c3c723c */ /* 0x080ff000000018ff */
[----:B------:R-:W-:Y:S01]  /*3e50*/  HMMA.16816.F32 R64, R64, R102, RZ ;  /* 0x000000664040723c */ /* 0x000fe200000018ff */
[----:B------:R-:W-:Y:S07]  /*3e60*/  LDSM.16.M88.4 R100, [R199] ;  /* 0x00000000c764783b */ /* 0x000fee0000000200 */
[-C--:B----4-:R-:W-:Y:S08]  /*3e70*/  HMMA.16816.F32 R4, R168, R172.reuse, R4 ;  /* 0x000000aca804723c */ /* 0x090ff00000001804 */
[C---:B------:R-:W-:Y:S08]  /*3e80*/  HMMA.16816.F32 R8, R176.reuse, R172, R8 ;  /* 0x000000acb008723c */ /* 0x040ff00000001808 */
[-C--:B------:R-:W-:Y:S08]  /*3e90*/  HMMA.16816.F32 R12, R176, R174.reuse, R12 ;  /* 0x000000aeb00c723c */ /* 0x080ff0000000180c */
[C---:B------:R-:W-:Y:S01]  /*3ea0*/  HMMA.16816.F32 R16, R168.reuse, R174, R16 ;  /* 0x000000aea810723c */ /* 0x040fe20000001810 */
[----:B------:R-:W1:Y:S07]  /*3eb0*/  LDSM.16.MT88.4 R172, [R0+0xd000] ;  /* 0x00d0000000ac783b */ /* 0x000e6e0000004200 */
[-C--:B------:R-:W-:Y:S08]  /*3ec0*/  HMMA.16816.F32 R52, R168, R180.reuse, R52 ;  /* 0x000000b4a834723c */ /* 0x080ff00000001834 */
[C---:B------:R-:W-:Y:S08]  /*3ed0*/  HMMA.16816.F32 R56, R176.reuse, R180, R56 ;  /* 0x000000b4b038723c */ /* 0x040ff00000001838 */
[-C--:B------:R-:W-:Y:S01]  /*3ee0*/  HMMA.16816.F32 R60, R176, R182.reuse, R60 ;  /* 0x000000b6b03c723c */ /* 0x080fe2000000183c */
[----:B------:R-:W2:Y:S07]  /*3ef0*/  LDSM.16.M88.4 R176, [R199+0x1000] ;  /* 0x00100000c7b0783b */ /* 0x000eae0000000200 */
[----:B------:R-:W-:Y:S01]  /*3f00*/  HMMA.16816.F32 R64, R168, R182, R64 ;  /* 0x000000b6a840723c */ /* 0x000fe20000001840 */
[----:B------:R-:W3:Y:S04]  /*3f10*/  LDSM.16.MT88.4 R168, [R0+0xf000] ;  /* 0x00f0000000a8783b */ /* 0x000ee80000004200 */
[----:B------:R-:W-:Y:S03]  /*3f20*/  LDSM.16.M88.4 R180, [R200+0x1000] ;  /* 0x00100000c8b4783b */ /* 0x000fe60000000200 */
[-C--:B-1----:R-:W-:Y:S08]  /*3f30*/  HMMA.16816.F32 R4, R100, R172.reuse, R4 ;  /* 0x000000ac6404723c */ /* 0x082ff00000001804 */
[C---:B--2---:R-:W-:Y:S08]  /*3f40*/  HMMA.16816.F32 R8, R176.reuse, R172, R8 ;  /* 0x000000acb008723c */ /* 0x044ff00000001808 */
[-C--:B------:R-:W-:Y:S08]  /*3f50*/  HMMA.16816.F32 R12, R176, R174.reuse, R12 ;  /* 0x000000aeb00c723c */ /* 0x080ff0000000180c */
[C---:B------:R-:W-:Y:S01]  /*3f60*/  HMMA.16816.F32 R16, R100.reuse, R174, R16 ;  /* 0x000000ae6410723c */ /* 0x040fe20000001810 */
[----:B------:R-:W-:Y:S07]  /*3f70*/  LDSM.16.M88.4 R172, [R200] ;  /* 0x00000000c8ac783b */ /* 0x000fee0000000200 */
[-C--:B---3--:R-:W-:Y:S08]  /*3f80*/  HMMA.16816.F32 R52, R100, R168.reuse, R52 ;  /* 0x000000a86434723c */ /* 0x088ff00000001834 */
[C---:B------:R-:W-:Y:S08]  /*3f90*/  HMMA.16816.F32 R56, R176.reuse, R168, R56 ;  /* 0x000000a8b038723c */ /* 0x040ff00000001838 */
[-C--:B------:R-:W-:Y:S01]  /*3fa0*/  HMMA.16816.F32 R60, R176, R170.reuse, R60 ;  /* 0x000000aab03c723c */ /* 0x080fe2000000183c */
[----:B------:R-:W1:Y:S07]  /*3fb0*/  LDSM.16.MT88.4 R176, [R0+0xd800] ;  /* 0x00d8000000b0783b */ /* 0x000e6e0000004200 */
[----:B------:R-:W-:Y:S01]  /*3fc0*/  HMMA.16816.F32 R64, R100, R170, R64 ;  /* 0x000000aa6440723c */ /* 0x000fe20000001840 */
[----:B------:R2:W3:Y:S06]  /*3fd0*/  LDSM.16.MT88.4 R100, [R0+0xf800] ;  /* 0x00f800000064783b */ /* 0x0004ec0000004200 */
[----:B------:R-:W-:Y:S02]  /*3fe0*/  IMAD.MOV.U32 R170, RZ, RZ, c[0x0][0x22c] ;  /* 0x00008b00ffaa7624 */ /* 0x000fe400078e00ff */
[----:B------:R-:W-:Y:S03]  /*3ff0*/  IMAD.MOV.U32 R171, RZ, RZ, c[0x0][0x22c] ;  /* 0x00008b00ffab7624 */ /* 0x000fe600078e00ff */
[----:B------:R-:W-:Y:S02]  /*4000*/  IMAD R170, R170, c[0x0][0x1c0], RZ ;  /* 0x00007000aaaa7a24 */ /* 0x000fe400078e02ff */
[----:B------:R-:W-:Y:S02]  /*4010*/  IMAD R171, R171, c[0x0][0x1c0], RZ ;  /* 0x00007000abab7a24 */ /* 0x000fe400078e02ff */
[----:B------:R-:W-:Y:S02]  /*4020*/  IMAD R170, R170, 0x28, RZ ;  /* 0x00000028aaaa7824 */ /* 0x000fe400078e02ff */
[----:B------:R-:W-:Y:S02]  /*4030*/  IMAD R171, R171, 0x30, RZ ;  /* 0x00000030abab7824 */ /* 0x000fe400078e02ff */
[----:B--2---:R-:W-:Y:S04]  /*4040*/  IMAD.MOV.U32 R0, RZ, RZ, c[0x0][0x22c] ;  /* 0x00008b00ff007624 */ /* 0x004fe800078e00ff */
[----:B------:R-:W-:Y:S04]  /*4050*/  IMAD R0, R0, c[0x0][0x1c0], RZ ;  /* 0x0000700000007a24 */ /* 0x000fe800078e02ff */
[----:B------:R-:W-:Y:S01]  /*4060*/  IMAD.SHL.U32 R0, R0, 0x20, RZ ;  /* 0x0000002000007824 */ /* 0x000fe200078e00ff */
[-C--:B-1----:R-:W-:Y:S08]  /*4070*/  HMMA.16816.F32 R4, R172, R176.reuse, R4 ;  /* 0x000000b0ac04723c */ /* 0x082ff00000001804 */
[C---:B------:R-:W-:Y:S07]  /*4080*/  HMMA.16816.F32 R8, R180.reuse, R176, R8 ;  /* 0x000000b0b408723c */ /* 0x040fee0000001808 */
[----:B------:R-:W-:Y:S01]  /*4090*/  IMAD.MOV.U32 R177, RZ, RZ, c[0x0][0x22c] ;  /* 0x00008b00ffb17624 */ /* 0x000fe200078e00ff */
[-C--:B------:R-:W-:Y:S04]  /*40a0*/  HMMA.16816.F32 R12, R180, R178.reuse, R12 ;  /* 0x000000b2b40c723c */ /* 0x080fe8000000180c */
[----:B------:R-:W-:Y:S04]  /*40b0*/  IMAD R177, R177, c[0x0][0x1c0], RZ ;  /* 0x00007000b1b17a24 */ /* 0x000fe800078e02ff */
[C---:B------:R-:W-:Y:S04]  /*40c0*/  HMMA.16816.F32 R16, R172.reuse, R178, R16 ;  /* 0x000000b2ac10723c */ /* 0x040fe80000001810 */
[----:B------:R-:W-:Y:S04]  /*40d0*/  IMAD R177, R177, 0x18, RZ ;  /* 0x00000018b1b17824 */ /* 0x000fe800078e02ff */
[-C--:B---3--:R-:W-:Y:S04]  /*40e0*/  HMMA.16816.F32 R52, R172, R100.reuse, R52 ;  /* 0x00000064ac34723c */ /* 0x088fe80000001834 */
[CC--:B------:R-:W-:Y:S04]  /*40f0*/  LEA R168, P1, R177.reuse, R206.reuse, 0x2 ;  /* 0x000000ceb1a87211 */ /* 0x0c0fe800078210ff */
[C---:B------:R-:W-:Y:S04]  /*4100*/  HMMA.16816.F32 R56, R180.reuse, R100, R56 ;  /* 0x00000064b438723c */ /* 0x040fe80000001838 */
[----:B------:R-:W-:Y:S03]  /*4110*/  LEA.HI.X.SX32 R169, R177, R207, 0x2, P1 ;  /* 0x000000cfb1a97211 */ /* 0x000fe600008f16ff */
[----:B------:R-:W-:Y:S01]  /*4120*/  @P5 IADD3 R100, P0, R233, R225, RZ ;  /* 0x000000e1e9645210 */ /* 0x000fe20007f1e0ff */
[-C--:B------:R-:W-:Y:S04]  /*4130*/  HMMA.16816.F32 R60, R180, R102.reuse, R60 ;  /* 0x00000066b43c723c */ /* 0x080fe8000000183c */
[----:B------:R-:W-:Y:S04]  /*4140*/  @P5 IMAD.X R101, R232, 0x1, R223, P0 ;  /* 0x00000001e8655824 */ /* 0x000fe800000e06df */
[----:B------:R-:W-:Y:S01]  /*4150*/  HMMA.16816.F32 R64, R172, R102, R64 ;  /* 0x00000066ac40723c */ /* 0x000fe20000001840 */
[----:B------:R1:W5:Y:S04]  /*4160*/  @P5 LDG.E R216, [R100.64+-0x100] ;  /* 0xffff000664d85981 */ /* 0x000368000c1e1900 */
[----:B------:R1:W5:Y:S04]  /*4170*/  @P5 LDG.E R217, [R100.64+-0xe0] ;  /* 0xffff200664d95981 */ /* 0x000368000c1e1900 */
[----:B------:R2:W-:Y:S04]  /*4180*/  RED.E.ADD.F32.FTZ.RN.STRONG.GPU [R206.64], R4 ;  /* 0x00000004ce00798e */ /* 0x0005e8000c10e786 */
[----:B------:R3:W-:Y:S01]  /*4190*/  RED.E.ADD.F32.FTZ.RN.STRONG.GPU [R2.64], R5 ;  /* 0x000000050200798e */ /* 0x0007e2000c10e786 */
[CC--:B-1----:R-:W-:Y:S04]  /*41a0*/  LEA R100, P0, R240.reuse, R206.reuse, 0x2 ;  /* 0x000000cef0647211 */ /* 0x0c2fe800078010ff */
[-C--:B------:R-:W-:Y:S02]  /*41b0*/  LEA.HI.X.SX32 R101, R240, R207.reuse, 0x2, P0 ;  /* 0x000000cff0657211 */ /* 0x080fe400000f16ff */
[CC--:B------:R-:W-:Y:S02]  /*41c0*/  LEA R102, P0, R0.reuse, R206.reuse, 0x2 ;  /* 0x000000ce00667211 */ /* 0x0c0fe400078010ff */
[-C--:B--2---:R-:W-:Y:S01]  /*41d0*/  LEA R4, P1, R171, R206.reuse, 0x2 ;  /* 0x000000ceab047211 */ /* 0x084fe200078210ff */
[----:B------:R1:W-:Y:S01]  /*41e0*/  RED.E.ADD.F32.FTZ.RN.STRONG.GPU [R100.64], R6 ;  /* 0x000000066400798e */ /* 0x0003e2000c10e786 */
[-C--:B------:R-:W-:Y:S01]  /*41f0*/  LEA.HI.X.SX32 R103, R0, R207.reuse, 0x2, P0 ;  /* 0x000000cf00677211 */ /* 0x080fe200000f16ff */
[----:B------:R-:W-:Y:S01]  /*4200*/  IMAD.IADD R0, R215, 0x1, R242 ;  /* 0x00000001d7007824 */ /* 0x000fe200078e02f2 */
[-C--:B---3--:R-:W-:Y:S01]  /*4210*/  LEA.HI.X.SX32 R5, R171, R207.reuse, 0x2, P1 ;  /* 0x000000cfab057211 */ /* 0x088fe200008f16ff */
[----:B------:R2:W-:Y:S01]  /*4220*/  RED.E.ADD.F32.FTZ.RN.STRONG.GPU [R168.64], R7 ;  /* 0x00000007a800798e */ /* 0x0005e2000c10e786 */
[----:B------:R-:W-:Y:S03]  /*4230*/  IMAD.IADD R171, R215, 0x1, R243 ;  /* 0x00000001d7ab7824 */ /* 0x000fe600078e02f3 */
[----:B------:R3:W-:Y:S01]  /*4240*/  RED.E.ADD.F32.FTZ.RN.STRONG.GPU [R102.64], R8 ;  /* 0x000000086600798e */ /* 0x0007e2000c10e786 */
[-C--:B-1----:R-:W-:Y:S02]  /*4250*/  LEA R100, P2, R170, R206.reuse, 0x2 ;  /* 0x000000ceaa647211 */ /* 0x082fe400078410ff */
[-C--:B------:R-:W-:Y:S02]  /*4260*/  LEA R6, P0, R252, R206.reuse, 0x2 ;  /* 0x000000cefc067211 */ /* 0x080fe400078010ff */
[-C--:B------:R-:W-:Y:S02]  /*4270*/  LEA.HI.X.SX32 R101, R170, R207.reuse, 0x2, P2 ;  /* 0x000000cfaa657211 */ /* 0x080fe400010f16ff */
[-C--:B--2---:R-:W-:Y:S02]  /*4280*/  LEA.HI.X.SX32 R7, R252, R207.reuse, 0x2, P0 ;  /* 0x000000cffc077211 */ /* 0x084fe400000f16ff */
[CC--:B---3--:R-:W-:Y:S01]  /*4290*/  LEA R8, P2, R231.reuse, R206.reuse, 0x2 ;  /* 0x000000cee7087211 */ /* 0x0c8fe200078410ff */
[----:B------:R1:W-:Y:S04]  /*42a0*/  RED.E.ADD.F32.FTZ.RN.STRONG.GPU [R100.64], R9 ;  /* 0x000000096400798e */ /* 0x0003e8000c10e786 */
[----:B------:R2:W-:Y:S04]  /*42b0*/  RED.E.ADD.F32.FTZ.RN.STRONG.GPU [R4.64], R10 ;  /* 0x0000000a0400798e */ /* 0x0005e8000c10e786 */
[----:B------:R3:W-:Y:S04]  /*42c0*/  RED.E.ADD.F32.FTZ.RN.STRONG.GPU [R6.64], R11 ;  /* 0x0000000b0600798e */ /* 0x0007e8000c10e786 */
[----:B------:R-:W-:Y:S04]  /*42d0*/  RED.E.ADD.F32.FTZ.RN.STRONG.GPU [R206.64+0x80], R16 ;  /* 0x00008010ce00798e */ /* 0x000fe8000c10e786 */
[----:B------:R-:W-:Y:S04]  /*42e0*/  RED.E.ADD.F32.FTZ.RN.STRONG.GPU [R2.64+0x80], R17 ;  /* 0x000080110200798e */ /* 0x000fe8000c10e786 */
[----:B------:R-:W-:Y:S01]  /*42f0*/  LDSM.16.MT88.4 R100, [R184+0x2800] ;  /* 0x00280000b864783b */ /* 0x000fe20000004200 */
[-C--:B-1----:R-:W-:Y:S02]  /*4300*/  LEA.HI.X.SX32 R9, R231, R207.reuse, 0x2, P2 ;  /* 0x000000cfe7097211 */ /* 0x082fe400010f16ff */
[CC--:B--2---:R-:W-:Y:S04]  /*4310*/  LEA R4, P0, R246.reuse, R206.reuse, 0x2 ;  /* 0x000000cef6047211 */ /* 0x0c4fe800078010ff */
[-C--:B------:R-:W-:Y:S02]  /*4320*/  LEA.HI.X.SX32 R5, R246, R207.reuse, 0x2, P0 ;  /* 0x000000cff6057211 */ /* 0x080fe400000f16ff */
[-C--:B---3--:R-:W-:Y:S02]  /*4330*/  LEA R6, P1, R243, R206.reuse, 0x2 ;  /* 0x000000cef3067211 */ /* 0x088fe400078210ff */
[-C--:B------:R-:W-:Y:S01]  /*4340*/  LEA R10, P0, R171, R206.reuse, 0x2 ;  /* 0x000000ceab0a7211 */ /* 0x080fe200078010ff */
[----:B------:R1:W-:Y:S01]  /*4350*/  RED.E.ADD.F32.FTZ.RN.STRONG.GPU [R4.64], R18 ;  /* 0x000000120400798e */ /* 0x0003e2000c10e786 */
[-C--:B------:R-:W-:Y:S02]  /*4360*/  LEA.HI.X.SX32 R7, R243, R207.reuse, 0x2, P1 ;  /* 0x000000cff3077211 */ /* 0x080fe400008f16ff */
[-C--:B------:R-:W-:Y:S03]  /*4370*/  LEA.HI.X.SX32 R11, R171, R207.reuse, 0x2, P0 ;  /* 0x000000cfab0b7211 */ /* 0x080fe600000f16ff */
[----:B------:R2:W-:Y:S04]  /*4380*/  RED.E.ADD.F32.FTZ.RN.STRONG.GPU [R6.64], R19 ;  /* 0x000000130600798e */ /* 0x0005e8000c10e786 */
[----:B------:R-:W-:Y:S04]  /*4390*/  RED.E.ADD.F32.FTZ.RN.STRONG.GPU [R10.64], R12 ;  /* 0x0000000c0a00798e */ /* 0x000fe8000c10e786 */
[----:B------:R3:W-:Y:S04]  /*43a0*/  RED.E.ADD.F32.FTZ.RN.STRONG.GPU [R8.64], R13 ;  /* 0x0000000d0800798e */ /* 0x0007e8000c10e786 */
[----:B------:R-:W-:Y:S01]  /*43b0*/  LDSM.16.MT88.4 R16, [R184+0x2000] ;  /* 0x00200000b810783b */ /* 0x000fe20000004200 */
[CC--:B-1----:R-:W-:Y:S04]  /*43c0*/  LEA R4, P1, R230.reuse, R206.reuse, 0x2 ;  /* 0x000000cee6047211 */ /* 0x0c2fe800078210ff */
[-C--:B------:R-:W-:Y:S02]  /*43d0*/  LEA.HI.X.SX32 R5, R230, R207.reuse, 0x2, P1 ;  /* 0x000000cfe6057211 */ /* 0x080fe400008f16ff */
[CC--:B--2---:R-:W-:Y:S03]  /*43e0*/  LEA R6, P0, R236.reuse, R206.reuse, 0x2 ;  /* 0x000000ceec067211 */ /* 0x0c4fe600078010ff */
[----:B------:R1:W-:Y:S01]  /*43f0*/  RED.E.ADD.F32.FTZ.RN.STRONG.GPU [R4.64], R14 ;  /* 0x0000000e0400798e */ /* 0x0003e2000c10e786 */
[-C--:B------:R-:W-:Y:S02]  /*4400*/  LEA.HI.X.SX32 R7, R236, R207.reuse, 0x2, P0 ;  /* 0x000000cfec077211 */ /* 0x080fe400000f16ff */
[CC--:B---3--:R-:W-:Y:S03]  /*4410*/  LEA R8, P2, R229.reuse, R206.reuse, 0x2 ;  /* 0x000000cee5087211 */ /* 0x0c8fe600078410ff */
[----:B------:R2:W-:Y:S01]  /*4420*/  RED.E.ADD.F32.FTZ.RN.STRONG.GPU [R6.64], R15 ;  /* 0x0000000f0600798e */ /* 0x0005e2000c10e786 */
[-C--:B------:R-:W-:Y:S03]  /*4430*/  LEA.HI.X.SX32 R9, R229, R207.reuse, 0x2, P2 ;  /* 0x000000cfe5097211 */ /* 0x080fe600010f16ff */
[----:B------:R-:W-:Y:S04]  /*4440*/  RED.E.ADD.F32.FTZ.RN.STRONG.GPU [R206.64+0x100], R52 ;  /* 0x00010034ce00798e */ /* 0x000fe8000c10e786 */
[----:B------:R-:W-:Y:S04]  /*4450*/  RED.E.ADD.F32.FTZ.RN.STRONG.GPU [R2.64+0x100], R53 ;  /* 0x000100350200798e */ /* 0x000fe8000c10e786 */
[----:B------:R-:W-:Y:S01]  /*4460*/  LDSM.16.MT88.4 R12, [R185+0x10000] ;  /* 0x01000000b90c783b */ /* 0x000fe20000004200 */
[CC--:B-1----:R-:W-:Y:S04]  /*4470*/  LEA R4, P0, R245.reuse, R206.reuse, 0x2 ;  /* 0x000000cef5047211 */ /* 0x0c2fe800078010ff */
[-C--:B------:R-:W-:Y:S02]  /*4480*/  LEA.HI.X.SX32 R5, R245, R207.reuse, 0x2, P0 ;  /* 0x000000cff5057211 */ /* 0x080fe400000f16ff */
[-C--:B--2---:R-:W-:Y:S02]  /*4490*/  LEA R6, P1, R242, R206.reuse, 0x2 ;  /* 0x000000cef2067211 */ /* 0x084fe400078210ff */
[-C--:B------:R-:W-:Y:S01]  /*44a0*/  LEA R10, P0, R0, R206.reuse, 0x2 ;  /* 0x000000ce000a7211 */ /* 0x080fe200078010ff */
[----:B------:R1:W-:Y:S01]  /*44b0*/  RED.E.ADD.F32.FTZ.RN.STRONG.GPU [R4.64], R54 ;  /* 0x000000360400798e */ /* 0x0003e2000c10e786 */
[-C--:B------:R-:W-:Y:S02]  /*44c0*/  LEA.HI.X.SX32 R7, R242, R207.reuse, 0x2, P1 ;  /* 0x000000cff2077211 */ /* 0x080fe400008f16ff */
[-C--:B------:R-:W-:Y:S01]  /*44d0*/  LEA.HI.X.SX32 R11, R0, R207.reuse, 0x2, P0 ;  /* 0x000000cf000b7211 */ /* 0x080fe200000f16ff */
[----:B------:R-:W-:Y:S02]  /*44e0*/  IMAD.IADD R0, R215, 0x1, R241 ;  /* 0x00000001d7007824 */ /* 0x000fe400078e02f1 */
[----:B------:R2:W-:Y:S04]  /*44f0*/  RED.E.ADD.F32.FTZ.RN.STRONG.GPU [R6.64], R55 ;  /* 0x000000370600798e */ /* 0x0005e8000c10e786 */
[----:B------:R3:W-:Y:S04]  /*4500*/  RED.E.ADD.F32.FTZ.RN.STRONG.GPU [R10.64], R56 ;  /* 0x000000380a00798e */ /* 0x0007e8000c10e786 */
[----:B------:R4:W-:Y:S04]  /*4510*/  RED.E.ADD.F32.FTZ.RN.STRONG.GPU [R8.64], R57 ;  /* 0x000000390800798e */ /* 0x0009e8000c10e786 */
[----:B------:R-:W-:Y:S01]  /*4520*/  LDSM.16.MT88.4 R52, [R186+0x10800] ;  /* 0x01080000ba34783b */ /* 0x000fe20000004200 */
[CC--:B-1----:R-:W-:Y:S04]  /*4530*/  LEA R4, P1, R228.reuse, R206.reuse, 0x2 ;  /* 0x000000cee4047211 */ /* 0x0c2fe800078210ff */
[-C--:B------:R-:W-:Y:S02]  /*4540*/  LEA.HI.X.SX32 R5, R228, R207.reuse, 0x2, P1 ;  /* 0x000000cfe4057211 */ /* 0x080fe400008f16ff */
[CC--:B--2---:R-:W-:Y:S03]  /*4550*/  LEA R6, P0, R235.reuse, R206.reuse, 0x2 ;  /* 0x000000ceeb067211 */ /* 0x0c4fe600078010ff */
[----:B------:R1:W-:Y:S01]  /*4560*/  RED.E.ADD.F32.FTZ.RN.STRONG.GPU [R4.64], R58 ;  /* 0x0000003a0400798e */ /* 0x0003e2000c10e786 */
[-C--:B------:R-:W-:Y:S02]  /*4570*/  LEA.HI.X.SX32 R7, R235, R207.reuse, 0x2, P0 ;  /* 0x000000cfeb077211 */ /* 0x080fe400000f16ff */
[CC--:B---3--:R-:W-:Y:S02]  /*4580*/  LEA R10, P0, R241.reuse, R206.reuse, 0x2 ;  /* 0x000000cef10a7211 */ /* 0x0c8fe400078010ff */
[CC--:B----4-:R-:W-:Y:S01]  /*4590*/  LEA R8, P4, R0.reuse, R206.reuse, 0x2 ;  /* 0x000000ce00087211 */ /* 0x0d0fe200078810ff */
[----:B------:R2:W-:Y:S01]  /*45a0*/  RED.E.ADD.F32.FTZ.RN.STRONG.GPU [R6.64], R59 ;  /* 0x0000003b0600798e */ /* 0x0005e2000c10e786 */
[-C--:B------:R-:W-:Y:S02]  /*45b0*/  LEA.HI.X.SX32 R11, R241, R207.reuse, 0x2, P0 ;  /* 0x000000cff10b7211 */ /* 0x080fe400000f16ff */
[-C--:B------:R-:W-:Y:S01]  /*45c0*/  LEA.HI.X.SX32 R9, R0, R207.reuse, 0x2, P4 ;  /* 0x000000cf00097211 */ /* 0x080fe200020f16ff */
[----:B------:R-:W-:Y:S01]  /*45d0*/  RED.E.ADD.F32.FTZ.RN.STRONG.GPU [R206.64+0x180], R64 ;  /* 0x00018040ce00798e */ /* 0x000fe2000c10e786 */
[----:B------:R-:W-:Y:S03]  /*45e0*/  LOP3.LUT R0, R213, 0x1, RZ, 0xc0, !PT ;  /* 0x00000001d5007812 */ /* 0x000fe600078ec0ff */
[----:B------:R3:W-:Y:S04]  /*45f0*/  RED.E.ADD.F32.FTZ.RN.STRONG.GPU [R2.64+0x180], R65 ;  /* 0x000180410200798e */ /* 0x0007e8000c10e786 */
[----:B------:R-:W-:Y:S01]  /*4600*/  LDSM.16.MT88.4 R56, [R184+0x800] ;  /* 0x00080000b838783b */ /* 0x000fe20000004200 */
[CC--:B-1----:R-:W-:Y:S04]  /*4610*/  LEA R4, P1, R244.reuse, R206.reuse, 0x2 ;  /* 0x000000cef4047211 */ /* 0x0c2fe800078210ff */
[-C--:B------:R-:W-:Y:S02]  /*4620*/  LEA.HI.X.SX32 R5, R244, R207.reuse, 0x2, P1 ;  /* 0x000000cff4057211 */ /* 0x080fe400008f16ff */
[CC--:B--2---:R-:W-:Y:S03]  /*4630*/  LEA R6, P2, R227.reuse, R206.reuse, 0x2 ;  /* 0x000000cee3067211 */ /* 0x0c4fe600078410ff */
[----:B------:R1:W-:Y:S01]  /*4640*/  RED.E.ADD.F32.FTZ.RN.STRONG.GPU [R4.64], R66 ;  /* 0x000000420400798e */ /* 0x0003e2000c10e786 */
[-C--:B------:R-:W-:Y:S03]  /*4650*/  LEA.HI.X.SX32 R7, R227, R207.reuse, 0x2, P2 ;  /* 0x000000cfe3077211 */ /* 0x080fe600010f16ff */
[----:B------:R-:W-:Y:S01]  /*4660*/  RED.E.ADD.F32.FTZ.RN.STRONG.GPU [R10.64], R67 ;  /* 0x000000430a00798e */ /* 0x000fe2000c10e786 */
[CC--:B---3--:R-:W-:Y:S03]  /*4670*/  LEA R2, P0, R234.reuse, R206.reuse, 0x2 ;  /* 0x000000ceea027211 */ /* 0x0c8fe600078010ff */
[----:B------:R-:W-:Y:S01]  /*4680*/  RED.E.ADD.F32.FTZ.RN.STRONG.GPU [R8.64], R60 ;  /* 0x0000003c0800798e */ /* 0x000fe2000c10e786 */
[-C--:B------:R-:W-:Y:S02]  /*4690*/  LEA.HI.X.SX32 R3, R234, R207.reuse, 0x2, P0 ;  /* 0x000000cfea037211 */ /* 0x080fe400000f16ff */
[----:B------:R-:W-:Y:S01]  /*46a0*/  ISETP.NE.U32.AND P0, PT, R0, 0x1, PT ;  /* 0x000000010000780c */ /* 0x000fe20003f05070 */
[----:B------:R-:W-:Y:S01]  /*46b0*/  RED.E.ADD.F32.FTZ.RN.STRONG.GPU [R6.64], R61 ;  /* 0x0000003d0600798e */ /* 0x000fe2000c10e786 */
[----:B------:R-:W-:Y:S03]  /*46c0*/  @P5 IADD3 R0, P2, R225, -0x100, RZ ;  /* 0xffffff00e1005810 */ /* 0x000fe60007f5e0ff */
[----:B------:R-:W-:Y:S02]  /*46d0*/  LDSM.16.MT88.4 R8, [R184] ;  /* 0x00000000b808783b */ /* 0x000fe40000004200 */
[----:B------:R-:W-:Y:S01]  /*46e0*/  @P5 IMAD.MOV.U32 R225, RZ, RZ, R0 ;  /* 0x000000ffffe15224 */ /* 0x000fe200078e0000 */
[C---:B------:R-:W-:Y:S01]  /*46f0*/  IADD3 R0, R184.reuse, -0x4000, RZ ;  /* 0xffffc000b8007810 */ /* 0x040fe20007ffe0ff */
[----:B------:R-:W-:Y:S04]  /*4700*/  LDSM.16.MT88.4 R64, [R185+0x10800] ;  /* 0x01080000b940783b */ /* 0x000fe80000004200 */
[----:B------:R-:W-:Y:S02]  /*4710*/  @P0 IADD3 R0, R184, 0x4000, RZ ;  /* 0x00004000b8000810 */ /* 0x000fe40007ffe0ff */
[C---:B-1----:R-:W-:Y:S04]  /*4720*/  LEA R4, P1, R226.reuse, R206, 0x2 ;  /* 0x000000cee2047211 */ /* 0x042fe800078210ff */
[----:B------:R-:W-:Y:S02]  /*4730*/  LEA.HI.X.SX32 R5, R226, R207, 0x2, P1 ;  /* 0x000000cfe2057211 */ /* 0x000fe400008f16ff */
[----:B------:R-:W-:Y:S03]  /*4740*/  @P5 IADD3 R219, P1, R219, -0x100, RZ ;  /* 0xffffff00dbdb5810 */ /* 0x000fe60007f3e0ff */
[----:B------:R-:W-:Y:S01]  /*4750*/  RED.E.ADD.F32.FTZ.RN.STRONG.GPU [R4.64], R62 ;  /* 0x0000003e0400798e */ /* 0x000fe2000c10e786 */
[----:B------:R-:W-:Y:S03]  /*4760*/  @P5 IADD3.X R218, R218, -0x1, RZ, P1, !PT ;  /* 0xffffffffdada5810 */ /* 0x000fe60000ffe4ff */
[----:B------:R-:W1:Y:S04]  /*4770*/  LDSM.16.MT88.4 R4, [R186+0x10000] ;  /* 0x01000000ba04783b */ /* 0x000e680000004200 */
[----:B------:R2:W-:Y:S04]  /*4780*/  RED.E.ADD.F32.FTZ.RN.STRONG.GPU [R2.64], R63 ;  /* 0x0000003f0200798e */ /* 0x0005e8000c10e786 */
[----:B------:R-:W-:Y:S01]  /*4790*/  LDSM.16.MT88.4 R60, [R185+0x11000] ;  /* 0x01100000b93c783b */ /* 0x000fe20000004200 */
[----:B--2---:R-:W-:Y:S02]  /*47a0*/  @P5 IADD3.X R2, R223, -0x1, RZ, P2, !PT ;  /* 0xffffffffdf025810 */ /* 0x004fe400017fe4ff */
[C---:B------:R-:W-:Y:S02]  /*47b0*/  ISETP.GT.AND P2, PT, R213.reuse, RZ, PT ;  /* 0x000000ffd500720c */ /* 0x040fe40003f44270 */
[----:B------:R-:W-:Y:S01]  /*47c0*/  IADD3 R3, R213, -0x1, RZ ;  /* 0xffffffffd5037810 */ /* 0x000fe20007ffe0ff */
[----:B------:R-:W-:Y:S01]  /*47d0*/  @P5 IMAD.MOV.U32 R223, RZ, RZ, R2 ;  /* 0x000000ffffdf5224 */ /* 0x000fe200078e0002 */
[-C--:B-1----:R-:W-:Y:S05]  /*47e0*/  HMMA.16816.F32 R68, R4, R8.reuse, R68 ;  /* 0x000000080444723c */ /* 0x082fea0000001844 */
[----:B------:R-:W-:Y:S03]  /*47f0*/  IMAD.MOV.U32 R213, RZ, RZ, R3 ;  /* 0x000000ffffd57224 */ /* 0x000fe600078e0003 */
[C---:B------:R-:W-:Y:S08]  /*4800*/  HMMA.16816.F32 R72, R12.reuse, R8, R72 ;  /* 0x000000080c48723c */ /* 0x040ff00000001848 */
[-C--:B------:R-:W-:Y:S08]  /*4810*/  HMMA.16816.F32 R76, R12, R10.reuse, R76 ;  /* 0x0000000a0c4c723c */ /* 0x080ff0000000184c */
[C---:B------:R-:W-:Y:S01]  /*4820*/  HMMA.16816.F32 R80, R4.reuse, R10, R80 ;  /* 0x0000000a0450723c */ /* 0x040fe20000001850 */
[----:B------:R-:W-:Y:S07]  /*4830*/  LDSM.16.MT88.4 R8, [R186+0x11000] ;  /* 0x01100000ba08783b */ /* 0x000fee0000004200 */
[-C--:B------:R-:W-:Y:S08]  /*4840*/  HMMA.16816.F32 R84, R4, R16.reuse, R84 ;  /* 0x000000100454723c */ /* 0x080ff00000001854 */
[C---:B------:R-:W-:Y:S08]  /*4850*/  HMMA.16816.F32 R88, R12.reuse, R16, R88 ;  /* 0x000000100c58723c */ /* 0x040ff00000001858 */
[-C--:B------:R-:W-:Y:S01]  /*4860*/  HMMA.16816.F32 R92, R12, R18.reuse, R92 ;  /* 0x000000120c5c723c */ /* 0x080fe2000000185c */
[----:B------:R-:W1:Y:S07]  /*4870*/  LDSM.16.MT88.4 R12, [R184+0x1000] ;  /* 0x00100000b80c783b */ /* 0x000e6e0000004200 */
[----:B------:R-:W-:Y:S01]  /*4880*/  HMMA.16816.F32 R96, R4, R18, R96 ;  /* 0x000000120460723c */ /* 0x000fe20000001860 */
[----:B------:R-:W2:Y:S04]  /*4890*/  LDSM.16.MT88.4 R4, [R184+0x3000] ;  /* 0x00300000b804783b */ /* 0x000ea80000004200 */
[----:B------:R-:W-:Y:S03]  /*48a0*/  LDSM.16.MT88.4 R16, [R186+0x11800] ;  /* 0x01180000ba10783b */ /* 0x000fe60000004200 */
[-C--:B------:R-:W-:Y:S08]  /*48b0*/  HMMA.16816.F32 R68, R52, R56.reuse, R68 ;  /* 0x000000383444723c */ /* 0x080ff00000001844 */
[C---:B------:R-:W-:Y:S08]  /*48c0*/  HMMA.16816.F32 R72, R64.reuse, R56, R72 ;  /* 0x000000384048723c */ /* 0x040ff00000001848 */
[-C--:B------:R-:W-:Y:S08]  /*48d0*/  HMMA.16816.F32 R76, R64, R58.reuse, R76 ;  /* 0x0000003a404c723c */ /* 0x080ff0000000184c */
[C---:B------:R-:W-:Y:S01]  /*48e0*/  HMMA.16816.F32 R80, R52.reuse, R58, R80 ;  /* 0x0000003a3450723c */ /* 0x040fe20000001850 */
[----:B------:R-:W3:Y:S07]  /*48f0*/  LDSM.16.MT88.4 R56, [R184+0x1800] ;  /* 0x00180000b838783b */ /* 0x000eee0000004200 */
[-C--:B------:R-:W-:Y:S08]  /*4900*/  HMMA.16816.F32 R84, R52, R100.reuse, R84 ;  /* 0x000000643454723c */ /* 0x080ff00000001854 */
[C---:B------:R-:W-:Y:S08]  /*4910*/  HMMA.16816.F32 R88, R64.reuse, R100, R88 ;  /* 0x000000644058723c */ /* 0x040ff00000001858 */
[-C--:B------:R-:W-:Y:S01]  /*4920*/  HMMA.16816.F32 R92, R64, R102.reuse, R92 ;  /* 0x00000066405c723c */ /* 0x080fe2000000185c */
[----:B------:R-:W4:Y:S07]  /*4930*/  LDSM.16.MT88.4 R64, [R185+0x11800] ;  /* 0x01180000b940783b */ /* 0x000f2e0000004200 */
[----:B------:R-:W-:Y:S01]  /*4940*/  HMMA.16816.F32 R96, R52, R102, R96 ;  /* 0x000000663460723c */ /* 0x000fe20000001860 */
[----:B------:R2:W3:Y:S07]  /*4950*/  LDSM.16.MT88.4 R52, [R184+0x3800] ;  /* 0x00380000b834783b */ /* 0x0004ee0000004200 */
[-C--:B-1----:R-:W-:Y:S08]  /*4960*/  HMMA.16816.F32 R68, R8, R12.reuse, R68 ;  /* 0x0000000c0844723c */ /* 0x082ff00000001844 */
[C---:B------:R-:W-:Y:S08]  /*4970*/  HMMA.16816.F32 R72, R60.reuse, R12, R72 ;  /* 0x0000000c3c48723c */ /* 0x040ff00000001848 */
[-C--:B------:R-:W-:Y:S04]  /*4980*/  HMMA.16816.F32 R76, R60, R14.reuse, R76 ;  /* 0x0000000e3c4c723c */ /* 0x080fe8000000184c */
[----:B--2---:R-:W-:Y:S04]  /*4990*/  IMAD.MOV.U32 R184, RZ, RZ, R0 ;  /* 0x000000ffffb87224 */ /* 0x004fe800078e0000 */
[C---:B------:R-:W-:Y:S08]  /*49a0*/  HMMA.16816.F32 R80, R8.reuse, R14, R80 ;  /* 0x0000000e0850723c */ /* 0x040ff00000001850 */
[-C--:B------:R-:W-:Y:S08]  /*49b0*/  HMMA.16816.F32 R84, R8, R4.reuse, R84 ;  /* 0x000000040854723c */ /* 0x080ff00000001854 */
[C---:B------:R-:W-:Y:S08]  /*49c0*/  HMMA.16816.F32 R88, R60.reuse, R4, R88 ;  /* 0x000000043c58723c */ /* 0x040ff00000001858 */
[-C--:B------:R-:W-:Y:S08]  /*49d0*/  HMMA.16816.F32 R92, R60, R6.reuse, R92 ;  /* 0x000000063c5c723c */ /* 0x080ff0000000185c */
[----:B------:R-:W-:Y:S08]  /*49e0*/  HMMA.16816.F32 R96, R8, R6, R96 ;  /* 0x000000060860723c */ /* 0x000ff00000001860 */
[-C--:B---3--:R-:W-:Y:S08]  /*49f0*/  HMMA.16816.F32 R68, R16, R56.reuse, R68 ;  /* 0x000000381044723c */ /* 0x088ff00000001844 */
[C---:B----4-:R-:W-:Y:S08]  /*4a00*/  HMMA.16816.F32 R72, R64.reuse, R56, R72 ;  /* 0x000000384048723c */ /* 0x050ff00000001848 */
[-C--:B------:R-:W-:Y:S08]  /*4a10*/  HMMA.16816.F32 R76, R64, R58.reuse, R76 ;  /* 0x0000003a404c723c */ /* 0x080ff0000000184c */
[C---:B------:R-:W-:Y:S08]  /*4a20*/  HMMA.16816.F32 R80, R16.reuse, R58, R80 ;  /* 0x0000003a1050723c */ /* 0x040ff00000001850 */
[-C--:B------:R-:W-:Y:S08]  /*4a30*/  HMMA.16816.F32 R84, R16, R52.reuse, R84 ;  /* 0x000000341054723c */ /* 0x080ff00000001854 */
[C---:B------:R-:W-:Y:S08]  /*4a40*/  HMMA.16816.F32 R88, R64.reuse, R52, R88 ;  /* 0x000000344058723c */ /* 0x040ff00000001858 */
[-C--:B------:R-:W-:Y:S08]  /*4a50*/  HMMA.16816.F32 R92, R64, R54.reuse, R92 ;  /* 0x00000036405c723c */ /* 0x080ff0000000185c */
[----:B------:R-:W-:Y:S01]  /*4a60*/  HMMA.16816.F32 R96, R16, R54, R96 ;  /* 0x000000361060723c */ /* 0x000fe20000001860 */
[----:B------:R-:W-:-:S07]  /*4a70*/  @P2 BRA `(.L_x_9) ;  /* 0xffffdd8000002947 */ /* 0x000fce000383ffff */
[----:B------:R-:W-:Y:S01]  /*4a80*/  BAR.SYNC.DEFER_BLOCKING 0x0 ;  /* 0x0000000000007b1d */ /* 0x000fe20000010000 */
[----:B------:R-:W-:Y:S01]  /*4a90*/  FMUL.FTZ R68, R68, c[0x0][0x2e0] ;  /* 0x0000b80044447a20 */ /* 0x000fe20000410000 */
[----:B------:R-:W-:Y:S01]  /*4aa0*/  F2FP.PACK_AB R20, R21, R20 ;  /* 0x000000141514723e */ /* 0x000fe200000000ff */
        /* <DEDUP_REMOVED lines=23> */
[----:B------:R-:W-:Y:S01]  /*4c20*/  STS [R247], R16 ;  /* 0x00000010f7007388 */ /* 0x000fe20000000800 */
[----:B------:R-:W-:Y:S01]  /*4c30*/  FMUL.FTZ R10, R77, c[0x0][0x2e0] ;  /* 0x0000b8004d0a7a20 */ /* 0x000fe20000410000 */
[----:B------:R-:W-:Y:S01]  /*4c40*/  F2FP.PACK_AB R13, R13, R74 ;  /* 0x0000004a0d0d723e */ /* 0x000fe200000000ff */
[----:B------:R-:W-:Y:S01]  /*4c50*/  FMUL.FTZ R78, R78, c[0x0][0x2e0] ;  /* 0x0000b8004e4e7a20 */ /* 0x000fe20000410000 */
[----:B------:R-:W-:Y:S01]  /*4c60*/  STS [R247+0x400], R15 ;  /* 0x0004000ff7007388 */ /* 0x000fe20000000800 */
        /* <DEDUP_REMOVED lines=33> */
[----:B------:R-:W-:-:S02]  /*4e80*/  F2FP.PACK_AB R2, R2, R92 ;  /* 0x0000005c0202723e */ /* 0x000fc400000000ff */
[----:B------:R-:W-:Y:S01]  /*4e90*/  STS [R248+0x2000], R4 ;  /* 0x00200004f8007388 */ /* 0x000fe20000000800 */
[----:B------:R-:W-:Y:S02]  /*4ea0*/  F2FP.PACK_AB R30, R31, R30 ;  /* 0x0000001e1f1e723e */ /* 0x000fe400000000ff */
[----:B------:R-:W-:Y:S01]  /*4eb0*/  F2FP.PACK_AB R0, R0, R94 ;  /* 0x0000005e0000723e */ /* 0x000fe200000000ff */
[----:B------:R-:W-:Y:S01]  /*4ec0*/  STS [R248+0x2400], R3 ;  /* 0x00240003f8007388 */ /* 0x000fe20000000800 */
[----:B------:R-:W-:Y:S02]  /*4ed0*/  F2FP.PACK_AB R36, R37, R36 ;  /* 0x000000242524723e */ /* 0x000fe400000000ff */
[----:B------:R-:W-:Y:S01]  /*4ee0*/  F2FP.PACK_AB R38, R39, R38 ;  /* 0x000000262726723e */ /* 0x000fe200000000ff */
[----:B------:R-:W-:Y:S01]  /*4ef0*/  STS [R247+0x3000], R6 ;  /* 0x00300006f7007388 */ /* 0x000fe20000000800 */
[----:B------:R-:W-:Y:S02]  /*4f00*/  F2FP.PACK_AB R48, R49, R48 ;  /* 0x000000303130723e */ /* 0x000fe400000000ff */
[----:B------:R-:W-:Y:S01]  /*4f10*/  F2FP.PACK_AB R50, R51, R50 ;  /* 0x000000323332723e */ /* 0x000fe200000000ff */
[----:B------:R-:W-:Y:S01]  /*4f20*/  STS [R247+0x3400], R5 ;  /* 0x00340005f7007388 */ /* 0x000fe20000000800 */
[----:B------:R-:W-:-:S02]  /*4f30*/  F2FP.PACK_AB R40, R41, R40 ;  /* 0x000000282928723e */ /* 0x000fc400000000ff */
[----:B------:R-:W-:Y:S01]  /*4f40*/  F2FP.PACK_AB R42, R43, R42 ;  /* 0x0000002a2b2a723e */ /* 0x000fe200000000ff */
[----:B------:R-:W-:Y:S01]  /*4f50*/  STS [R248+0x3000], R2 ;  /* 0x00300002f8007388 */ /* 0x000fe20000000800 */
[----:B------:R-:W-:Y:S02]  /*4f60*/  F2FP.PACK_AB R44, R45, R44 ;  /* 0x0000002c2d2c723e */ /* 0x000fe400000000ff */
[----:B------:R-:W-:Y:S01]  /*4f70*/  F2FP.PACK_AB R46, R47, R46 ;  /* 0x0000002e2f2e723e */ /* 0x000fe200000000ff */
[----:B------:R1:W-:Y:S01]  /*4f80*/  STS [R248+0x3400], R0 ;  /* 0x00340000f8007388 */ /* 0x0003e20000000800 */
[----:B------:R-:W-:-:S03]  /*4f90*/  ISETP.NE.AND P0, PT, R250, -0x1, PT ;  /* 0xfffffffffa00780c */ /* 0x000fc60003f05270 */
[----:B------:R2:W-:Y:S04]  /*4fa0*/  STS [R247+0x4000], R20 ;  /* 0x00400014f7007388 */ /* 0x0005e80000000800 */
[----:B------:R2:W-:Y:S04]  /*4fb0*/  STS [R247+0x4400], R22 ;  /* 0x00440016f7007388 */ /* 0x0005e80000000800 */
[----:B------:R2:W-:Y:S04]  /*4fc0*/  STS [R248+0x4000], R32 ;  /* 0x00400020f8007388 */ /* 0x0005e80000000800 */
[----:B------:R2:W-:Y:S04]  /*4fd0*/  STS [R248+0x4400], R34 ;  /* 0x00440022f8007388 */ /* 0x0005e80000000800 */
[----:B------:R2:W-:Y:S04]  /*4fe0*/  STS [R247+0x5000], R24 ;  /* 0x00500018f7007388 */ /* 0x0005e80000000800 */
[----:B------:R2:W-:Y:S01]  /*4ff0*/  STS [R247+0x5400], R26 ;  /* 0x0054001af7007388 */ /* 0x0005e20000000800 */
[----:B-1----:R-:W-:-:S03]  /*5000*/  @P0 IADD3 R0, R237, R250, RZ ;  /* 0x000000faed000210 */ /* 0x002fc60007ffe0ff */
[----:B------:R2:W-:Y:S02]  /*5010*/  STS [R248+0x5000], R28 ;  /* 0x0050001cf8007388 */ /* 0x0005e40000000800 */
[C---:B------:R-:W-:Y:S02]  /*5020*/  @P0 IMAD.WIDE.U32 R2, R0.reuse, c[0x0][0x3a0], RZ ;  /* 0x0000e80000020a25 */ /* 0x040fe400078e00ff */
[----:B------:R2:W-:Y:S02]  /*5030*/  STS [R248+0x5400], R30 ;  /* 0x0054001ef8007388 */ /* 0x0005e40000000800 */
[----:B------:R-:W-:Y:S01]  /*5040*/  @P0 IMAD R8, R0, c[0x0][0x3a4], R3 ;  /* 0x0000e90000080a24 */ /* 0x000fe200078e0203 */
[----:B------:R-:W-:Y:S01]  /*5050*/  @P0 MOV R7, R2 ;  /* 0x0000000200070202 */ /* 0x000fe20000000f00 */
[----:B------:R-:W1:Y:S04]  /*5060*/  S2R R168, SR_CTAID.Y ;  /* 0x0000000000a87919 */ /* 0x000e680000002600 */
[----:B------:R2:W-:Y:S04]  /*5070*/  STS [R247+0x6000], R36 ;  /* 0x00600024f7007388 */ /* 0x0005e80000000800 */
[----:B------:R2:W-:Y:S04]  /*5080*/  STS [R247+0x6400], R38 ;  /* 0x00640026f7007388 */ /* 0x0005e80000000800 */
[----:B------:R2:W-:Y:S04]  /*5090*/  STS [R248+0x6000], R48 ;  /* 0x00600030f8007388 */ /* 0x0005e80000000800 */
[----:B------:R2:W-:Y:S04]  /*50a0*/  STS [R248+0x6400], R50 ;  /* 0x00640032f8007388 */ /* 0x0005e80000000800 */
[----:B------:R2:W-:Y:S04]  /*50b0*/  STS [R247+0x7000], R40 ;  /* 0x00700028f7007388 */ /* 0x0005e80000000800 */
[----:B------:R2:W-:Y:S01]  /*50c0*/  STS [R247+0x7400], R42 ;  /* 0x0074002af7007388 */ /* 0x0005e20000000800 */
[----:B-1----:R-:W-:-:S03]  /*50d0*/  SHF.R.S32.HI R5, RZ, 0x1f, R168 ;  /* 0x0000001fff057819 */ /* 0x002fc600000114a8 */
[----:B------:R2:W-:Y:S04]  /*50e0*/  STS [R248+0x7000], R44 ;  /* 0x0070002cf8007388 */ /* 0x0005e80000000800 */
[----:B------:R2:W-:Y:S01]  /*50f0*/  STS [R248+0x7400], R46 ;  /* 0x0074002ef8007388 */ /* 0x0005e20000000800 */
[----:B------:R-:W-:Y:S05]  /*5100*/  @P0 BRA `(.L_x_10) ;  /* 0x000000a000000947 */ /* 0x000fea0003800000 */
[----:B------:R-:W-:Y:S01]  /*5110*/  SHF.R.S32.HI R0, RZ, 0x1f, R237 ;  /* 0x0000001fff007819 */ /* 0x000fe200000114ed */
[----:B------:R-:W-:-:S04]  /*5120*/  IMAD.WIDE.U32 R2, R237, c[0x0][0x3a0], RZ ;  /* 0x0000e800ed027a25 */ /* 0x000fc800078e00ff */
[----:B------:R-:W-:Y:S02]  /*5130*/  IMAD R0, R0, c[0x0][0x3a0], RZ ;  /* 0x0000e80000007a24 */ /* 0x000fe400078e02ff */
[----:B------:R-:W-:Y:S02]  /*5140*/  IMAD R4, R5, c[0x0][0x388], RZ ;  /* 0x0000e20005047a24 */ /* 0x000fe400078e02ff */
[----:B------:R-:W-:-:S05]  /*5150*/  IMAD R0, R237, c[0x0][0x3a4], R0 ;  /* 0x0000e900ed007a24 */ /* 0x000fca00078e0200 */
[----:B------:R-:W-:Y:S01]  /*5160*/  IADD3 R3, R3, R0, RZ ;  /* 0x0000000003037210 */ /* 0x000fe20007ffe0ff */
[----:B------:R-:W-:-:S04]  /*5170*/  IMAD R0, R168, c[0x0][0x38c], R4 ;  /* 0x0000e300a8007a24 */ /* 0x000fc800078e0204 */
[----:B------:R-:W-:-:S05]  /*5180*/  IMAD.WIDE.U32 R2, R168, c[0x0][0x388], R2 ;  /* 0x0000e200a8027a25 */ /* 0x000fca00078e0002 */
[----:B------:R-:W-:Y:S02]  /*5190*/  IADD3 R8, R3, R0, RZ ;  /* 0x0000000003087210 */ /* 0x000fe40007ffe0ff */
[----:B------:R-:W-:Y:S02]  /*51a0*/  MOV R7, R2 ;  /* 0x0000000200077202 */ /* 0x000fe40000000f00 */
.L_x_10:
[----:B------:R-:W-:-:S05]  /*51b0*/  @P0 IADD3 R0, R237, R250, RZ ;  /* 0x000000faed000210 */ /* 0x000fca0007ffe0ff */
[----:B------:R-:W-:-:S04]  /*51c0*/  @P0 IMAD.WIDE.U32 R2, R0, c[0x0][0x3a8], RZ ;  /* 0x0000ea0000020a25 */ /* 0x000fc800078e00ff */
[----:B--2---:R-:W-:Y:S01]  /*51d0*/  @P0 IMAD R22, R0, c[0x0][0x3ac], R3 ;  /* 0x0000eb0000160a24 */ /* 0x004fe200078e0203 */
[----:B------:R-:W-:Y:S01]  /*51e0*/  @P0 MOV R21, R2 ;  /* 0x0000000200150202 */ /* 0x000fe20000000f00 */
        /* <DEDUP_REMOVED lines=11> */
.L_x_11:
[----:B------:R-:W2:Y:S01]  /*52a0*/  LDL.64 R4, [R1] ;  /* 0x0000000001047983 */ /* 0x000ea20000100a00 */
[C---:B------:R-:W-:Y:S01]  /*52b0*/  SHF.L.U32 R0, R239.reuse, 0x6, RZ ;  /* 0x00000006ef007819 */ /* 0x040fe200000006ff */
[----:B------:R-:W-:Y:S01]  /*52c0*/  IMAD R11, R239, -0x40, R212 ;  /* 0xffffffc0ef0b7824 */ /* 0x000fe200078e02d4 */
[----:B------:R-:W-:Y:S01]  /*52d0*/  BSSY B0, `(.L_x_12) ;  /* 0x0000025000007945 */ /* 0x000fe20003800000 */
[----:B------:R-:W-:Y:S01]  /*52e0*/  BAR.SYNC.DEFER_BLOCKING 0x0 ;  /* 0x0000000000007b1d */ /* 0x000fe20000010000 */
[----:B------:R-:W-:Y:S02]  /*52f0*/  SHF.R.S32.HI R20, RZ, 0x1f, R0 ;  /* 0x0000001fff147819 */ /* 0x000fe40000011400 */
[----:B------:R-:W-:Y:S02]  /*5300*/  ISETP.GE.AND P2, PT, R238, R11, PT ;  /* 0x0000000bee00720c */ /* 0x000fe40003f46270 */
[----:B------:R-:W-:Y:S01]  /*5310*/  SHF.R.S32.HI R48, RZ, 0x1f, R238 ;  /* 0x0000001fff307819 */ /* 0x000fe200000114ee */
[----:B------:R-:W1:Y:S01]  /*5320*/  S2R R49, SR_CTAID.Z ;  /* 0x0000000000317919 */ /* 0x000e620000002700 */
[----:B------:R-:W-:-:S04]  /*5330*/  IMAD R6, R20, c[0x0][0x3a0], RZ ;  /* 0x0000e80014067a24 */ /* 0x000fc800078e02ff */
[----:B------:R-:W-:Y:S01]  /*5340*/  IMAD R6, R0, c[0x0][0x3a4], R6 ;  /* 0x0000e90000067a24 */ /* 0x000fe200078e0206 */
[----:B------:R3:W4:Y:S04]  /*5350*/  LDS.128 R28, [R214+0xd000] ;  /* 0x00d00000d61c7984 */ /* 0x0007280000000c00 */
[----:B------:R3:W2:Y:S01]  /*5360*/  LDS.128 R24, [R214+0xf000] ;  /* 0x00f00000d6187984 */ /* 0x0006a20000000c00 */
[----:B-1----:R-:W-:-:S03]  /*5370*/  SHF.R.S32.HI R23, RZ, 0x1f, R49 ;  /* 0x0000001fff177819 */ /* 0x002fc60000011431 */
[----:B------:R3:W1:Y:S04]  /*5380*/  LDS.128 R36, [R214+0x10000] ;  /* 0x01000000d6247984 */ /* 0x0006680000000c00 */
[----:B------:R3:W1:Y:S04]  /*5390*/  LDS.128 R44, [R214+0x11000] ;  /* 0x01100000d62c7984 */ /* 0x0006680000000c00 */
[----:B------:R3:W1:Y:S04]  /*53a0*/  LDS.128 R32, [R214+0x12000] ;  /* 0x01200000d6207984 */ /* 0x0006680000000c00 */
[----:B------:R3:W1:Y:S01]  /*53b0*/  LDS.128 R40, [R214+0x13000] ;  /* 0x01300000d6287984 */ /* 0x0006620000000c00 */
[----:B--2---:R-:W-:-:S02]  /*53c0*/  SHF.R.S32.HI R3, RZ, 0x1f, R4 ;  /* 0x0000001fff037819 */ /* 0x004fc40000011404 */
[----:B------:R-:W-:-:S05]  /*53d0*/  MOV R2, R4 ;  /* 0x0000000400027202 */ /* 0x000fca0000000f00 */
[----:B------:R-:W-:-:S05]  /*53e0*/  IMAD.WIDE.U32 R4, R0, c[0x0][0x3a0], R2 ;  /* 0x0000e80000047a25 */ /* 0x000fca00078e0002 */
[----:B------:R-:W-:-:S04]  /*53f0*/  IADD3 R4, P0, R7, R4, RZ ;  /* 0x0000000407047210 */ /* 0x000fc80007f1e0ff */
[----:B------:R-:W-:Y:S01]  /*5400*/  IADD3.X R5, R8, R5, R6, P0, !PT ;  /* 0x0000000508057210 */ /* 0x000fe200007fe406 */
[----:B------:R-:W-:-:S04]  /*5410*/  IMAD R6, R23, c[0x0][0x3b8], RZ ;  /* 0x0000ee0017067a24 */ /* 0x000fc800078e02ff */
[C---:B------:R-:W-:Y:S02]  /*5420*/  IMAD R6, R49.reuse, c[0x0][0x3bc], R6 ;  /* 0x0000ef0031067a24 */ /* 0x040fe400078e0206 */
[----:B------:R-:W-:-:S05]  /*5430*/  IMAD.WIDE.U32 R4, R49, c[0x0][0x3b8], R4 ;  /* 0x0000ee0031047a25 */ /* 0x000fca00078e0004 */
[----:B------:R-:W-:Y:S01]  /*5440*/  IADD3 R10, R5, R6, RZ ;  /* 0x00000006050a7210 */ /* 0x000fe20007ffe0ff */
[----:B------:R-:W-:Y:S05]  /*5450*/  @P2 BRA `(.L_x_13) ;  /* 0x000000c000002947 */ /* 0x000fea0003800000 */
[----:B-1-34-:R-:W1:Y:S01]  /*5460*/  LDS.128 R12, [R214+0xc000] ;  /* 0x00c00000d60c7984 */ /* 0x01ae620000000c00 */
[----:B------:R-:W-:Y:S01]  /*5470*/  MOV R6, R4 ;  /* 0x0000000400067202 */ /* 0x000fe20000000f00 */
[----:B------:R-:W-:Y:S01]  /*5480*/  IMAD R8, R48, c[0x0][0x3a0], RZ ;  /* 0x0000e80030087a24 */ /* 0x000fe200078e02ff */
[----:B------:R-:W-:Y:S01]  /*5490*/  MOV R7, R10 ;  /* 0x0000000a00077202 */ /* 0x000fe20000000f00 */
[----:B------:R-:W2:Y:S02]  /*54a0*/  LDS.128 R16, [R214+0xe000] ;  /* 0x00e00000d6107984 */ /* 0x000ea40000000c00 */
[C---:B------:R-:W-:Y:S02]  /*54b0*/  IMAD R8, R238.reuse, c[0x0][0x3a4], R8 ;  /* 0x0000e900ee087a24 */ /* 0x040fe400078e0208 */
[----:B------:R-:W-:-:S05]  /*54c0*/  IMAD.WIDE.U32 R6, R238, c[0x0][0x3a0], R6 ;  /* 0x0000e800ee067a25 */ /* 0x000fca00078e0006 */
[----:B------:R-:W-:Y:S02]  /*54d0*/  IADD3 R7, R7, R8, RZ ;  /* 0x0000000807077210 */ /* 0x000fe40007ffe0ff */
[----:B------:R-:W-:-:S04]  /*54e0*/  LEA R8, P0, R6, c[0x0][0x340], 0x1 ;  /* 0x0000d00006087a11 */ /* 0x000fc800078008ff */
[----:B------:R-:W-:-:S05]  /*54f0*/  LEA.HI.X R9, R6, c[0x0][0x344], R7, 0x1, P0 ;  /* 0x0000d10006097a11 */ /* 0x000fca00000f0c07 */
[----:B-1----:R1:W-:Y:S04]  /*5500*/  STG.E.128 [R8.64], R12 ;  /* 0x0000000c08007986 */ /* 0x0023e8000c101d06 */
[----:B--2---:R1:W-:Y:S02]  /*5510*/  STG.E.128 [R8.64+0x80], R16 ;  /* 0x0000801008007986 */ /* 0x0043e4000c101d06 */
.L_x_13:
[----:B-1-34-:R-:W-:Y:S05]  /*5520*/  BSYNC B0 ;  /* 0x0000000000007941 */ /* 0x01afea0003800000 */
.L_x_12:
[----:B------:R-:W-:Y:S01]  /*5530*/  IADD3 R6, R238, 0x20, RZ ;  /* 0x00000020ee067810 */ /* 0x000fe20007ffe0ff */
[----:B------:R-:W-:Y:S03]  /*5540*/  BSSY B0, `(.L_x_14) ;  /* 0x000000f000007945 */ /* 0x000fe60003800000 */
[----:B------:R-:W-:-:S13]  /*5550*/  ISETP.GE.AND P1, PT, R6, R11, PT ;  /* 0x0000000b0600720c */ /* 0x000fda0003f26270 */
[----:B------:R-:W-:Y:S05]  /*5560*/  @P1 BRA `(.L_x_15) ;  /* 0x000000c000001947 */ /* 0x000fea0003800000 */
[----:B------:R-:W-:Y:S02]  /*5570*/  IADD3 R5, P0, R238, 0x20, RZ ;  /* 0x00000020ee057810 */ /* 0x000fe40007f1e0ff */
[----:B------:R-:W-:-:S03]  /*5580*/  MOV R7, R10 ;  /* 0x0000000a00077202 */ /* 0x000fc60000000f00 */
[----:B------:R-:W-:-:S04]  /*5590*/  IMAD.X R6, RZ, RZ, R48, P0 ;  /* 0x000000ffff067224 */ /* 0x000fc800000e0630 */
[----:B------:R-:W-:Y:S02]  /*55a0*/  IMAD R8, R6, c[0x0][0x3a0], RZ ;  /* 0x0000e80006087a24 */ /* 0x000fe400078e02ff */
[----:B------:R-:W-:-:S04]  /*55b0*/  IMAD.MOV.U32 R6, RZ, RZ, R4 ;  /* 0x000000ffff067224 */ /* 0x000fc800078e0004 */
[----:B------:R-:W-:-:S04]  /*55c0*/  IMAD.WIDE.U32 R6, R5, c[0x0][0x3a0], R6 ;  /* 0x0000e80005067a25 */ /* 0x000fc800078e0006 */
[----:B------:R-:W-:Y:S01]  /*55d0*/  IMAD R5, R5, c[0x0][0x3a4], R8 ;  /* 0x0000e90005057a24 */ /* 0x000fe200078e0208 */
[----:B------:R-:W-:-:S04]  /*55e0*/  LEA R4, P0, R6, c[0x0][0x340], 0x1 ;  /* 0x0000d00006047a11 */ /* 0x000fc800078008ff */
[----:B------:R-:W-:-:S04]  /*55f0*/  IADD3 R5, R7, R5, RZ ;  /* 0x0000000507057210 */ /* 0x000fc80007ffe0ff */
[----:B------:R-:W-:-:S05]  /*5600*/  LEA.HI.X R5, R6, c[0x0][0x344], R5, 0x1, P0 ;  /* 0x0000d10006057a11 */ /* 0x000fca00000f0c05 */
[----:B------:R1:W-:Y:S04]  /*5610*/  STG.E.128 [R4.64], R28 ;  /* 0x0000001c04007986 */ /* 0x0003e8000c101d06 */
[----:B------:R1:W-:Y:S02]  /*5620*/  STG.E.128 [R4.64+0x80], R24 ;  /* 0x0000801804007986 */ /* 0x0003e4000c101d06 */
.L_x_15:
[----:B------:R-:W-:Y:S05]  /*5630*/  BSYNC B0 ;  /* 0x0000000000007941 */ /* 0x000fea0003800000 */
.L_x_14:
[----:B------:R-:W-:Y:S01]  /*5640*/  IMAD.WIDE.U32 R2, R0, c[0x0][0x3a8], R2 ;  /* 0x0000ea0000027a25 */ /* 0x000fe200078e0002 */
[----:B------:R-:W-:Y:S03]  /*5650*/  BSSY B0, `(.L_x_16) ;  /* 0x0000014000007945 */ /* 0x000fe60003800000 */
[----:B-1----:R-:W-:Y:S01]  /*5660*/  IMAD R4, R20, c[0x0][0x3a8], RZ ;  /* 0x0000ea0014047a24 */ /* 0x002fe200078e02ff */
[----:B------:R-:W-:-:S03]  /*5670*/  IADD3 R2, P0, R21, R2, RZ ;  /* 0x0000000215027210 */ /* 0x000fc60007f1e0ff */
[----:B------:R-:W-:Y:S02]  /*5680*/  IMAD R0, R0, c[0x0][0x3ac], R4 ;  /* 0x0000eb0000007a24 */ /* 0x000fe400078e0204 */
[----:B------:R-:W-:-:S03]  /*5690*/  IMAD R4, R23, c[0x0][0x3c0], RZ ;  /* 0x0000f00017047a24 */ /* 0x000fc600078e02ff */
[----:B------:R-:W-:Y:S01]  /*56a0*/  IADD3.X R3, R22, R3, R0, P0, !PT ;  /* 0x0000000316037210 */ /* 0x000fe200007fe400 */
[----:B------:R-:W-:-:S04]  /*56b0*/  IMAD R0, R49, c[0x0][0x3c4], R4 ;  /* 0x0000f10031007a24 */ /* 0x000fc800078e0204 */
[----:B------:R-:W-:-:S05]  /*56c0*/  IMAD.WIDE.U32 R2, R49, c[0x0][0x3c0], R2 ;  /* 0x0000f00031027a25 */ /* 0x000fca00078e0002 */
[----:B------:R-:W-:Y:S01]  /*56d0*/  IADD3 R8, R3, R0, RZ ;  /* 0x0000000003087210 */ /* 0x000fe20007ffe0ff */
[----:B------:R-:W-:Y:S05]  /*56e0*/  @P2 BRA `(.L_x_17) ;  /* 0x000000a000002947 */ /* 0x000fea0003800000 */
[----:B------:R-:W-:Y:S01]  /*56f0*/  MOV R4, R2 ;  /* 0x0000000200047202 */ /* 0x000fe20000000f00 */
[----:B------:R-:W-:Y:S01]  /*5700*/  IMAD R0, R48, c[0x0][0x3a8], RZ ;  /* 0x0000ea0030007a24 */ /* 0x000fe200078e02ff */
[----:B------:R-:W-:-:S03]  /*5710*/  MOV R5, R8 ;  /* 0x0000000800057202 */ /* 0x000fc60000000f00 */
[C---:B------:R-:W-:Y:S02]  /*5720*/  IMAD R0, R238.reuse, c[0x0][0x3ac], R0 ;  /* 0x0000eb00ee007a24 */ /* 0x040fe400078e0200 */
[----:B------:R-:W-:-:S05]  /*5730*/  IMAD.WIDE.U32 R4, R238, c[0x0][0x3a8], R4 ;  /* 0x0000ea00ee047a25 */ /* 0x000fca00078e0004 */
[----:B------:R-:W-:Y:S02]  /*5740*/  IADD3 R0, R5, R0, RZ ;  /* 0x0000000005007210 */ /* 0x000fe40007ffe0ff */
[----:B------:R-:W-:-:S04]  /*5750*/  LEA R6, P0, R4, c[0x0][0x348], 0x1 ;  /* 0x0000d20004067a11 */ /* 0x000fc800078008ff */
[----:B------:R-:W-:-:S05]  /*5760*/  LEA.HI.X R7, R4, c[0x0][0x34c], R0, 0x1, P0 ;  /* 0x0000d30004077a11 */ /* 0x000fca00000f0c00 */
[----:B------:R1:W-:Y:S04]  /*5770*/  STG.E.128 [R6.64], R36 ;  /* 0x0000002406007986 */ /* 0x0003e8000c101d06 */
[----:B------:R1:W-:Y:S02]  /*5780*/  STG.E.128 [R6.64+0x80], R32 ;  /* 0x0000802006007986 */ /* 0x0003e4000c101d06 */
.L_x_17:
[----:B------:R-:W-:Y:S05]  /*5790*/  BSYNC B0 ;  /* 0x0000000000007941 */ /* 0x000fea0003800000 */
.L_x_16:
[----:B------:R-:W-:Y:S05]  /*57a0*/  @P1 BRA `(.L_x_18) ;  /* 0x000007e000001947 */ /* 0x000fea0003800000 */
[----:B------:R-:W-:-:S04]  /*57b0*/  IADD3 R0, P0, R238, 0x20, RZ ;  /* 0x00000020ee007810 */ /* 0x000fc80007f1e0ff */
[----:B------:R-:W-:-:S05]  /*57c0*/  IADD3.X R3, RZ, R48, RZ, P0, !PT ;  /* 0x00000030ff037210 */ /* 0x000fca00007fe4ff */
[----:B------:R-:W-:Y:S01]  /*57d0*/  IMAD R4, R3, c[0x0][0x3a8], RZ ;  /* 0x0000ea0003047a24 */ /* 0x000fe200078e02ff */
[----:B------:R-:W-:-:S05]  /*57e0*/  MOV R3, R8 ;  /* 0x0000000800037202 */ /* 0x000fca0000000f00 */
[----:B-1----:R-:W-:-:S04]  /*57f0*/  IMAD.WIDE.U32 R6, R0, c[0x0][0x3a8], R2 ;  /* 0x0000ea0000067a25 */ /* 0x002fc800078e0002 */
[----:B------:R-:W-:Y:S01]  /*5800*/  IMAD R0, R0, c[0x0][0x3ac], R4 ;  /* 0x0000eb0000007a24 */ /* 0x000fe200078e0204 */
[----:B------:R-:W-:-:S04]  /*5810*/  LEA R2, P0, R6, c[0x0][0x348], 0x1 ;  /* 0x0000d20006027a11 */ /* 0x000fc800078008ff */
[----:B------:R-:W-:-:S04]  /*5820*/  IADD3 R0, R7, R0, RZ ;  /* 0x0000000007007210 */ /* 0x000fc80007ffe0ff */
[----:B------:R-:W-:-:S05]  /*5830*/  LEA.HI.X R3, R6, c[0x0][0x34c], R0, 0x1, P0 ;  /* 0x0000d30006037a11 */ /* 0x000fca00000f0c00 */
[----:B------:R1:W-:Y:S04]  /*5840*/  STG.E.128 [R2.64], R44 ;  /* 0x0000002c02007986 */ /* 0x0003e8000c101d06 */
[----:B------:R1:W-:Y:S01]  /*5850*/  STG.E.128 [R2.64+0x80], R40 ;  /* 0x0000802802007986 */ /* 0x0003e2000c101d06 */
[----:B------:R-:W-:Y:S05]  /*5860*/  BRA `(.L_x_18) ;  /* 0x0000072000007947 */ /* 0x000fea0003800000 */
.L_x_6:
[----:B-1----:R-:W1:Y:S01]  /*5870*/  S2R R8, SR_CTAID.Y ;  /* 0x0000000000087919 */ /* 0x002e620000002600 */
[----:B------:R-:W-:-:S13]  /*5880*/  ISETP.NE.AND P0, PT, R250, -0x1, PT ;  /* 0xfffffffffa00780c */ /* 0x000fda0003f05270 */
[----:B------:R-:W-:-:S05]  /*5890*/  @P0 IADD3 R0, R237, R250, RZ ;  /* 0x000000faed000210 */ /* 0x000fca0007ffe0ff */
[----:B------:R-:W-:-:S04]  /*58a0*/  @P0 IMAD.WIDE.U32 R2, R0, c[0x0][0x3a0], RZ ;  /* 0x0000e80000020a25 */ /* 0x000fc800078e00ff */
[----:B------:R-:W-:Y:S01]  /*58b0*/  @P0 IMAD R6, R0, c[0x0][0x3a4], R3 ;  /* 0x0000e90000060a24 */ /* 0x000fe200078e0203 */
[----:B-1----:R-:W-:Y:S02]  /*58c0*/  SHF.R.S32.HI R7, RZ, 0x1f, R8 ;  /* 0x0000001fff077819 */ /* 0x002fe40000011408 */
        /* <DEDUP_REMOVED lines=12> */
.L_x_19:
[----:B------:R-:W-:-:S05]  /*5990*/  @P0 IADD3 R0, R237, R250, RZ ;  /* 0x000000faed000210 */ /* 0x000fca0007ffe0ff */
[----:B------:R-:W-:-:S04]  /*59a0*/  @P0 IMAD.WIDE.U32 R2, R0, c[0x0][0x3a8], RZ ;  /* 0x0000ea0000020a25 */ /* 0x000fc800078e00ff */
[----:B------:R-:W-:Y:S01]  /*59b0*/  @P0 IMAD R12, R0, c[0x0][0x3ac], R3 ;  /* 0x0000eb00000c0a24 */ /* 0x000fe200078e0203 */
        /* <DEDUP_REMOVED lines=12> */
.L_x_20:
[----:B------:R-:W2:Y:S01]  /*5a80*/  LDL.64 R16, [R1] ;  /* 0x0000000001107983 */ /* 0x000ea20000100a00 */
[C---:B------:R-:W-:Y:S01]  /*5a90*/  SHF.L.U32 R0, R239.reuse, 0x6, RZ ;  /* 0x00000006ef007819 */ /* 0x040fe200000006ff */
[----:B------:R-:W-:Y:S01]  /*5aa0*/  IMAD R9, R239, -0x40, R212 ;  /* 0xffffffc0ef097824 */ /* 0x000fe200078e02d4 */
[----:B------:R-:W-:Y:S01]  /*5ab0*/  BSSY B0, `(.L_x_21) ;  /* 0x000001a000007945 */ /* 0x000fe20003800000 */
[----:B------:R-:W1:Y:S01]  /*5ac0*/  S2R R15, SR_CTAID.Z ;  /* 0x00000000000f7919 */ /* 0x000e620000002700 */
[----:B------:R-:W-:Y:S02]  /*5ad0*/  SHF.R.S32.HI R10, RZ, 0x1f, R0 ;  /* 0x0000001fff0a7819 */ /* 0x000fe40000011400 */
[----:B------:R-:W-:Y:S02]  /*5ae0*/  ISETP.GE.AND P2, PT, R238, R9, PT ;  /* 0x00000009ee00720c */ /* 0x000fe40003f46270 */
[----:B------:R-:W-:Y:S01]  /*5af0*/  SHF.R.S32.HI R14, RZ, 0x1f, R238 ;  /* 0x0000001fff0e7819 */ /* 0x000fe200000114ee */
[----:B------:R-:W-:-:S04]  /*5b00*/  IMAD R4, R10, c[0x0][0x3a0], RZ ;  /* 0x0000e8000a047a24 */ /* 0x000fc800078e02ff */
[----:B------:R-:W-:Y:S01]  /*5b10*/  IMAD R4, R0, c[0x0][0x3a4], R4 ;  /* 0x0000e90000047a24 */ /* 0x000fe200078e0204 */
[----:B-1----:R-:W-:-:S05]  /*5b20*/  SHF.R.S32.HI R13, RZ, 0x1f, R15 ;  /* 0x0000001fff0d7819 */ /* 0x002fca000001140f */
[----:B------:R-:W-:-:S04]  /*5b30*/  IMAD R8, R13, c[0x0][0x3b8], RZ ;  /* 0x0000ee000d087a24 */ /* 0x000fc800078e02ff */
[----:B------:R-:W-:Y:S02]  /*5b40*/  IMAD R8, R15, c[0x0][0x3bc], R8 ;  /* 0x0000ef000f087a24 */ /* 0x000fe400078e0208 */
[----:B--2---:R-:W-:-:S05]  /*5b50*/  IMAD.WIDE.U32 R2, R0, c[0x0][0x3a0], R16 ;  /* 0x0000e80000027a25 */ /* 0x004fca00078e0010 */
[----:B------:R-:W-:-:S04]  /*5b60*/  IADD3 R2, P0, R5, R2, RZ ;  /* 0x0000000205027210 */ /* 0x000fc80007f1e0ff */
[----:B------:R-:W-:-:S05]  /*5b70*/  IADD3.X R3, R6, R3, R4, P0, !PT ;  /* 0x0000000306037210 */ /* 0x000fca00007fe404 */
        /* <DEDUP_REMOVED lines=11> */
[----:B------:R1:W-:Y:S04]  /*5c30*/  STG.E.128 [R6.64], RZ ;  /* 0x000000ff06007986 */ /* 0x0003e8000c101d06 */
[----:B------:R1:W-:Y:S02]  /*5c40*/  STG.E.128 [R6.64+0x80], RZ ;  /* 0x000080ff06007986 */ /* 0x0003e4000c101d06 */
.L_x_22:
[----:B------:R-:W-:Y:S05]  /*5c50*/  BSYNC B0 ;  /* 0x0000000000007941 */ /* 0x000fea0003800000 */
.L_x_21:
[----:B------:R-:W-:Y:S01]  /*5c60*/  IADD3 R4, R238, 0x20, RZ ;  /* 0x00000020ee047810 */ /* 0x000fe20007ffe0ff */
[----:B------:R-:W-:Y:S03]  /*5c70*/  BSSY B0, `(.L_x_23) ;  /* 0x000000f000007945 */ /* 0x000fe60003800000 */
[----:B------:R-:W-:-:S13]  /*5c80*/  ISETP.GE.AND P1, PT, R4, R9, PT ;  /* 0x000000090400720c */ /* 0x000fda0003f26270 */
[----:B------:R-:W-:Y:S05]  /*5c90*/  @P1 BRA `(.L_x_24) ;  /* 0x000000c000001947 */ /* 0x000fea0003800000 */
[----:B------:R-:W-:Y:S01]  /*5ca0*/  IADD3 R3, P0, R238, 0x20, RZ ;  /* 0x00000020ee037810 */ /* 0x000fe20007f1e0ff */
[----:B------:R-:W-:Y:S01]  /*5cb0*/  IMAD.MOV.U32 R9, RZ, RZ, R8 ;  /* 0x000000ffff097224 */ /* 0x000fe200078e0008 */
[----:B------:R-:W-:-:S03]  /*5cc0*/  MOV R8, R2 ;  /* 0x0000000200087202 */ /* 0x000fc60000000f00 */
[----:B------:R-:W-:Y:S02]  /*5cd0*/  IMAD.X R4, RZ, RZ, R14, P0 ;  /* 0x000000ffff047224 */ /* 0x000fe400000e060e */
[----:B------:R-:W-:-:S04]  /*5ce0*/  IMAD.WIDE.U32 R8, R3, c[0x0][0x3a0], R8 ;  /* 0x0000e80003087a25 */ /* 0x000fc800078e0008 */
[----:B------:R-:W-:Y:S01]  /*5cf0*/  IMAD R4, R4, c[0x0][0x3a0], RZ ;  /* 0x0000e80004047a24 */ /* 0x000fe200078e02ff */
[----:B------:R-:W-:-:S03]  /*5d00*/  LEA R2, P0, R8, c[0x0][0x340], 0x1 ;  /* 0x0000d00008027a11 */ /* 0x000fc600078008ff */
[----:B------:R-:W-:-:S05]  /*5d10*/  IMAD R3, R3, c[0x0][0x3a4], R4 ;  /* 0x0000e90003037a24 */ /* 0x000fca00078e0204 */
[----:B------:R-:W-:-:S04]  /*5d20*/  IADD3 R3, R3, R9, RZ ;  /* 0x0000000903037210 */ /* 0x000fc80007ffe0ff */
[----:B------:R-:W-:-:S05]  /*5d30*/  LEA.HI.X R3, R8, c[0x0][0x344], R3, 0x1, P0 ;  /* 0x0000d10008037a11 */ /* 0x000fca00000f0c03 */
[----:B------:R2:W-:Y:S04]  /*5d40*/  STG.E.128 [R2.64], RZ ;  /* 0x000000ff02007986 */ /* 0x0005e8000c101d06 */
[----:B------:R2:W-:Y:S02]  /*5d50*/  STG.E.128 [R2.64+0x80], RZ ;  /* 0x000080ff02007986 */ /* 0x0005e4000c101d06 */
.L_x_24:
[----:B------:R-:W-:Y:S05]  /*5d60*/  BSYNC B0 ;  /* 0x0000000000007941 */ /* 0x000fea0003800000 */
.L_x_23:
[----:B--2---:R-:W-:Y:S01]  /*5d70*/  IMAD.WIDE.U32 R2, R0, c[0x0][0x3a8], R16 ;  /* 0x0000ea0000027a25 */ /* 0x004fe200078e0010 */
[----:B------:R-:W-:Y:S03]  /*5d80*/  BSSY B0, `(.L_x_25) ;  /* 0x0000014000007945 */ /* 0x000fe60003800000 */
[----:B------:R-:W-:Y:S01]  /*5d90*/  IMAD R4, R10, c[0x0][0x3a8], RZ ;  /* 0x0000ea000a047a24 */ /* 0x000fe200078e02ff */
[----:B------:R-:W-:Y:S01]  /*5da0*/  IADD3 R2, P0, R11, R2, RZ ;  /* 0x000000020b027210 */ /* 0x000fe20007f1e0ff */
[----:B------:R-:W-:-:S02]  /*5db0*/  IMAD R8, R13, c[0x0][0x3c0], RZ ;  /* 0x0000f0000d087a24 */ /* 0x000fc400078e02ff */
[----:B------:R-:W-:Y:S02]  /*5dc0*/  IMAD R4, R0, c[0x0][0x3ac], R4 ;  /* 0x0000eb0000047a24 */ /* 0x000fe400078e0204 */
[----:B------:R-:W-:-:S03]  /*5dd0*/  IMAD R8, R15, c[0x0][0x3c4], R8 ;  /* 0x0000f1000f087a24 */ /* 0x000fc600078e0208 */
        /* <DEDUP_REMOVED lines=10> */
[----:B-1----:R-:W-:-:S04]  /*5e80*/  LEA R6, P0, R4, c[0x0][0x348], 0x1 ;  /* 0x0000d20004067a11 */ /* 0x002fc800078008ff */
[----:B------:R-:W-:-:S05]  /*5e90*/  LEA.HI.X R7, R4, c[0x0][0x34c], R0, 0x1, P0 ;  /* 0x0000d30004077a11 */ /* 0x000fca00000f0c00 */
[----:B------:R1:W-:Y:S04]  /*5ea0*/  STG.E.128 [R6.64], RZ ;  /* 0x000000ff06007986 */ /* 0x0003e8000c101d06 */
[----:B------:R1:W-:Y:S02]  /*5eb0*/  STG.E.128 [R6.64+0x80], RZ ;  /* 0x000080ff06007986 */ /* 0x0003e4000c101d06 */
.L_x_26:
[----:B------:R-:W-:Y:S05]  /*5ec0*/  BSYNC B0 ;  /* 0x0000000000007941 */ /* 0x000fea0003800000 */
.L_x_25:
        /* <DEDUP_REMOVED lines=10> */
[----:B------:R1:W-:Y:S04]  /*5f70*/  STG.E.128 [R2.64], RZ ;  /* 0x000000ff02007986 */ /* 0x0003e8000c101d06 */
[----:B------:R1:W-:Y:S02]  /*5f80*/  STG.E.128 [R2.64+0x80], RZ ;  /* 0x000080ff02007986 */ /* 0x0003e4000c101d06 */
.L_x_18:
[----:B------:R-:W-:Y:S05]  /*5f90*/  BSYNC B1 ;  /* 0x0000000000017941 */ /* 0x000fea0003800000 */
.L_x_1:
[----:B------:R-:W-:-:S04]  /*5fa0*/  IADD3 R239, R239, c[0x0][0xc], RZ ;  /* 0x00000300efef7a10 */ /* 0x000fc80007ffe0ff */
[----:B------:R-:W-:-:S13]  /*5fb0*/  ISETP.GE.AND P0, PT, R239, UR4, PT ;  /* 0x00000004ef007c0c */ /* 0x000fda000bf06270 */
[----:B------:R-:W-:Y:S01]  /*5fc0*/  @P0 CALL.REL.NOINC `(.L_x_27) ;  /* 0x0000001000000944 */ /* 0x000fe20003c00000 */
[----:B------:R-:W-:Y:S05]  /*5fd0*/  BRA `(.L_x_28) ;  /* 0xffffa8d000007947 */ /* 0x000fea000383ffff */
.L_x_27:
[----:B------:R-:W-:Y:S05]  /*5fe0*/  EXIT ;  /* 0x000000000000794d */ /* 0x000fea0003800000 */
.L_x_29:
[----:B------:R-:W-:-:S00]  /*5ff0*/  BRA `(.L_x_29) ;  /* 0xfffffff000007947 */ /* 0x000fc0000383ffff */
[----:B------:R-:W-:-:S00]  /*6000*/  NOP ;  /* 0x0000000000007918 */ /* 0x000fc00000000000 */
[----:B------:R-:W-:-:S00]  /*6010*/  NOP ;  /* 0x0000000000007918 */ /* 0x000fc00000000000 */
[----:B------:R-:W-:-:S00]  /*6020*/  NOP ;  /* 0x0000000000007918 */ /* 0x000fc00000000000 */
[----:B------:R-:W-:-:S00]  /*6030*/  NOP ;  /* 0x0000000000007918 */ /* 0x000fc00000000000 */
[----:B------:R-:W-:-:S00]  /*6040*/  NOP ;  /* 0x0000000000007918 */ /* 0x000fc00000000000 */
[----:B------:R-:W-:-:S00]  /*6050*/  NOP ;  /* 0x0000000000007918 */ /* 0x000fc00000000000 */
[----:B------:R-:W-:-:S00]  /*6060*/  NOP ;  /* 0x0000000000007918 */ /* 0x000fc00000000000 */
[----:B------:R-:W-:-:S00]  /*6070*/  NOP ;  /* 0x0000000000007918 */ /* 0x000fc00000000000 */
.L_x_2046:


//--------------------- .text._ZN5flash44flash_bwd_dq_dk_dv_loop_seqk_parallel_kernelI23Flash_bwd_kernel_traitsILi128ELi64ELi64ELi8ELi4ELi2ELi2ELb1ELb0EN7cutlass6half_tE19Flash_kernel_traitsILi128ELi64ELi64ELi8ES3_EELb0ELb0ELb0ELb0ELb0ELb0ELb0EEEvNS_16Flash_bwd_paramsE --------------------------
	.section	.text._ZN5flash44flash_bwd_dq_dk_dv_loop_seqk_parallel_kernelI23Flash_bwd_kernel_traitsILi128ELi64ELi64ELi8ELi4ELi2ELi2ELb1ELb0EN7cutlass6half_tE19Flash_kernel_traitsILi128ELi64ELi64ELi8ES3_EELb0ELb0ELb0ELb0ELb0ELb0ELb0EEEvNS_16Flash_bwd_paramsE,"ax",@progbits
	.sectioninfo	@"SHI_REGISTERS=255"
	.align	128
        .global         _ZN5flash44flash_bwd_dq_dk_dv_loop_seqk_parallel_kernelI23Flash_bwd_kernel_traitsILi128ELi64ELi64ELi8ELi4ELi2ELi2ELb1ELb0EN7cutlass6half_tE19Flash_kernel_traitsILi128ELi64ELi64ELi8ES3_EELb0ELb0ELb0ELb0ELb0ELb0ELb0EEEvNS_16Flash_bwd_paramsE
        .type           _ZN5flash44flash_bwd_dq_dk_dv_loop_seqk_parallel_kernelI23Flash_bwd_kernel_traitsILi128ELi64ELi64ELi8ELi4ELi2ELi2ELb1ELb0EN7cutlass6half_tE19Flash_kernel_traitsILi128ELi64ELi64ELi8ES3_EELb0ELb0ELb0ELb0ELb0ELb0ELb0EEEvNS_16Flash_bwd_paramsE,@function
        .size           _ZN5flash44flash_bwd_dq_dk_dv_loop_seqk_parallel_kernelI23Flash_bwd_kernel_traitsILi128ELi64ELi64ELi8ELi4ELi2ELi2ELb1ELb0EN7cutlass6half_tE19Flash_kernel_traitsILi128ELi64ELi64ELi8ES3_EELb0ELb0ELb0ELb0ELb0ELb0ELb0EEEvNS_16Flash_bwd_paramsE,(.L_x_2047 - _ZN5flash44flash_bwd_dq_dk_dv_loop_seqk_parallel_kernelI23Flash_bwd_kernel_traitsILi128ELi64ELi64ELi8ELi4ELi2ELi2ELb1ELb0EN7cutlass6half_tE19Flash_kernel_traitsILi128ELi64ELi64ELi8ES3_EELb0ELb0ELb0ELb0ELb0ELb0ELb0EEEvNS_16Flash_bwd_paramsE)
        .other          _ZN5flash44flash_bwd_dq_dk_dv_loop_seqk_parallel_kernelI23Flash_bwd_kernel_traitsILi128ELi64ELi64ELi8ELi4ELi2ELi2ELb1ELb0EN7cutlass6half_tE19Flash_kernel_traitsILi128ELi64ELi64ELi8ES3_EELb0ELb0ELb0ELb0ELb0ELb0ELb0EEEvNS_16Flash_bwd_paramsE,@"STO_CUDA_ENTRY STV_DEFAULT"
_ZN5flash44flash_bwd_dq_dk_dv_loop_seqk_parallel_kernelI23Flash_bwd_kernel_traitsILi128ELi64ELi64ELi8ELi4ELi2ELi2ELb1ELb0EN7cutlass6half_tE19Flash_kernel_traitsILi128ELi64ELi64ELi8ES3_EELb0ELb0ELb0ELb0ELb0ELb0ELb0EEEvNS_16Flash_bwd_paramsE:
.text._ZN5flash44flash_bwd_dq_dk_dv_loop_seqk_parallel_kernelI23Flash_bwd_kernel_traitsILi128ELi64ELi64ELi8ELi4ELi2ELi2ELb1ELb0EN7cutlass6half_tE19Flash_kernel_traitsILi128ELi64ELi64ELi8ES3_EELb0ELb0ELb0ELb0ELb0ELb0ELb0EEEvNS_16Flash_bwd_paramsE:
        /* <DEDUP_REMOVED lines=13> */
[----:B-1----:R-:W-:-:S04]  /*00d0*/  SHF.R.S32.HI R13, RZ, 0x1f, R10 ;  /* 0x0000001fff0d7819 */ /* 0x002fc8000001140a */
[CC--:B------:R-:W-:Y:S02]  /*00e0*/  LEA.HI R6, R13.reuse, R10.reuse, RZ, 0x4 ;  /* 0x0000000a0d067211 */ /* 0x0c0fe400078f20ff */
[CC--:B------:R-:W-:Y:S02]  /*00f0*/  LEA.HI R16, R13.reuse, R10.reuse, RZ, 0x3 ;  /* 0x0000000a0d107211 */ /* 0x0c0fe400078f18ff */
[----:B------:R-:W-:Y:S02]  /*0100*/  SHF.R.S32.HI R5, RZ, 0x4, R6 ;  /* 0x00000004ff057819 */ /* 0x000fe40000011406 */
[----:B------:R-:W-:Y:S02]  /*0110*/  LOP3.LUT R0, R16, 0xfffffff8, RZ, 0xc0, !PT ;  /* 0xfffffff810007812 */ /* 0x000fe400078ec0ff */
[----:B------:R-:W-:Y:S02]  /*0120*/  SHF.R.S32.HI R241, RZ, 0x3, R16 ;  /* 0x00000003fff17819 */ /* 0x000fe40000011410 */
[----:B------:R-:W-:Y:S01]  /*0130*/  LEA.HI R15, R13, R10, RZ, 0x2 ;  /* 0x0000000a0d0f7211 */ /* 0x000fe200078f10ff */
[----:B------:R-:W-:Y:S01]  /*0140*/  IMAD.IADD R0, R10, 0x1, -R0 ;  /* 0x000000010a007824 */ /* 0x000fe200078e0a00 */
[----:B------:R-:W-:Y:S01]  /*0150*/  LEA.HI R4, R6, R5, RZ, 0x1 ;  /* 0x0000000506047211 */ /* 0x000fe200078f08ff */
[----:B------:R-:W-:Y:S01]  /*0160*/  IMAD.SHL.U32 R2, R241, 0x40, RZ ;  /* 0x00000040f1027824 */ /* 0x000fe200078e00ff */
[--C-:B------:R-:W-:Y:S01]  /*0170*/  SHF.R.S32.HI R7, RZ, 0x2, R15.reuse ;  /* 0x00000002ff077819 */ /* 0x100fe2000001140f */
[----:B------:R-:W-:Y:S01]  /*0180*/  IMAD.SHL.U32 R218, R0, 0x8, RZ ;  /* 0x0000000800da7824 */ /* 0x000fe200078e00ff */
[----:B------:R-:W-:-:S02]  /*0190*/  SHF.R.S32.HI R3, RZ, 0x1f, R15 ;  /* 0x0000001fff037819 */ /* 0x000fc4000001140f */
[----:B------:R-:W-:Y:S02]  /*01a0*/  LOP3.LUT R4, R4, 0xfffffffe, RZ, 0xc0, !PT ;  /* 0xfffffffe04047812 */ /* 0x000fe400078ec0ff */
[----:B------:R-:W-:Y:S02]  /*01b0*/  LEA.HI R14, R13, R10, RZ, 0x5 ;  /* 0x0000000a0d0e7211 */ /* 0x000fe400078f28ff */
[----:B------:R-:W-:Y:S01]  /*01c0*/  LEA.HI R3, R3, R7, RZ, 0x3 ;  /* 0x0000000703037211 */ /* 0x000fe200078f18ff */
[----:B------:R-:W-:Y:S01]  /*01d0*/  IMAD.IADD R11, R5, 0x1, -R4 ;  /* 0x00000001050b7824 */ /* 0x000fe200078e0a04 */
[----:B------:R-:W-:Y:S02]  /*01e0*/  LOP3.LUT R2, R2, 0x1c0, RZ, 0xc0, !PT ;  /* 0x000001c002027812 */ /* 0x000fe400078ec0ff */
[----:B------:R-:W-:Y:S01]  /*01f0*/  SHF.R.S32.HI R20, RZ, 0x5, R14 ;  /* 0x00000005ff147819 */ /* 0x000fe2000001140e */
[----:B------:R-:W-:Y:S01]  /*0200*/  IMAD.SHL.U32 R186, R11, 0x200, RZ ;  /* 0x000002000bba7824 */ /* 0x000fe200078e00ff */
[----:B------:R-:W-:-:S02]  /*0210*/  LOP3.LUT R4, R3, 0xfffffff8, RZ, 0xc0, !PT ;  /* 0xfffffff803047812 */ /* 0x000fc400078ec0ff */
[----:B------:R-:W-:Y:S02]  /*0220*/  LOP3.LUT R5, R2, 0x38, R218, 0xf8, !PT ;  /* 0x0000003802057812 */ /* 0x000fe400078ef8da */
[----:B------:R-:W-:Y:S01]  /*0230*/  SHF.R.U32.HI R3, RZ, 0x3, R2 ;  /* 0x00000003ff037819 */ /* 0x000fe20000011602 */
[----:B------:R-:W-:Y:S01]  /*0240*/  IMAD.IADD R7, R7, 0x1, -R4 ;  /* 0x0000000107077824 */ /* 0x000fe200078e0a04 */
[----:B------:R-:W-:Y:S02]  /*0250*/  LOP3.LUT R2, R6, 0xfffffff0, RZ, 0xc0, !PT ;  /* 0xfffffff006027812 */ /* 0x000fe400078ec0ff */
[----:B------:R-:W-:Y:S02]  /*0260*/  LEA.HI R6, R14, R20, RZ, 0x1 ;  /* 0x000000140e067211 */ /* 0x000fe400078f08ff */
[----:B------:R-:W-:Y:S01]  /*0270*/  LOP3.LUT R9, R5, R3, RZ, 0x3c, !PT ;  /* 0x0000000305097212 */ /* 0x000fe200078e3cff */
[----:B------:R-:W-:Y:S01]  /*0280*/  IMAD.IADD R2, R10, 0x1, -R2 ;  /* 0x000000010a027824 */ /* 0x000fe200078e0a02 */
[----:B------:R-:W-:-:S02]  /*0290*/  LOP3.LUT R3, R6, 0xfffffffe, RZ, 0xc0, !PT ;  /* 0xfffffffe06037812 */ /* 0x000fc400078ec0ff */
[C---:B------:R-:W-:Y:S02]  /*02a0*/  LOP3.LUT P4, RZ, R0.reuse, 0x2, RZ, 0xc0, !PT ;  /* 0x0000000200ff7812 */ /* 0x040fe4000788c0ff */
[C---:B------:R-:W-:Y:S01]  /*02b0*/  LOP3.LUT P3, RZ, R0.reuse, 0x4, RZ, 0xc0, !PT ;  /* 0x0000000400ff7812 */ /* 0x040fe2000786c0ff */
[----:B------:R-:W-:Y:S01]  /*02c0*/  IMAD.SHL.U32 R0, R0, 0x40, RZ ;  /* 0x0000004000007824 */ /* 0x000fe200078e00ff */
[----:B------:R-:W-:Y:S01]  /*02d0*/  SHF.R.S32.HI R4, RZ, 0x1f, R2 ;  /* 0x0000001fff047819 */ /* 0x000fe20000011402 */
[----:B------:R-:W-:Y:S01]  /*02e0*/  IMAD.IADD R194, R20, 0x1, -R3 ;  /* 0x0000000114c27824 */ /* 0x000fe200078e0a03 */
[----:B------:R-:W-:Y:S02]  /*02f0*/  LEA.HI R8, R13, R10, RZ, 0x7 ;  /* 0x0000000a0d087211 */ /* 0x000fe400078f38ff */
[----:B------:R-:W-:Y:S01]  /*0300*/  LOP3.LUT R0, R0, 0x1c0, RZ, 0xc0, !PT ;  /* 0x000001c000007812 */ /* 0x000fe200078ec0ff */
[----:B------:R-:W-:Y:S01]  /*0310*/  IMAD.SHL.U32 R3, R194, 0x10, RZ ;  /* 0x00000010c2037824 */ /* 0x000fe200078e00ff */
[----:B------:R-:W-:-:S02]  /*0320*/  LEA.HI R12, R4, R2, RZ, 0x3 ;  /* 0x00000002040c7211 */ /* 0x000fc400078f18ff */
[C---:B------:R-:W-:Y:S02]  /*0330*/  LOP3.LUT R188, R0.reuse, 0x8, R16, 0xf8, !PT ;  /* 0x0000000800bc7812 */ /* 0x040fe400078ef810 */
[----:B------:R-:W-:Y:S02]  /*0340*/  LOP3.LUT R4, R0, 0x10, R3, 0xf8, !PT ;  /* 0x0000001000047812 */ /* 0x000fe400078ef803 */
[----:B------:R-:W-:Y:S02]  /*0350*/  SHF.R.S32.HI R8, RZ, 0x7, R8 ;  /* 0x00000007ff087819 */ /* 0x000fe40000011408 */
[----:B------:R-:W-:Y:S02]  /*0360*/  SHF.R.U32.HI R0, RZ, 0x3, R0 ;  /* 0x00000003ff007819 */ /* 0x000fe40000011600 */
[----:B------:R-:W-:Y:S01]  /*0370*/  LOP3.LUT R4, R4, 0x8, R16, 0xf8, !PT ;  /* 0x0000000804047812 */ /* 0x000fe200078ef810 */
[----:B------:R-:W-:Y:S01]  /*0380*/  IMAD R3, R8, 0x800, R186 ;  /* 0x0000080008037824 */ /* 0x000fe200078e02ba */
[----:B------:R-:W-:-:S02]  /*0390*/  LOP3.LUT R6, R12, 0xfffffff8, RZ, 0xc0, !PT ;  /* 0xfffffff80c067812 */ /* 0x000fc400078ec0ff */
[----:B------:R-:W-:Y:S02]  /*03a0*/  LOP3.LUT R188, R188, R0, RZ, 0x3c, !PT ;  /* 0x00000000bcbc7212 */ /* 0x000fe400078e3cff */
[----:B------:R-:W-:Y:S01]  /*03b0*/  LOP3.LUT R186, R186, R4, R0, 0xf6, !PT ;  /* 0x00000004baba7212 */ /* 0x000fe200078ef600 */
[----:B------:R-:W-:Y:S01]  /*03c0*/  IMAD.IADD R19, R2, 0x1, -R6 ;  /* 0x0000000102137824 */ /* 0x000fe200078e0a06 */
[----:B------:R-:W-:Y:S01]  /*03d0*/  LEA.HI R0, R13, R10, RZ, 0x6 ;  /* 0x0000000a0d007211 */ /* 0x000fe200078f30ff */
[----:B------:R-:W-:Y:S01]  /*03e0*/  IMAD.IADD R188, R3, 0x1, R188 ;  /* 0x0000000103bc7824 */ /* 0x000fe200078e02bc */
[----:B------:R-:W-:Y:S01]  /*03f0*/  LOP3.LUT R4, R14, 0xffffffe0, RZ, 0xc0, !PT ;  /* 0xffffffe00e047812 */ /* 0x000fe200078ec0ff */
[----:B------:R-:W-:Y:S01]  /*0400*/  IMAD.SHL.U32 R6, R11, 0x20, RZ ;  /* 0x000000200b067824 */ /* 0x000fe200078e00ff */
[----:B------:R-:W-:Y:S01]  /*0410*/  LOP3.LUT R5, R7, 0x1, RZ, 0xc0, !PT ;  /* 0x0000000107057812 */ /* 0x000fe200078ec0ff */
[----:B------:R-:W-:Y:S01]  /*0420*/  STL [R1+0x14], R19 ;  /* 0x0000141301007387 */ /* 0x000fe20000100800 */
[----:B------:R-:W-:Y:S01]  /*0430*/  LOP3.LUT R2, R15, 0x7ffffffc, RZ, 0xc0, !PT ;  /* 0x7ffffffc0f027812 */ /* 0x000fe200078ec0ff */
[----:B------:R-:W-:Y:S01]  /*0440*/  IMAD.IADD R18, R10, 0x1, -R4 ;  /* 0x000000010a127824 */ /* 0x000fe200078e0a04 */
[----:B------:R-:W-:Y:S01]  /*0450*/  SHF.R.S32.HI R3, RZ, 0x1f, R14 ;  /* 0x0000001fff037819 */ /* 0x000fe2000001140e */
[----:B------:R-:W-:Y:S01]  /*0460*/  IMAD.SHL.U32 R188, R188, 0x2, RZ ;  /* 0x00000002bcbc7824 */ /* 0x000fe200078e00ff */
[----:B------:R-:W-:-:S02]  /*0470*/  SHF.R.S32.HI R0, RZ, 0x6, R0 ;  /* 0x00000006ff007819 */ /* 0x000fc40000011400 */
[----:B------:R-:W-:Y:S01]  /*0480*/  ISETP.NE.U32.AND P0, PT, R5, 0x1, PT ;  /* 0x000000010500780c */ /* 0x000fe20003f05070 */
[C---:B------:R-:W-:Y:S01]  /*0490*/  IMAD.IADD R5, R10.reuse, 0x1, -R2 ;  /* 0x000000010a057824 */ /* 0x040fe200078e0a02 */
[----:B------:R-:W-:Y:S01]  /*04a0*/  LEA.HI R4, R3, R20, RZ, 0x2 ;  /* 0x0000001403047211 */ /* 0x000fe200078f10ff */
[----:B------:R-:W-:Y:S01]  /*04b0*/  IMAD.SHL.U32 R10, R10, 0x2, RZ ;  /* 0x000000020a0a7824 */ /* 0x000fe200078e00ff */
[----:B------:R-:W-:Y:S01]  /*04c0*/  STL [R1+0x10], R18 ;  /* 0x0000101201007387 */ /* 0x000fe20000100800 */
[----:B------:R-:W-:Y:S01]  /*04d0*/  IMAD.SHL.U32 R3, R8, 0x20, RZ ;  /* 0x0000002008037824 */ /* 0x000fe200078e00ff */
[----:B------:R-:W-:Y:S01]  /*04e0*/  LOP3.LUT R4, R4, 0xfffffffc, RZ, 0xc0, !PT ;  /* 0xfffffffc04047812 */ /* 0x000fe200078ec0ff */
[C---:B------:R-:W-:Y:S01]  /*04f0*/  IMAD R17, R0.reuse, 0x200, R9 ;  /* 0x0000020000117824 */ /* 0x040fe200078e0209 */
[----:B------:R-:W-:Y:S01]  /*0500*/  R2P PR, R7, 0x6 ;  /* 0x0000000607007804 */ /* 0x000fe20000000000 */
[----:B------:R-:W-:Y:S01]  /*0510*/  IMAD.SHL.U32 R2, R0, 0x8, RZ ;  /* 0x0000000800027824 */ /* 0x000fe200078e00ff */
[----:B------:R-:W-:Y:S01]  /*0520*/  SEL R223, R223, 0x10, !P0 ;  /* 0x00000010dfdf7807 */ /* 0x000fe20004000000 */
[----:B------:R-:W-:Y:S01]  /*0530*/  IMAD.SHL.U32 R0, R7, 0x40, RZ ;  /* 0x0000004007007824 */ /* 0x000fe200078e00ff */
[----:B------:R-:W-:Y:S01]  /*0540*/  STL [R1+0xc], R17 ;  /* 0x00000c1101007387 */ /* 0x000fe20000100800 */
[----:B------:R-:W-:Y:S01]  /*0550*/  IMAD.SHL.U32 R9, R5, 0x2, RZ ;  /* 0x0000000205097824 */ /* 0x000fe200078e00ff */
[----:B------:R-:W-:Y:S01]  /*0560*/  LOP3.LUT R5, R3, 0x6, R10, 0xf8, !PT ;  /* 0x0000000603057812 */ /* 0x000fe200078ef80a */
[----:B------:R-:W-:Y:S01]  /*0570*/  IMAD.SHL.U32 R7, R19, 0x40, RZ ;  /* 0x0000004013077824 */ /* 0x000fe200078e00ff */
[----:B------:R-:W-:Y:S01]  /*0580*/  LOP3.LUT R0, R0, 0x1c0, RZ, 0xc0, !PT ;  /* 0x000001c000007812 */ /* 0x000fe200078ec0ff */
[----:B------:R-:W-:Y:S01]  /*0590*/  IMAD.IADD R4, R20, 0x1, -R4 ;  /* 0x0000000114047824 */ /* 0x000fe200078e0a04 */
[----:B------:R-:W-:Y:S01]  /*05a0*/  LOP3.LUT R2, R2, 0x18, RZ, 0xc0, !PT ;  /* 0x0000001802027812 */ /* 0x000fe200078ec0ff */
[----:B------:R1:W-:Y:S01]  /*05b0*/  STL [R1], R5 ;  /* 0x0000000501007387 */ /* 0x0003e20000100800 */
[----:B------:R-:W-:Y:S01]  /*05c0*/  IADD3 R229, R218, 0x40, RZ ;  /* 0x00000040dae57810 */ /* 0x000fe20007ffe0ff */
[----:B------:R-:W-:Y:S01]  /*05d0*/  IMAD R8, R4, 0x400, R9 ;  /* 0x0000040004087824 */ /* 0x000fe200078e0209 */
[----:B------:R-:W-:Y:S01]  /*05e0*/  LOP3.LUT R6, R2, 0x20, R6, 0xf8, !PT ;  /* 0x0000002002067812 */ /* 0x000fe200078ef806 */
[----:B------:R-:W-:Y:S01]  /*05f0*/  IMAD.SHL.U32 R208, R17, 0x2, RZ ;  /* 0x0000000211d07824 */ /* 0x000fe200078e00ff */
[----:B-1----:R-:W-:-:S02]  /*0600*/  LOP3.LUT R5, R0, 0x20, R3, 0xf8, !PT ;  /* 0x0000002000057812 */ /* 0x002fc400078ef803 */
[----:B------:R-:W-:-:S04]  /*0610*/  SHF.R.U32.HI R3, RZ, 0x3, R0 ;  /* 0x00000003ff037819 */ /* 0x000fc80000011600 */
[----:B------:R-:W-:Y:S02]  /*0620*/  LOP3.LUT R5, R5, R3, RZ, 0x3c, !PT ;  /* 0x0000000305057212 */ /* 0x000fe400078e3cff */
        /* <DEDUP_REMOVED lines=9> */
[----:B------:R-:W-:Y:S01]  /*06c0*/  LOP3.LUT R8, R2, 0x8, R0, 0xf8, !PT ;  /* 0x0000000802087812 */ /* 0x000fe200078ef800 */
[----:B------:R-:W-:Y:S01]  /*06d0*/  IMAD.IADD R224, R222, 0x1, R223 ;  /* 0x00000001dee07824 */ /* 0x000fe200078e02df */
[----:B------:R-:W-:-:S02]  /*06e0*/  LOP3.LUT R2, R3, R6, R2, 0x1e, !PT ;  /* 0x0000000603027212 */ /* 0x000fc400078e1e02 */
[----:B------:R-:W-:Y:S01]  /*06f0*/  SHF.R.S32.HI R6, RZ, 0x2, R5 ;  /* 0x00000002ff067819 */ /* 0x000fe20000011405 */
[----:B------:R-:W-:Y:S01]  /*0700*/  IMAD R5, R194, 0x400, R9 ;  /* 0x00000400c2057824 */ /* 0x000fe200078e0209 */
[----:B------:R-:W-:Y:S02]  /*0710*/  LOP3.LUT R0, R7, 0xfffffe00, RZ, 0xc0, !PT ;  /* 0xfffffe0007007812 */ /* 0x000fe400078ec0ff */
[----:B------:R-:W-:Y:S01]  /*0720*/  LOP3.LUT R3, R8, R3, RZ, 0x3c, !PT ;  /* 0x0000000308037212 */ /* 0x000fe200078e3cff */
[----:B------:R-:W-:Y:S01]  /*0730*/  IMAD R6, R4, 0x10, R6 ;  /* 0x0000001004067824 */ /* 0x000fe200078e0206 */
[----:B------:R-:W-:Y:S01]  /*0740*/  LOP3.LUT R202, R2, R0, RZ, 0xfc, !PT ;  /* 0x0000000002ca7212 */ /* 0x000fe200078efcff */
[--C-:B------:R-:W-:Y:S01]  /*0750*/  IMAD R204, R4, 0x400, R0.reuse ;  /* 0x0000040004cc7824 */ /* 0x100fe200078e0200 */
[----:B------:R-:W-:Y:S01]  /*0760*/  IADD3 R221, R222, 0x20, RZ ;  /* 0x00000020dedd7810 */ /* 0x000fe20007ffe0ff */
[----:B------:R-:W-:Y:S01]  /*0770*/  IMAD R194, R194, 0x400, R0 ;  /* 0x00000400c2c27824 */ /* 0x000fe200078e0200 */
[----:B------:R1:W-:Y:S01]  /*0780*/  STL [R1+0x8], R6 ;  /* 0x0000080601007387 */ /* 0x0003e20000100800 */
        /* <DEDUP_REMOVED lines=10> */
[C---:B------:R-:W-:Y:S01]  /*0830*/  IADD3 R252, R251.reuse, 0x40, RZ ;  /* 0x00000040fbfc7810 */ /* 0x040fe20007ffe0ff */
[----:B------:R-:W-:Y:S01]  /*0840*/  IMAD R185, R186, 0x2, R0 ;  /* 0x00000002bab97824 */ /* 0x000fe200078e0200 */
[--C-:B------:R-:W-:Y:S01]  /*0850*/  IADD3 R191, R0, R188, R2.reuse ;  /* 0x000000bc00bf7210 */ /* 0x100fe20007ffe002 */
[----:B------:R-:W-:Y:S01]  /*0860*/  IMAD.SHL.U32 R186, R186, 0x2, RZ ;  /* 0x00000002baba7824 */ /* 0x000fe200078e00ff */
[----:B------:R-:W-:Y:S01]  /*0870*/  LEA R194, R194, 0x10000, 0x1 ;  /* 0x00010000c2c27811 */ /* 0x000fe200078e08ff */
[----:B------:R-:W-:Y:S01]  /*0880*/  IMAD.IADD R189, R188, 0x1, R2 ;  /* 0x00000001bcbd7824 */ /* 0x000fe200078e0202 */
[----:B------:R-:W-:Y:S01]  /*0890*/  @P2 IADD3 R252, R251, -0x40, RZ ;  /* 0xffffffc0fbfc2810 */ /* 0x000fe20007ffe0ff */
[----:B------:R-:W-:-:S02]  /*08a0*/  IMAD.IADD R203, R2, 0x1, R190 ;  /* 0x0000000102cb7824 */ /* 0x000fc400078e02be */
[----:B------:R-:W-:Y:S02]  /*08b0*/  IMAD.IADD R223, R223, 0x1, R221 ;  /* 0x00000001dfdf7824 */ /* 0x000fe400078e02dd */
.L_x_76:
[----:B-12---:R-:W2:Y:S01]  /*08c0*/  S2R R36, SR_CTAID.Y ;  /* 0x0000000000247919 */ /* 0x006ea20000002600 */
[----:B---3--:R-:W3:Y:S01]  /*08d0*/  LDC.U8 R0, c[0x0][0x312] ;  /* 0x0000c480ff007b82 */ /* 0x008ee20000000000 */
[----:B------:R-:W-:Y:S02]  /*08e0*/  ISETP.NE.U32.AND P1, PT, RZ, c[0x0][0x240], PT ;  /* 0x00009000ff007a0c */ /* 0x000fe40003f25070 */
[----:B------:R-:W-:Y:S02]  /*08f0*/  ISETP.EQ.U32.AND P5, PT, RZ, c[0x0][0x248], PT ;  /* 0x00009200ff007a0c */ /* 0x000fe40003fa2070 */
[----:B------:R-:W-:Y:S02]  /*0900*/  ISETP.NE.AND.EX P1, PT, RZ, c[0x0][0x244], PT, P1 ;  /* 0x00009100ff007a0c */ /* 0x000fe40003f25310 */
[----:B------:R-:W-:Y:S01]  /*0910*/  ISETP.NE.U32.AND P3, PT, RZ, c[0x0][0x250], PT ;  /* 0x00009400ff007a0c */ /* 0x000fe20003f65070 */
[----:B------:R-:W-:-:S03]  /*0920*/  IMAD.MOV.U32 R12, RZ, RZ, -0x1 ;  /* 0xffffffffff0c7424 */ /* 0x000fc600078e00ff */
[----:B------:R-:W-:Y:S01]  /*0930*/  ISETP.NE.AND.EX P3, PT, RZ, c[0x0][0x254], PT, P3 ;  /* 0x00009500ff007a0c */ /* 0x000fe20003f65330 */
[----:B--2---:R-:W-:Y:S01]  /*0940*/  IMAD.SHL.U32 R8, R36, 0x4, RZ ;  /* 0x0000000424087824 */ /* 0x004fe200078e00ff */
[----:B------:R-:W-:Y:S02]  /*0950*/  SHF.R.S32.HI R14, RZ, 0x1f, R36 ;  /* 0x0000001fff0e7819 */ /* 0x000fe40000011424 */
[----:B---3--:R-:W-:Y:S01]  /*0960*/  ISETP.NE.AND P4, PT, R0, RZ, PT ;  /* 0x000000ff0000720c */ /* 0x008fe20003f85270 */
[----:B------:R-:W-:Y:S01]  /*0970*/  IMAD.MOV.U32 R0, RZ, RZ, -0x1 ;  /* 0xffffffffff007424 */ /* 0x000fe200078e00ff */
[----:B------:R-:W-:Y:S02]  /*0980*/  SHF.L.U64.HI R7, R36, 0x2, R14 ;  /* 0x0000000224077819 */ /* 0x000fe4000001020e */
[----:B------:R-:W-:Y:S02]  /*0990*/  IADD3 R2, P0, R8, c[0x0][0x240], RZ ;  /* 0x0000900008027a10 */ /* 0x000fe40007f1e0ff */
[----:B------:R-:W-:-:S02]  /*09a0*/  ISETP.EQ.OR.EX P5, PT, RZ, c[0x0][0x24c], !P4, P5 ;  /* 0x00009300ff007a0c */ /* 0x000fc400067a2750 */
[----:B------:R-:W-:Y:S02]  /*09b0*/  IADD3.X R3, R7, c[0x0][0x244], RZ, P0, !PT ;  /* 0x0000910007037a10 */ /* 0x000fe400007fe4ff */
[----:B------:R-:W-:-:S03]  /*09c0*/  @P3 IADD3 R4, P0, R8, c[0x0][0x250], RZ ;  /* 0x0000940008043a10 */ /* 0x000fc60007f1e0ff */
[----:B------:R2:W3:Y:S04]  /*09d0*/  @P1 LDG.E R0, [R2.64] ;  /* 0x0000000602001981 */ /* 0x0004e8000c1e1900 */
[----:B-1----:R2:W3:Y:S01]  /*09e0*/  @P1 LDG.E R6, [R2.64+0x4] ;  /* 0x0000040602061981 */ /* 0x0024e2000c1e1900 */
[----:B------:R-:W-:Y:S01]  /*09f0*/  @P3 IADD3.X R5, R7, c[0x0][0x254], RZ, P0, !PT ;  /* 0x0000950007053a10 */ /* 0x000fe200007fe4ff */
[----:B------:R-:W-:Y:S01]  /*0a00*/  IMAD.MOV.U32 R242, RZ, RZ, RZ ;  /* 0x000000fffff27224 */ /* 0x000fe200078e00ff */
[----:B--2---:R-:W-:-:S05]  /*0a10*/  IADD3 R2, P2, R8, c[0x0][0x248], RZ ;  /* 0x0000920008027a10 */ /* 0x004fca0007f5e0ff */
[----:B-----5:R1:W5:Y:S01]  /*0a20*/  @P3 LDG.E R242, [R4.64] ;  /* 0x0000000604f23981 */ /* 0x020362000c1e1900 */
[----:B------:R-:W-:-:S05]  /*0a30*/  IADD3.X R3, R7, c[0x0][0x24c], RZ, P2, !PT ;  /* 0x0000930007037a10 */ /* 0x000fca00017fe4ff */
[----:B------:R-:W2:Y:S01]  /*0a40*/  @!P5 LDG.E R12, [R2.64] ;  /* 0x00000006020cd981 */ /* 0x000ea2000c1e1900 */
[----:B------:R-:W-:-:S04]  /*0a50*/  ISETP.NE.U32.AND P0, PT, RZ, c[0x0][0x248], PT ;  /* 0x00009200ff007a0c */ /* 0x000fc80003f05070 */
[----:B------:R-:W-:Y:S01]  /*0a60*/  ISETP.NE.AND.EX P0, PT, RZ, c[0x0][0x24c], PT, P0 ;  /* 0x00009300ff007a0c */ /* 0x000fe20003f05300 */
[----:B-1----:R-:W-:Y:S02]  /*0a70*/  IMAD.MOV.U32 R4, RZ, RZ, c[0x0][0x218] ;  /* 0x00008600ff047624 */ /* 0x002fe400078e00ff */
[----:B---3--:R-:W-:Y:S02]  /*0a80*/  @P1 IMAD.IADD R23, R6, 0x1, -R0 ;  /* 0x0000000106171824 */ /* 0x008fe400078e0a00 */
[----:B------:R-:W-:Y:S01]  /*0a90*/  @!P1 IMAD.MOV.U32 R23, RZ, RZ, c[0x0][0x214] ;  /* 0x00008500ff179624 */ /* 0x000fe200078e00ff */
[----:B--2---:R1:W-:Y:S07]  /*0aa0*/  STL [R1+0x4], R12 ;  /* 0x0000040c01007387 */ /* 0x0043ee0000100800 */
[----:B----4-:R-:W-:Y:S05]  /*0ab0*/  @!P0 BRA `(.L_x_30) ;  /* 0x0000003000008947 */ /* 0x010fea0003800000 */
[----:B------:R-:W2:Y:S02]  /*0ac0*/  @P4 LDG.E R4, [R2.64+0x4] ;  /* 0x0000040602044981 */ /* 0x000ea4000c1e1900 */
[----:B--2---:R-:W-:-:S06]  /*0ad0*/  @P4 IADD3 R4, R4, -R12, RZ ;  /* 0x8000000c04044210 */ /* 0x004fcc0007ffe0ff */
[----:B------:R2:W5:Y:S02]  /*0ae0*/  @!P4 LDG.E R4, [R2.64] ;  /* 0x000000060204c981 */ /* 0x000564000c1e1900 */
.L_x_30:
[----:B------:R-:W-:-:S04]  /*0af0*/  ISETP.NE.U32.AND P2, PT, RZ, c[0x0][0x258], PT ;  /* 0x00009600ff007a0c */ /* 0x000fc80003f45070 */
[----:B------:R-:W-:-:S13]  /*0b00*/  ISETP.NE.AND.EX P2, PT, RZ, c[0x0][0x25c], PT, P2 ;  /* 0x00009700ff007a0c */ /* 0x000fda0003f45320 */
[----:B--2---:R-:W-:-:S04]  /*0b10*/  @P2 IADD3 R2, P0, R8, c[0x0][0x258], RZ ;  /* 0x0000960008022a10 */ /* 0x004fc80007f1e0ff */
        /* <DEDUP_REMOVED lines=19> */
[----:B------:R-:W-:Y:S01]  /*0c50*/  @P2 IMAD.IADD R6, R242, 0x1, R12 ;  /* 0x00000001f2062824 */ /* 0x000fe200078e020c */
[----:B------:R-:W-:Y:S01]  /*0c60*/  LOP3.LUT R8, R19, 0xffffffc0, RZ, 0xc0, !PT ;  /* 0xffffffc013087812 */ /* 0x000fe200078ec0ff */
[----:B------:R-:W-:-:S03]  /*0c70*/  IMAD.WIDE.U32 R4, R0, c[0x0][0x190], RZ ;  /* 0x0000640000047a25 */ /* 0x000fc600078e00ff */
[----:B------:R-:W-:Y:S01]  /*0c80*/  IADD3 R9, R8, -0x40, RZ ;  /* 0xffffffc008097810 */ /* 0x000fe20007ffe0ff */
[----:B------:R-:W-:Y:S01]  /*0c90*/  IMAD.IADD R18, R11, 0x1, R2 ;  /* 0x000000010b127824 */ /* 0x000fe200078e0202 */
[----:B------:R-:W-:Y:S01]  /*0ca0*/  SEL R22, R10, R4, !P0 ;  /* 0x000000040a167207 */ /* 0x000fe20004000000 */
        /* <DEDUP_REMOVED lines=16> */
.L_x_32:
        /* <DEDUP_REMOVED lines=15> */
.L_x_33:
[----:B------:R-:W-:Y:S01]  /*0ea0*/  IABS R20, c[0x0][0x1c8] ;  /* 0x0000720000147a13 */ /* 0x000fe20000000000 */
[----:B------:R-:W2:Y:S01]  /*0eb0*/  S2R R35, SR_CTAID.Z ;  /* 0x0000000000237919 */ /* 0x000ea20000002700 */
[----:B------:R-:W3:Y:S01]  /*0ec0*/  LDC.U8 R26, c[0x0][0x328] ;  /* 0x0000ca00ff1a7b82 */ /* 0x000ee20000000000 */
[----:B-1----:R-:W-:Y:S01]  /*0ed0*/  IMAD.MOV.U32 R12, RZ, RZ, c[0x0][0x224] ;  /* 0x00008900ff0c7624 */ /* 0x002fe200078e00ff */
[----:B------:R-:W1:Y:S01]  /*0ee0*/  I2F.RP R2, R20 ;  /* 0x0000001400027306 */ /* 0x000e620000209400 */
        /* <DEDUP_REMOVED lines=10> */
[----:B-1----:R-:W1:Y:S01]  /*0f90*/  MUFU.RCP R2, R2 ;  /* 0x0000000200027308 */ /* 0x002e620000001000 */
[----:B--2---:R-:W-:Y:S02]  /*0fa0*/  IABS R7, R35 ;  /* 0x0000002300077213 */ /* 0x004fe40000000000 */
[----:B------:R-:W-:Y:S02]  /*0fb0*/  LOP3.LUT R8, R35, c[0x0][0x1c8], RZ, 0x3c, !PT ;  /* 0x0000720023087a12 */ /* 0x000fe400078e3cff */
[----:B---3--:R-:W-:Y:S01]  /*0fc0*/  ISETP.NE.AND P2, PT, R26, RZ, PT ;  /* 0x000000ff1a00720c */ /* 0x008fe20003f45270 */
[----:B----4-:R-:W-:Y:S01]  /*0fd0*/  IMAD.WIDE.U32 R26, R30, c[0x0][0x3d8], RZ ;  /* 0x0000f6001e1a7a25 */ /* 0x010fe200078e00ff */
[----:B------:R-:W-:-:S02]  /*0fe0*/  ISETP.GE.AND P3, PT, R8, RZ, PT ;  /* 0x000000ff0800720c */ /* 0x000fc40003f66270 */
[----:B------:R-:W-:Y:S02]  /*0ff0*/  SHF.L.U64.HI R8, R36, 0x7, R14 ;  /* 0x0000000724087819 */ /* 0x000fe4000001020e */
[----:B------:R-:W-:Y:S02]  /*1000*/  SHF.R.S32.HI R33, RZ, 0x1f, R35 ;  /* 0x0000001fff217819 */ /* 0x000fe40000011423 */
[----:B-1----:R-:W-:Y:S02]  /*1010*/  IADD3 R2, R2, 0xffffffe, RZ ;  /* 0x0ffffffe02027810 */ /* 0x002fe40007ffe0ff */
        /* <DEDUP_REMOVED lines=13> */
[----:B------:R-:W-:Y:S01]  /*10f0*/  IMAD.SHL.U32 R6, R36, 0x80, RZ ;  /* 0x0000008024067824 */ /* 0x000fe200078e00ff */
[----:B------:R-:W-:Y:S01]  /*1100*/  ISETP.GT.U32.AND P4, PT, R20, R3, PT ;  /* 0x000000031400720c */ /* 0x000fe20003f84070 */
[----:B------:R-:W-:-:S03]  /*1110*/  IMAD.WIDE.U32 R12, R36, c[0x0][0x224], RZ ;  /* 0x00008900240c7a25 */ /* 0x000fc600078e00ff */
[----:B------:R-:W-:Y:S01]  /*1120*/  SEL R6, R6, RZ, P1 ;  /* 0x000000ff06067207 */ /* 0x000fe20000800000 */
[----:B------:R-:W-:Y:S02]  /*1130*/  IMAD R5, R14, c[0x0][0x224], R7 ;  /* 0x000089000e057a24 */ /* 0x000fe400078e0207 */
[----:B------:R-:W-:Y:S01]  /*1140*/  IMAD R7, R17, R12, RZ ;  /* 0x0000000c11077224 */ /* 0x000fe200078e02ff */
[----:B------:R-:W-:Y:S02]  /*1150*/  IADD3 R6, P1, R9, R6, RZ ;  /* 0x0000000609067210 */ /* 0x000fe40007f3e0ff */
[----:B------:R-:W-:Y:S01]  /*1160*/  IADD3 R4, R13, R5, RZ ;  /* 0x000000050d047210 */ /* 0x000fe20007ffe0ff */
[----:B------:R-:W-:Y:S02]  /*1170*/  IMAD.WIDE.U32 R12, R16, R12, RZ ;  /* 0x0000000c100c7225 */ /* 0x000fe400078e00ff */
[----:B------:R-:W-:Y:S02]  /*1180*/  @!P4 IADD3 R3, R3, -R20, RZ ;  /* 0x800000140303c210 */ /* 0x000fe40007ffe0ff */
[----:B------:R-:W-:Y:S01]  /*1190*/  @!P4 IADD3 R2, R2, 0x1, RZ ;  /* 0x000000010202c810 */ /* 0x000fe20007ffe0ff */
[C---:B------:R-:W-:Y:S01]  /*11a0*/  IMAD R7, R16.reuse, R4, R7 ;  /* 0x0000000410077224 */ /* 0x040fe200078e0207 */
[----:B------:R-:W-:Y:S01]  /*11b0*/  ISETP.GE.U32.AND P5, PT, R3, R20, PT ;  /* 0x000000140300720c */ /* 0x000fe20003fa6070 */
[----:B------:R-:W-:Y:S01]  /*11c0*/  IMAD.WIDE.U32 R4, R16, R0, RZ ;  /* 0x0000000010047225 */ /* 0x000fe200078e00ff */
[----:B------:R-:W-:-:S02]  /*11d0*/  ISETP.NE.AND P4, PT, RZ, c[0x0][0x1c8], PT ;  /* 0x00007200ff007a0c */ /* 0x000fc40003f85270 */
[----:B------:R-:W-:Y:S01]  /*11e0*/  IADD3 R13, R13, R7, RZ ;  /* 0x000000070d0d7210 */ /* 0x000fe20007ffe0ff */
[----:B------:R-:W-:Y:S01]  /*11f0*/  IMAD.X R8, R15, 0x1, R8, P1 ;  /* 0x000000010f087824 */ /* 0x000fe200008e0608 */
[----:B-----5:R-:W-:Y:S01]  /*1200*/  ISETP.NE.AND P1, PT, R32, RZ, PT ;  /* 0x000000ff2000720c */ /* 0x020fe20003f25270 */
[C---:B------:R-:W-:Y:S02]  /*1210*/  IMAD R14, R17.reuse, R6, RZ ;  /* 0x00000006110e7224 */ /* 0x040fe400078e02ff */
[----:B------:R-:W-:Y:S01]  /*1220*/  IMAD R3, R17, R0, RZ ;  /* 0x0000000011037224 */ /* 0x000fe200078e02ff */
[----:B------:R-:W-:Y:S01]  /*1230*/  SEL R17, R12, R4, !P0 ;  /* 0x000000040c117207 */ /* 0x000fe20004000000 */
[----:B------:R-:W-:Y:S01]  /*1240*/  IMAD R8, R16, R8, R14 ;  /* 0x0000000810087224 */ /* 0x000fe200078e020e */
[----:B------:R-:W-:Y:S01]  /*1250*/  SEL R20, R26, RZ, P1 ;  /* 0x000000ff1a147207 */ /* 0x000fe20000800000 */
[----:B------:R-:W-:Y:S01]  /*1260*/  @P2 IMAD R4, R36, c[0x0][0x214], RZ ;  /* 0x0000850024042a24 */ /* 0x000fe200078e02ff */
[----:B------:R-:W-:Y:S01]  /*1270*/  @P5 IADD3 R2, R2, 0x1, RZ ;  /* 0x0000000102025810 */ /* 0x000fe20007ffe0ff */
[----:B------:R-:W-:Y:S01]  /*1280*/  IMAD.WIDE.U32 R6, R16, R6, RZ ;  /* 0x0000000610067225 */ /* 0x000fe200078e00ff */
[----:B------:R-:W-:-:S02]  /*1290*/  @P0 IADD3 R13, R5, R3, RZ ;  /* 0x00000003050d0210 */ /* 0x000fc40007ffe0ff */
[----:B------:R-:W-:Y:S01]  /*12a0*/  @P2 SEL R4, R4, R0, !P0 ;  /* 0x0000000004042207 */ /* 0x000fe20004000000 */
[----:B------:R-:W-:Y:S01]  /*12b0*/  IMAD.MOV.U32 R14, RZ, RZ, R2 ;  /* 0x000000ffff0e7224 */ /* 0x000fe200078e0002 */
[----:B------:R-:W-:Y:S01]  /*12c0*/  SHF.R.S32.HI R26, RZ, 0x1f, R21 ;  /* 0x0000001fff1a7819 */ /* 0x000fe20000011415 */
[----:B------:R-:W-:Y:S01]  /*12d0*/  IMAD R3, R30, c[0x0][0x3dc], R27 ;  /* 0x0000f7001e037a24 */ /* 0x000fe200078e021b */
[----:B------:R-:W-:Y:S01]  /*12e0*/  IADD3 R8, R7, R8, RZ ;  /* 0x0000000807087210 */ /* 0x000fe20007ffe0ff */
[C---:B------:R-:W-:Y:S01]  /*12f0*/  IMAD R32, R35.reuse, c[0x0][0x22c], RZ ;  /* 0x00008b0023207a24 */ /* 0x040fe200078e02ff */
[----:B------:R-:W-:Y:S01]  /*1300*/  @!P3 IADD3 R14, -R14, RZ, RZ ;  /* 0x000000ff0e0eb210 */ /* 0x000fe20007ffe1ff */
[----:B------:R-:W-:Y:S01]  /*1310*/  @!P2 IMAD R5, R36, c[0x0][0x1c0], R35 ;  /* 0x000070002405aa24 */ /* 0x000fe200078e0223 */
[----:B------:R-:W-:Y:S01]  /*1320*/  @!P4 LOP3.LUT R14, RZ, c[0x0][0x1c8], RZ, 0x33, !PT ;  /* 0x00007200ff0eca12 */ /* 0x000fe200078e33ff */
[----:B------:R-:W-:Y:S01]  /*1330*/  @P2 IMAD R12, R35, c[0x0][0x234], R4 ;  /* 0x00008d00230c2a24 */ /* 0x000fe200078e0204 */
[----:B------:R-:W-:Y:S01]  /*1340*/  SHF.R.S32.HI R34, RZ, 0x1f, R32 ;  /* 0x0000001fff227819 */ /* 0x000fe20000011420 */
[----:B------:R-:W-:Y:S01]  /*1350*/  @!P2 IMAD R12, R5, c[0x0][0x214], RZ ;  /* 0x00008500050caa24 */ /* 0x000fe200078e02ff */
[----:B------:R-:W-:-:S02]  /*1360*/  SEL R16, R3, RZ, P1 ;  /* 0x000000ff03107207 */ /* 0x000fc40000800000 */
        /* <DEDUP_REMOVED lines=9> */
.L_x_34:
[----:B------:R-:W-:-:S04]  /*1400*/  IMAD R5, R36, c[0x0][0x1c0], R35 ;  /* 0x0000700024057a24 */ /* 0x000fc800078e0223 */
[----:B------:R-:W-:Y:S02]  /*1410*/  IMAD R5, R5, c[0x0][0x224], RZ ;  /* 0x0000890005057a24 */ /* 0x000fe400078e02ff */
.L_x_35:
[----:B------:R-:W2:Y:S01]  /*1420*/  LDL R38, [R1+0x10] ;  /* 0x0000100001267983 */ /* 0x000ea20000100800 */
[----:B------:R-:W-:Y:S01]  /*1430*/  IADD3 R2, P0, R218, R10, RZ ;  /* 0x0000000ada027210 */ /* 0x000fe20007f1e0ff */
[----:B------:R-:W-:Y:S01]  /*1440*/  IMAD R31, R31, c[0x0][0x1c0], RZ ;  /* 0x000070001f1f7a24 */ /* 0x000fe200078e02ff */
[----:B------:R-:W-:Y:S01]  /*1450*/  SHF.R.S32.HI R219, RZ, 0x1f, R218 ;  /* 0x0000001fffdb7819 */ /* 0x000fe200000114da */
[----:B------:R-:W1:Y:S01]  /*1460*/  S2R R36, SR_TID.X ;  /* 0x0000000000247919 */ /* 0x000e620000002100 */
[----:B------:R-:W-:Y:S01]  /*1470*/  IMAD R0, R15, c[0x0][0x370], RZ ;  /* 0x0000dc000f007a24 */ /* 0x000fe200078e02ff */
[----:B------:R-:W-:Y:S01]  /*1480*/  IADD3 R7, P3, R241, R9, RZ ;  /* 0x00000009f1077210 */ /* 0x000fe20007f7e0ff */
[----:B------:R-:W-:Y:S01]  /*1490*/  IMAD.SHL.U32 R4, R31, 0x40, RZ ;  /* 0x000000401f047824 */ /* 0x000fe200078e00ff */
[----:B------:R-:W3:Y:S01]  /*14a0*/  S2R R37, SR_TID.X ;  /* 0x0000000000257919 */ /* 0x000ee20000002100 */
[----:B------:R-:W-:Y:S01]  /*14b0*/  IMAD.X R3, R219, 0x1, R11, P0 ;  /* 0x00000001db037824 */ /* 0x000fe200000e060b */
[----:B------:R-:W-:Y:S01]  /*14c0*/  SHF.R.S32.HI R30, RZ, 0x1f, R241 ;  /* 0x0000001fff1e7819 */ /* 0x000fe200000114f1 */
[C---:B------:R-:W-:Y:S01]  /*14d0*/  IMAD R0, R9.reuse, c[0x0][0x374], R0 ;  /* 0x0000dd0009007a24 */ /* 0x040fe200078e0200 */
[----:B------:R-:W-:Y:S01]  /*14e0*/  IADD3 R6, P2, P0, R6, R4, R32 ;  /* 0x0000000406067210 */ /* 0x000fe2000785e020 */
[----:B------:R-:W-:Y:S01]  /*14f0*/  IMAD.WIDE.U32 R2, R9, c[0x0][0x370], R2 ;  /* 0x0000dc0009027a25 */ /* 0x000fe200078e0002 */
[----:B------:R-:W-:Y:S01]  /*1500*/  SHF.R.S32.HI R4, RZ, 0x1f, R4 ;  /* 0x0000001fff047819 */ /* 0x000fe20000011404 */
[----:B------:R-:W-:Y:S03]  /*1510*/  BSSY B1, `(.L_x_31) ;  /* 0x0000570000017945 */ /* 0x000fe60003800000 */
[----:B------:R-:W-:Y:S01]  /*1520*/  IADD3 R3, R3, R0, RZ ;  /* 0x0000000003037210 */ /* 0x000fe20007ffe0ff */
[----:B------:R-:W-:Y:S01]  /*1530*/  IMAD.X R0, R30, 0x1, R15, P3 ;  /* 0x000000011e007824 */ /* 0x000fe200018e060f */
[----:B------:R-:W-:Y:S01]  /*1540*/  IADD3.X R10, R8, R4, R34, P2, P0 ;  /* 0x00000004080a7210 */ /* 0x000fe200017e0422 */
[----:B------:R-:W-:Y:S01]  /*1550*/  IMAD R15, R33, c[0x0][0x378], RZ ;  /* 0x0000de00210f7a24 */ /* 0x000fe200078e02ff */
[----:B------:R-:W-:Y:S01]  /*1560*/  IADD3 R8, P2, P0, R20, R6, R17 ;  /* 0x0000000614087210 */ /* 0x000fe2000785e011 */
[----:B------:R-:W-:Y:S01]  /*1570*/  IMAD R4, R0, c[0x0][0x190], RZ ;  /* 0x0000640000047a24 */ /* 0x000fe200078e02ff */
[----:B------:R-:W-:Y:S01]  /*1580*/  ISETP.GE.AND P3, PT, R23, 0x1, PT ;  /* 0x000000011700780c */ /* 0x000fe20003f66270 */
[----:B------:R-:W-:Y:S01]  /*1590*/  IMAD.WIDE.U32 R2, R35, c[0x0][0x378], R2 ;  /* 0x0000de0023027a25 */ /* 0x000fe200078e0002 */
[----:B------:R-:W-:-:S02]  /*15a0*/  IADD3.X R10, R16, R10, R13, P2, P0 ;  /* 0x0000000a100a7210 */ /* 0x000fc400017e040d */
[----:B-1----:R-:W-:Y:S01]  /*15b0*/  SHF.R.S32.HI R36, RZ, 0x1f, R36 ;  /* 0x0000001fff247819 */ /* 0x002fe20000011424 */
[C---:B------:R-:W-:Y:S02]  /*15c0*/  IMAD R11, R7.reuse, c[0x0][0x194], R4 ;  /* 0x00006500070b7a24 */ /* 0x040fe400078e0204 */
[----:B------:R-:W-:Y:S01]  /*15d0*/  IMAD.WIDE.U32 R6, R7, c[0x0][0x190], R218 ;  /* 0x0000640007067a25 */ /* 0x000fe200078e00da */
[----:B---3--:R-:W-:-:S03]  /*15e0*/  LEA.HI R36, R36, R37, RZ, 0x5 ;  /* 0x0000002524247211 */ /* 0x008fc600078f28ff */
[----:B------:R-:W-:Y:S01]  /*15f0*/  IMAD R4, R35, c[0x0][0x37c], R15 ;  /* 0x0000df0023047a24 */ /* 0x000fe200078e020f */
[----:B------:R-:W-:Y:S01]  /*1600*/  SHF.R.S32.HI R36, RZ, 0x5, R36 ;  /* 0x00000005ff247819 */ /* 0x000fe20000011424 */
[----:B------:R-:W-:Y:S01]  /*1610*/  IMAD.IADD R15, R9, 0x1, R5 ;  /* 0x00000001090f7824 */ /* 0x000fe200078e0205 */
[----:B------:R-:W-:Y:S02]  /*1620*/  IADD3 R6, P2, R22, R6, RZ ;  /* 0x0000000616067210 */ /* 0x000fe40007f5e0ff */
[----:B------:R-:W-:Y:S01]  /*1630*/  IADD3 R5, R3, R4, RZ ;  /* 0x0000000403057210 */ /* 0x000fe20007ffe0ff */
[----:B------:R-:W-:Y:S01]  /*1640*/  IMAD.IADD R3, R9, 0x1, R12 ;  /* 0x0000000109037824 */ /* 0x000fe200078e020c */
[----:B------:R-:W-:Y:S01]  /*1650*/  IADD3.X R7, R18, R7, R11, P2, !PT ;  /* 0x0000000712077210 */ /* 0x000fe200017fe40b */
[----:B------:R-:W-:Y:S01]  /*1660*/  IMAD R9, R33, c[0x0][0x1a8], RZ ;  /* 0x00006a0021097a24 */ /* 0x000fe200078e02ff */
[----:B------:R-:W-:Y:S01]  /*1670*/  MOV R18, 0x4 ;  /* 0x0000000400127802 */ /* 0x000fe20000000f00 */
[----:B------:R-:W-:-:S02]  /*1680*/  IMAD.MOV.U32 R4, RZ, RZ, R2 ;  /* 0x000000ffff047224 */ /* 0x000fc400078e0002 */
[C---:B------:R-:W-:Y:S02]  /*1690*/  IMAD R2, R35.reuse, c[0x0][0x1ac], R9 ;  /* 0x00006b0023027a24 */ /* 0x040fe400078e0209 */
[----:B------:R-:W-:-:S04]  /*16a0*/  IMAD.WIDE.U32 R12, R35, c[0x0][0x1a8], R6 ;  /* 0x00006a00230c7a25 */ /* 0x000fc800078e0006 */
[----:B------:R-:W-:-:S04]  /*16b0*/  IMAD.WIDE.U32 R4, R241, c[0x0][0x370], R4 ;  /* 0x0000dc00f1047a25 */ /* 0x000fc800078e0004 */
[----:B------:R-:W-:Y:S02]  /*16c0*/  IMAD.IADD R22, R13, 0x1, R2 ;  /* 0x000000010d167824 */ /* 0x000fe400078e0202 */
[----:B------:R-:W-:-:S04]  /*16d0*/  IMAD.WIDE R16, R3, R18, c[0x0][0x200] ;  /* 0x0000800003107625 */ /* 0x000fc800078e0212 */
[----:B--2---:R-:W-:-:S05]  /*16e0*/  IMAD R0, R36, R31, R38 ;  /* 0x0000001f24007224 */ /* 0x004fca00078e0226 */
[----:B------:R-:W-:-:S04]  /*16f0*/  IADD3 R8, P0, R0, R8, RZ ;  /* 0x0000000800087210 */ /* 0x000fc80007f1e0ff */
[----:B------:R-:W-:Y:S01]  /*1700*/  LEA.HI.X.SX32 R10, R0, R10, 0x1, P0 ;  /* 0x0000000a000a7211 */ /* 0x000fe200000f0eff */
[----:B------:R-:W-:Y:S01]  /*1710*/  IMAD R0, R30, c[0x0][0x370], RZ ;  /* 0x0000dc001e007a24 */ /* 0x000fe200078e02ff */
[----:B------:R-:W-:-:S03]  /*1720*/  LEA R206, P0, R8, c[0x0][0x350], 0x2 ;  /* 0x0000d40008ce7a11 */ /* 0x000fc600078010ff */
[----:B------:R-:W-:Y:S01]  /*1730*/  IMAD R0, R241, c[0x0][0x374], R0 ;  /* 0x0000dd00f1007a24 */ /* 0x000fe200078e0200 */
[----:B------:R-:W-:Y:S02]  /*1740*/  LEA.HI.X R207, R8, c[0x0][0x354], R10, 0x2, P0 ;  /* 0x0000d50008cf7a11 */ /* 0x000fe400000f140a */
[----:B------:R-:W-:Y:S02]  /*1750*/  LEA R10, P2, R12, c[0x0][0x160], 0x1 ;  /* 0x000058000c0a7a11 */ /* 0x000fe400078408ff */
[----:B------:R-:W-:Y:S02]  /*1760*/  IADD3 R20, R5, R0, RZ ;  /* 0x0000000005147210 */ /* 0x000fe40007ffe0ff */
[----:B------:R-:W-:Y:S02]  /*1770*/  LEA R8, P0, R4, c[0x0][0x330], 0x1 ;  /* 0x0000cc0004087a11 */ /* 0x000fe400078008ff */
[----:B------:R-:W-:Y:S01]  /*1780*/  LEA.HI.SX32 R0, R19, 0xffffffff, 0x1a ;  /* 0xffffffff13007811 */ /* 0x000fe200078fd2ff */
[----:B------:R-:W-:Y:S01]  /*1790*/  IMAD.WIDE R18, R15, R18, c[0x0][0x3c8] ;  /* 0x0000f2000f127625 */ /* 0x000fe200078e0212 */
[----:B------:R-:W-:-:S02]  /*17a0*/  LEA.HI.X R11, R12, c[0x0][0x164], R22, 0x1, P2 ;  /* 0x000059000c0b7a11 */ /* 0x000fc400010f0c16 */
[----:B------:R-:W-:Y:S01]  /*17b0*/  LEA.HI.X R9, R4, c[0x0][0x334], R20, 0x1, P0 ;  /* 0x0000cd0004097a11 */ /* 0x000fe200000f0c14 */
[----:B------:R-:W-:Y:S05]  /*17c0*/  @!P3 BRA `(.L_x_36) ;  /* 0x00004ca00000b947 */ /* 0x000fea0003800000 */
[----:B------:R-:W-:Y:S01]  /*17d0*/  @P1 BAR.SYNC.DEFER_BLOCKING 0x0 ;  /* 0x0000000000001b1d */ /* 0x000fe20000010000 */
[----:B------:R-:W-:Y:S01]  /*17e0*/  IMAD R15, R243, -0x40, R209 ;  /* 0xffffffc0f30f7824 */ /* 0x000fe200078e02d1 */
[----:B------:R-:W-:Y:S01]  /*17f0*/  MOV R211, R0 ;  /* 0x0000000000d37202 */ /* 0x000fe20000000f00 */
[----:B------:R-:W-:Y:S01]  /*1800*/  IMAD.WIDE.U32 R2, R21, c[0x0][0x1a0], R218 ;  /* 0x0000680015027a25 */ /* 0x000fe200078e00da */
[----:B------:R-:W-:Y:S02]  /*1810*/  MOV R225, R17 ;  /* 0x0000001100e17202 */ /* 0x000fe40000000f00 */
[----:B------:R-:W-:Y:S01]  /*1820*/  ISETP.GE.AND P6, PT, R241, R15, PT ;  /* 0x0000000ff100720c */ /* 0x000fe20003fc6270 */
[----:B------:R-:W-:Y:S01]  /*1830*/  IMAD R0, R26, c[0x0][0x1a0], RZ ;  /* 0x000068001a007a24 */ /* 0x000fe200078e02ff */
[----:B------:R-:W-:Y:S01]  /*1840*/  LEA.HI R7, R211, R211, RZ, 0x1 ;  /* 0x000000d3d3077211 */ /* 0x000fe200078f08ff */
[----:B------:R-:W-:Y:S01]  /*1850*/  BSSY B0, `(.L_x_37) ;  /* 0x000002c000007945 */ /* 0x000fe20003800000 */
[----:B------:R-:W-:Y:S01]  /*1860*/  IADD3 R6, P0, R24, R2, RZ ;  /* 0x0000000218067210 */ /* 0x000fe20007f1e0ff */
[----:B------:R-:W-:Y:S01]  /*1870*/  IMAD R0, R21, c[0x0][0x1a4], R0 ;  /* 0x0000690015007a24 */ /* 0x000fe200078e0200 */
[----:B------:R-:W-:Y:S01]  /*1880*/  LOP3.LUT R2, R7, 0xfffffffe, RZ, 0xc0, !PT ;  /* 0xfffffffe07027812 */ /* 0x000fe200078ec0ff */
[----:B------:R-:W-:Y:S01]  /*1890*/  IMAD.MOV.U32 R214, RZ, RZ, R10 ;  /* 0x000000ffffd67224 */ /* 0x000fe200078e000a */
[----:B------:R-:W-:Y:S01]  /*18a0*/  MOV R227, R19 ;  /* 0x0000001300e37202 */ /* 0x000fe20000000f00 */
[----:B------:R-:W-:Y:S01]  /*18b0*/  IMAD.MOV.U32 R226, RZ, RZ, R16 ;  /* 0x000000ffffe27224 */ /* 0x000fe200078e0010 */
[----:B------:R-:W-:Y:S01]  /*18c0*/  IADD3.X R7, R25, R3, R0, P0, !PT ;  /* 0x0000000319077210 */ /* 0x000fe200007fe400 */
[----:B------:R-:W-:Y:S01]  /*18d0*/  IMAD R0, R27, c[0x0][0x1b8], RZ ;  /* 0x00006e001b007a24 */ /* 0x000fe200078e02ff */
[----:B------:R-:W-:Y:S01]  /*18e0*/  IADD3 R2, R211, -R2, RZ ;  /* 0x80000002d3027210 */ /* 0x000fe20007ffe0ff */
[----:B------:R-:W-:Y:S01]  /*18f0*/  IMAD.MOV.U32 R228, RZ, RZ, R18 ;  /* 0x000000ffffe47224 */ /* 0x000fe200078e0012 */
[----:B------:R-:W-:Y:S01]  /*1900*/  MOV R215, R11 ;  /* 0x0000000b00d77202 */ /* 0x000fe20000000f00 */
[----:B------:R-:W-:Y:S01]  /*1910*/  IMAD R0, R14, c[0x0][0x1bc], R0 ;  /* 0x00006f000e007a24 */ /* 0x000fe200078e0200 */
[----:B------:R-:W-:Y:S01]  /*1920*/  ISETP.NE.AND P0, PT, R2, 0x1, PT ;  /* 0x000000010200780c */ /* 0x000fe20003f05270 */
[----:B------:R-:W-:Y:S01]  /*1930*/  IMAD.WIDE.U32 R6, R14, c[0x0][0x1b8], R6 ;  /* 0x00006e000e067a25 */ /* 0x000fe200078e0006 */
[----:B------:R1:W-:Y:S01]  /*1940*/  @P6 STS.128 [R208+0x10000], RZ ;  /* 0x010000ffd0006388 */ /* 0x0003e20000000c00 */
[----:B------:R-:W-:-:S02]  /*1950*/  MOV R213, R9 ;  /* 0x0000000900d57202 */ /* 0x000fc40000000f00 */
[----:B------:R-:W-:Y:S01]  /*1960*/  IMAD.MOV.U32 R212, RZ, RZ, R8 ;  /* 0x000000ffffd47224 */ /* 0x000fe200078e0008 */
[----:B------:R1:W-:Y:S01]  /*1970*/  @P6 STS.128 [R208+0x12000], RZ ;  /* 0x012000ffd0006388 */ /* 0x0003e20000000c00 */
[----:B------:R-:W-:Y:S01]  /*1980*/  IMAD.IADD R10, R7, 0x1, R0 ;  /* 0x00000001070a7824 */ /* 0x000fe200078e0200 */
[----:B------:R-:W-:Y:S05]  /*1990*/  @P6 BRA `(.L_x_38) ;  /* 0x0000017000006947 */ /* 0x000fea0003800000 */
[----:B------:R-:W-:Y:S01]  /*19a0*/  ISETP.GE.AND P3, PT, R218, c[0x0][0x220], PT ;  /* 0x00008800da007a0c */ /* 0x000fe20003f66270 */
[----:B------:R-:W-:Y:S01]  /*19b0*/  IMAD R0, R30, c[0x0][0x1a0], RZ ;  /* 0x000068001e007a24 */ /* 0x000fe200078e02ff */
[----:B------:R-:W-:Y:S01]  /*19c0*/  MOV R3, R10 ;  /* 0x0000000a00037202 */ /* 0x000fe20000000f00 */
[----:B------:R-:W-:Y:S01]  /*19d0*/  IMAD.MOV.U32 R2, RZ, RZ, R6 ;  /* 0x000000ffff027224 */ /* 0x000fe200078e0006 */
[----:B------:R-:W-:Y:S01]  /*19e0*/  ISETP.GE.AND P2, PT, R229, c[0x0][0x220], PT ;  /* 0x00008800e5007a0c */ /* 0x000fe20003f46270 */
[C---:B------:R-:W-:Y:S02]  /*19f0*/  IMAD R0, R241.reuse, c[0x0][0x1a4], R0 ;  /* 0x00006900f1007a24 */ /* 0x040fe400078e0200 */
[----:B------:R-:W-:-:S04]  /*1a00*/  IMAD.WIDE.U32 R2, R241, c[0x0][0x1a0], R2 ;  /* 0x00006800f1027a25 */ /* 0x000fc800078e0002 */
[----:B------:R-:W-:Y:S02]  /*1a10*/  IMAD.IADD R0, R3, 0x1, R0 ;  /* 0x0000000103007824 */ /* 0x000fe400078e0200 */
[C---:B------:R-:W-:Y:S01]  /*1a20*/  @!P3 LEA R8, P1, R2.reuse, c[0x0][0x170], 0x1 ;  /* 0x00005c000208ba11 */ /* 0x040fe200078208ff */
[----:B------:R2:W-:Y:S03]  /*1a30*/  @P3 STS.128 [R208+0x10000], RZ ;  /* 0x010000ffd0003388 */ /* 0x0005e60000000c00 */
[----:B------:R-:W-:-:S05]  /*1a40*/  @!P3 LEA.HI.X R9, R2, c[0x0][0x174], R0, 0x1, P1 ;  /* 0x00005d000209ba11 */ /* 0x000fca00008f0c00 */
[----:B------:R-:W-:Y:S01]  /*1a50*/  @!PT LDS RZ, [RZ] ;  /* 0x00000000fffff984 */ /* 0x000fe20000000800 */
[----:B------:R-:W-:Y:S01]  /*1a60*/  @!PT LDS RZ, [RZ] ;  /* 0x00000000fffff984 */ /* 0x000fe20000000800 */
[----:B------:R-:W-:Y:S01]  /*1a70*/  @!PT LDS RZ, [RZ] ;  /* 0x00000000fffff984 */ /* 0x000fe20000000800 */
[----:B------:R2:W-:Y:S04]  /*1a80*/  @!P3 LDGSTS.E.BYPASS.LTC128B.128 [R208+0x10000], [R8.64] ;  /* 0x1000000008d0bfae */ /* 0x0005e8000b901d46 */
[----:B------:R2:W-:Y:S01]  /*1a90*/  @P2 STS.128 [R208+0x12000], RZ ;  /* 0x012000ffd0002388 */ /* 0x0005e20000000c00 */
[----:B------:R-:W-:Y:S05]  /*1aa0*/  @P2 BRA `(.L_x_38) ;  /* 0x0000006000002947 */ /* 0x000fea0003800000 */
[----:B--2---:R-:W-:-:S04]  /*1ab0*/  LEA R8, P1, R2, c[0x0][0x170], 0x1 ;  /* 0x00005c0002087a11 */ /* 0x004fc800078208ff */
[----:B------:R-:W-:-:S05]  /*1ac0*/  LEA.HI.X R9, R2, c[0x0][0x174], R0, 0x1, P1 ;  /* 0x00005d0002097a11 */ /* 0x000fca00008f0c00 */
[----:B------:R-:W-:Y:S01]  /*1ad0*/  @!PT LDS RZ, [RZ] ;  /* 0x00000000fffff984 */ /* 0x000fe20000000800 */
[----:B------:R-:W-:Y:S01]  /*1ae0*/  @!PT LDS RZ, [RZ] ;  /* 0x00000000fffff984 */ /* 0x000fe20000000800 */
[----:B------:R-:W-:Y:S01]  /*1af0*/  @!PT LDS RZ, [RZ] ;  /* 0x00000000fffff984 */ /* 0x000fe20000000800 */
[----:B------:R2:W-:Y:S04]  /*1b00*/  LDGSTS.E.BYPASS.LTC128B.128 [R208+0x12000], [R8.64+0x80] ;  /* 0x1200008008d07fae */ /* 0x0005e8000b901d46 */
.L_x_38:
[----:B------:R-:W-:Y:S05]  /*1b10*/  BSYNC B0 ;  /* 0x0000000000007941 */ /* 0x000fea0003800000 */
.L_x_37:
[----:B--2---:R-:W-:Y:S01]  /*1b20*/  IADD3 R8, R241, 0x20, RZ ;  /* 0x00000020f1087810 */ /* 0x004fe20007ffe0ff */
[----:B------:R-:W-:Y:S03]  /*1b30*/  BSSY B0, `(.L_x_39) ;  /* 0x000001d000007945 */ /* 0x000fe60003800000 */
[----:B------:R-:W-:-:S13]  /*1b40*/  ISETP.GE.AND P5, PT, R8, R15, PT ;  /* 0x0000000f0800720c */ /* 0x000fda0003fa6270 */
[----:B------:R2:W-:Y:S04]  /*1b50*/  @P5 STS.128 [R208+0x11000], RZ ;  /* 0x011000ffd0005388 */ /* 0x0005e80000000c00 */
[----:B------:R2:W-:Y:S01]  /*1b60*/  @P5 STS.128 [R208+0x13000], RZ ;  /* 0x013000ffd0005388 */ /* 0x0005e20000000c00 */
[----:B------:R-:W-:Y:S05]  /*1b70*/  @P5 BRA `(.L_x_40) ;  /* 0x0000018000005947 */ /* 0x000fea0003800000 */
[----:B------:R-:W-:Y:S02]  /*1b80*/  IADD3 R0, P1, R241, 0x20, RZ ;  /* 0x00000020f1007810 */ /* 0x000fe40007f3e0ff */
[----:B------:R-:W-:Y:S02]  /*1b90*/  ISETP.GE.AND P2, PT, R218, c[0x0][0x220], PT ;  /* 0x00008800da007a0c */ /* 0x000fe40003f46270 */
[----:B------:R-:W-:Y:S01]  /*1ba0*/  MOV R7, R10 ;  /* 0x0000000a00077202 */ /* 0x000fe20000000f00 */
[----:B------:R-:W-:Y:S01]  /*1bb0*/  IMAD.X R2, RZ, RZ, R30, P1 ;  /* 0x000000ffff027224 */ /* 0x000fe200008e061e */
[----:B------:R-:W-:-:S03]  /*1bc0*/  ISETP.GE.AND P1, PT, R229, c[0x0][0x220], PT ;  /* 0x00008800e5007a0c */ /* 0x000fc60003f26270 */
[----:B------:R-:W-:Y:S02]  /*1bd0*/  IMAD R2, R2, c[0x0][0x1a0], RZ ;  /* 0x0000680002027a24 */ /* 0x000fe400078e02ff */
[----:B------:R-:W-:-:S04]  /*1be0*/  IMAD.WIDE.U32 R6, R0, c[0x0][0x1a0], R6 ;  /* 0x0000680000067a25 */ /* 0x000fc800078e0006 */
[----:B------:R-:W-:Y:S01]  /*1bf0*/  IMAD R0, R0, c[0x0][0x1a4], R2 ;  /* 0x0000690000007a24 */ /* 0x000fe200078e0202 */
[----:B------:R-:W-:Y:S01]  /*1c00*/  @!P2 LEA R2, P3, R6, c[0x0][0x170], 0x1 ;  /* 0x00005c000602aa11 */ /* 0x000fe200078608ff */
[----:B------:R3:W-:Y:S02]  /*1c10*/  @P2 STS.128 [R208+0x11000], RZ ;  /* 0x011000ffd0002388 */ /* 0x0007e40000000c00 */
[----:B------:R-:W-:-:S05]  /*1c20*/  IMAD.IADD R0, R7, 0x1, R0 ;  /* 0x0000000107007824 */ /* 0x000fca00078e0200 */
[----:B------:R-:W-:-:S05]  /*1c30*/  @!P2 LEA.HI.X R3, R6, c[0x0][0x174], R0, 0x1, P3 ;  /* 0x00005d000603aa11 */ /* 0x000fca00018f0c00 */
[----:B------:R-:W-:Y:S01]  /*1c40*/  @!PT LDS RZ, [RZ] ;  /* 0x00000000fffff984 */ /* 0x000fe20000000800 */
[----:B------:R-:W-:Y:S01]  /*1c50*/  @!PT LDS RZ, [RZ] ;  /* 0x00000000fffff984 */ /* 0x000fe20000000800 */
[----:B------:R-:W-:Y:S01]  /*1c60*/  @!PT LDS RZ, [RZ] ;  /* 0x00000000fffff984 */ /* 0x000fe20000000800 */
[----:B------:R3:W-:Y:S04]  /*1c70*/  @!P2 LDGSTS.E.BYPASS.LTC128B.128 [R208+0x11000], [R2.64] ;  /* 0x1100000002d0afae */ /* 0x0007e8000b901d46 */
[----:B------:R3:W-:Y:S01]  /*1c80*/  @P1 STS.128 [R208+0x13000], RZ ;  /* 0x013000ffd0001388 */ /* 0x0007e20000000c00 */
[----:B------:R-:W-:Y:S05]  /*1c90*/  @P1 BRA `(.L_x_40) ;  /* 0x0000006000001947 */ /* 0x000fea0003800000 */
[----:B---3--:R-:W-:-:S04]  /*1ca0*/  LEA R2, P1, R6, c[0x0][0x170], 0x1 ;  /* 0x00005c0006027a11 */ /* 0x008fc800078208ff */
[----:B------:R-:W-:-:S05]  /*1cb0*/  LEA.HI.X R3, R6, c[0x0][0x174], R0, 0x1, P1 ;  /* 0x00005d0006037a11 */ /* 0x000fca00008f0c00 */
[----:B------:R-:W-:Y:S01]  /*1cc0*/  @!PT LDS RZ, [RZ] ;  /* 0x00000000fffff984 */ /* 0x000fe20000000800 */
[----:B------:R-:W-:Y:S01]  /*1cd0*/  @!PT LDS RZ, [RZ] ;  /* 0x00000000fffff984 */ /* 0x000fe20000000800 */
[----:B------:R-:W-:Y:S01]  /*1ce0*/  @!PT LDS RZ, [RZ] ;  /* 0x00000000fffff984 */ /* 0x000fe20000000800 */
[----:B------:R3:W-:Y:S04]  /*1cf0*/  LDGSTS.E.BYPASS.LTC128B.128 [R208+0x13000], [R2.64+0x80] ;  /* 0x1300008002d07fae */ /* 0x0007e8000b901d46 */
.L_x_40:
[----:B------:R-:W-:Y:S05]  /*1d00*/  BSYNC B0 ;  /* 0x0000000000007941 */ /* 0x000fea0003800000 */
.L_x_39:
[----:B------:R-:W-:Y:S01]  /*1d10*/  IMAD R0, R211, -0x40, R23 ;  /* 0xffffffc0d3007824 */ /* 0x000fe200078e0217 */
[----:B------:R-:W0:Y:S01]  /*1d20*/  LDGDEPBAR ;  /* 0x00000000000079af */ /* 0x000e220000000000 */
[----:B------:R-:W-:Y:S03]  /*1d30*/  BSSY B0, `(.L_x_41) ;  /* 0x0000012000007945 */ /* 0x000fe60003800000 */
[----:B------:R-:W-:-:S13]  /*1d40*/  ISETP.GE.AND P4, PT, R241, R0, PT ;  /* 0x00000000f100720c */ /* 0x000fda0003f86270 */
[----:B------:R4:W-:Y:S04]  /*1d50*/  @P4 STS.128 [R208+0x8000], RZ ;  /* 0x008000ffd0004388 */ /* 0x0009e80000000c00 */
[----:B------:R4:W-:Y:S01]  /*1d60*/  @P4 STS.128 [R208+0xa000], RZ ;  /* 0x00a000ffd0004388 */ /* 0x0009e20000000c00 */
[----:B------:R-:W-:Y:S05]  /*1d70*/  @P4 BRA `(.L_x_42) ;  /* 0x000000d000004947 */ /* 0x000fea0003800000 */
[----:B------:R-:W-:Y:S02]  /*1d80*/  ISETP.GE.AND P2, PT, R218, c[0x0][0x220], PT ;  /* 0x00008800da007a0c */ /* 0x000fe40003f46270 */
[----:B------:R-:W-:-:S11]  /*1d90*/  ISETP.GE.AND P1, PT, R229, c[0x0][0x220], PT ;  /* 0x00008800e5007a0c */ /* 0x000fd60003f26270 */
[----:B------:R1:W-:Y:S04]  /*1da0*/  @P2 STS.128 [R208+0x8000], RZ ;  /* 0x008000ffd0002388 */ /* 0x0003e80000000c00 */
[----:B------:R-:W-:Y:S01]  /*1db0*/  @!PT LDS RZ, [RZ] ;  /* 0x00000000fffff984 */ /* 0x000fe20000000800 */
[----:B------:R-:W-:Y:S01]  /*1dc0*/  @!PT LDS RZ, [RZ] ;  /* 0x00000000fffff984 */ /* 0x000fe20000000800 */
[----:B------:R-:W-:Y:S01]  /*1dd0*/  @!PT LDS RZ, [RZ] ;  /* 0x00000000fffff984 */ /* 0x000fe20000000800 */
[----:B------:R1:W-:Y:S04]  /*1de0*/  @!P2 LDGSTS.E.BYPASS.LTC128B.128 [R208+0x8000], [R212.64] ;  /* 0x08000000d4d0afae */ /* 0x0003e8000b901d46 */
[----:B------:R1:W-:Y:S01]  /*1df0*/  @P1 STS.128 [R208+0xa000], RZ ;  /* 0x00a000ffd0001388 */ /* 0x0003e20000000c00 */
[----:B------:R-:W-:Y:S05]  /*1e00*/  @P1 BRA `(.L_x_42) ;  /* 0x0000004000001947 */ /* 0x000fea0003800000 */
[----:B------:R-:W-:Y:S01]  /*1e10*/  @!PT LDS RZ, [RZ] ;  /* 0x00000000fffff984 */ /* 0x000fe20000000800 */
[----:B------:R-:W-:Y:S01]  /*1e20*/  @!PT LDS RZ, [RZ] ;  /* 0x00000000fffff984 */ /* 0x000fe20000000800 */
[----:B------:R-:W-:Y:S01]  /*1e30*/  @!PT LDS RZ, [RZ] ;  /* 0x00000000fffff984 */ /* 0x000fe20000000800 */
[----:B------:R1:W-:Y:S02]  /*1e40*/  LDGSTS.E.BYPASS.LTC128B.128 [R208+0xa000], [R212.64+0x80] ;  /* 0x0a000080d4d07fae */ /* 0x0003e4000b901d46 */
.L_x_42:
[----:B------:R-:W-:Y:S05]  /*1e50*/  BSYNC B0 ;  /* 0x0000000000007941 */ /* 0x000fea0003800000 */
.L_x_41:
[----:B------:R-:W-:Y:S01]  /*1e60*/  ISETP.GE.AND P3, PT, R8, R0, PT ;  /* 0x000000000800720c */ /* 0x000fe20003f66270 */
[----:B------:R-:W-:-:S12]  /*1e70*/  BSSY B0, `(.L_x_43) ;  /* 0x000001b000007945 */ /* 0x000fd80003800000 */
[----:B------:R1:W-:Y:S04]  /*1e80*/  @P3 STS.128 [R208+0x9000], RZ ;  /* 0x009000ffd0003388 */ /* 0x0003e80000000c00 */
[----:B------:R1:W-:Y:S01]  /*1e90*/  @P3 STS.128 [R208+0xb000], RZ ;  /* 0x00b000ffd0003388 */ /* 0x0003e20000000c00 */
[----:B------:R-:W-:Y:S05]  /*1ea0*/  @P3 BRA `(.L_x_44) ;  /* 0x0000017000003947 */ /* 0x000fea0003800000 */
[----:B------:R-:W-:-:S13]  /*1eb0*/  ISETP.GE.AND P2, PT, R218, c[0x0][0x220], PT ;  /* 0x00008800da007a0c */ /* 0x000fda0003f46270 */
[----:B---3--:R-:W-:Y:S01]  /*1ec0*/  @!P2 IMAD.MOV.U32 R3, RZ, RZ, c[0x0][0x370] ;  /* 0x0000dc00ff03a624 */ /* 0x008fe200078e00ff */
[----:B------:R3:W-:Y:S01]  /*1ed0*/  @P2 STS.128 [R208+0x9000], RZ ;  /* 0x009000ffd0002388 */ /* 0x0007e20000000c00 */
[----:B------:R-:W-:-:S03]  /*1ee0*/  @!P2 IMAD.MOV.U32 R6, RZ, RZ, c[0x0][0x374] ;  /* 0x0000dd00ff06a624 */ /* 0x000fc600078e00ff */
[----:B------:R-:W-:-:S04]  /*1ef0*/  @!P2 LEA R2, P1, R3, R212, 0x6 ;  /* 0x000000d40302a211 */ /* 0x000fc800078230ff */
[----:B------:R-:W-:Y:S02]  /*1f00*/  @!P2 LEA.HI.X R3, R3, R213, R6, 0x6, P1 ;  /* 0x000000d50303a211 */ /* 0x000fe400008f3406 */
[----:B------:R-:W-:-:S03]  /*1f10*/  ISETP.GE.AND P1, PT, R229, c[0x0][0x220], PT ;  /* 0x00008800e5007a0c */ /* 0x000fc60003f26270 */
[----:B------:R-:W-:Y:S01]  /*1f20*/  @!PT LDS RZ, [RZ] ;  /* 0x00000000fffff984 */ /* 0x000fe20000000800 */
[----:B------:R-:W-:Y:S01]  /*1f30*/  @!PT LDS RZ, [RZ] ;  /* 0x00000000fffff984 */ /* 0x000fe20000000800 */
[----:B------:R-:W-:Y:S01]  /*1f40*/  @!PT LDS RZ, [RZ] ;  /* 0x00000000fffff984 */ /* 0x000fe20000000800 */
[----:B------:R3:W-:Y:S10]  /*1f50*/  @!P2 LDGSTS.E.BYPASS.LTC128B.128 [R208+0x9000], [R2.64] ;  /* 0x0900000002d0afae */ /* 0x0007f4000b901d46 */
[----:B------:R3:W-:Y:S01]  /*1f60*/  @P1 STS.128 [R208+0xb000], RZ ;  /* 0x00b000ffd0001388 */ /* 0x0007e20000000c00 */
[----:B------:R-:W-:Y:S05]  /*1f70*/  @P1 BRA `(.L_x_44) ;  /* 0x000000a000001947 */ /* 0x000fea0003800000 */
[----:B---3--:R-:W-:Y:S02]  /*1f80*/  IMAD.MOV.U32 R3, RZ, RZ, c[0x0][0x370] ;  /* 0x0000dc00ff037624 */ /* 0x008fe400078e00ff */
[----:B------:R-:W-:-:S03]  /*1f90*/  IMAD.MOV.U32 R2, RZ, RZ, c[0x0][0x374] ;  /* 0x0000dd00ff027624 */ /* 0x000fc600078e00ff */
[----:B------:R-:W-:-:S04]  /*1fa0*/  LEA R4, P1, R3, R4, 0x5 ;  /* 0x0000000403047211 */ /* 0x000fc800078228ff */
[----:B------:R-:W-:Y:S02]  /*1fb0*/  LEA.HI.X R3, R3, R20, R2, 0x5, P1 ;  /* 0x0000001403037211 */ /* 0x000fe400008f2c02 */
[----:B------:R-:W-:-:S04]  /*1fc0*/  LEA R2, P1, R4, c[0x0][0x330], 0x1 ;  /* 0x0000cc0004027a11 */ /* 0x000fc800078208ff */
[----:B------:R-:W-:-:S05]  /*1fd0*/  LEA.HI.X R3, R4, c[0x0][0x334], R3, 0x1, P1 ;  /* 0x0000cd0004037a11 */ /* 0x000fca00008f0c03 */
[----:B------:R-:W-:Y:S01]  /*1fe0*/  @!PT LDS RZ, [RZ] ;  /* 0x00000000fffff984 */ /* 0x000fe20000000800 */
[----:B------:R-:W-:Y:S01]  /*1ff0*/  @!PT LDS RZ, [RZ] ;  /* 0x00000000fffff984 */ /* 0x000fe20000000800 */
[----:B------:R-:W-:Y:S01]  /*2000*/  @!PT LDS RZ, [RZ] ;  /* 0x00000000fffff984 */ /* 0x000fe20000000800 */
[----:B------:R3:W-:Y:S04]  /*2010*/  LDGSTS.E.BYPASS.LTC128B.128 [R208+0xb000], [R2.64+0x80] ;  /* 0x0b00008002d07fae */ /* 0x0007e8000b901d46 */
.L_x_44:
[----:B------:R-:W-:Y:S05]  /*2020*/  BSYNC B0 ;  /* 0x0000000000007941 */ /* 0x000fea0003800000 */
.L_x_43:
[----:B---3--:R-:W3:Y:S01]  /*2030*/  LDL R3, [R1+0xc] ;  /* 0x00000c0001037983 */ /* 0x008ee20000100800 */
[----:B------:R-:W-:Y:S01]  /*2040*/  BSSY B0, `(.L_x_45) ;  /* 0x0000021000007945 */ /* 0x000fe20003800000 */
[----:B---3--:R-:W-:-:S04]  /*2050*/  IADD3 R2, R3, 0x2000, RZ ;  /* 0x0000200003027810 */ /* 0x008fc80007ffe0ff */
[----:B------:R-:W-:-:S05]  /*2060*/  SEL R2, R2, R3, !P0 ;  /* 0x0000000302027207 */ /* 0x000fca0004000000 */
[----:B------:R-:W-:Y:S01]  /*2070*/  IMAD.SHL.U32 R205, R2, 0x2, RZ ;  /* 0x0000000202cd7824 */ /* 0x000fe200078e00ff */
[----:B------:R-:W-:Y:S05]  /*2080*/  @!P4 BRA `(.L_x_46) ;  /* 0x000000900000c947 */ /* 0x000fea0003800000 */
[----:B------:R3:W-:Y:S04]  /*2090*/  STS [R205], RZ ;  /* 0x000000ffcd007388 */ /* 0x0007e80000000800 */
[----:B------:R3:W-:Y:S04]  /*20a0*/  STS [R205+0x4], RZ ;  /* 0x000004ffcd007388 */ /* 0x0007e80000000800 */
[----:B------:R3:W-:Y:S04]  /*20b0*/  STS [R205+0x8], RZ ;  /* 0x000008ffcd007388 */ /* 0x0007e80000000800 */
[----:B------:R3:W-:Y:S04]  /*20c0*/  STS [R205+0xc], RZ ;  /* 0x00000cffcd007388 */ /* 0x0007e80000000800 */
[----:B------:R3:W-:Y:S04]  /*20d0*/  STS [R205+0x2000], RZ ;  /* 0x002000ffcd007388 */ /* 0x0007e80000000800 */
[----:B------:R3:W-:Y:S04]  /*20e0*/  STS [R205+0x2004], RZ ;  /* 0x002004ffcd007388 */ /* 0x0007e80000000800 */
[----:B------:R3:W-:Y:S04]  /*20f0*/  STS [R205+0x2008], RZ ;  /* 0x002008ffcd007388 */ /* 0x0007e80000000800 */
[----:B------:R3:W-:Y:S01]  /*2100*/  STS [R205+0x200c], RZ ;  /* 0x00200cffcd007388 */ /* 0x0007e20000000800 */
[----:B------:R-:W-:Y:S05]  /*2110*/  BRA `(.L_x_47) ;  /* 0x0000013000007947 */ /* 0x000fea0003800000 */
.L_x_46:
[----:B------:R-:W-:Y:S02]  /*2120*/  ISETP.GE.AND P2, PT, R218, c[0x0][0x220], PT ;  /* 0x00008800da007a0c */ /* 0x000fe40003f46270 */
[----:B------:R-:W-:-:S11]  /*2130*/  ISETP.GE.AND P1, PT, R229, c[0x0][0x220], PT ;  /* 0x00008800e5007a0c */ /* 0x000fd60003f26270 */
[----:B------:R3:W-:Y:S04]  /*2140*/  @P2 STS [R205], RZ ;  /* 0x000000ffcd002388 */ /* 0x0007e80000000800 */
[----:B------:R3:W-:Y:S04]  /*2150*/  @P2 STS [R205+0x4], RZ ;  /* 0x000004ffcd002388 */ /* 0x0007e80000000800 */
[----:B------:R3:W-:Y:S04]  /*2160*/  @P2 STS [R205+0x8], RZ ;  /* 0x000008ffcd002388 */ /* 0x0007e80000000800 */
[----:B------:R3:W-:Y:S04]  /*2170*/  @P2 STS [R205+0xc], RZ ;  /* 0x00000cffcd002388 */ /* 0x0007e80000000800 */
[----:B------:R-:W-:Y:S01]  /*2180*/  @!PT LDS RZ, [RZ] ;  /* 0x00000000fffff984 */ /* 0x000fe20000000800 */
[----:B------:R-:W-:Y:S01]  /*2190*/  @!PT LDS RZ, [RZ] ;  /* 0x00000000fffff984 */ /* 0x000fe20000000800 */
[----:B------:R-:W-:Y:S01]  /*21a0*/  @!PT LDS RZ, [RZ] ;  /* 0x00000000fffff984 */ /* 0x000fe20000000800 */
[----:B------:R3:W-:Y:S04]  /*21b0*/  @!P2 LDGSTS.E.BYPASS.LTC128B.128 [R205], [R214.64] ;  /* 0x00000000d6cdafae */ /* 0x0007e8000b901d46 */
[----:B------:R3:W-:Y:S04]  /*21c0*/  @P1 STS [R205+0x2000], RZ ;  /* 0x002000ffcd001388 */ /* 0x0007e80000000800 */
[----:B------:R3:W-:Y:S04]  /*21d0*/  @P1 STS [R205+0x2004], RZ ;  /* 0x002004ffcd001388 */ /* 0x0007e80000000800 */
[----:B------:R3:W-:Y:S04]  /*21e0*/  @P1 STS [R205+0x2008], RZ ;  /* 0x002008ffcd001388 */ /* 0x0007e80000000800 */
[----:B------:R3:W-:Y:S01]  /*21f0*/  @P1 STS [R205+0x200c], RZ ;  /* 0x00200cffcd001388 */ /* 0x0007e20000000800 */
[----:B------:R-:W-:Y:S05]  /*2200*/  @P1 BRA `(.L_x_47) ;  /* 0x0000004000001947 */ /* 0x000fea0003800000 */
[----:B------:R-:W-:Y:S01]  /*2210*/  @!PT LDS RZ, [RZ] ;  /* 0x00000000fffff984 */ /* 0x000fe20000000800 */
[----:B------:R-:W-:Y:S01]  /*2220*/  @!PT LDS RZ, [RZ] ;  /* 0x00000000fffff984 */ /* 0x000fe20000000800 */
[----:B------:R-:W-:Y:S01]  /*2230*/  @!PT LDS RZ, [RZ] ;  /* 0x00000000fffff984 */ /* 0x000fe20000000800 */
[----:B------:R1:W-:Y:S02]  /*2240*/  LDGSTS.E.BYPASS.LTC128B.128 [R205+0x2000], [R214.64+0x80] ;  /* 0x02000080d6cd7fae */ /* 0x0003e4000b901d46 */
.L_x_47:
[----:B------:R-:W-:Y:S05]  /*2250*/  BSYNC B0 ;  /* 0x0000000000007941 */ /* 0x000fea0003800000 */
.L_x_45:
[----:B------:R-:W-:Y:S01]  /*2260*/  MOV R201, 0x20 ;  /* 0x0000002000c97802 */ /* 0x000fe20000000f00 */
[----:B------:R-:W-:Y:S04]  /*2270*/  BSSY B0, `(.L_x_48) ;  /* 0x0000028000007945 */ /* 0x000fe80003800000 */
[----:B------:R-:W-:-:S02]  /*2280*/  IMAD R5, R201, c[0x0][0x194], RZ ;  /* 0x00006500c9057a24 */ /* 0x000fc400078e02ff */
[----:B------:R-:W-:Y:S01]  /*2290*/  IMAD.WIDE.U32 R6, R201, c[0x0][0x190], RZ ;  /* 0x00006400c9067a25 */ /* 0x000fe200078e00ff */
[----:B------:R-:W-:Y:S05]  /*22a0*/  @!P3 BRA `(.L_x_49) ;  /* 0x000000900000b947 */ /* 0x000fea0003800000 */
[----:B------:R1:W-:Y:S04]  /*22b0*/  STS [R205+0x1000], RZ ;  /* 0x001000ffcd007388 */ /* 0x0003e80000000800 */
        /* <DEDUP_REMOVED lines=8> */
.L_x_49:
[----:B------:R-:W-:Y:S02]  /*2340*/  ISETP.GE.AND P2, PT, R218, c[0x0][0x220], PT ;  /* 0x00008800da007a0c */ /* 0x000fe40003f46270 */
[----:B------:R-:W-:-:S11]  /*2350*/  ISETP.GE.AND P1, PT, R229, c[0x0][0x220], PT ;  /* 0x00008800e5007a0c */ /* 0x000fd60003f26270 */
[----:B------:R-:W-:Y:S01]  /*2360*/  @!P2 IMAD.MOV.U32 R3, RZ, RZ, c[0x0][0x190] ;  /* 0x00006400ff03a624 */ /* 0x000fe200078e00ff */
[----:B------:R1:W-:Y:S01]  /*2370*/  @P2 STS [R205+0x1000], RZ ;  /* 0x001000ffcd002388 */ /* 0x0003e20000000800 */
[----:B------:R-:W-:-:S03]  /*2380*/  @!P2 IMAD.MOV.U32 R4, RZ, RZ, c[0x0][0x194] ;  /* 0x00006500ff04a624 */ /* 0x000fc600078e00ff */
[C---:B------:R-:W-:Y:S01]  /*2390*/  @!P2 LEA R2, P3, R3.reuse, R214, 0x6 ;  /* 0x000000d60302a211 */ /* 0x040fe200078630ff */
[----:B------:R1:W-:Y:S03]  /*23a0*/  @P2 STS [R205+0x1004], RZ ;  /* 0x001004ffcd002388 */ /* 0x0003e60000000800 */
[----:B------:R-:W-:Y:S01]  /*23b0*/  @!P2 LEA.HI.X R3, R3, R215, R4, 0x6, P3 ;  /* 0x000000d70303a211 */ /* 0x000fe200018f3404 */
[----:B------:R1:W-:Y:S04]  /*23c0*/  @P2 STS [R205+0x1008], RZ ;  /* 0x001008ffcd002388 */ /* 0x0003e80000000800 */
[----:B------:R1:W-:Y:S04]  /*23d0*/  @P2 STS [R205+0x100c], RZ ;  /* 0x00100cffcd002388 */ /* 0x0003e80000000800 */
[----:B------:R-:W-:Y:S01]  /*23e0*/  @!PT LDS RZ, [RZ] ;  /* 0x00000000fffff984 */ /* 0x000fe20000000800 */
[----:B------:R-:W-:Y:S01]  /*23f0*/  @!PT LDS RZ, [RZ] ;  /* 0x00000000fffff984 */ /* 0x000fe20000000800 */
[----:B------:R-:W-:Y:S01]  /*2400*/  @!PT LDS RZ, [RZ] ;  /* 0x00000000fffff984 */ /* 0x000fe20000000800 */
[----:B------:R5:W-:Y:S04]  /*2410*/  @!P2 LDGSTS.E.BYPASS.LTC128B.128 [R205+0x1000], [R2.64] ;  /* 0x0100000002cdafae */ /* 0x000be8000b901d46 */
[----:B------:R1:W-:Y:S04]  /*2420*/  @P1 STS [R205+0x3000], RZ ;  /* 0x003000ffcd001388 */ /* 0x0003e80000000800 */
[----:B------:R1:W-:Y:S04]  /*2430*/  @P1 STS [R205+0x3004], RZ ;  /* 0x003004ffcd001388 */ /* 0x0003e80000000800 */
[----:B------:R1:W-:Y:S04]  /*2440*/  @P1 STS [R205+0x3008], RZ ;  /* 0x003008ffcd001388 */ /* 0x0003e80000000800 */
[----:B------:R1:W-:Y:S01]  /*2450*/  @P1 STS [R205+0x300c], RZ ;  /* 0x00300cffcd001388 */ /* 0x0003e20000000800 */
[----:B-----5:R-:W-:-:S04]  /*2460*/  IADD3 R3, P2, R12, R6, RZ ;  /* 0x000000060c037210 */ /* 0x020fc80007f5e0ff */
[----:B------:R-:W-:Y:S01]  /*2470*/  IADD3.X R4, R22, R7, R5, P2, !PT ;  /* 0x0000000716047210 */ /* 0x000fe200017fe405 */
[----:B------:R-:W-:Y:S05]  /*2480*/  @P1 BRA `(.L_x_50) ;  /* 0x0000006000001947 */ /* 0x000fea0003800000 */
[----:B------:R-:W-:-:S04]  /*2490*/  LEA R2, P1, R3, c[0x0][0x160], 0x1 ;  /* 0x0000580003027a11 */ /* 0x000fc800078208ff */
[----:B------:R-:W-:-:S05]  /*24a0*/  LEA.HI.X R3, R3, c[0x0][0x164], R4, 0x1, P1 ;  /* 0x0000590003037a11 */ /* 0x000fca00008f0c04 */
[----:B------:R-:W-:Y:S01]  /*24b0*/  @!PT LDS RZ, [RZ] ;  /* 0x00000000fffff984 */ /* 0x000fe20000000800 */
[----:B------:R-:W-:Y:S01]  /*24c0*/  @!PT LDS RZ, [RZ] ;  /* 0x00000000fffff984 */ /* 0x000fe20000000800 */
[----:B------:R-:W-:Y:S01]  /*24d0*/  @!PT LDS RZ, [RZ] ;  /* 0x00000000fffff984 */ /* 0x000fe20000000800 */
[----:B------:R1:W-:Y:S04]  /*24e0*/  LDGSTS.E.BYPASS.LTC128B.128 [R205+0x3000], [R2.64+0x80] ;  /* 0x0300008002cd7fae */ /* 0x0003e8000b901d46 */
.L_x_50:
[----:B------:R-:W-:Y:S05]  /*24f0*/  BSYNC B0 ;  /* 0x0000000000007941 */ /* 0x000fea0003800000 */
.L_x_48:
[----:B--2---:R-:W2:Y:S01]  /*2500*/  LDL R4, [R1+0x8] ;  /* 0x0000080001047983 */ /* 0x004ea20000100800 */
[----:B------:R-:W-:Y:S01]  /*2510*/  IMAD.MOV.U32 R217, RZ, RZ, 0x7f800000 ;  /* 0x7f800000ffd97424 */ /* 0x000fe200078e00ff */
[----:B------:R-:W-:Y:S02]  /*2520*/  MOV R220, 0x7f800000 ;  /* 0x7f80000000dc7802 */ /* 0x000fe40000000f00 */
[----:B------:R1:W-:Y:S04]  /*2530*/  @P6 STS.128 [R208+0xc000], RZ ;  /* 0x00c000ffd0006388 */ /* 0x0003e80000000c00 */
[----:B------:R1:W-:Y:S01]  /*2540*/  @P6 STS.128 [R208+0xe000], RZ ;  /* 0x00e000ffd0006388 */ /* 0x0003e20000000c00 */
[----:B------:R-:W-:Y:S01]  /*2550*/  BSSY B0, `(.L_x_51) ;  /* 0x000002c000007945 */ /* 0x000fe20003800000 */
[C---:B-12---:R-:W-:Y:S01]  /*2560*/  IADD3 R3, R4.reuse, 0x8, RZ ;  /* 0x0000000804037810 */ /* 0x046fe20007ffe0ff */
[----:B------:R-:W-:Y:S01]  /*2570*/  IMAD.SHL.U32 R240, R4, 0x4, RZ ;  /* 0x0000000404f07824 */ /* 0x000fe200078e00ff */
[----:B------:R-:W-:-:S02]  /*2580*/  SHF.R.S32.HI R2, RZ, 0x1f, R4 ;  /* 0x0000001fff027819 */ /* 0x000fc40000011404 */
[CC--:B------:R-:W-:Y:S02]  /*2590*/  ISETP.GE.AND P3, PT, R4.reuse, R0.reuse, PT ;  /* 0x000000000400720c */ /* 0x0c0fe40003f66270 */
[----:B------:R-:W-:Y:S02]  /*25a0*/  ISETP.GE.AND P2, PT, R3, R0, PT ;  /* 0x000000000300720c */ /* 0x000fe40003f46270 */
[----:B------:R-:W-:Y:S02]  /*25b0*/  SHF.L.U64.HI R239, R4, 0x2, R2 ;  /* 0x0000000204ef7819 */ /* 0x000fe40000010202 */
[----:B------:R-:W-:-:S04]  /*25c0*/  IADD3 R2, P1, R240, R226, RZ ;  /* 0x000000e2f0027210 */ /* 0x000fc80007f3e0ff */
[----:B------:R-:W-:Y:S01]  /*25d0*/  IADD3.X R3, R239, R225, RZ, P1, !PT ;  /* 0x000000e1ef037210 */ /* 0x000fe20000ffe4ff */
[----:B------:R-:W-:-:S04]  /*25e0*/  IMAD R0, R26, c[0x0][0x198], RZ ;  /* 0x000066001a007a24 */ /* 0x000fc800078e02ff */
[----:B------:R1:W5:Y:S04]  /*25f0*/  @!P3 LDG.E R217, [R2.64] ;  /* 0x0000000602d9b981 */ /* 0x000368000c1e1900 */
[----:B------:R1:W5:Y:S01]  /*2600*/  @!P2 LDG.E R220, [R2.64+0x20] ;  /* 0x0000200602dca981 */ /* 0x000362000c1e1900 */
[C---:B------:R-:W-:Y:S02]  /*2610*/  IMAD R0, R21.reuse, c[0x0][0x19c], R0 ;  /* 0x0000670015007a24 */ /* 0x040fe400078e0200 */
[----:B-1----:R-:W-:-:S05]  /*2620*/  IMAD.WIDE.U32 R2, R21, c[0x0][0x198], R218 ;  /* 0x0000660015027a25 */ /* 0x002fca00078e00da */
[----:B------:R-:W-:-:S04]  /*2630*/  IADD3 R4, P1, R28, R2, RZ ;  /* 0x000000021c047210 */ /* 0x000fc80007f3e0ff */
[----:B------:R-:W-:Y:S01]  /*2640*/  IADD3.X R5, R29, R3, R0, P1, !PT ;  /* 0x000000031d057210 */ /* 0x000fe20000ffe400 */
[----:B------:R-:W-:-:S04]  /*2650*/  IMAD R0, R27, c[0x0][0x1b0], RZ ;  /* 0x00006c001b007a24 */ /* 0x000fc800078e02ff */
[C---:B------:R-:W-:Y:S02]  /*2660*/  IMAD R0, R14.reuse, c[0x0][0x1b4], R0 ;  /* 0x00006d000e007a24 */ /* 0x040fe400078e0200 */
[----:B------:R-:W-:-:S04]  /*2670*/  IMAD.WIDE.U32 R4, R14, c[0x0][0x1b0], R4 ;  /* 0x00006c000e047a25 */ /* 0x000fc800078e0004 */
        /* <DEDUP_REMOVED lines=19> */
[----:B-1----:R-:W-:-:S04]  /*27b0*/  LEA R6, P1, R2, c[0x0][0x168], 0x1 ;  /* 0x00005a0002067a11 */ /* 0x002fc800078208ff */
[----:B------:R-:W-:-:S05]  /*27c0*/  LEA.HI.X R7, R2, c[0x0][0x16c], R0, 0x1, P1 ;  /* 0x00005b0002077a11 */ /* 0x000fca00008f0c00 */
[----:B------:R-:W-:Y:S01]  /*27d0*/  @!PT LDS RZ, [RZ] ;  /* 0x00000000fffff984 */ /* 0x000fe20000000800 */
[----:B------:R-:W-:Y:S01]  /*27e0*/  @!PT LDS RZ, [RZ] ;  /* 0x00000000fffff984 */ /* 0x000fe20000000800 */
[----:B------:R-:W-:Y:S01]  /*27f0*/  @!PT LDS RZ, [RZ] ;  /* 0x00000000fffff984 */ /* 0x000fe20000000800 */
[----:B------:R1:W-:Y:S04]  /*2800*/  LDGSTS.E.BYPASS.LTC128B.128 [R208+0xe000], [R6.64+0x80] ;  /* 0x0e00008006d07fae */ /* 0x0003e8000b901d46 */
.L_x_52:
[----:B------:R-:W-:Y:S05]  /*2810*/  BSYNC B0 ;  /* 0x0000000000007941 */ /* 0x000fea0003800000 */
.L_x_51:
[----:B------:R2:W-:Y:S01]  /*2820*/  @P5 STS.128 [R208+0xd000], RZ ;  /* 0x00d000ffd0005388 */ /* 0x0005e20000000c00 */
[----:B------:R-:W-:Y:S03]  /*2830*/  BSSY B0, `(.L_x_53) ;  /* 0x000001b000007945 */ /* 0x000fe60003800000 */
        /* <DEDUP_REMOVED lines=26> */
.L_x_54:
[----:B------:R-:W-:Y:S05]  /*29e0*/  BSYNC B0 ;  /* 0x0000000000007941 */ /* 0x000fea0003800000 */
.L_x_53:
[----:B-12---:R-:W2:Y:S01]  /*29f0*/  LDL R2, [R1+0x14] ;  /* 0x0000140001027983 */ /* 0x006ea20000100800 */
[----:B------:R-:W-:Y:S01]  /*2a00*/  IADD3 R0, R21, 0x40, RZ ;  /* 0x0000004015007810 */ /* 0x000fe20007ffe0ff */
[----:B------:R-:W-:Y:S01]  /*2a10*/  IMAD.MOV.U32 R192, RZ, RZ, 0x40 ;  /* 0x00000040ffc07424 */ /* 0x000fe200078e00ff */
[----:B------:R-:W-:Y:S01]  /*2a20*/  SHF.L.U32 R193, R204, 0x1, RZ ;  /* 0x00000001ccc17819 */ /* 0x000fe200000006ff */
[----:B------:R-:W0:Y:S01]  /*2a30*/  LDGDEPBAR ;  /* 0x00000000000079af */ /* 0x000e220000000000 */
[----:B------:R-:W-:Y:S01]  /*2a40*/  IMAD.MOV.U32 R210, RZ, RZ, R205 ;  /* 0x000000ffffd27224 */ /* 0x000fe200078e00cd */
        /* <DEDUP_REMOVED lines=22> */
[----:B------:R-:W-:-:S04]  /*2bb0*/  DEPBAR.LE SB0, 0x1 ;  /* 0x000080400000791a */ /* 0x000fc80000000000 */
[----:B------:R-:W-:Y:S01]  /*2bc0*/  BAR.SYNC.DEFER_BLOCKING 0x0 ;  /* 0x0000000000007b1d */ /* 0x000fe20000010000 */
        /* <DEDUP_REMOVED lines=10> */
[----:B------:R1:W3:Y:S04]  /*2c70*/  LDSM.16.M88.4 R104, [R188+0x10000] ;  /* 0x01000000bc68783b */ /* 0x0002e80000000200 */
[----:B------:R1:W4:Y:S04]  /*2c80*/  LDSM.16.M88.4 R108, [R188+0x10800] ;  /* 0x01080000bc6c783b */ /* 0x0003280000000200 */
        /* <DEDUP_REMOVED lines=14> */
[----:B--2---:R-:W-:-:S02]  /*2d70*/  R2P PR, R2, 0x6 ;  /* 0x0000000602007804 */ /* 0x004fc40000000000 */
[----:B------:R-:W-:Y:S02]  /*2d80*/  ISETP.GE.AND P3, PT, R0, R209, PT ;  /* 0x000000d10000720c */ /* 0x000fe40003f66270 */
[----:B------:R-:W-:Y:S02]  /*2d90*/  IADD3 R0, R202, 0x2000, RZ ;  /* 0x00002000ca007810 */ /* 0x000fe40007ffe0ff */
[----:B------:R-:W-:Y:S02]  /*2da0*/  IADD3 R2, R204, 0x2000, RZ ;  /* 0x00002000cc027810 */ /* 0x000fe40007ffe0ff */
[----:B------:R-:W-:Y:S02]  /*2db0*/  SEL R0, R0, R202, !P0 ;  /* 0x000000ca00007207 */ /* 0x000fe40004000000 */
[----:B------:R-:W-:Y:S02]  /*2dc0*/  SEL R2, R2, R204, !P0 ;  /* 0x000000cc02027207 */ /* 0x000fe40004000000 */
[----:B------:R-:W-:Y:S01]  /*2dd0*/  SEL R201, R201, 0xffffffe0, !P1 ;  /* 0xffffffe0c9c97807 */ /* 0x000fe20004800000 */
[----:B------:R-:W-:Y:S01]  /*2de0*/  IMAD.SHL.U32 R184, R0, 0x2, RZ ;  /* 0x0000000200b87824 */ /* 0x000fe200078e00ff */
[----:B------:R-:W-:Y:S01]  /*2df0*/  SHF.L.U32 R187, R2, 0x1, RZ ;  /* 0x0000000102bb7819 */ /* 0x000fe200000006ff */
[----:B------:R-:W-:Y:S01]  /*2e00*/  IMAD.MOV.U32 R0, RZ, RZ, c[0x0][0x22c] ;  /* 0x00008b00ff007624 */ /* 0x000fe200078e00ff */
[----:B------:R-:W-:Y:S01]  /*2e10*/  SEL R192, R192, 0xffffffc0, !P2 ;  /* 0xffffffc0c0c07807 */ /* 0x000fe20005000000 */
[----:B------:R-:W-:Y:S01]  /*2e20*/  IMAD.IADD R196, R194, 0x1, R201 ;  /* 0x00000001c2c47824 */ /* 0x000fe200078e02c9 */
[----:B------:R-:W-:Y:S01]  /*2e30*/  IADD3 R195, R201, R193, RZ ;  /* 0x000000c1c9c37210 */ /* 0x000fe20007ffe0ff */
[----:B------:R-:W-:-:S02]  /*2e40*/  IMAD R0, R0, c[0x0][0x1c0], RZ ;  /* 0x0000700000007a24 */ /* 0x000fc400078e02ff */
[----:B------:R-:W-:Y:S02]  /*2e50*/  IMAD.IADD R199, R194, 0x1, R192 ;  /* 0x00000001c2c77824 */ /* 0x000fe400078e02c0 */
[C---:B------:R-:W-:Y:S01]  /*2e60*/  IMAD.SHL.U32 R216, R0.reuse, 0x8, RZ ;  /* 0x0000000800d87824 */ /* 0x040fe200078e00ff */
[----:B------:R-:W-:Y:S01]  /*2e70*/  SHF.L.U32 R244, R0, 0x4, RZ ;  /* 0x0000000400f47819 */ /* 0x000fe200000006ff */
[C---:B------:R-:W-:Y:S02]  /*2e80*/  IMAD.IADD R198, R192.reuse, 0x1, R193 ;  /* 0x00000001c0c67824 */ /* 0x040fe400078e02c1 */
[----:B------:R-:W-:Y:S01]  /*2e90*/  IMAD.IADD R200, R192, 0x1, R196 ;  /* 0x00000001c0c87824 */ /* 0x000fe200078e02c4 */
[----:B------:R-:W-:Y:S01]  /*2ea0*/  IADD3 R250, R244, 0x20, RZ ;  /* 0x00000020f4fa7810 */ /* 0x000fe20007ffe0ff */
[----:B------:R-:W-:Y:S01]  /*2eb0*/  IMAD.IADD R197, R192, 0x1, R195 ;  /* 0x00000001c0c57824 */ /* 0x000fe200078e02c3 */
[C---:B------:R-:W-:Y:S02]  /*2ec0*/  IADD3 R248, R244.reuse, 0x60, RZ ;  /* 0x00000060f4f87810 */ /* 0x040fe40007ffe0ff */
[----:B------:R-:W-:Y:S01]  /*2ed0*/  IADD3 R249, R244, 0x40, RZ ;  /* 0x00000040f4f97810 */ /* 0x000fe20007ffe0ff */
[----:B------:R-:W-:-:S02]  /*2ee0*/  IMAD.IADD R247, R216, 0x1, R250 ;  /* 0x00000001d8f77824 */ /* 0x000fc400078e02fa */
[C---:B------:R-:W-:Y:S01]  /*2ef0*/  IMAD.IADD R245, R216.reuse, 0x1, R248 ;  /* 0x00000001d8f57824 */ /* 0x040fe200078e02f8 */
[C---:B------:R-:W-:Y:S01]  /*2f00*/  IADD3 R246, R216.reuse, R249, RZ ;  /* 0x000000f9d8f67210 */ /* 0x040fe20007ffe0ff */
[C---:B------:R-:W-:Y:S02]  /*2f10*/  IMAD.IADD R4, R216.reuse, 0x1, R247 ;  /* 0x00000001d8047824 */ /* 0x040fe400078e02f7 */
[C---:B------:R-:W-:Y:S01]  /*2f20*/  IMAD.IADD R2, R216.reuse, 0x1, R245 ;  /* 0x00000001d8027824 */ /* 0x040fe200078e02f5 */
[C---:B------:R-:W-:Y:S01]  /*2f30*/  IADD3 R3, R216.reuse, R246, RZ ;  /* 0x000000f6d8037210 */ /* 0x040fe20007ffe0ff */
[C---:B------:R-:W-:Y:S02]  /*2f40*/  IMAD.IADD R235, R216.reuse, 0x1, R4 ;  /* 0x00000001d8eb7824 */ /* 0x040fe400078e0204 */
[C---:B------:R-:W-:Y:S01]  /*2f50*/  IMAD.IADD R231, R216.reuse, 0x1, R2 ;  /* 0x00000001d8e77824 */ /* 0x040fe200078e0202 */
[C---:B------:R-:W-:Y:S01]  /*2f60*/  IADD3 R233, R216.reuse, R3, RZ ;  /* 0x00000003d8e97210 */ /* 0x040fe20007ffe0ff */
[----:B------:R-:W-:-:S02]  /*2f70*/  IMAD.IADD R234, R216, 0x1, R235 ;  /* 0x00000001d8ea7824 */ /* 0x000fc400078e02eb */
[C---:B------:R-:W-:Y:S01]  /*2f80*/  IMAD.IADD R230, R216.reuse, 0x1, R231 ;  /* 0x00000001d8e67824 */ /* 0x040fe200078e02e7 */
[C---:B------:R-:W-:Y:S02]  /*2f90*/  IADD3 R232, R216.reuse, R233, RZ ;  /* 0x000000e9d8e87210 */ /* 0x040fe40007ffe0ff */
[C---:B------:R-:W-:Y:S02]  /*2fa0*/  IADD3 R238, R216.reuse, R234, RZ ;  /* 0x000000ead8ee7210 */ /* 0x040fe40007ffe0ff */
[C---:B------:R-:W-:Y:S01]  /*2fb0*/  IADD3 R236, R216.reuse, R230, RZ ;  /* 0x000000e6d8ec7210 */ /* 0x040fe20007ffe0ff */
[----:B-1-34-:R-:W-:Y:S02]  /*2fc0*/  IMAD.IADD R237, R216, 0x1, R232 ;  /* 0x00000001d8ed7824 */ /* 0x01afe400078e02e8 */
.L_x_57:
[----:B------:R-:W0:Y:S01]  /*2fd0*/  LDGDEPBAR ;  /* 0x00000000000079af */ /* 0x000e220000000000 */
[C---:B------:R-:W-:Y:S02]  /*2fe0*/  IADD3 R0, R187.reuse, R201, RZ ;  /* 0x000000c9bb007210 */ /* 0x040fe40007ffe0ff */
[-C--:B------:R-:W-:Y:S02]  /*2ff0*/  IADD3 R3, R187, R192.reuse, RZ ;  /* 0x000000c0bb037210 */ /* 0x080fe40007ffe0ff */
[----:B------:R-:W-:Y:S02]  /*3000*/  IADD3 R2, R0, R192, RZ ;  /* 0x000000c000027210 */ /* 0x000fe40007ffe0ff */
[----:B-----5:R-:W-:Y:S01]  /*3010*/  FSETP.NEU.FTZ.AND P0, PT, R217, -INF , PT ;  /* 0xff800000d900780b */ /* 0x020fe20003f1d000 */
[----:B------:R-:W2:Y:S01]  /*3020*/  LDL R168, [R1] ;  /* 0x0000000001a87983 */ /* 0x000ea20000100800 */
        /* <DEDUP_REMOVED lines=8> */
[----:B------:R-:W3:Y:S08]  /*30b0*/  LDSM.16.M88.4 R52, [R188+0xc800] ;  /* 0x00c80000bc34783b */ /* 0x000ef00000000200 */
[----:B------:R-:W-:Y:S08]  /*30c0*/  LDSM.16.M88.4 R56, [R0] ;  /* 0x000000000038783b */ /* 0x000ff00000000200 */
[----:B------:R-:W4:Y:S08]  /*30d0*/  LDSM.16.M88.4 R60, [R189+0xc000] ;  /* 0x00c00000bd3c783b */ /* 0x000f300000000200 */
[----:B------:R-:W4:Y:S01]  /*30e0*/  LDSM.16.M88.4 R64, [R189+0xc800] ;  /* 0x00c80000bd40783b */ /* 0x000f220000000200 */
[C---:B-1----:R-:W-:Y:S07]  /*30f0*/  HMMA.16816.F32 R4, R16.reuse, R8, RZ ;  /* 0x000000081004723c */ /* 0x042fee00000018ff */
[----:B------:R-:W-:Y:S01]  /*3100*/  LDSM.16.M88.4 R100, [R190+0xc000] ;  /* 0x00c00000be64783b */ /* 0x000fe20000000200 */
[C---:B------:R-:W-:Y:S08]  /*3110*/  HMMA.16816.F32 R8, R16.reuse, R10, RZ ;  /* 0x0000000a1008723c */ /* 0x040ff000000018ff */
[C---:B---3--:R-:W-:Y:S08]  /*3120*/  HMMA.16816.F32 R12, R16.reuse, R52, RZ ;  /* 0x00000034100c723c */ /* 0x048ff000000018ff */
[----:B------:R-:W-:Y:S01]  /*3130*/  HMMA.16816.F32 R16, R16, R54, RZ ;  /* 0x000000361010723c */ /* 0x000fe200000018ff */
[----:B------:R-:W1:Y:S07]  /*3140*/  LDSM.16.M88.4 R52, [R3] ;  /* 0x000000000334783b */ /* 0x000e6e0000000200 */
[C---:B----4-:R-:W-:Y:S08]  /*3150*/  HMMA.16816.F32 R4, R56.reuse, R60, R4 ;  /* 0x0000003c3804723c */ /* 0x050ff00000001804 */
[C---:B------:R-:W-:Y:S01]  /*3160*/  HMMA.16816.F32 R8, R56.reuse, R62, R8 ;  /* 0x0000003e3808723c */ /* 0x040fe20000001808 */
[----:B------:R-:W3:Y:S07]  /*3170*/  LDSM.16.M88.4 R60, [R190+0xc800] ;  /* 0x00c80000be3c783b */ /* 0x000eee0000000200 */
[C---:B------:R-:W-:Y:S08]  /*3180*/  HMMA.16816.F32 R12, R56.reuse, R64, R12 ;  /* 0x00000040380c723c */ /* 0x040ff0000000180c */
[----:B------:R-:W-:Y:S01]  /*3190*/  HMMA.16816.F32 R16, R56, R66, R16 ;  /* 0x000000423810723c */ /* 0x000fe20000001810 */
[----:B------:R-:W-:Y:S07]  /*31a0*/  LDSM.16.M88.4 R56, [R2] ;  /* 0x000000000238783b */ /* 0x000fee0000000200 */
[C---:B-1----:R-:W-:Y:S01]  /*31b0*/  HMMA.16816.F32 R4, R52.reuse, R100, R4 ;  /* 0x000000643404723c */ /* 0x042fe20000001804 */
[----:B------:R-:W1:Y:S07]  /*31c0*/  LDSM.16.M88.4 R64, [R191+0xc000] ;  /* 0x00c00000bf40783b */ /* 0x000e6e0000000200 */
[C---:B------:R-:W-:Y:S01]  /*31d0*/  HMMA.16816.F32 R8, R52.reuse, R102, R8 ;  /* 0x000000663408723c */ /* 0x040fe20000001808 */
[----:B------:R-:W4:Y:S07]  /*31e0*/  LDSM.16.M88.4 R100, [R191+0xc800] ;  /* 0x00c80000bf64783b */ /* 0x000f2e0000000200 */
[C---:B---3--:R-:W-:Y:S08]  /*31f0*/  HMMA.16816.F32 R12, R52.reuse, R60, R12 ;  /* 0x0000003c340c723c */ /* 0x048ff0000000180c */
[----:B------:R-:W-:Y:S01]  /*3200*/  HMMA.16816.F32 R16, R52, R62, R16 ;  /* 0x0000003e3410723c */ /* 0x000fe20000001810 */
[----:B------:R-:W-:Y:S08]  /*3210*/  LDSM.16.M88.4 R52, [R187+0x2000] ;  /* 0x00200000bb34783b */ /* 0x000ff00000000200 */
[----:B------:R-:W3:Y:S01]  /*3220*/  LDSM.16.M88.4 R60, [R188+0xe000] ;  /* 0x00e00000bc3c783b */ /* 0x000ee20000000200 */
[C---:B-1----:R-:W-:Y:S08]  /*3230*/  HMMA.16816.F32 R4, R56.reuse, R64, R4 ;  /* 0x000000403804723c */ /* 0x042ff00000001804 */
[C---:B------:R-:W-:Y:S01]  /*3240*/  HMMA.16816.F32 R8, R56.reuse, R66, R8 ;  /* 0x000000423808723c */ /* 0x040fe20000001808 */
[----:B------:R-:W1:Y:S07]  /*3250*/  LDSM.16.M88.4 R64, [R188+0xe800] ;  /* 0x00e80000bc40783b */ /* 0x000e6e0000000200 */
[C---:B----4-:R-:W-:Y:S08]  /*3260*/  HMMA.16816.F32 R12, R56.reuse, R100, R12 ;  /* 0x00000064380c723c */ /* 0x050ff0000000180c */
[----:B------:R-:W-:Y:S01]  /*3270*/  HMMA.16816.F32 R16, R56, R102, R16 ;  /* 0x000000663810723c */ /* 0x000fe20000001810 */
[----:B------:R-:W-:Y:S07]  /*3280*/  LDSM.16.M88.4 R56, [R0+0x2000] ;  /* 0x002000000038783b */ /* 0x000fee0000000200 */
[C---:B---3--:R-:W-:Y:S01]  /*3290*/  HMMA.16816.F32 R4, R52.reuse, R60, R4 ;  /* 0x0000003c3404723c */ /* 0x048fe20000001804 */
[----:B------:R-:W-:Y:S07]  /*32a0*/  LDSM.16.M88.4 R100, [R189+0xe800] ;  /* 0x00e80000bd64783b */ /* 0x000fee0000000200 */
[C---:B------:R-:W-:Y:S01]  /*32b0*/  HMMA.16816.F32 R8, R52.reuse, R62, R8 ;  /* 0x0000003e3408723c */ /* 0x040fe20000001808 */
[----:B------:R-:W3:Y:S07]  /*32c0*/  LDSM.16.M88.4 R60, [R189+0xe000] ;  /* 0x00e00000bd3c783b */ /* 0x000eee0000000200 */
[C---:B-1----:R-:W-:Y:S08]  /*32d0*/  HMMA.16816.F32 R12, R52.reuse, R64, R12 ;  /* 0x00000040340c723c */ /* 0x042ff0000000180c */
[----:B------:R-:W-:Y:S01]  /*32e0*/  HMMA.16816.F32 R16, R52, R66, R16 ;  /* 0x000000423410723c */ /* 0x000fe20000001810 */
[----:B------:R2:W-:Y:S08]  /*32f0*/  LDSM.16.M88.4 R52, [R3+0x2000] ;  /* 0x002000000334783b */ /* 0x0005f00000000200 */
[----:B------:R-:W1:Y:S01]  /*3300*/  LDSM.16.M88.4 R64, [R190+0xe000] ;  /* 0x00e00000be40783b */ /* 0x000e620000000200 */
[C---:B---3--:R-:W-:Y:S08]  /*3310*/  HMMA.16816.F32 R4, R56.reuse, R60, R4 ;  /* 0x0000003c3804723c */ /* 0x048ff00000001804 */
[C---:B------:R-:W-:Y:S01]  /*3320*/  HMMA.16816.F32 R8, R56.reuse, R62, R8 ;  /* 0x0000003e3808723c */ /* 0x040fe20000001808 */
[----:B------:R3:W-:Y:S07]  /*3330*/  LDSM.16.M88.4 R60, [R2+0x2000] ;  /* 0x00200000023c783b */ /* 0x0007ee0000000200 */
[C---:B------:R-:W-:Y:S04]  /*3340*/  HMMA.16816.F32 R12, R56.reuse, R100, R12 ;  /* 0x00000064380c723c */ /* 0x040fe8000000180c */
[----:B--2---:R-:W-:Y:S04]  /*3350*/  @P3 LEA R3, R243, R168, 0x6 ;  /* 0x000000a8f3033211 */ /* 0x004fe800078e30ff */
[----:B------:R-:W-:Y:S01]  /*3360*/  HMMA.16816.F32 R16, R56, R102, R16 ;  /* 0x000000663810723c */ /* 0x000fe20000001810 */
[----:B------:R-:W2:Y:S02]  /*3370*/  LDSM.16.M88.4 R56, [R190+0xe800] ;  /* 0x00e80000be38783b */ /* 0x000ea40000000200 */
[CC--:B------:R-:W-:Y:S02]  /*3380*/  @P3 ISETP.GE.AND P1, PT, R3.reuse, R209.reuse, PT ;  /* 0x000000d10300320c */ /* 0x0c0fe40003f26270 */
[----:B------:R-:W-:Y:S03]  /*3390*/  @P3 IADD3 R0, R3, 0x1, RZ ;  /* 0x0000000103003810 */ /* 0x000fe60007ffe0ff */
[C---:B-1----:R-:W-:Y:S01]  /*33a0*/  HMMA.16816.F32 R4, R52.reuse, R64, R4 ;  /* 0x000000403404723c */ /* 0x042fe20000001804 */
[----:B------:R-:W1:Y:S04]  /*33b0*/  LDSM.16.M88.4 R100, [R191+0xe000] ;  /* 0x00e00000bf64783b */ /* 0x000e680000000200 */
[----:B---3--:R-:W-:Y:S01]  /*33c0*/  FMUL.FTZ R2, R217, 1.4426950216293334961 ;  /* 0x3fb8aa3bd9027820 */ /* 0x008fe20000410000 */
[-C--:B------:R-:W-:Y:S01]  /*33d0*/  @P3 ISETP.GE.AND P2, PT, R0, R209.reuse, PT ;  /* 0x000000d10000320c */ /* 0x080fe20003f46270 */
[----:B------:R-:W-:Y:S01]  /*33e0*/  FMUL.FTZ R0, R220, 1.4426950216293334961 ;  /* 0x3fb8aa3bdc007820 */ /* 0x000fe20000410000 */
[C---:B------:R-:W-:Y:S04]  /*33f0*/  HMMA.16816.F32 R8, R52.reuse, R66, R8 ;  /* 0x000000423408723c */ /* 0x040fe80000001808 */
[----:B------:R-:W-:Y:S02]  /*3400*/  FSEL R2, R2, RZ, P0 ;  /* 0x000000ff02027208 */ /* 0x000fe40000000000 */
[----:B------:R-:W-:Y:S06]  /*3410*/  FSETP.NEU.FTZ.AND P0, PT, R220, -INF , PT ;  /* 0xff800000dc00780b */ /* 0x000fec0003f1d000 */
[----:B------:R-:W-:Y:S01]  /*3420*/  FSEL R0, R0, RZ, P0 ;  /* 0x000000ff00007208 */ /* 0x000fe20000000000 */
[C---:B--2---:R-:W-:Y:S08]  /*3430*/  HMMA.16816.F32 R12, R52.reuse, R56, R12 ;  /* 0x00000038340c723c */ /* 0x044ff0000000180c */
[----:B------:R-:W-:Y:S01]  /*3440*/  HMMA.16816.F32 R16, R52, R58, R16 ;  /* 0x0000003a3410723c */ /* 0x000fe20000001810 */
[----:B------:R-:W2:Y:S07]  /*3450*/  LDSM.16.M88.4 R52, [R191+0xe800] ;  /* 0x00e80000bf34783b */ /* 0x000eae0000000200 */
[C---:B-1----:R-:W-:Y:S08]  /*3460*/  HMMA.16816.F32 R4, R60.reuse, R100, R4 ;  /* 0x000000643c04723c */ /* 0x042ff00000001804 */
        /* <DEDUP_REMOVED lines=8> */
[C---:B--2---:R-:W-:Y:S01]  /*34f0*/  HMMA.16816.F32 R12, R60.reuse, R52, R12 ;  /* 0x000000343c0c723c */ /* 0x044fe2000000180c */
        /* <DEDUP_REMOVED lines=118> */
[----:B------:R-:W-:Y:S02]  /*3c60*/  FADD.FTZ R5, -R2, R5 ;  /* 0x0000000502057221 */ /* 0x000fe40000010100 */
[----:B--2---:R-:W-:Y:S02]  /*3c70*/  FADD.FTZ R6, -R0, R6 ;  /* 0x0000000600067221 */ /* 0x004fe40000010100 */
[C---:B------:R-:W-:Y:S02]  /*3c80*/  FADD.FTZ R8, -R2.reuse, R8 ;  /* 0x0000000802087221 */ /* 0x040fe40000010100 */
[----:B------:R-:W-:Y:S03]  /*3c90*/  FADD.FTZ R9, -R2, R9 ;  /* 0x0000000902097221 */ /* 0x000fe60000010100 */
[----:B------:R-:W-:Y:S02]  /*3ca0*/  FMUL.FTZ R59, R59, R8 ;  /* 0x000000083b3b7220 */ /* 0x000fe40000410000 */
[----:B------:R-:W-:Y:S02]  /*3cb0*/  FMUL.FTZ R58, R58, R9 ;  /* 0x000000093a3a7220 */ /* 0x000fe40000410000 */
[C---:B------:R-:W-:Y:S02]  /*3cc0*/  FADD.FTZ R12, -R2.reuse, R12 ;  /* 0x0000000c020c7221 */ /* 0x040fe40000010100 */
[----:B------:R-:W-:Y:S02]  /*3cd0*/  FADD.FTZ R13, -R2, R13 ;  /* 0x0000000d020d7221 */ /* 0x000fe40000010100 */
[----:B------:R-:W-:Y:S02]  /*3ce0*/  FMUL.FTZ R53, R66, R12 ;  /* 0x0000000c42357220 */ /* 0x000fe40000410000 */
[----:B------:R-:W-:Y:S02]  /*3cf0*/  FMUL.FTZ R52, R62, R13 ;  /* 0x0000000d3e347220 */ /* 0x000fe40000410000 */
[C---:B------:R-:W-:Y:S02]  /*3d00*/  FADD.FTZ R16, -R2.reuse, R16 ;  /* 0x0000001002107221 */ /* 0x040fe40000010100 */
[----:B------:R-:W-:Y:S02]  /*3d10*/  FADD.FTZ R17, -R2, R17 ;  /* 0x0000001102117221 */ /* 0x000fe40000010100 */
[----:B------:R-:W-:Y:S02]  /*3d20*/  FMUL.FTZ R57, R61, R16 ;  /* 0x000000103d397220 */ /* 0x000fe40000410000 */
[----:B------:R-:W-:Y:S02]  /*3d30*/  FMUL.FTZ R56, R60, R17 ;  /* 0x000000113c387220 */ /* 0x000fe40000410000 */
[C---:B------:R-:W-:Y:S02]  /*3d40*/  FADD.FTZ R7, -R0.reuse, R7 ;  /* 0x0000000700077221 */ /* 0x040fe40000010100 */
[C---:B------:R-:W-:Y:S02]  /*3d50*/  FADD.FTZ R17, -R0.reuse, R10 ;  /* 0x0000000a00117221 */ /* 0x040fe40000010100 */
[C---:B------:R-:W-:Y:S02]  /*3d60*/  FADD.FTZ R16, -R0.reuse, R11 ;  /* 0x0000000b00107221 */ /* 0x040fe40000010100 */
        /* <DEDUP_REMOVED lines=15> */
[----:B------:R-:W-:Y:S01]  /*3e60*/  ISETP.GE.AND P2, PT, R218, c[0x0][0x220], PT ;  /* 0x00008800da007a0c */ /* 0x000fe20003f46270 */
[----:B------:R-:W-:Y:S01]  /*3e70*/  IMAD.MOV.U32 R7, RZ, RZ, c[0x0][0x190] ;  /* 0x00006400ff077624 */ /* 0x000fe200078e00ff */
[----:B------:R-:W-:Y:S01]  /*3e80*/  ISETP.GE.AND P1, PT, R229, c[0x0][0x220], PT ;  /* 0x00008800e5007a0c */ /* 0x000fe20003f26270 */
[----:B------:R-:W-:Y:S01]  /*3e90*/  IMAD.MOV.U32 R14, RZ, RZ, c[0x0][0x194] ;  /* 0x00006500ff0e7624 */ /* 0x000fe200078e00ff */
[----:B------:R-:W-:Y:S01]  /*3ea0*/  LOP3.LUT R0, R211, 0x1, RZ, 0xc0, !PT ;  /* 0x00000001d3007812 */ /* 0x000fe200078ec0ff */
[----:B------:R-:W-:Y:S03]  /*3eb0*/  IMAD.U32 R3, R7, -0x40, RZ ;  /* 0xffffffc007037824 */ /* 0x000fe600078e00ff */
[----:B------:R-:W-:Y:S01]  /*3ec0*/  ISETP.NE.U32.AND P5, PT, R0, 0x1, PT ;  /* 0x000000010000780c */ /* 0x000fe20003fa5070 */
[----:B------:R-:W-:Y:S01]  /*3ed0*/  IMAD.MOV.U32 R0, RZ, RZ, -0x4000 ;  /* 0xffffc000ff007424 */ /* 0x000fe200078e00ff */
[----:B------:R-:W-:Y:S02]  /*3ee0*/  LEA R2, P0, R3, R214, 0x1 ;  /* 0x000000d603027211 */ /* 0x000fe400078008ff */
[----:B------:R-:W-:Y:S02]  /*3ef0*/  SHF.R.S32.HI R6, RZ, 0x1f, R3 ;  /* 0x0000001fff067819 */ /* 0x000fe40000011403 */
[----:B------:R-:W-:Y:S02]  /*3f00*/  SEL R0, R0, 0x4000, !P5 ;  /* 0x0000400000007807 */ /* 0x000fe40006800000 */
[----:B------:R-:W-:Y:S02]  /*3f10*/  LEA R5, P4, R7, R3, 0x5 ;  /* 0x0000000307057211 */ /* 0x000fe400078828ff */
[-C--:B------:R-:W-:Y:S01]  /*3f20*/  LEA.HI.X.SX32 R3, R3, R215.reuse, 0x1, P0 ;  /* 0x000000d703037211 */ /* 0x080fe200000f0eff */
[----:B------:R-:W-:Y:S01]  /*3f30*/  IMAD.IADD R205, R205, 0x1, R0 ;  /* 0x00000001cdcd7824 */ /* 0x000fe200078e0200 */
[----:B------:R-:W-:Y:S01]  /*3f40*/  LEA.HI.X R6, R7, R6, R14, 0x5, P4 ;  /* 0x0000000607067211 */ /* 0x000fe200020f2c0e */
[--C-:B------:R-:W-:Y:S01]  /*3f50*/  IMAD.IADD R210, R210, 0x1, R0.reuse ;  /* 0x00000001d2d27824 */ /* 0x100fe200078e0200 */
[----:B------:R-:W-:Y:S01]  /*3f60*/  @!P1 LEA R4, P4, R5, R214, 0x1 ;  /* 0x000000d605049211 */ /* 0x000fe200078808ff */
[----:B------:R-:W-:Y:S01]  /*3f70*/  IMAD.IADD R187, R187, 0x1, R0 ;  /* 0x00000001bbbb7824 */ /* 0x000fe200078e0200 */
[----:B------:R1:W-:Y:S01]  /*3f80*/  @P2 STS [R205], RZ ;  /* 0x000000ffcd002388 */ /* 0x0003e20000000800 */
[----:B------:R-:W-:Y:S01]  /*3f90*/  IMAD.MOV.U32 R214, RZ, RZ, R2 ;  /* 0x000000ffffd67224 */ /* 0x000fe200078e0002 */
[----:B------:R-:W-:Y:S01]  /*3fa0*/  @!P1 LEA.HI.X R5, R5, R215, R6, 0x1, P4 ;  /* 0x000000d705059211 */ /* 0x000fe200020f0c06 */
[----:B------:R-:W-:Y:S01]  /*3fb0*/  IMAD.MOV.U32 R215, RZ, RZ, R3 ;  /* 0x000000ffffd77224 */ /* 0x000fe200078e0003 */
[----:B------:R1:W-:Y:S01]  /*3fc0*/  @P2 STS [R205+0x4], RZ ;  /* 0x000004ffcd002388 */ /* 0x0003e20000000800 */
[C---:B------:R-:W-:Y:S03]  /*3fd0*/  @!P2 LEA R6, P0, R7.reuse, R2, 0x6 ;  /* 0x000000020706a211 */ /* 0x040fe600078030ff */
[----:B------:R1:W-:Y:S01]  /*3fe0*/  @P2 STS [R205+0x8], RZ ;  /* 0x000008ffcd002388 */ /* 0x0003e20000000800 */
[----:B------:R-:W-:Y:S03]  /*3ff0*/  @!P2 LEA.HI.X R7, R7, R3, R14, 0x6, P0 ;  /* 0x000000030707a211 */ /* 0x000fe600000f340e */
        /* <DEDUP_REMOVED lines=8> */
[----:B------:R1:W-:Y:S04]  /*4080*/  @P1 STS [R205+0x200c], RZ ;  /* 0x00200cffcd001388 */ /* 0x0003e80000000800 */
[----:B------:R-:W-:Y:S01]  /*4090*/  @!PT LDS RZ, [RZ] ;  /* 0x00000000fffff984 */ /* 0x000fe20000000800 */
[----:B------:R-:W-:Y:S01]  /*40a0*/  @!PT LDS RZ, [RZ] ;  /* 0x00000000fffff984 */ /* 0x000fe20000000800 */
[----:B------:R-:W-:Y:S01]  /*40b0*/  @!PT LDS RZ, [RZ] ;  /* 0x00000000fffff984 */ /* 0x000fe20000000800 */
[----:B------:R1:W-:Y:S04]  /*40c0*/  @!P1 LDGSTS.E.BYPASS.LTC128B.128 [R210+0x2000], [R2.64+0x80] ;  /* 0x0200008002d29fae */ /* 0x0003e8000b901d46 */
        /* <DEDUP_REMOVED lines=16> */
[----:B------:R-:W0:Y:S02]  /*41d0*/  LDGDEPBAR ;  /* 0x00000000000079af */ /* 0x000e240000000000 */
.L_x_55:
[----:B-1----:R-:W-:Y:S02]  /*41e0*/  F2FP.PACK_AB R6, R54, R55 ;  /* 0x000000373606723e */ /* 0x002fe400000000ff */
        /* <DEDUP_REMOVED lines=67> */
[----:B------:R-:W-:Y:S01]  /*4620*/  ISETP.GE.AND P1, PT, R229, c[0x0][0x220], PT ;  /* 0x00008800e5007a0c */ /* 0x000fe20003f26270 */
[----:B------:R-:W-:Y:S01]  /*4630*/  IMAD.MOV.U32 R9, RZ, RZ, c[0x0][0x370] ;  /* 0x0000dc00ff097624 */ /* 0x000fe200078e00ff */
[----:B------:R-:W-:Y:S03]  /*4640*/  ISETP.GE.AND P2, PT, R218, c[0x0][0x220], PT ;  /* 0x00008800da007a0c */ /* 0x000fe60003f46270 */
[----:B------:R-:W-:Y:S05]  /*4650*/  IMAD.U32 R3, R9, -0x40, RZ ;  /* 0xffffffc009037824 */ /* 0x000fea00078e00ff */
[----:B------:R-:W-:Y:S02]  /*4660*/  LEA R2, P0, R3, R212, 0x1 ;  /* 0x000000d403027211 */ /* 0x000fe400078008ff */
[----:B------:R-:W-:Y:S01]  /*4670*/  SHF.R.S32.HI R4, RZ, 0x1f, R3 ;  /* 0x0000001fff047819 */ /* 0x000fe20000011403 */
[----:B------:R-:W-:Y:S01]  /*4680*/  @!P1 IMAD.MOV.U32 R7, RZ, RZ, c[0x0][0x374] ;  /* 0x0000dd00ff079624 */ /* 0x000fe200078e00ff */
[----:B------:R-:W-:Y:S01]  /*4690*/  @!P1 LEA R5, P4, R9, R3, 0x5 ;  /* 0x0000000309059211 */ /* 0x000fe200078828ff */
[----:B------:R1:W-:Y:S01]  /*46a0*/  @P2 STS.128 [R208+0x8000], RZ ;  /* 0x008000ffd0002388 */ /* 0x0003e20000000c00 */
[-C--:B------:R-:W-:Y:S01]  /*46b0*/  LEA.HI.X.SX32 R3, R3, R213.reuse, 0x1, P0 ;  /* 0x000000d503037211 */ /* 0x080fe200000f0eff */
[----:B------:R-:W-:Y:S01]  /*46c0*/  @!P2 IMAD.MOV.U32 R8, RZ, RZ, c[0x0][0x374] ;  /* 0x0000dd00ff08a624 */ /* 0x000fe200078e00ff */
[----:B------:R-:W-:Y:S02]  /*46d0*/  @!P1 LEA.HI.X R7, R9, R4, R7, 0x5, P4 ;  /* 0x0000000409079211 */ /* 0x000fe400020f2c07 */
[----:B------:R-:W-:Y:S01]  /*46e0*/  @!P1 LEA R4, P0, R5, R212, 0x1 ;  /* 0x000000d405049211 */ /* 0x000fe200078008ff */
[----:B------:R-:W-:Y:S01]  /*46f0*/  @!PT LDS RZ, [RZ] ;  /* 0x00000000fffff984 */ /* 0x000fe20000000800 */
[----:B------:R-:W-:Y:S01]  /*4700*/  @!PT LDS RZ, [RZ] ;  /* 0x00000000fffff984 */ /* 0x000fe20000000800 */
[----:B------:R-:W-:Y:S01]  /*4710*/  @!PT LDS RZ, [RZ] ;  /* 0x00000000fffff984 */ /* 0x000fe20000000800 */
[----:B------:R1:W-:Y:S01]  /*4720*/  @!P2 LDGSTS.E.BYPASS.LTC128B.128 [R208+0x8000], [R2.64] ;  /* 0x0800000002d0afae */ /* 0x0003e2000b901d46 */
[----:B------:R-:W-:Y:S01]  /*4730*/  @!P2 LEA R6, P4, R9, R2, 0x6 ;  /* 0x000000020906a211 */ /* 0x000fe200078830ff */
[----:B------:R-:W-:Y:S01]  /*4740*/  IMAD.MOV.U32 R212, RZ, RZ, R2 ;  /* 0x000000ffffd47224 */ /* 0x000fe200078e0002 */
[----:B------:R-:W-:Y:S01]  /*4750*/  @!P1 LEA.HI.X R5, R5, R213, R7, 0x1, P0 ;  /* 0x000000d505059211 */ /* 0x000fe200000f0c07 */
[----:B------:R1:W-:Y:S01]  /*4760*/  @P1 STS.128 [R208+0xa000], RZ ;  /* 0x00a000ffd0001388 */ /* 0x0003e20000000c00 */
[----:B------:R-:W-:Y:S01]  /*4770*/  @!P2 LEA.HI.X R7, R9, R3, R8, 0x6, P4 ;  /* 0x000000030907a211 */ /* 0x000fe200020f3408 */
[----:B------:R-:W-:Y:S02]  /*4780*/  IMAD.MOV.U32 R213, RZ, RZ, R3 ;  /* 0x000000ffffd57224 */ /* 0x000fe400078e0003 */
[----:B------:R-:W-:Y:S01]  /*4790*/  @!PT LDS RZ, [RZ] ;  /* 0x00000000fffff984 */ /* 0x000fe20000000800 */
[----:B------:R-:W-:Y:S01]  /*47a0*/  @!PT LDS RZ, [RZ] ;  /* 0x00000000fffff984 */ /* 0x000fe20000000800 */
[----:B------:R-:W-:Y:S01]  /*47b0*/  @!PT LDS RZ, [RZ] ;  /* 0x00000000fffff984 */ /* 0x000fe20000000800 */
[----:B------:R1:W-:Y:S04]  /*47c0*/  @!P1 LDGSTS.E.BYPASS.LTC128B.128 [R208+0xa000], [R2.64+0x80] ;  /* 0x0a00008002d09fae */ /* 0x0003e8000b901d46 */
[----:B------:R1:W-:Y:S04]  /*47d0*/  @P2 STS.128 [R208+0x9000], RZ ;  /* 0x009000ffd0002388 */ /* 0x0003e80000000c00 */
[----:B------:R-:W-:Y:S01]  /*47e0*/  @!PT LDS RZ, [RZ] ;  /* 0x00000000fffff984 */ /* 0x000fe20000000800 */
[----:B------:R-:W-:Y:S01]  /*47f0*/  @!PT LDS RZ, [RZ] ;  /* 0x00000000fffff984 */ /* 0x000fe20000000800 */
[----:B------:R-:W-:Y:S01]  /*4800*/  @!PT LDS RZ, [RZ] ;  /* 0x00000000fffff984 */ /* 0x000fe20000000800 */
[----:B------:R1:W-:Y:S04]  /*4810*/  @!P2 LDGSTS.E.BYPASS.LTC128B.128 [R208+0x9000], [R6.64] ;  /* 0x0900000006d0afae */ /* 0x0003e8000b901d46 */
[----:B------:R1:W-:Y:S04]  /*4820*/  @P1 STS.128 [R208+0xb000], RZ ;  /* 0x00b000ffd0001388 */ /* 0x0003e80000000c00 */
[----:B------:R-:W-:Y:S01]  /*4830*/  @!PT LDS RZ, [RZ] ;  /* 0x00000000fffff984 */ /* 0x000fe20000000800 */
[----:B------:R-:W-:Y:S01]  /*4840*/  @!PT LDS RZ, [RZ] ;  /* 0x00000000fffff984 */ /* 0x000fe20000000800 */
[----:B------:R-:W-:Y:S01]  /*4850*/  @!PT LDS RZ, [RZ] ;  /* 0x00000000fffff984 */ /* 0x000fe20000000800 */
[----:B------:R1:W-:Y:S04]  /*4860*/  @!P1 LDGSTS.E.BYPASS.LTC128B.128 [R208+0xb000], [R4.64+0x80] ;  /* 0x0b00008004d09fae */ /* 0x0003e8000b901d46 */
[----:B------:R-:W0:Y:S02]  /*4870*/  LDGDEPBAR ;  /* 0x00000000000079af */ /* 0x000e240000000000 */
.L_x_56:
        /* <DEDUP_REMOVED lines=47> */
[----:B------:R-:W-:Y:S03]  /*4b70*/  IMAD R170, R170, 0x30, RZ ;  /* 0x00000030aaaa7824 */ /* 0x000fe600078e02ff */
[C---:B------:R-:W-:Y:S01]  /*4b80*/  LEA R168, P1, R171.reuse, R206, 0x2 ;  /* 0x000000ceaba87211 */ /* 0x040fe200078210ff */
[----:B--2---:R-:W-:Y:S03]  /*4b90*/  IMAD.MOV.U32 R0, RZ, RZ, c[0x0][0x22c] ;  /* 0x00008b00ff007624 */ /* 0x004fe600078e00ff */
[-C--:B------:R-:W-:Y:S01]  /*4ba0*/  LEA.HI.X.SX32 R169, R171, R207.reuse, 0x2, P1 ;  /* 0x000000cfaba97211 */ /* 0x080fe200008f16ff */
[----:B------:R-:W-:Y:S02]  /*4bb0*/  IMAD.MOV.U32 R171, RZ, RZ, c[0x0][0x22c] ;  /* 0x00008b00ffab7624 */ /* 0x000fe400078e00ff */
[----:B------:R-:W-:Y:S02]  /*4bc0*/  IMAD R0, R0, c[0x0][0x1c0], RZ ;  /* 0x0000700000007a24 */ /* 0x000fe400078e02ff */
[----:B------:R-:W-:Y:S02]  /*4bd0*/  IMAD R171, R171, c[0x0][0x1c0], RZ ;  /* 0x00007000abab7a24 */ /* 0x000fe400078e02ff */
[----:B------:R-:W-:Y:S01]  /*4be0*/  IMAD R0, R0, 0x28, RZ ;  /* 0x0000002800007824 */ /* 0x000fe200078e02ff */
[-C--:B-1----:R-:W-:Y:S05]  /*4bf0*/  HMMA.16816.F32 R4, R172, R176.reuse, R4 ;  /* 0x000000b0ac04723c */ /* 0x082fea0000001804 */
[----:B------:R-:W-:Y:S03]  /*4c00*/  IMAD R171, R171, 0x38, RZ ;  /* 0x00000038abab7824 */ /* 0x000fe600078e02ff */
[C---:B------:R-:W-:Y:S07]  /*4c10*/  HMMA.16816.F32 R8, R180.reuse, R176, R8 ;  /* 0x000000b0b408723c */ /* 0x040fee0000001808 */
[----:B------:R-:W-:Y:S01]  /*4c20*/  IMAD.MOV.U32 R177, RZ, RZ, c[0x0][0x22c] ;  /* 0x00008b00ffb17624 */ /* 0x000fe200078e00ff */
[-C--:B------:R-:W-:Y:S04]  /*4c30*/  HMMA.16816.F32 R12, R180, R178.reuse, R12 ;  /* 0x000000b2b40c723c */ /* 0x080fe8000000180c */
[----:B------:R-:W-:Y:S04]  /*4c40*/  IMAD R177, R177, c[0x0][0x1c0], RZ ;  /* 0x00007000b1b17a24 */ /* 0x000fe800078e02ff */
[C---:B------:R-:W-:Y:S04]  /*4c50*/  HMMA.16816.F32 R16, R172.reuse, R178, R16 ;  /* 0x000000b2ac10723c */ /* 0x040fe80000001810 */
[----:B------:R-:W-:Y:S04]  /*4c60*/  IMAD.SHL.U32 R177, R177, 0x20, RZ ;  /* 0x00000020b1b17824 */ /* 0x000fe800078e00ff */
[-C--:B---3--:R-:W-:Y:S08]  /*4c70*/  HMMA.16816.F32 R52, R172, R100.reuse, R52 ;  /* 0x00000064ac34723c */ /* 0x088ff00000001834 */
[C---:B------:R-:W-:Y:S07]  /*4c80*/  HMMA.16816.F32 R56, R180.reuse, R100, R56 ;  /* 0x00000064b438723c */ /* 0x040fee0000001838 */
        /* <DEDUP_REMOVED lines=11> */
[CC--:B--2---:R-:W-:Y:S01]  /*4d40*/  LEA R4, P1, R170.reuse, R206.reuse, 0x2 ;  /* 0x000000ceaa047211 */ /* 0x0c4fe200078210ff */
[----:B------:R1:W-:Y:S01]  /*4d50*/  RED.E.ADD.F32.FTZ.RN.STRONG.GPU [R100.64], R6 ;  /* 0x000000066400798e */ /* 0x0003e2000c10e786 */
[-C--:B------:R-:W-:Y:S02]  /*4d60*/  LEA.HI.X.SX32 R103, R177, R207.reuse, 0x2, P0 ;  /* 0x000000cfb1677211 */ /* 0x080fe400000f16ff */
[-C--:B---3--:R-:W-:Y:S01]  /*4d70*/  LEA.HI.X.SX32 R5, R170, R207.reuse, 0x2, P1 ;  /* 0x000000cfaa057211 */ /* 0x088fe200008f16ff */
[----:B------:R2:W-:Y:S04]  /*4d80*/  RED.E.ADD.F32.FTZ.RN.STRONG.GPU [R168.64], R7 ;  /* 0x00000007a800798e */ /* 0x0005e8000c10e786 */
[----:B------:R3:W-:Y:S01]  /*4d90*/  RED.E.ADD.F32.FTZ.RN.STRONG.GPU [R102.64], R8 ;  /* 0x000000086600798e */ /* 0x0007e2000c10e786 */
[CC--:B-1----:R-:W-:Y:S02]  /*4da0*/  LEA R100, P2, R0.reuse, R206.reuse, 0x2 ;  /* 0x000000ce00647211 */ /* 0x0c2fe400078410ff */
[CC--:B------:R-:W-:Y:S02]  /*4db0*/  LEA R6, P0, R171.reuse, R206.reuse, 0x2 ;  /* 0x000000ceab067211 */ /* 0x0c0fe400078010ff */
[-C--:B------:R-:W-:Y:S01]  /*4dc0*/  LEA.HI.X.SX32 R101, R0, R207.reuse, 0x2, P2 ;  /* 0x000000cf00657211 */ /* 0x080fe200010f16ff */
[C---:B------:R-:W-:Y:S01]  /*4dd0*/  IMAD.IADD R0, R216.reuse, 0x1, R246 ;  /* 0x00000001d8007824 */ /* 0x040fe200078e02f6 */
[-C--:B--2---:R-:W-:Y:S01]  /*4de0*/  LEA.HI.X.SX32 R7, R171, R207.reuse, 0x2, P0 ;  /* 0x000000cfab077211 */ /* 0x084fe200000f16ff */
[----:B------:R-:W-:Y:S01]  /*4df0*/  IMAD.IADD R171, R216, 0x1, R247 ;  /* 0x00000001d8ab7824 */ /* 0x000fe200078e02f7 */
        /* <DEDUP_REMOVED lines=127> */
[----:B------:R-:W2:Y:S01]  /*55f0*/  LDL R169, [R1+0x4] ;  /* 0x0000040001a97983 */ /* 0x000ea20000100800 */
        /* <DEDUP_REMOVED lines=77> */
[----:B------:R-:W-:Y:S04]  /*5ad0*/  STS [R251+0x3000], R6 ;  /* 0x00300006fb007388 */ /* 0x000fe80000000800 */
[----:B------:R1:W-:Y:S04]  /*5ae0*/  STS [R251+0x3400], R5 ;  /* 0x00340005fb007388 */ /* 0x0003e80000000800 */
[----:B------:R-:W-:Y:S04]  /*5af0*/  STS [R252+0x3000], R2 ;  /* 0x00300002fc007388 */ /* 0x000fe80000000800 */
[----:B------:R3:W-:Y:S04]  /*5b00*/  STS [R252+0x3400], R0 ;  /* 0x00340000fc007388 */ /* 0x0007e80000000800 */
        /* <DEDUP_REMOVED lines=18> */
[----:B--2---:R-:W-:-:S13]  /*5c30*/  ISETP.NE.AND P0, PT, R169, -0x1, PT ;  /* 0xffffffffa900780c */ /* 0x004fda0003f05270 */
[----:B---3--:R-:W-:-:S05]  /*5c40*/  @P0 IADD3 R0, R242, R169, RZ ;  /* 0x000000a9f2000210 */ /* 0x008fca0007ffe0ff */
[----:B------:R-:W-:-:S04]  /*5c50*/  @P0 IMAD.WIDE.U32 R2, R0, c[0x0][0x3a0], RZ ;  /* 0x0000e80000020a25 */ /* 0x000fc800078e00ff */
[----:B------:R-:W-:Y:S01]  /*5c60*/  @P0 IMAD R8, R0, c[0x0][0x3a4], R3 ;  /* 0x0000e90000080a24 */ /* 0x000fe200078e0203 */
[----:B------:R-:W-:Y:S01]  /*5c70*/  @P0 MOV R7, R2 ;  /* 0x0000000200070202 */ /* 0x000fe20000000f00 */
[----:B------:R-:W-:Y:S05]  /*5c80*/  @P0 BRA `(.L_x_58) ;  /* 0x000000a000000947 */ /* 0x000fea0003800000 */
[----:B----4-:R-:W-:Y:S01]  /*5c90*/  SHF.R.S32.HI R0, RZ, 0x1f, R242 ;  /* 0x0000001fff007819 */ /* 0x010fe200000114f2 */
        /* <DEDUP_REMOVED lines=9> */
.L_x_58:
[----:B----4-:R-:W-:-:S05]  /*5d30*/  @P0 IADD3 R0, R242, R169, RZ ;  /* 0x000000a9f2000210 */ /* 0x010fca0007ffe0ff */
        /* <DEDUP_REMOVED lines=14> */
.L_x_59:
[----:B------:R-:W-:Y:S01]  /*5e20*/  BAR.SYNC.DEFER_BLOCKING 0x0 ;  /* 0x0000000000007b1d */ /* 0x000fe20000010000 */
[C---:B------:R-:W-:Y:S01]  /*5e30*/  SHF.L.U32 R0, R243.reuse, 0x6, RZ ;  /* 0x00000006f3007819 */ /* 0x040fe200000006ff */
[----:B------:R-:W-:Y:S01]  /*5e40*/  IMAD R11, R243, -0x40, R209 ;  /* 0xffffffc0f30b7824 */ /* 0x000fe200078e02d1 */
[----:B------:R-:W-:Y:S02]  /*5e50*/  SHF.R.S32.HI R3, RZ, 0x1f, R218 ;  /* 0x0000001fff037819 */ /* 0x000fe400000114da */
[----:B------:R-:W-:Y:S01]  /*5e60*/  SHF.R.S32.HI R20, RZ, 0x1f, R0 ;  /* 0x0000001fff147819 */ /* 0x000fe20000011400 */
[----:B------:R-:W1:Y:S01]  /*5e70*/  S2R R50, SR_CTAID.Z ;  /* 0x0000000000327919 */ /* 0x000e620000002700 */
[----:B------:R-:W-:Y:S01]  /*5e80*/  MOV R2, R218 ;  /* 0x000000da00027202 */ /* 0x000fe20000000f00 */
[----:B------:R-:W-:Y:S01]  /*5e90*/  BSSY B0, `(.L_x_60) ;  /* 0x0000022000007945 */ /* 0x000fe20003800000 */
[----:B------:R-:W-:Y:S01]  /*5ea0*/  ISETP.GE.AND P3, PT, R241, R11, PT ;  /* 0x0000000bf100720c */ /* 0x000fe20003f66270 */
[----:B------:R-:W-:Y:S01]  /*5eb0*/  IMAD R6, R20, c[0x0][0x3a0], RZ ;  /* 0x0000e80014067a24 */ /* 0x000fe200078e02ff */
[----:B------:R-:W-:Y:S01]  /*5ec0*/  SHF.R.S32.HI R23, RZ, 0x1f, R241 ;  /* 0x0000001fff177819 */ /* 0x000fe200000114f1 */
[----:B------:R-:W-:-:S04]  /*5ed0*/  IMAD.WIDE.U32 R4, R0, c[0x0][0x3a0], R2 ;  /* 0x0000e80000047a25 */ /* 0x000fc800078e0002 */
[----:B------:R-:W-:Y:S01]  /*5ee0*/  IMAD R6, R0, c[0x0][0x3a4], R6 ;  /* 0x0000e90000067a24 */ /* 0x000fe200078e0206 */
[----:B------:R-:W-:-:S04]  /*5ef0*/  IADD3 R4, P0, R7, R4, RZ ;  /* 0x0000000407047210 */ /* 0x000fc80007f1e0ff */
[----:B------:R-:W-:Y:S01]  /*5f00*/  IADD3.X R5, R8, R5, R6, P0, !PT ;  /* 0x0000000508057210 */ /* 0x000fe200007fe406 */
[----:B------:R2:W3:Y:S04]  /*5f10*/  LDS.128 R28, [R208+0xd000] ;  /* 0x00d00000d01c7984 */ /* 0x0004e80000000c00 */
[----:B------:R2:W4:Y:S01]  /*5f20*/  LDS.128 R24, [R208+0xf000] ;  /* 0x00f00000d0187984 */ /* 0x0005220000000c00 */
[----:B-1----:R-:W-:Y:S01]  /*5f30*/  SHF.R.S32.HI R49, RZ, 0x1f, R50 ;  /* 0x0000001fff317819 */ /* 0x002fe20000011432 */
[----:B------:R-:W-:Y:S02]  /*5f40*/  IMAD.WIDE.U32 R4, R50, c[0x0][0x3b8], R4 ;  /* 0x0000ee0032047a25 */ /* 0x000fe400078e0004 */
[----:B------:R2:W1:Y:S02]  /*5f50*/  LDS.128 R36, [R208+0x10000] ;  /* 0x01000000d0247984 */ /* 0x0004640000000c00 */
[----:B------:R-:W-:-:S02]  /*5f60*/  IMAD R6, R49, c[0x0][0x3b8], RZ ;  /* 0x0000ee0031067a24 */ /* 0x000fc400078e02ff */
[----:B------:R2:W1:Y:S02]  /*5f70*/  LDS.128 R44, [R208+0x11000] ;  /* 0x01100000d02c7984 */ /* 0x0004640000000c00 */
[----:B------:R-:W-:Y:S02]  /*5f80*/  IMAD R6, R50, c[0x0][0x3bc], R6 ;  /* 0x0000ef0032067a24 */ /* 0x000fe400078e0206 */
[----:B------:R2:W1:Y:S04]  /*5f90*/  LDS.128 R32, [R208+0x12000] ;  /* 0x01200000d0207984 */ /* 0x0004680000000c00 */
[----:B------:R2:W1:Y:S01]  /*5fa0*/  LDS.128 R40, [R208+0x13000] ;  /* 0x01300000d0287984 */ /* 0x0004620000000c00 */
[----:B------:R-:W-:Y:S01]  /*5fb0*/  IADD3 R10, R5, R6, RZ ;  /* 0x00000006050a7210 */ /* 0x000fe20007ffe0ff */
[----:B------:R-:W-:Y:S05]  /*5fc0*/  @P3 BRA `(.L_x_61) ;  /* 0x000000e000003947 */ /* 0x000fea0003800000 */
[----:B------:R-:W-:Y:S01]  /*5fd0*/  ISETP.GE.AND P2, PT, R218, c[0x0][0x220], PT ;  /* 0x00008800da007a0c */ /* 0x000fe20003f46270 */
[----:B------:R-:W2:Y:S01]  /*5fe0*/  LDS.128 R16, [R208+0xe000] ;  /* 0x00e00000d0107984 */ /* 0x000ea20000000c00 */
[----:B------:R-:W-:Y:S01]  /*5ff0*/  MOV R7, R10 ;  /* 0x0000000a00077202 */ /* 0x000fe20000000f00 */
[----:B------:R-:W-:Y:S01]  /*6000*/  IMAD.MOV.U32 R6, RZ, RZ, R4 ;  /* 0x000000ffff067224 */ /* 0x000fe200078e0004 */
[----:B------:R-:W-:Y:S01]  /*6010*/  ISETP.GE.AND P1, PT, R229, c[0x0][0x220], PT ;  /* 0x00008800e5007a0c */ /* 0x000fe20003f26270 */
[----:B------:R-:W-:-:S02]  /*6020*/  IMAD R48, R23, c[0x0][0x3a0], RZ ;  /* 0x0000e80017307a24 */ /* 0x000fc400078e02ff */
[----:B------:R-:W-:-:S04]  /*6030*/  IMAD.WIDE.U32 R8, R241, c[0x0][0x3a0], R6 ;  /* 0x0000e800f1087a25 */ /* 0x000fc800078e0006 */
[----:B------:R-:W-:Y:S02]  /*6040*/  IMAD R6, R241, c[0x0][0x3a4], R48 ;  /* 0x0000e900f1067a24 */ /* 0x000fe400078e0230 */
[----:B------:R-:W4:Y:S02]  /*6050*/  @!P2 LDS.128 R12, [R208+0xc000] ;  /* 0x00c00000d00ca984 */ /* 0x000f240000000c00 */
[----:B------:R-:W-:Y:S01]  /*6060*/  IMAD.IADD R7, R9, 0x1, R6 ;  /* 0x0000000109077824 */ /* 0x000fe200078e0206 */
[----:B------:R-:W-:-:S04]  /*6070*/  LEA R6, P0, R8, c[0x0][0x340], 0x1 ;  /* 0x0000d00008067a11 */ /* 0x000fc800078008ff */
[----:B------:R-:W-:-:S05]  /*6080*/  LEA.HI.X R7, R8, c[0x0][0x344], R7, 0x1, P0 ;  /* 0x0000d10008077a11 */ /* 0x000fca00000f0c07 */
[----:B--2---:R2:W-:Y:S04]  /*6090*/  @!P1 STG.E.128 [R6.64+0x80], R16 ;  /* 0x0000801006009986 */ /* 0x0045e8000c101d06 */
[----:B----4-:R2:W-:Y:S02]  /*60a0*/  @!P2 STG.E.128 [R6.64], R12 ;  /* 0x0000000c0600a986 */ /* 0x0105e4000c101d06 */
.L_x_61:
[----:B------:R-:W-:Y:S05]  /*60b0*/  BSYNC B0 ;  /* 0x0000000000007941 */ /* 0x000fea0003800000 */
.L_x_60:
[----:B--2---:R-:W-:Y:S01]  /*60c0*/  IADD3 R6, R241, 0x20, RZ ;  /* 0x00000020f1067810 */ /* 0x004fe20007ffe0ff */
[----:B------:R-:W-:Y:S03]  /*60d0*/  BSSY B0, `(.L_x_62) ;  /* 0x0000011000007945 */ /* 0x000fe60003800000 */
[----:B------:R-:W-:-:S13]  /*60e0*/  ISETP.GE.AND P2, PT, R6, R11, PT ;  /* 0x0000000b0600720c */ /* 0x000fda0003f46270 */
[----:B------:R-:W-:Y:S05]  /*60f0*/  @P2 BRA `(.L_x_63) ;  /* 0x000000e000002947 */ /* 0x000fea0003800000 */
[----:B------:R-:W-:Y:S02]  /*6100*/  IADD3 R5, P0, R241, 0x20, RZ ;  /* 0x00000020f1057810 */ /* 0x000fe40007f1e0ff */
[----:B------:R-:W-:Y:S02]  /*6110*/  MOV R7, R10 ;  /* 0x0000000a00077202 */ /* 0x000fe40000000f00 */
[----:B------:R-:W-:Y:S01]  /*6120*/  ISETP.GE.AND P1, PT, R218, c[0x0][0x220], PT ;  /* 0x00008800da007a0c */ /* 0x000fe20003f26270 */
[----:B------:R-:W-:Y:S01]  /*6130*/  IMAD.X R6, RZ, RZ, R23, P0 ;  /* 0x000000ffff067224 */ /* 0x000fe200000e0617 */
[----:B------:R-:W-:-:S03]  /*6140*/  ISETP.GE.AND P0, PT, R229, c[0x0][0x220], PT ;  /* 0x00008800e5007a0c */ /* 0x000fc60003f06270 */
[----:B------:R-:W-:Y:S02]  /*6150*/  IMAD R8, R6, c[0x0][0x3a0], RZ ;  /* 0x0000e80006087a24 */ /* 0x000fe400078e02ff */
[----:B------:R-:W-:-:S04]  /*6160*/  IMAD.MOV.U32 R6, RZ, RZ, R4 ;  /* 0x000000ffff067224 */ /* 0x000fc800078e0004 */
[----:B------:R-:W-:-:S04]  /*6170*/  IMAD.WIDE.U32 R6, R5, c[0x0][0x3a0], R6 ;  /* 0x0000e80005067a25 */ /* 0x000fc800078e0006 */
[----:B------:R-:W-:Y:S01]  /*6180*/  IMAD R5, R5, c[0x0][0x3a4], R8 ;  /* 0x0000e90005057a24 */ /* 0x000fe200078e0208 */
[----:B------:R-:W-:-:S03]  /*6190*/  LEA R4, P4, R6, c[0x0][0x340], 0x1 ;  /* 0x0000d00006047a11 */ /* 0x000fc600078808ff */
[----:B------:R-:W-:-:S05]  /*61a0*/  IMAD.IADD R5, R7, 0x1, R5 ;  /* 0x0000000107057824 */ /* 0x000fca00078e0205 */
[----:B------:R-:W-:-:S05]  /*61b0*/  LEA.HI.X R5, R6, c[0x0][0x344], R5, 0x1, P4 ;  /* 0x0000d10006057a11 */ /* 0x000fca00020f0c05 */
[----:B---3--:R2:W-:Y:S04]  /*61c0*/  @!P1 STG.E.128 [R4.64], R28 ;  /* 0x0000001c04009986 */ /* 0x0085e8000c101d06 */
[----:B----4-:R2:W-:Y:S02]  /*61d0*/  @!P0 STG.E.128 [R4.64+0x80], R24 ;  /* 0x0000801804008986 */ /* 0x0105e4000c101d06 */
.L_x_63:
[----:B------:R-:W-:Y:S05]  /*61e0*/  BSYNC B0 ;  /* 0x0000000000007941 */ /* 0x000fea0003800000 */
.L_x_62:
[----:B------:R-:W-:Y:S01]  /*61f0*/  IMAD.WIDE.U32 R2, R0, c[0x0][0x3a8], R2 ;  /* 0x0000ea0000027a25 */ /* 0x000fe200078e0002 */
[----:B------:R-:W-:Y:S03]  /*6200*/  BSSY B0, `(.L_x_64) ;  /* 0x0000016000007945 */ /* 0x000fe60003800000 */
[----:B--2---:R-:W-:Y:S01]  /*6210*/  IMAD R4, R20, c[0x0][0x3a8], RZ ;  /* 0x0000ea0014047a24 */ /* 0x004fe200078e02ff */
        /* <DEDUP_REMOVED lines=10> */
[----:B------:R-:W-:Y:S01]  /*62c0*/  ISETP.GE.AND P1, PT, R218, c[0x0][0x220], PT ;  /* 0x00008800da007a0c */ /* 0x000fe20003f26270 */
[----:B------:R-:W-:Y:S01]  /*62d0*/  IMAD.MOV.U32 R4, RZ, RZ, R2 ;  /* 0x000000ffff047224 */ /* 0x000fe200078e0002 */
[----:B------:R-:W-:Y:S01]  /*62e0*/  ISETP.GE.AND P0, PT, R229, c[0x0][0x220], PT ;  /* 0x00008800e5007a0c */ /* 0x000fe20003f06270 */
[C---:B------:R-:W-:Y:S02]  /*62f0*/  IMAD R0, R241.reuse, c[0x0][0x3ac], R0 ;  /* 0x0000eb00f1007a24 */ /* 0x040fe400078e0200 */
[----:B------:R-:W-:-:S04]  /*6300*/  IMAD.WIDE.U32 R6, R241, c[0x0][0x3a8], R4 ;  /* 0x0000ea00f1067a25 */ /* 0x000fc800078e0004 */
[----:B------:R-:W-:Y:S01]  /*6310*/  IMAD.IADD R0, R7, 0x1, R0 ;  /* 0x0000000107007824 */ /* 0x000fe200078e0200 */
[----:B------:R-:W-:-:S04]  /*6320*/  LEA R4, P3, R6, c[0x0][0x348], 0x1 ;  /* 0x0000d20006047a11 */ /* 0x000fc800078608ff */
[----:B------:R-:W-:-:S05]  /*6330*/  LEA.HI.X R5, R6, c[0x0][0x34c], R0, 0x1, P3 ;  /* 0x0000d30006057a11 */ /* 0x000fca00018f0c00 */
[----:B-1----:R1:W-:Y:S04]  /*6340*/  @!P1 STG.E.128 [R4.64], R36 ;  /* 0x0000002404009986 */ /* 0x0023e8000c101d06 */
[----:B------:R1:W-:Y:S02]  /*6350*/  @!P0 STG.E.128 [R4.64+0x80], R32 ;  /* 0x0000802004008986 */ /* 0x0003e4000c101d06 */
.L_x_65:
[----:B------:R-:W-:Y:S05]  /*6360*/  BSYNC B0 ;  /* 0x0000000000007941 */ /* 0x000fea0003800000 */
.L_x_64:
[----:B------:R-:W-:Y:S05]  /*6370*/  @P2 BRA `(.L_x_66) ;  /* 0x0000089000002947 */ /* 0x000fea0003800000 */
[----:B------:R-:W-:-:S05]  /*6380*/  IADD3 R0, P0, R241, 0x20, RZ ;  /* 0x00000020f1007810 */ /* 0x000fca0007f1e0ff */
[----:B------:R-:W-:Y:S01]  /*6390*/  IMAD.X R3, RZ, RZ, R23, P0 ;  /* 0x000000ffff037224 */ /* 0x000fe200000e0617 */
[----:B------:R-:W-:-:S03]  /*63a0*/  ISETP.GE.AND P0, PT, R218, c[0x0][0x220], PT ;  /* 0x00008800da007a0c */ /* 0x000fc60003f06270 */
[----:B-1----:R-:W-:Y:S01]  /*63b0*/  IMAD R4, R3, c[0x0][0x3a8], RZ ;  /* 0x0000ea0003047a24 */ /* 0x002fe200078e02ff */
[----:B------:R-:W-:-:S05]  /*63c0*/  MOV R3, R8 ;  /* 0x0000000800037202 */ /* 0x000fca0000000f00 */
[----:B------:R-:W-:-:S04]  /*63d0*/  IMAD.WIDE.U32 R6, R0, c[0x0][0x3a8], R2 ;  /* 0x0000ea0000067a25 */ /* 0x000fc800078e0002 */
[----:B------:R-:W-:Y:S01]  /*63e0*/  IMAD R0, R0, c[0x0][0x3ac], R4 ;  /* 0x0000eb0000007a24 */ /* 0x000fe200078e0204 */
[----:B------:R-:W-:-:S03]  /*63f0*/  LEA R2, P1, R6, c[0x0][0x348], 0x1 ;  /* 0x0000d20006027a11 */ /* 0x000fc600078208ff */
[----:B------:R-:W-:-:S05]  /*6400*/  IMAD.IADD R0, R7, 0x1, R0 ;  /* 0x0000000107007824 */ /* 0x000fca00078e0200 */
[----:B------:R-:W-:-:S05]  /*6410*/  LEA.HI.X R3, R6, c[0x0][0x34c], R0, 0x1, P1 ;  /* 0x0000d30006037a11 */ /* 0x000fca00008f0c00 */
[----:B------:R1:W-:Y:S01]  /*6420*/  @!P0 STG.E.128 [R2.64], R44 ;  /* 0x0000002c02008986 */ /* 0x0003e2000c101d06 */
[----:B------:R-:W-:-:S13]  /*6430*/  ISETP.GE.AND P0, PT, R229, c[0x0][0x220], PT ;  /* 0x00008800e5007a0c */ /* 0x000fda0003f06270 */
[----:B------:R-:W-:Y:S05]  /*6440*/  @P0 BRA `(.L_x_66) ;  /* 0x000007c000000947 */ /* 0x000fea0003800000 */
[----:B------:R2:W-:Y:S01]  /*6450*/  STG.E.128 [R2.64+0x80], R40 ;  /* 0x0000802802007986 */ /* 0x0005e2000c101d06 */
[----:B------:R-:W-:Y:S05]  /*6460*/  BRA `(.L_x_66) ;  /* 0x000007a000007947 */ /* 0x000fea0003800000 */
.L_x_36:
[----:B------:R-:W2:Y:S04]  /*6470*/  LDL R9, [R1+0x4] ;  /* 0x0000040001097983 */ /* 0x000ea80000100800 */
[----:B------:R-:W1:Y:S02]  /*6480*/  S2R R8, SR_CTAID.Y ;  /* 0x0000000000087919 */ /* 0x000e640000002600 */
[----:B-1----:R-:W-:Y:S02]  /*6490*/  SHF.R.S32.HI R7, RZ, 0x1f, R8 ;  /* 0x0000001fff077819 */ /* 0x002fe40000011408 */
[----:B--2---:R-:W-:-:S13]  /*64a0*/  ISETP.NE.AND P0, PT, R9, -0x1, PT ;  /* 0xffffffff0900780c */ /* 0x004fda0003f05270 */
        /* <DEDUP_REMOVED lines=15> */
.L_x_67:
        /* <DEDUP_REMOVED lines=15> */
.L_x_68:
[----:B------:R-:W1:Y:S01]  /*6690*/  S2R R16, SR_CTAID.Z ;  /* 0x0000000000107919 */ /* 0x000e620000002700 */
[C---:B------:R-:W-:Y:S01]  /*66a0*/  SHF.L.U32 R0, R243.reuse, 0x6, RZ ;  /* 0x00000006f3007819 */ /* 0x040fe200000006ff */
[----:B------:R-:W-:Y:S01]  /*66b0*/  IMAD R9, R243, -0x40, R209 ;  /* 0xffffffc0f3097824 */ /* 0x000fe200078e02d1 */
[----:B------:R-:W-:Y:S01]  /*66c0*/  BSSY B0, `(.L_x_69) ;  /* 0x000001b000007945 */ /* 0x000fe20003800000 */
[----:B------:R-:W-:Y:S02]  /*66d0*/  SHF.R.S32.HI R14, RZ, 0x1f, R241 ;  /* 0x0000001fff0e7819 */ /* 0x000fe400000114f1 */
[----:B------:R-:W-:Y:S01]  /*66e0*/  SHF.R.S32.HI R10, RZ, 0x1f, R0 ;  /* 0x0000001fff0a7819 */ /* 0x000fe20000011400 */
[----:B------:R-:W-:Y:S01]  /*66f0*/  IMAD.WIDE.U32 R2, R0, c[0x0][0x3a0], R218 ;  /* 0x0000e80000027a25 */ /* 0x000fe200078e00da */
[----:B------:R-:W-:-:S03]  /*6700*/  ISETP.GE.AND P3, PT, R241, R9, PT ;  /* 0x00000009f100720c */ /* 0x000fc60003f66270 */
[----:B------:R-:W-:Y:S01]  /*6710*/  IMAD R4, R10, c[0x0][0x3a0], RZ ;  /* 0x0000e8000a047a24 */ /* 0x000fe200078e02ff */
[----:B------:R-:W-:-:S03]  /*6720*/  IADD3 R2, P0, R5, R2, RZ ;  /* 0x0000000205027210 */ /* 0x000fc60007f1e0ff */
[----:B------:R-:W-:-:S05]  /*6730*/  IMAD R4, R0, c[0x0][0x3a4], R4 ;  /* 0x0000e90000047a24 */ /* 0x000fca00078e0204 */
[----:B------:R-:W-:Y:S02]  /*6740*/  IADD3.X R3, R6, R3, R4, P0, !PT ;  /* 0x0000000306037210 */ /* 0x000fe400007fe404 */
[----:B-1----:R-:W-:-:S03]  /*6750*/  SHF.R.S32.HI R15, RZ, 0x1f, R16 ;  /* 0x0000001fff0f7819 */ /* 0x002fc60000011410 */
[----:B------:R-:W-:-:S04]  /*6760*/  IMAD.WIDE.U32 R2, R16, c[0x0][0x3b8], R2 ;  /* 0x0000ee0010027a25 */ /* 0x000fc800078e0002 */
[----:B------:R-:W-:-:S04]  /*6770*/  IMAD R8, R15, c[0x0][0x3b8], RZ ;  /* 0x0000ee000f087a24 */ /* 0x000fc800078e02ff */
[----:B------:R-:W-:-:S05]  /*6780*/  IMAD R8, R16, c[0x0][0x3bc], R8 ;  /* 0x0000ef0010087a24 */ /* 0x000fca00078e0208 */
[----:B------:R-:W-:Y:S01]  /*6790*/  IADD3 R8, R8, R3, RZ ;  /* 0x0000000308087210 */ /* 0x000fe20007ffe0ff */
[----:B------:R-:W-:Y:S05]  /*67a0*/  @P3 BRA `(.L_x_70) ;  /* 0x000000c000003947 */ /* 0x000fea0003800000 */
[----:B------:R-:W-:Y:S01]  /*67b0*/  MOV R5, R8 ;  /* 0x0000000800057202 */ /* 0x000fe20000000f00 */
[----:B------:R-:W-:Y:S01]  /*67c0*/  IMAD.MOV.U32 R4, RZ, RZ, R2 ;  /* 0x000000ffff047224 */ /* 0x000fe200078e0002 */
[----:B------:R-:W-:Y:S01]  /*67d0*/  ISETP.GE.AND P1, PT, R218, c[0x0][0x220], PT ;  /* 0x00008800da007a0c */ /* 0x000fe20003f26270 */
[----:B------:R-:W-:Y:S01]  /*67e0*/  IMAD R13, R14, c[0x0][0x3a0], RZ ;  /* 0x0000e8000e0d7a24 */ /* 0x000fe200078e02ff */
[----:B------:R-:W-:Y:S01]  /*67f0*/  ISETP.GE.AND P0, PT, R229, c[0x0][0x220], PT ;  /* 0x00008800e5007a0c */ /* 0x000fe20003f06270 */
[----:B------:R-:W-:-:S04]  /*6800*/  IMAD.WIDE.U32 R6, R241, c[0x0][0x3a0], R4 ;  /* 0x0000e800f1067a25 */ /* 0x000fc800078e0004 */
[----:B------:R-:W-:-:S04]  /*6810*/  IMAD R4, R241, c[0x0][0x3a4], R13 ;  /* 0x0000e900f1047a24 */ /* 0x000fc800078e020d */
[----:B------:R-:W-:Y:S01]  /*6820*/  IMAD.IADD R5, R4, 0x1, R7 ;  /* 0x0000000104057824 */ /* 0x000fe200078e0207 */
[----:B------:R-:W-:-:S04]  /*6830*/  LEA R4, P2, R6, c[0x0][0x340], 0x1 ;  /* 0x0000d00006047a11 */ /* 0x000fc800078408ff */
[----:B------:R-:W-:-:S05]  /*6840*/  LEA.HI.X R5, R6, c[0x0][0x344], R5, 0x1, P2 ;  /* 0x0000d10006057a11 */ /* 0x000fca00010f0c05 */
[----:B------:R1:W-:Y:S04]  /*6850*/  @!P1 STG.E.128 [R4.64], RZ ;  /* 0x000000ff04009986 */ /* 0x0003e8000c101d06 */
[----:B------:R1:W-:Y:S02]  /*6860*/  @!P0 STG.E.128 [R4.64+0x80], RZ ;  /* 0x000080ff04008986 */ /* 0x0003e4000c101d06 */
.L_x_70:
[----:B------:R-:W-:Y:S05]  /*6870*/  BSYNC B0 ;  /* 0x0000000000007941 */ /* 0x000fea0003800000 */
.L_x_69:
[----:B-1----:R-:W-:Y:S01]  /*6880*/  IADD3 R4, R241, 0x20, RZ ;  /* 0x00000020f1047810 */ /* 0x002fe20007ffe0ff */
[----:B------:R-:W-:Y:S03]  /*6890*/  BSSY B0, `(.L_x_71) ;  /* 0x0000011000007945 */ /* 0x000fe60003800000 */
[----:B------:R-:W-:-:S13]  /*68a0*/  ISETP.GE.AND P2, PT, R4, R9, PT ;  /* 0x000000090400720c */ /* 0x000fda0003f46270 */
[----:B------:R-:W-:Y:S05]  /*68b0*/  @P2 BRA `(.L_x_72) ;  /* 0x000000e000002947 */ /* 0x000fea0003800000 */
[----:B------:R-:W-:Y:S01]  /*68c0*/  IADD3 R3, P0, R241, 0x20, RZ ;  /* 0x00000020f1037810 */ /* 0x000fe20007f1e0ff */
[----:B------:R-:W-:Y:S01]  /*68d0*/  IMAD.MOV.U32 R9, RZ, RZ, R8 ;  /* 0x000000ffff097224 */ /* 0x000fe200078e0008 */
[----:B------:R-:W-:Y:S02]  /*68e0*/  MOV R8, R2 ;  /* 0x0000000200087202 */ /* 0x000fe40000000f00 */
[----:B------:R-:W-:Y:S01]  /*68f0*/  ISETP.GE.AND P1, PT, R218, c[0x0][0x220], PT ;  /* 0x00008800da007a0c */ /* 0x000fe20003f26270 */
[----:B------:R-:W-:Y:S01]  /*6900*/  IMAD.X R4, RZ, RZ, R14, P0 ;  /* 0x000000ffff047224 */ /* 0x000fe200000e060e */
[----:B------:R-:W-:Y:S01]  /*6910*/  ISETP.GE.AND P0, PT, R229, c[0x0][0x220], PT ;  /* 0x00008800e5007a0c */ /* 0x000fe20003f06270 */
[----:B------:R-:W-:-:S04]  /*6920*/  IMAD.WIDE.U32 R8, R3, c[0x0][0x3a0], R8 ;  /* 0x0000e80003087a25 */ /* 0x000fc800078e0008 */
[----:B------:R-:W-:Y:S01]  /*6930*/  IMAD R4, R4, c[0x0][0x3a0], RZ ;  /* 0x0000e80004047a24 */ /* 0x000fe200078e02ff */
[----:B------:R-:W-:-:S03]  /*6940*/  LEA R2, P4, R8, c[0x0][0x340], 0x1 ;  /* 0x0000d00008027a11 */ /* 0x000fc600078808ff */
[----:B------:R-:W-:-:S04]  /*6950*/  IMAD R3, R3, c[0x0][0x3a4], R4 ;  /* 0x0000e90003037a24 */ /* 0x000fc800078e0204 */
[----:B------:R-:W-:-:S05]  /*6960*/  IMAD.IADD R3, R3, 0x1, R9 ;  /* 0x0000000103037824 */ /* 0x000fca00078e0209 */
[----:B------:R-:W-:-:S05]  /*6970*/  LEA.HI.X R3, R8, c[0x0][0x344], R3, 0x1, P4 ;  /* 0x0000d10008037a11 */ /* 0x000fca00020f0c03 */
[----:B------:R1:W-:Y:S04]  /*6980*/  @!P1 STG.E.128 [R2.64], RZ ;  /* 0x000000ff02009986 */ /* 0x0003e8000c101d06 */
[----:B------:R1:W-:Y:S02]  /*6990*/  @!P0 STG.E.128 [R2.64+0x80], RZ ;  /* 0x000080ff02008986 */ /* 0x0003e4000c101d06 */
.L_x_72:
[----:B------:R-:W-:Y:S05]  /*69a0*/  BSYNC B0 ;  /* 0x0000000000007941 */ /* 0x000fea0003800000 */
.L_x_71:
[----:B-1----:R-:W-:Y:S01]  /*69b0*/  IMAD.WIDE.U32 R2, R0, c[0x0][0x3a8], R218 ;  /* 0x0000ea0000027a25 */ /* 0x002fe200078e00da */
        /* <DEDUP_REMOVED lines=20> */
[----:B------:R1:W-:Y:S04]  /*6b00*/  @!P1 STG.E.128 [R4.64], RZ ;  /* 0x000000ff04009986 */ /* 0x0003e8000c101d06 */
[----:B------:R1:W-:Y:S02]  /*6b10*/  @!P0 STG.E.128 [R4.64+0x80], RZ ;  /* 0x000080ff04008986 */ /* 0x0003e4000c101d06 */
.L_x_74:
[----:B------:R-:W-:Y:S05]  /*6b20*/  BSYNC B0 ;  /* 0x0000000000007941 */ /* 0x000fea0003800000 */
.L_x_73:
[----:B------:R-:W-:Y:S05]  /*6b30*/  @P2 BRA `(.L_x_66) ;  /* 0x000000d000002947 */ /* 0x000fea0003800000 */
[----:B------:R-:W-:Y:S02]  /*6b40*/  IADD3 R0, P0, R241, 0x20, RZ ;  /* 0x00000020f1007810 */ /* 0x000fe40007f1e0ff */
[----:B------:R-:W-:-:S03]  /*6b50*/  ISETP.GE.AND P1, PT, R218, c[0x0][0x220], PT ;  /* 0x00008800da007a0c */ /* 0x000fc60003f26270 */
        /* <DEDUP_REMOVED lines=9> */
[----:B------:R1:W-:Y:S04]  /*6bf0*/  @!P1 STG.E.128 [R2.64], RZ ;  /* 0x000000ff02009986 */ /* 0x0003e8000c101d06 */
[----:B------:R1:W-:Y:S02]  /*6c00*/  @!P0 STG.E.128 [R2.64+0x80], RZ ;  /* 0x000080ff02008986 */ /* 0x0003e4000c101d06 */
.L_x_66:
[----:B------:R-:W-:Y:S05]  /*6c10*/  BSYNC B1 ;  /* 0x0000000000017941 */ /* 0x000fea0003800000 */
.L_x_31:
[----:B------:R-:W-:Y:S01]  /*6c20*/  ULDC UR5, c[0x0][0x218] ;  /* 0x0000860000057ab9 */ /* 0x000fe20000000800 */
[----:B------:R-:W-:Y:S01]  /*6c30*/  IADD3 R243, R243, c[0x0][0xc], RZ ;  /* 0x00000300f3f37a10 */ /* 0x000fe20007ffe0ff */
[----:B------:R-:W-:-:S04]  /*6c40*/  UIADD3 UR5, UR5, 0x3f, URZ ;  /* 0x0000003f05057890 */ /* 0x000fc8000fffe03f */
[----:B------:R-:W-:-:S04]  /*6c50*/  USHF.R.S32.HI UR4, URZ, 0x1f, UR5 ;  /* 0x0000001f3f047899 */ /* 0x000fc80008011405 */
[----:B------:R-:W-:-:S04]  /*6c60*/  ULEA.HI UR4, UR4, UR5, URZ, 0x6 ;  /* 0x0000000504047291 */ /* 0x000fc8000f8f303f */
[----:B------:R-:W-:-:S06]  /*6c70*/  USHF.R.S32.HI UR4, URZ, 0x6, UR4 ;  /* 0x000000063f047899 */ /* 0x000fcc0008011404 */
[----:B------:R-:W-:-:S13]  /*6c80*/  ISETP.GE.AND P0, PT, R243, UR4, PT ;  /* 0x00000004f3007c0c */ /* 0x000fda000bf06270 */
[----:B------:R-:W-:Y:S01]  /*6c90*/  @P0 CALL.REL.NOINC `(.L_x_75) ;  /* 0x0000001000000944 */ /* 0x000fe20003c00000 */
[----:B------:R-:W-:Y:S05]  /*6ca0*/  BRA `(.L_x_76) ;  /* 0xffff9c1000007947 */ /* 0x000fea000383ffff */
.L_x_75:
[----:B------:R-:W-:Y:S05]  /*6cb0*/  EXIT ;  /* 0x000000000000794d */ /* 0x000fea0003800000 */
.L_x_77:
        /* <DEDUP_REMOVED lines=12> */
.L_x_2047:


//--------------------- .text._ZN5flash44flash_bwd_dq_dk_dv_loop_seqk_parallel_kernelI23Flash_bwd_kernel_traitsILi128ELi64ELi64ELi8ELi4ELi2ELi2ELb1ELb0EN7cutlass6half_tE19Flash_kernel_traitsILi128ELi64ELi64ELi8ES3_EELb0ELb0ELb1ELb0ELb0ELb0ELb0EEEvNS_16Flash_bwd_paramsE --------------------------
	.section	.text._ZN5flash44flash_bwd_dq_dk_dv_loop_seqk_parallel_kernelI23Flash_bwd_kernel_traitsILi128ELi64ELi64ELi8ELi4ELi2ELi2ELb1ELb0EN7cutlass6half_tE19Flash_kernel_traitsILi128ELi64ELi64ELi8ES3_EELb0ELb0ELb1ELb0ELb0ELb0ELb0EEEvNS_16Flash_bwd_paramsE,"ax",@progbits
	.sectioninfo	@"SHI_REGISTERS=255"
	.align	128
        .global         _ZN5flash44flash_bwd_dq_dk_dv_loop_seqk_parallel_kernelI23Flash_bwd_kernel_traitsILi128ELi64ELi64ELi8ELi4ELi2ELi2ELb1ELb0EN7cutlass6half_tE19Flash_kernel_traitsILi128ELi64ELi64ELi8ES3_EELb0ELb0ELb1ELb0ELb0ELb0ELb0EEEvNS_16Flash_bwd_paramsE
        .type           _ZN5flash44flash_bwd_dq_dk_dv_loop_seqk_parallel_kernelI23Flash_bwd_kernel_traitsILi128ELi64ELi64ELi8ELi4ELi2ELi2ELb1ELb0EN7cutlass6half_tE19Flash_kernel_traitsILi128ELi64ELi64ELi8ES3_EELb0ELb0ELb1ELb0ELb0ELb0ELb0EEEvNS_16Flash_bwd_paramsE,@function
        .size           _ZN5flash44flash_bwd_dq_dk_dv_loop_seqk_parallel_kernelI23Flash_bwd_kernel_traitsILi128ELi64ELi64ELi8ELi4ELi2ELi2ELb1ELb0EN7cutlass6half_tE19Flash_kernel_traitsILi128ELi64ELi64ELi8ES3_EELb0ELb0ELb1ELb0ELb0ELb0ELb0EEEvNS_16Flash_bwd_paramsE,(.L_x_2048 - _ZN5flash44flash_bwd_dq_dk_dv_loop_seqk_parallel_kernelI23Flash_bwd_kernel_traitsILi128ELi64ELi64ELi8ELi4ELi2ELi2ELb1ELb0EN7cutlass6half_tE19Flash_kernel_traitsILi128ELi64ELi64ELi8ES3_EELb0ELb0ELb1ELb0ELb0ELb0ELb0EEEvNS_16Flash_bwd_paramsE)
        .other          _ZN5flash44flash_bwd_dq_dk_dv_loop_seqk_parallel_kernelI23Flash_bwd_kernel_traitsILi128ELi64ELi64ELi8ELi4ELi2ELi2ELb1ELb0EN7cutlass6half_tE19Flash_kernel_traitsILi128ELi64ELi64ELi8ES3_EELb0ELb0ELb1ELb0ELb0ELb0ELb0EEEvNS_16Flash_bwd_paramsE,@"STO_CUDA_ENTRY STV_DEFAULT"
_ZN5flash44flash_bwd_dq_dk_dv_loop_seqk_parallel_kernelI23Flash_bwd_kernel_traitsILi128ELi64ELi64ELi8ELi4ELi2ELi2ELb1ELb0EN7cutlass6half_tE19Flash_kernel_traitsILi128ELi64ELi64ELi8ES3_EELb0ELb0ELb1ELb0ELb0ELb0ELb0EEEvNS_16Flash_bwd_paramsE:
.text._ZN5flash44flash_bwd_dq_dk_dv_loop_seqk_parallel_kernelI23Flash_bwd_kernel_traitsILi128ELi64ELi64ELi8ELi4ELi2ELi2ELb1ELb0EN7cutlass6half_tE19Flash_kernel_traitsILi128ELi64ELi64ELi8ES3_EELb0ELb0ELb1ELb0ELb0ELb0ELb0EEEvNS_16Flash_bwd_paramsE:
[----:B------:R-:W-:Y:S02]  /*0000*/  MOV R1, c[0x0][0x28] ;  /* 0x00000a0000017a02 */ /* 0x000fe40000000f00 */
[----:B------:R-:W1:Y:S01]  /*0010*/  S2R R217, SR_CTAID.X ;  /* 0x0000000000d97919 */ /* 0x000e620000002500 */
[----:B------:R-:W-:Y:S02]  /*0020*/  ULDC UR5, c[0x0][0x218] ;  /* 0x0000860000057ab9 */ /* 0x000fe40000000800 */
[----:B------:R-:W-:-:S04]  /*0030*/  UIADD3 UR5, UR5, 0x3f, URZ ;  /* 0x0000003f05057890 */ /* 0x000fc8000fffe03f */
[----:B------:R-:W-:-:S04]  /*0040*/  USHF.R.S32.HI UR4, URZ, 0x1f, UR5 ;  /* 0x0000001f3f047899 */ /* 0x000fc80008011405 */
[----:B------:R-:W-:-:S04]  /*0050*/  ULEA.HI UR4, UR4, UR5, URZ, 0x6 ;  /* 0x0000000504047291 */ /* 0x000fc8000f8f303f */
[----:B------:R-:W-:-:S06]  /*0060*/  USHF.R.S32.HI UR4, URZ, 0x6, UR4 ;  /* 0x000000063f047899 */ /* 0x000fcc0008011404 */
[----:B-1----:R-:W-:-:S13]  /*0070*/  ISETP.GE.AND P0, PT, R217, UR4, PT ;  /* 0x00000004d9007c0c */ /* 0x002fda000bf06270 */
[----:B------:R-:W-:Y:S05]  /*0080*/  @P0 EXIT ;  /* 0x000000000000094d */ /* 0x000fea0003800000 */
[----:B------:R-:W1:Y:S01]  /*0090*/  S2R R9, SR_TID.X ;  /* 0x0000000000097919 */ /* 0x000e620000002100 */
[----:B------:R-:W-:-:S03]  /*00a0*/  ULDC.64 UR6, c[0x0][0x118] ;  /* 0x0000460000067ab9 */ /* 0x000fc60000000a00 */
[----:B------:R-:W2:Y:S04]  /*00b0*/  S2R R216, SR_CTAID.Y ;  /* 0x0000000000d87919 */ /* 0x000ea80000002600 */
[----:B------:R-:W3:Y:S01]  /*00c0*/  S2R R235, SR_CTAID.Z ;  /* 0x0000000000eb7919 */ /* 0x000ee20000002700 */
[----:B-1----:R-:W-:Y:S01]  /*00d0*/  SHF.R.S32.HI R16, RZ, 0x1f, R9 ;  /* 0x0000001fff107819 */ /* 0x002fe20000011409 */
[----:B------:R-:W-:-:S03]  /*00e0*/  IMAD.SHL.U32 R210, R9, 0x2, RZ ;  /* 0x0000000209d27824 */ /* 0x000fc600078e00ff */
[CC--:B------:R-:W-:Y:S02]  /*00f0*/  LEA.HI R6, R16.reuse, R9.reuse, RZ, 0x5 ;  /* 0x0000000910067211 */ /* 0x0c0fe400078f28ff */
[CC--:B------:R-:W-:Y:S02]  /*0100*/  LEA.HI R2, R16.reuse, R9.reuse, RZ, 0x4 ;  /* 0x0000000910027211 */ /* 0x0c0fe400078f20ff */
[----:B------:R-:W-:Y:S02]  /*0110*/  SHF.R.S32.HI R8, RZ, 0x5, R6 ;  /* 0x00000005ff087819 */ /* 0x000fe40000011406 */
[----:B------:R-:W-:Y:S02]  /*0120*/  LEA.HI R10, R16, R9, RZ, 0x2 ;  /* 0x00000009100a7211 */ /* 0x000fe400078f10ff */
[----:B------:R-:W-:Y:S02]  /*0130*/  SHF.R.S32.HI R11, RZ, 0x4, R2 ;  /* 0x00000004ff0b7819 */ /* 0x000fe40000011402 */
[----:B------:R-:W-:-:S02]  /*0140*/  SHF.R.S32.HI R3, RZ, 0x1f, R6 ;  /* 0x0000001fff037819 */ /* 0x000fc40000011406 */
[C---:B------:R-:W-:Y:S02]  /*0150*/  LEA.HI R5, R6.reuse, R8, RZ, 0x1 ;  /* 0x0000000806057211 */ /* 0x040fe400078f08ff */
[----:B------:R-:W-:Y:S02]  /*0160*/  LOP3.LUT R6, R6, 0xffffffe0, RZ, 0xc0, !PT ;  /* 0xffffffe006067812 */ /* 0x000fe400078ec0ff */
[----:B------:R-:W-:Y:S02]  /*0170*/  SHF.R.S32.HI R0, RZ, 0x2, R10 ;  /* 0x00000002ff007819 */ /* 0x000fe4000001140a */
[----:B------:R-:W-:Y:S01]  /*0180*/  LEA.HI R4, R2, R11, RZ, 0x1 ;  /* 0x0000000b02047211 */ /* 0x000fe200078f08ff */
[----:B------:R-:W-:Y:S01]  /*0190*/  IMAD.IADD R13, R9, 0x1, -R6 ;  /* 0x00000001090d7824 */ /* 0x000fe200078e0a06 */
[----:B------:R-:W-:Y:S02]  /*01a0*/  SHF.R.S32.HI R7, RZ, 0x1f, R10 ;  /* 0x0000001fff077819 */ /* 0x000fe4000001140a */
[----:B------:R-:W-:-:S02]  /*01b0*/  LEA.HI R14, R16, R9, RZ, 0x3 ;  /* 0x00000009100e7211 */ /* 0x000fc400078f18ff */
[----:B------:R-:W-:Y:S02]  /*01c0*/  LOP3.LUT R4, R4, 0xfffffffe, RZ, 0xc0, !PT ;  /* 0xfffffffe04047812 */ /* 0x000fe400078ec0ff */
[----:B------:R-:W-:Y:S02]  /*01d0*/  LEA.HI R7, R7, R0, RZ, 0x3 ;  /* 0x0000000007077211 */ /* 0x000fe400078f18ff */
[----:B------:R-:W-:Y:S01]  /*01e0*/  SHF.R.S32.HI R213, RZ, 0x3, R14 ;  /* 0x00000003ffd57819 */ /* 0x000fe2000001140e */
[----:B------:R-:W-:Y:S01]  /*01f0*/  IMAD.IADD R4, R11, 0x1, -R4 ;  /* 0x000000010b047824 */ /* 0x000fe200078e0a04 */
[----:B------:R-:W-:Y:S02]  /*0200*/  LOP3.LUT R6, R14, 0xfffffff8, RZ, 0xc0, !PT ;  /* 0xfffffff80e067812 */ /* 0x000fe400078ec0ff */
[----:B------:R-:W-:Y:S01]  /*0210*/  LOP3.LUT R7, R7, 0xfffffff8, RZ, 0xc0, !PT ;  /* 0xfffffff807077812 */ /* 0x000fe200078ec0ff */
[----:B------:R-:W-:Y:S01]  /*0220*/  IMAD.SHL.U32 R15, R213, 0x40, RZ ;  /* 0x00000040d50f7824 */ /* 0x000fe200078e00ff */
[----:B------:R-:W-:Y:S01]  /*0230*/  LOP3.LUT R2, R2, 0xfffffff0, RZ, 0xc0, !PT ;  /* 0xfffffff002027812 */ /* 0x000fe200078ec0ff */
[----:B------:R-:W-:Y:S01]  /*0240*/  IMAD.IADD R11, R9, 0x1, -R6 ;  /* 0x00000001090b7824 */ /* 0x000fe200078e0a06 */
[----:B------:R-:W-:Y:S01]  /*0250*/  LOP3.LUT R5, R5, 0xfffffffe, RZ, 0xc0, !PT ;  /* 0xfffffffe05057812 */ /* 0x000fe200078ec0ff */
[----:B------:R-:W-:Y:S01]  /*0260*/  IMAD.IADD R7, R0, 0x1, -R7 ;  /* 0x0000000100077824 */ /* 0x000fe200078e0a07 */
[----:B------:R-:W-:Y:S01]  /*0270*/  SHF.R.S32.HI R0, RZ, 0x1f, R13 ;  /* 0x0000001fff007819 */ /* 0x000fe2000001140d */
[----:B------:R-:W-:Y:S01]  /*0280*/  IMAD.SHL.U32 R214, R11, 0x8, RZ ;  /* 0x000000080bd67824 */ /* 0x000fe200078e00ff */
[----:B------:R-:W-:Y:S01]  /*0290*/  LOP3.LUT R15, R15, 0x1c0, RZ, 0xc0, !PT ;  /* 0x000001c00f0f7812 */ /* 0x000fe200078ec0ff */
[----:B------:R-:W-:Y:S01]  /*02a0*/  IMAD.IADD R17, R9, 0x1, -R2 ;  /* 0x0000000109117824 */ /* 0x000fe200078e0a02 */
[----:B------:R-:W-:Y:S01]  /*02b0*/  LEA.HI R0, R0, R13, RZ, 0x2 ;  /* 0x0000000d00007211 */ /* 0x000fe200078f10ff */
[----:B------:R-:W-:Y:S01]  /*02c0*/  IMAD.IADD R5, R8, 0x1, -R5 ;  /* 0x0000000108057824 */ /* 0x000fe200078e0a05 */
[----:B------:R-:W-:-:S02]  /*02d0*/  LEA.HI R3, R3, R8, RZ, 0x2 ;  /* 0x0000000803037211 */ /* 0x000fc400078f10ff */
[----:B------:R-:W-:Y:S01]  /*02e0*/  LOP3.LUT R13, R15, 0x38, R214, 0xf8, !PT ;  /* 0x000000380f0d7812 */ /* 0x000fe200078ef8d6 */
[----:B------:R-:W-:Y:S01]  /*02f0*/  IMAD.SHL.U32 R12, R5, 0x10, RZ ;  /* 0x00000010050c7824 */ /* 0x000fe200078e00ff */
[----:B------:R-:W-:Y:S02]  /*0300*/  SHF.R.U32.HI R212, RZ, 0x3, R15 ;  /* 0x00000003ffd47819 */ /* 0x000fe4000001160f */
[C---:B------:R-:W-:Y:S02]  /*0310*/  LOP3.LUT P4, RZ, R11.reuse, 0x2, RZ, 0xc0, !PT ;  /* 0x000000020bff7812 */ /* 0x040fe4000788c0ff */
[C---:B------:R-:W-:Y:S01]  /*0320*/  LOP3.LUT P3, RZ, R11.reuse, 0x4, RZ, 0xc0, !PT ;  /* 0x000000040bff7812 */ /* 0x040fe2000786c0ff */
[----:B------:R-:W-:Y:S01]  /*0330*/  IMAD.SHL.U32 R11, R11, 0x40, RZ ;  /* 0x000000400b0b7824 */ /* 0x000fe200078e00ff */
[----:B------:R-:W-:Y:S02]  /*0340*/  LOP3.LUT R3, R3, 0xfffffffc, RZ, 0xc0, !PT ;  /* 0xfffffffc03037812 */ /* 0x000fe400078ec0ff */
[----:B------:R-:W-:-:S02]  /*0350*/  LOP3.LUT R212, R13, R212, RZ, 0x3c, !PT ;  /* 0x000000d40dd47212 */ /* 0x000fc400078e3cff */
[----:B------:R-:W-:Y:S01]  /*0360*/  LOP3.LUT R13, R7, 0x1, RZ, 0xc0, !PT ;  /* 0x00000001070d7812 */ /* 0x000fe200078ec0ff */
[----:B------:R-:W-:Y:S01]  /*0370*/  IMAD.IADD R3, R8, 0x1, -R3 ;  /* 0x0000000108037824 */ /* 0x000fe200078e0a03 */
[----:B------:R-:W-:Y:S02]  /*0380*/  SHF.R.S32.HI R2, RZ, 0x1f, R17 ;  /* 0x0000001fff027819 */ /* 0x000fe40000011411 */
[----:B------:R-:W-:Y:S02]  /*0390*/  LOP3.LUT R11, R11, 0x1c0, RZ, 0xc0, !PT ;  /* 0x000001c00b0b7812 */ /* 0x000fe400078ec0ff */
[----:B------:R-:W-:Y:S02]  /*03a0*/  ISETP.NE.U32.AND P0, PT, R13, 0x1, PT ;  /* 0x000000010d00780c */ /* 0x000fe40003f05070 */
[CC--:B------:R-:W-:Y:S02]  /*03b0*/  LEA.HI R8, R16.reuse, R9.reuse, RZ, 0x7 ;  /* 0x0000000910087211 */ /* 0x0c0fe400078f38ff */
[----:B------:R-:W-:-:S02]  /*03c0*/  LEA.HI R13, R16, R9, RZ, 0x6 ;  /* 0x00000009100d7211 */ /* 0x000fc400078f30ff */
[----:B------:R-:W-:Y:S02]  /*03d0*/  LOP3.LUT R10, R10, 0x7ffffffc, RZ, 0xc0, !PT ;  /* 0x7ffffffc0a0a7812 */ /* 0x000fe400078ec0ff */
[----:B------:R-:W-:Y:S02]  /*03e0*/  LEA.HI R2, R2, R17, RZ, 0x3 ;  /* 0x0000001102027211 */ /* 0x000fe400078f18ff */
[----:B------:R-:W-:Y:S01]  /*03f0*/  LOP3.LUT R205, R11, 0x10, R12, 0xf8, !PT ;  /* 0x000000100bcd7812 */ /* 0x000fe200078ef80c */
[----:B------:R-:W-:Y:S01]  /*0400*/  IMAD.IADD R10, R9, 0x1, -R10 ;  /* 0x00000001090a7824 */ /* 0x000fe200078e0a0a */
[----:B------:R-:W-:Y:S01]  /*0410*/  SHF.R.S32.HI R8, RZ, 0x7, R8 ;  /* 0x00000007ff087819 */ /* 0x000fe20000011408 */
[----:B------:R-:W-:Y:S01]  /*0420*/  IMAD.SHL.U32 R9, R7, 0x40, RZ ;  /* 0x0000004007097824 */ /* 0x000fe200078e00ff */
[----:B------:R-:W-:Y:S02]  /*0430*/  LOP3.LUT R15, R11, 0x8, R14, 0xf8, !PT ;  /* 0x000000080b0f7812 */ /* 0x000fe400078ef80e */
[----:B------:R-:W-:Y:S01]  /*0440*/  SHF.R.U32.HI R12, RZ, 0x3, R11 ;  /* 0x00000003ff0c7819 */ /* 0x000fe2000001160b */
[----:B------:R-:W-:Y:S01]  /*0450*/  IMAD.SHL.U32 R11, R4, 0x200, RZ ;  /* 0x00000200040b7824 */ /* 0x000fe200078e00ff */
[----:B------:R-:W-:-:S02]  /*0460*/  SHF.R.S32.HI R13, RZ, 0x6, R13 ;  /* 0x00000006ff0d7819 */ /* 0x000fc4000001140d */
[C---:B------:R-:W-:Y:S01]  /*0470*/  LOP3.LUT R6, R2.reuse, 0xfffffff8, RZ, 0xc0, !PT ;  /* 0xfffffff802067812 */ /* 0x040fe200078ec0ff */
[----:B------:R-:W-:Y:S01]  /*0480*/  IMAD.SHL.U32 R2, R2, 0x40, RZ ;  /* 0x0000004002027824 */ /* 0x000fe200078e00ff */
[----:B------:R-:W-:Y:S01]  /*0490*/  LOP3.LUT R206, R15, R12, RZ, 0x3c, !PT ;  /* 0x0000000c0fce7212 */ /* 0x000fe200078e3cff */
[C---:B------:R-:W-:Y:S01]  /*04a0*/  IMAD R15, R8.reuse, 0x800, R11 ;  /* 0x00000800080f7824 */ /* 0x040fe200078e020b */
[----:B------:R-:W-:Y:S01]  /*04b0*/  LOP3.LUT R205, R205, 0x8, R14, 0xf8, !PT ;  /* 0x00000008cdcd7812 */ /* 0x000fe200078ef80e */
[----:B------:R-:W-:Y:S01]  /*04c0*/  IMAD.SHL.U32 R221, R13, 0x8, RZ ;  /* 0x000000080ddd7824 */ /* 0x000fe200078e00ff */
[----:B------:R-:W-:Y:S01]  /*04d0*/  R2P PR, R7, 0x6 ;  /* 0x0000000607007804 */ /* 0x000fe20000000000 */
[----:B------:R-:W-:Y:S01]  /*04e0*/  IMAD.SHL.U32 R7, R8, 0x20, RZ ;  /* 0x0000002008077824 */ /* 0x000fe200078e00ff */
[----:B------:R-:W-:Y:S01]  /*04f0*/  LOP3.LUT R205, R11, R205, R12, 0xf6, !PT ;  /* 0x000000cd0bcd7212 */ /* 0x000fe200078ef60c */
[----:B------:R-:W-:Y:S01]  /*0500*/  IMAD.SHL.U32 R8, R10, 0x2, RZ ;  /* 0x000000020a087824 */ /* 0x000fe200078e00ff */
[----:B------:R-:W-:Y:S01]  /*0510*/  LOP3.LUT R10, R9, 0x1c0, RZ, 0xc0, !PT ;  /* 0x000001c0090a7812 */ /* 0x000fe200078ec0ff */
[----:B------:R-:W-:Y:S01]  /*0520*/  IMAD.IADD R6, R17, 0x1, -R6 ;  /* 0x0000000111067824 */ /* 0x000fe200078e0a06 */
[----:B------:R-:W-:Y:S01]  /*0530*/  LOP3.LUT R221, R221, 0x18, RZ, 0xc0, !PT ;  /* 0x00000018dddd7812 */ /* 0x000fe200078ec0ff */
[----:B------:R-:W-:Y:S01]  /*0540*/  IMAD.SHL.U32 R12, R4, 0x20, RZ ;  /* 0x00000020040c7824 */ /* 0x000fe200078e00ff */
[----:B------:R-:W-:Y:S01]  /*0550*/  LOP3.LUT R220, R10, 0x20, R7, 0xf8, !PT ;  /* 0x000000200adc7812 */ /* 0x000fe200078ef807 */
[----:B------:R-:W-:Y:S01]  /*0560*/  IMAD.SHL.U32 R6, R6, 0x40, RZ ;  /* 0x0000004006067824 */ /* 0x000fe200078e00ff */
[----:B------:R-:W-:Y:S01]  /*0570*/  SHF.R.U32.HI R9, RZ, 0x3, R10 ;  /* 0x00000003ff097819 */ /* 0x000fe2000001160a */
[----:B------:R-:W-:Y:S01]  /*0580*/  IMAD.IADD R206, R15, 0x1, R206 ;  /* 0x000000010fce7824 */ /* 0x000fe200078e02ce */
[----:B------:R-:W-:Y:S01]  /*0590*/  LOP3.LUT R207, R221, 0x20, R12, 0xf8, !PT ;  /* 0x00000020ddcf7812 */ /* 0x000fe200078ef80c */
[----:B------:R-:W-:Y:S01]  /*05a0*/  IMAD R212, R13, 0x200, R212 ;  /* 0x000002000dd47824 */ /* 0x000fe200078e02d4 */
[----:B------:R-:W-:Y:S01]  /*05b0*/  LOP3.LUT R220, R220, R9, RZ, 0x3c, !PT ;  /* 0x00000009dcdc7212 */ /* 0x000fe200078e3cff */
[----:B------:R-:W-:Y:S01]  /*05c0*/  IMAD.SHL.U32 R206, R206, 0x2, RZ ;  /* 0x00000002cece7824 */ /* 0x000fe200078e00ff */
[----:B------:R-:W-:Y:S01]  /*05d0*/  LOP3.LUT R221, R9, R10, R221, 0x1e, !PT ;  /* 0x0000000a09dd7212 */ /* 0x000fe200078e1edd */
[----:B------:R-:W-:Y:S01]  /*05e0*/  IMAD.SHL.U32 R9, R4, 0x8, RZ ;  /* 0x0000000804097824 */ /* 0x000fe200078e00ff */
[----:B------:R-:W-:Y:S01]  /*05f0*/  LOP3.LUT R6, R6, 0x1c0, RZ, 0xc0, !PT ;  /* 0x000001c006067812 */ /* 0x000fe200078ec0ff */
[----:B------:R-:W-:Y:S01]  /*0600*/  IMAD.SHL.U32 R218, R212, 0x2, RZ ;  /* 0x00000002d4da7824 */ /* 0x000fe200078e00ff */
[----:B------:R-:W-:-:S02]  /*0610*/  SHF.R.S32.HI R4, RZ, 0x2, R0 ;  /* 0x00000002ff047819 */ /* 0x000fc40000011400 */
[----:B------:R-:W-:Y:S02]  /*0620*/  SHF.R.U32.HI R204, RZ, 0x3, R6 ;  /* 0x00000003ffcc7819 */ /* 0x000fe40000011606 */
[----:B------:R-:W-:Y:S01]  /*0630*/  LOP3.LUT R9, R6, 0x8, R9, 0xf8, !PT ;  /* 0x0000000806097812 */ /* 0x000fe200078ef809 */
[----:B------:R-:W-:Y:S01]  /*0640*/  IMAD R211, R3, 0x10, R4 ;  /* 0x0000001003d37824 */ /* 0x000fe200078e0204 */
[----:B------:R-:W-:Y:S02]  /*0650*/  LOP3.LUT R0, R2, 0xfffffe00, RZ, 0xc0, !PT ;  /* 0xfffffe0002007812 */ /* 0x000fe400078ec0ff */
[----:B------:R-:W-:Y:S01]  /*0660*/  LOP3.LUT R210, R7, 0x6, R210, 0xf8, !PT ;  /* 0x0000000607d27812 */ /* 0x000fe200078ef8d2 */
[----:B------:R-:W-:Y:S01]  /*0670*/  IMAD R7, R3, 0x400, R8 ;  /* 0x0000040003077824 */ /* 0x000fe200078e0208 */
[----:B------:R-:W-:Y:S01]  /*0680*/  LOP3.LUT R207, R204, R207, R6, 0x1e, !PT ;  /* 0x000000cfcccf7212 */ /* 0x000fe200078e1e06 */
[----:B------:R-:W-:Y:S01]  /*0690*/  IMAD R8, R5, 0x400, R8 ;  /* 0x0000040005087824 */ /* 0x000fe200078e0208 */
[----:B------:R-:W-:Y:S01]  /*06a0*/  LOP3.LUT R204, R9, R204, RZ, 0x3c, !PT ;  /* 0x000000cc09cc7212 */ /* 0x000fe200078e3cff */
[--C-:B------:R-:W-:Y:S01]  /*06b0*/  IMAD R3, R3, 0x400, R0.reuse ;  /* 0x0000040003037824 */ /* 0x100fe200078e0200 */
[----:B------:R-:W-:Y:S01]  /*06c0*/  LOP3.LUT R207, R207, R0, RZ, 0xfc, !PT ;  /* 0x00000000cfcf7212 */ /* 0x000fe200078efcff */
[----:B------:R-:W-:Y:S01]  /*06d0*/  IMAD R5, R5, 0x400, R0 ;  /* 0x0000040005057824 */ /* 0x000fe200078e0200 */
[----:B------:R-:W-:Y:S01]  /*06e0*/  IADD3 R219, R214, 0x40, RZ ;  /* 0x00000040d6db7810 */ /* 0x000fe20007ffe0ff */
[----:B------:R-:W-:-:S02]  /*06f0*/  IMAD.IADD R220, R7, 0x1, R220 ;  /* 0x0000000107dc7824 */ /* 0x000fc400078e02dc */
[----:B------:R-:W-:Y:S02]  /*0700*/  IMAD.IADD R208, R3, 0x1, R204 ;  /* 0x0000000103d07824 */ /* 0x000fe400078e02cc */
[----:B------:R-:W-:Y:S02]  /*0710*/  IMAD.IADD R204, R204, 0x1, R5 ;  /* 0x00000001cccc7824 */ /* 0x000fe400078e0205 */
[----:B------:R-:W-:Y:S02]  /*0720*/  IMAD.MOV.U32 R3, RZ, RZ, 0x20 ;  /* 0x00000020ff037424 */ /* 0x000fe400078e00ff */
[----:B------:R-:W-:Y:S01]  /*0730*/  IMAD.MOV.U32 R5, RZ, RZ, 0x40 ;  /* 0x00000040ff057424 */ /* 0x000fe200078e00ff */
[----:B------:R-:W-:Y:S01]  /*0740*/  LEA R204, R204, 0x10000, 0x1 ;  /* 0x00010000cccc7811 */ /* 0x000fe200078e08ff */
[----:B------:R-:W-:Y:S01]  /*0750*/  IMAD.SHL.U32 R220, R220, 0x2, RZ ;  /* 0x00000002dcdc7824 */ /* 0x000fe200078e00ff */
[----:B------:R-:W-:Y:S01]  /*0760*/  SEL R3, R3, 0xffffffe0, !P4 ;  /* 0xffffffe003037807 */ /* 0x000fe20006000000 */
[----:B------:R-:W-:Y:S01]  /*0770*/  IMAD.IADD R221, R8, 0x1, R221 ;  /* 0x0000000108dd7824 */ /* 0x000fe200078e02dd */
[----:B------:R-:W-:Y:S01]  /*0780*/  SEL R5, R5, 0xffffffc0, !P3 ;  /* 0xffffffc005057807 */ /* 0x000fe20005800000 */
[----:B------:R-:W-:Y:S01]  /*0790*/  IMAD.MOV.U32 R7, RZ, RZ, -0x10 ;  /* 0xfffffff0ff077424 */ /* 0x000fe200078e00ff */
[----:B------:R-:W-:Y:S01]  /*07a0*/  IADD3 R222, R220, 0x20, RZ ;  /* 0x00000020dcde7810 */ /* 0x000fe20007ffe0ff */
[----:B------:R-:W-:Y:S01]  /*07b0*/  IMAD.IADD R196, R206, 0x1, R3 ;  /* 0x00000001cec47824 */ /* 0x000fe200078e0203 */
[----:B------:R-:W-:Y:S01]  /*07c0*/  LEA R221, R221, 0xc000, 0x1 ;  /* 0x0000c000dddd7811 */ /* 0x000fe200078e08ff */
[----:B------:R-:W-:Y:S01]  /*07d0*/  IMAD R0, R205, 0x2, R5 ;  /* 0x00000002cd007824 */ /* 0x000fe200078e0205 */
[----:B------:R-:W-:Y:S01]  /*07e0*/  SEL R7, R7, 0x10, !P0 ;  /* 0x0000001007077807 */ /* 0x000fe20004000000 */
[----:B------:R-:W-:Y:S01]  /*07f0*/  IMAD.SHL.U32 R205, R205, 0x2, RZ ;  /* 0x00000002cdcd7824 */ /* 0x000fe200078e00ff */
[----:B------:R-:W-:-:S02]  /*0800*/  @P1 IADD3 R222, R220, -0x20, RZ ;  /* 0xffffffe0dcde1810 */ /* 0x000fc40007ffe0ff */
[----:B------:R-:W-:Y:S01]  /*0810*/  IADD3 R2, R5, R206, R3 ;  /* 0x000000ce05027210 */ /* 0x000fe20007ffe003 */
[----:B------:R-:W-:Y:S01]  /*0820*/  IMAD.IADD R3, R206, 0x1, R5 ;  /* 0x00000001ce037824 */ /* 0x000fe200078e0205 */
[C---:B------:R-:W-:Y:S01]  /*0830*/  IADD3 R223, R221.reuse, 0x40, RZ ;  /* 0x00000040dddf7810 */ /* 0x040fe20007ffe0ff */
[----:B------:R-:W-:Y:S01]  /*0840*/  IMAD.IADD R224, R220, 0x1, R7 ;  /* 0x00000001dce07824 */ /* 0x000fe200078e0207 */
[----:B------:R-:W-:Y:S01]  /*0850*/  @P2 IADD3 R223, R221, -0x40, RZ ;  /* 0xffffffc0dddf2810 */ /* 0x000fe20007ffe0ff */
[----:B--23--:R-:W-:Y:S02]  /*0860*/  IMAD.IADD R226, R7, 0x1, R222 ;  /* 0x0000000107e27824 */ /* 0x00cfe400078e02de */
.L_x_126:
[----:B-123--:R-:W1:Y:S01]  /*0870*/  LDC.U8 R5, c[0x0][0x312] ;  /* 0x0000c480ff057b82 */ /* 0x00ee620000000000 */
[----:B------:R-:W-:Y:S01]  /*0880*/  ISETP.NE.U32.AND P3, PT, RZ, c[0x0][0x250], PT ;  /* 0x00009400ff007a0c */ /* 0x000fe20003f65070 */
[----:B------:R-:W-:Y:S01]  /*0890*/  IMAD.SHL.U32 R6, R216, 0x4, RZ ;  /* 0x00000004d8067824 */ /* 0x000fe200078e00ff */
[----:B------:R-:W-:Y:S01]  /*08a0*/  ISETP.NE.U32.AND P2, PT, RZ, c[0x0][0x240], PT ;  /* 0x00009000ff007a0c */ /* 0x000fe20003f45070 */
[----:B------:R-:W-:Y:S01]  /*08b0*/  IMAD.MOV.U32 R19, RZ, RZ, -0x1 ;  /* 0xffffffffff137424 */ /* 0x000fe200078e00ff */
[----:B------:R-:W-:-:S02]  /*08c0*/  ISETP.NE.AND.EX P3, PT, RZ, c[0x0][0x254], PT, P3 ;  /* 0x00009500ff007a0c */ /* 0x000fc40003f65330 */
[----:B------:R-:W-:Y:S02]  /*08d0*/  SHF.R.S32.HI R17, RZ, 0x1f, R216 ;  /* 0x0000001fff117819 */ /* 0x000fe400000114d8 */
[----:B------:R-:W-:Y:S02]  /*08e0*/  ISETP.NE.AND.EX P2, PT, RZ, c[0x0][0x244], PT, P2 ;  /* 0x00009100ff007a0c */ /* 0x000fe40003f45320 */
[----:B------:R-:W-:Y:S02]  /*08f0*/  ISETP.EQ.U32.AND P5, PT, RZ, c[0x0][0x248], PT ;  /* 0x00009200ff007a0c */ /* 0x000fe40003fa2070 */
[----:B------:R-:W-:Y:S02]  /*0900*/  SHF.L.U64.HI R4, R216, 0x2, R17 ;  /* 0x00000002d8047819 */ /* 0x000fe40000010211 */
[----:B------:R-:W-:Y:S02]  /*0910*/  IADD3 R14, P0, R6, c[0x0][0x240], RZ ;  /* 0x00009000060e7a10 */ /* 0x000fe40007f1e0ff */
[----:B-1----:R-:W-:-:S02]  /*0920*/  ISETP.NE.AND P4, PT, R5, RZ, PT ;  /* 0x000000ff0500720c */ /* 0x002fc40003f85270 */
[----:B------:R-:W-:Y:S02]  /*0930*/  IADD3.X R15, R4, c[0x0][0x244], RZ, P0, !PT ;  /* 0x00009100040f7a10 */ /* 0x000fe400007fe4ff */
[----:B------:R-:W-:Y:S02]  /*0940*/  ISETP.EQ.OR.EX P5, PT, RZ, c[0x0][0x24c], !P4, P5 ;  /* 0x00009300ff007a0c */ /* 0x000fe400067a2750 */
[C---:B------:R-:W-:Y:S01]  /*0950*/  @P3 IADD3 R12, P0, R6.reuse, c[0x0][0x250], RZ ;  /* 0x00009400060c3a10 */ /* 0x040fe20007f1e0ff */
[----:B------:R-:W-:Y:S01]  /*0960*/  IMAD.MOV.U32 R241, RZ, RZ, RZ ;  /* 0x000000fffff17224 */ /* 0x000fe200078e00ff */
[----:B------:R-:W-:Y:S01]  /*0970*/  IADD3 R8, P1, R6, c[0x0][0x248], RZ ;  /* 0x0000920006087a10 */ /* 0x000fe20007f3e0ff */
[----:B------:R-:W-:Y:S01]  /*0980*/  IMAD.MOV.U32 R244, RZ, RZ, -0x1 ;  /* 0xfffffffffff47424 */ /* 0x000fe200078e00ff */
[----:B------:R-:W2:Y:S01]  /*0990*/  @P2 LDG.E R19, [R14.64] ;  /* 0x000000060e132981 */ /* 0x000ea2000c1e1900 */
[C---:B------:R-:W-:Y:S02]  /*09a0*/  @P3 IADD3.X R13, R4.reuse, c[0x0][0x254], RZ, P0, !PT ;  /* 0x00009500040d3a10 */ /* 0x040fe400007fe4ff */
[----:B------:R-:W-:Y:S01]  /*09b0*/  IADD3.X R9, R4, c[0x0][0x24c], RZ, P1, !PT ;  /* 0x0000930004097a10 */ /* 0x000fe20000ffe4ff */
[----:B------:R-:W2:Y:S04]  /*09c0*/  @P2 LDG.E R10, [R14.64+0x4] ;  /* 0x000004060e0a2981 */ /* 0x000ea8000c1e1900 */
[----:B-----5:R1:W5:Y:S04]  /*09d0*/  @P3 LDG.E R241, [R12.64] ;  /* 0x000000060cf13981 */ /* 0x020368000c1e1900 */
[----:B------:R1:W5:Y:S01]  /*09e0*/  @!P5 LDG.E R244, [R8.64] ;  /* 0x0000000608f4d981 */ /* 0x000362000c1e1900 */
[----:B------:R-:W-:Y:S01]  /*09f0*/  ISETP.NE.U32.AND P0, PT, RZ, c[0x0][0x248], PT ;  /* 0x00009200ff007a0c */ /* 0x000fe20003f05070 */
[----:B------:R-:W-:-:S03]  /*0a00*/  IMAD.MOV.U32 R5, RZ, RZ, c[0x0][0x218] ;  /* 0x00008600ff057624 */ /* 0x000fc600078e00ff */
[----:B------:R-:W-:Y:S01]  /*0a10*/  ISETP.NE.AND.EX P0, PT, RZ, c[0x0][0x24c], PT, P0 ;  /* 0x00009300ff007a0c */ /* 0x000fe20003f05300 */
[----:B--2---:R-:W-:Y:S02]  /*0a20*/  @P2 IMAD.IADD R243, R10, 0x1, -R19 ;  /* 0x000000010af32824 */ /* 0x004fe400078e0a13 */
[----:B------:R-:W-:-:S10]  /*0a30*/  @!P2 IMAD.MOV.U32 R243, RZ, RZ, c[0x0][0x214] ;  /* 0x00008500fff3a624 */ /* 0x000fd400078e00ff */
[----:B------:R-:W-:Y:S05]  /*0a40*/  @!P0 BRA `(.L_x_78) ;  /* 0x0000003000008947 */ /* 0x000fea0003800000 */
[----:B-1----:R-:W2:Y:S02]  /*0a50*/  @P4 LDG.E R5, [R8.64+0x4] ;  /* 0x0000040608054981 */ /* 0x002ea4000c1e1900 */
[----:B--2--5:R-:W-:-:S06]  /*0a60*/  @P4 IADD3 R5, R5, -R244, RZ ;  /* 0x800000f405054210 */ /* 0x024fcc0007ffe0ff */
[----:B------:R1:W5:Y:S02]  /*0a70*/  @!P4 LDG.E R5, [R8.64] ;  /* 0x000000060805c981 */ /* 0x000364000c1e1900 */
.L_x_78:
[----:B-1----:R-:W-:-:S04]  /*0a80*/  ISETP.NE.U32.AND P1, PT, RZ, c[0x0][0x258], PT ;  /* 0x00009600ff007a0c */ /* 0x002fc80003f25070 */
[----:B------:R-:W-:-:S13]  /*0a90*/  ISETP.NE.AND.EX P1, PT, RZ, c[0x0][0x25c], PT, P1 ;  /* 0x00009700ff007a0c */ /* 0x000fda0003f25310 */
[----:B------:R-:W-:-:S04]  /*0aa0*/  @P1 IADD3 R6, P0, R6, c[0x0][0x258], RZ ;  /* 0x0000960006061a10 */ /* 0x000fc80007f1e0ff */
[----:B------:R-:W-:-:S05]  /*0ab0*/  @P1 IADD3.X R7, R4, c[0x0][0x25c], RZ, P0, !PT ;  /* 0x0000970004071a10 */ /* 0x000fca00007fe4ff */
        /* <DEDUP_REMOVED lines=9> */
[C---:B------:R-:W-:Y:S01]  /*0b50*/  IADD3 R7, R243.reuse, 0x40, R227 ;  /* 0x00000040f3077810 */ /* 0x040fe20007ffe0e3 */
[----:B------:R-:W-:Y:S01]  /*0b60*/  IMAD.WIDE.U32 R26, R216, c[0x0][0x178], RZ ;  /* 0x00005e00d81a7a25 */ /* 0x000fe200078e00ff */
[----:B------:R-:W-:Y:S02]  /*0b70*/  IADD3 R4, R243, 0x3f, RZ ;  /* 0x0000003ff3047810 */ /* 0x000fe40007ffe0ff */
[----:B------:R-:W-:Y:S01]  /*0b80*/  IADD3 R7, R7, c[0x0][0x2e4], -R242 ;  /* 0x0000b90007077a10 */ /* 0x000fe20007ffe8f2 */
[----:B------:R-:W-:Y:S01]  /*0b90*/  IMAD R11, R17, c[0x0][0x178], RZ ;  /* 0x00005e00110b7a24 */ /* 0x000fe200078e02ff */
[----:B------:R-:W-:Y:S02]  /*0ba0*/  ISETP.NE.AND P0, PT, R244, -0x1, PT ;  /* 0xfffffffff400780c */ /* 0x000fe40003f05270 */
[----:B------:R-:W-:Y:S01]  /*0bb0*/  IADD3 R7, R7, 0x3f, RZ ;  /* 0x0000003f07077810 */ /* 0x000fe20007ffe0ff */
[----:B------:R-:W-:Y:S01]  /*0bc0*/  IMAD R11, R216, c[0x0][0x17c], R11 ;  /* 0x00005f00d80b7a24 */ /* 0x000fe200078e020b */
[----:B------:R-:W-:-:S02]  /*0bd0*/  SHF.R.S32.HI R5, RZ, 0x1f, R4 ;  /* 0x0000001fff057819 */ /* 0x000fc40000011404 */
[----:B------:R-:W-:Y:S01]  /*0be0*/  SHF.R.S32.HI R240, RZ, 0x1f, R7 ;  /* 0x0000001ffff07819 */ /* 0x000fe20000011407 */
[----:B------:R-:W-:Y:S01]  /*0bf0*/  IMAD.IADD R11, R27, 0x1, R11 ;  /* 0x000000011b0b7824 */ /* 0x000fe200078e020b */
[----:B------:R-:W-:Y:S01]  /*0c00*/  LEA.HI R5, R5, R4, RZ, 0x6 ;  /* 0x0000000405057211 */ /* 0x000fe200078f30ff */
[C---:B------:R-:W-:Y:S01]  /*0c10*/  IMAD R4, R19.reuse, c[0x0][0x194], RZ ;  /* 0x0000650013047a24 */ /* 0x040fe200078e02ff */
[----:B------:R-:W-:Y:S01]  /*0c20*/  LEA.HI R240, R240, R7, RZ, 0x6 ;  /* 0x00000007f0f07211 */ /* 0x000fe200078f30ff */
[C---:B------:R-:W-:Y:S01]  /*0c30*/  IMAD.WIDE.U32 R6, R19.reuse, c[0x0][0x190], RZ ;  /* 0x0000640013067a25 */ /* 0x040fe200078e00ff */
[----:B------:R-:W-:Y:S02]  /*0c40*/  ISETP.NE.AND P1, PT, R19, -0x1, PT ;  /* 0xffffffff1300780c */ /* 0x000fe40003f25270 */
[----:B------:R-:W-:Y:S01]  /*0c50*/  SHF.R.S32.HI R5, RZ, 0x6, R5 ;  /* 0x00000006ff057819 */ /* 0x000fe20000011405 */
[----:B------:R-:W-:Y:S01]  /*0c60*/  @P0 IMAD.IADD R10, R241, 0x1, R244 ;  /* 0x00000001f10a0824 */ /* 0x000fe200078e02f4 */
[----:B------:R-:W-:-:S02]  /*0c70*/  SHF.R.S32.HI R240, RZ, 0x6, R240 ;  /* 0x00000006fff07819 */ /* 0x000fc400000114f0 */
[----:B------:R-:W-:Y:S01]  /*0c80*/  SEL R26, R26, R6, !P1 ;  /* 0x000000061a1a7207 */ /* 0x000fe20004800000 */
[----:B------:R-:W-:Y:S01]  /*0c90*/  @P0 IMAD.WIDE.U32 R12, R10, c[0x0][0x198], RZ ;  /* 0x000066000a0c0a25 */ /* 0x000fe200078e00ff */
[----:B------:R-:W-:-:S03]  /*0ca0*/  IMNMX R240, R5, R240, PT ;  /* 0x000000f005f07217 */ /* 0x000fc60003800200 */
[----:B------:R-:W-:Y:S01]  /*0cb0*/  @P0 IMAD R10, R10, c[0x0][0x19c], R13 ;  /* 0x000067000a0a0a24 */ /* 0x000fe200078e020d */
[----:B------:R-:W-:Y:S01]  /*0cc0*/  LEA R6, R240, 0xffffffc0, 0x6 ;  /* 0xffffffc0f0067811 */ /* 0x000fe200078e30ff */
[----:B------:R-:W-:-:S03]  /*0cd0*/  @P1 IMAD.IADD R11, R7, 0x1, R4 ;  /* 0x00000001070b1824 */ /* 0x000fc600078e0204 */
[----:B------:R-:W-:Y:S01]  /*0ce0*/  SHF.R.S32.HI R23, RZ, 0x1f, R6 ;  /* 0x0000001fff177819 */ /* 0x000fe20000011406 */
[----:B------:R-:W-:Y:S05]  /*0cf0*/  @P0 BRA `(.L_x_80) ;  /* 0x0000009000000947 */ /* 0x000fea0003800000 */
[----:B------:R-:W-:Y:S01]  /*0d00*/  SHF.R.S32.HI R4, RZ, 0x1f, R241 ;  /* 0x0000001fff047819 */ /* 0x000fe200000114f1 */
[----:B------:R-:W-:-:S04]  /*0d10*/  IMAD.WIDE.U32 R8, R241, c[0x0][0x198], RZ ;  /* 0x00006600f1087a25 */ /* 0x000fc800078e00ff */
[----:B------:R-:W-:Y:S02]  /*0d20*/  IMAD R4, R4, c[0x0][0x198], RZ ;  /* 0x0000660004047a24 */ /* 0x000fe400078e02ff */
[----:B------:R-:W-:Y:S02]  /*0d30*/  IMAD R5, R17, c[0x0][0x180], RZ ;  /* 0x0000600011057a24 */ /* 0x000fe400078e02ff */
[----:B------:R-:W-:Y:S02]  /*0d40*/  IMAD R4, R241, c[0x0][0x19c], R4 ;  /* 0x00006700f1047a24 */ /* 0x000fe400078e0204 */
[----:B------:R-:W-:-:S03]  /*0d50*/  IMAD R5, R216, c[0x0][0x184], R5 ;  /* 0x00006100d8057a24 */ /* 0x000fc600078e0205 */
[----:B------:R-:W-:-:S05]  /*0d60*/  IADD3 R9, R9, R4, RZ ;  /* 0x0000000409097210 */ /* 0x000fca0007ffe0ff */
[----:B------:R-:W-:-:S05]  /*0d70*/  IMAD.WIDE.U32 R12, R216, c[0x0][0x180], R8 ;  /* 0x00006000d80c7a25 */ /* 0x000fca00078e0008 */
[----:B------:R-:W-:Y:S02]  /*0d80*/  IADD3 R10, R13, R5, RZ ;  /* 0x000000050d0a7210 */ /* 0x000fe40007ffe0ff */
.L_x_80:
        /* <DEDUP_REMOVED lines=14> */
[----:B------:R-:W-:Y:S02]  /*0e70*/  MOV R18, R8 ;  /* 0x0000000800127202 */ /* 0x000fe40000000f00 */
.L_x_81:
[----:B------:R-:W-:Y:S01]  /*0e80*/  IABS R7, c[0x0][0x1c8] ;  /* 0x0000720000077a13 */ /* 0x000fe20000000000 */
[----:B------:R-:W1:Y:S01]  /*0e90*/  LDC.U8 R13, c[0x0][0x328] ;  /* 0x0000ca00ff0d7b82 */ /* 0x000e620000000000 */
[----:B------:R-:W-:Y:S01]  /*0ea0*/  @P1 IMAD.WIDE.U32 R28, R19, c[0x0][0x370], RZ ;  /* 0x0000dc00131c1a25 */ /* 0x000fe200078e00ff */
[----:B------:R-:W-:Y:S01]  /*0eb0*/  LOP3.LUT R8, R235, c[0x0][0x1c8], RZ, 0x3c, !PT ;  /* 0x00007200eb087a12 */ /* 0x000fe200078e3cff */
[----:B------:R-:W2:Y:S01]  /*0ec0*/  I2F.RP R5, R7 ;  /* 0x0000000700057306 */ /* 0x000ea20000209400 */
[C---:B------:R-:W-:Y:S01]  /*0ed0*/  SHF.L.U32 R16, R216.reuse, 0x7, RZ ;  /* 0x00000007d8107819 */ /* 0x040fe200000006ff */
[----:B------:R-:W-:Y:S01]  /*0ee0*/  @!P1 IMAD.WIDE.U32 R30, R216, c[0x0][0x368], RZ ;  /* 0x0000da00d81e9a25 */ /* 0x000fe200078e00ff */
[----:B------:R-:W-:Y:S02]  /*0ef0*/  ISETP.GE.AND P4, PT, R8, RZ, PT ;  /* 0x000000ff0800720c */ /* 0x000fe40003f86270 */
[C---:B------:R-:W-:Y:S01]  /*0f00*/  SHF.L.U64.HI R8, R216.reuse, 0x7, R17 ;  /* 0x00000007d8087819 */ /* 0x040fe20000010211 */
[----:B------:R-:W-:Y:S01]  /*0f10*/  @P1 IMAD R27, R19, c[0x0][0x374], R29 ;  /* 0x0000dd00131b1a24 */ /* 0x000fe200078e021d */
[----:B------:R-:W-:Y:S01]  /*0f20*/  @!P1 MOV R28, R30 ;  /* 0x0000001e001c9202 */ /* 0x000fe20000000f00 */
[----:B------:R-:W-:Y:S01]  /*0f30*/  IMAD.WIDE.U32 R34, R216, c[0x0][0x224], RZ ;  /* 0x00008900d8227a25 */ /* 0x000fe200078e00ff */
[----:B------:R-:W-:-:S03]  /*0f40*/  SEL R8, R8, RZ, P2 ;  /* 0x000000ff08087207 */ /* 0x000fc60001000000 */
[----:B------:R-:W-:Y:S01]  /*0f50*/  IMAD R29, R235, c[0x0][0x22c], RZ ;  /* 0x00008b00eb1d7a24 */ /* 0x000fe200078e02ff */
[----:B--2---:R2:W3:Y:S01]  /*0f60*/  MUFU.RCP R20, R5 ;  /* 0x0000000500147308 */ /* 0x0044e20000001000 */
[----:B-1----:R-:W-:Y:S02]  /*0f70*/  ISETP.NE.AND P3, PT, R13, RZ, PT ;  /* 0x000000ff0d00720c */ /* 0x002fe40003f65270 */
[----:B------:R-:W-:-:S04]  /*0f80*/  SEL R13, R16, RZ, P2 ;  /* 0x000000ff100d7207 */ /* 0x000fc80001000000 */
[----:B------:R-:W-:-:S04]  /*0f90*/  IADD3 R32, P2, R6, R13, RZ ;  /* 0x0000000d06207210 */ /* 0x000fc80007f5e0ff */
[----:B------:R-:W-:Y:S01]  /*0fa0*/  IADD3.X R8, R23, R8, RZ, P2, !PT ;  /* 0x0000000817087210 */ /* 0x000fe200017fe4ff */
[----:B--2---:R-:W-:Y:S01]  /*0fb0*/  @!P1 IMAD R5, R17, c[0x0][0x368], RZ ;  /* 0x0000da0011059a24 */ /* 0x004fe200078e02ff */
[----:B---3--:R-:W-:-:S03]  /*0fc0*/  IADD3 R20, R20, 0xffffffe, RZ ;  /* 0x0ffffffe14147810 */ /* 0x008fc60007ffe0ff */
[----:B------:R-:W-:Y:S01]  /*0fd0*/  @!P1 IMAD R5, R216, c[0x0][0x36c], R5 ;  /* 0x0000db00d8059a24 */ /* 0x000fe200078e0205 */
[----:B------:R-:W1:Y:S03]  /*0fe0*/  F2I.FTZ.U32.TRUNC.NTZ R21, R20 ;  /* 0x0000001400157305 */ /* 0x000e66000021f000 */
[----:B------:R-:W-:Y:S01]  /*0ff0*/  @!P1 IMAD.IADD R27, R31, 0x1, R5 ;  /* 0x000000011f1b9824 */ /* 0x000fe200078e0205 */
[----:B-1----:R-:W-:Y:S01]  /*1000*/  IADD3 R4, RZ, -R21, RZ ;  /* 0x80000015ff047210 */ /* 0x002fe20007ffe0ff */
[----:B------:R-:W-:-:S04]  /*1010*/  IMAD.MOV.U32 R20, RZ, RZ, RZ ;  /* 0x000000ffff147224 */ /* 0x000fc800078e00ff */
[----:B------:R-:W-:Y:S01]  /*1020*/  IMAD R9, R4, R7, RZ ;  /* 0x0000000704097224 */ /* 0x000fe200078e02ff */
[----:B------:R-:W-:-:S03]  /*1030*/  IABS R4, R235 ;  /* 0x000000eb00047213 */ /* 0x000fc60000000000 */
[----:B------:R-:W-:Y:S01]  /*1040*/  IMAD.HI.U32 R9, R21, R9, R20 ;  /* 0x0000000915097227 */ /* 0x000fe200078e0014 */
[----:B------:R-:W-:Y:S02]  /*1050*/  MOV R21, c[0x0][0x224] ;  /* 0x0000890000157a02 */ /* 0x000fe40000000f00 */
[----:B------:R-:W-:Y:S02]  /*1060*/  MOV R20, c[0x0][0x22c] ;  /* 0x00008b0000147a02 */ /* 0x000fe40000000f00 */
[----:B------:R-:W-:Y:S01]  /*1070*/  SHF.R.S32.HI R21, RZ, 0x1f, R21 ;  /* 0x0000001fff157819 */ /* 0x000fe20000011415 */
[----:B------:R-:W-:-:S04]  /*1080*/  IMAD.HI.U32 R9, R9, R4, RZ ;  /* 0x0000000409097227 */ /* 0x000fc800078e00ff */
[----:B------:R-:W-:Y:S02]  /*1090*/  IMAD.MOV R14, RZ, RZ, -R9 ;  /* 0x000000ffff0e7224 */ /* 0x000fe400078e0a09 */
[----:B------:R-:W-:-:S04]  /*10a0*/  IMAD.WIDE R24, R20, c[0x0][0x1c0], RZ ;  /* 0x0000700014187a25 */ /* 0x000fc800078e02ff */
[----:B------:R-:W-:Y:S02]  /*10b0*/  IMAD R14, R7, R14, R4 ;  /* 0x0000000e070e7224 */ /* 0x000fe400078e0204 */
[----:B------:R-:W-:Y:S02]  /*10c0*/  IMAD R4, R21, R216, RZ ;  /* 0x000000d815047224 */ /* 0x000fe400078e02ff */
[----:B------:R-:W-:Y:S01]  /*10d0*/  IMAD R21, R25, R34, RZ ;  /* 0x0000002219157224 */ /* 0x000fe200078e02ff */
[----:B------:R-:W-:Y:S01]  /*10e0*/  ISETP.GT.U32.AND P5, PT, R7, R14, PT ;  /* 0x0000000e0700720c */ /* 0x000fe20003fa4070 */
[----:B------:R-:W-:Y:S02]  /*10f0*/  IMAD R5, R17, c[0x0][0x224], R4 ;  /* 0x0000890011057a24 */ /* 0x000fe400078e0204 */
[----:B------:R-:W1:Y:S01]  /*1100*/  S2R R4, SR_CTAID.X ;  /* 0x0000000000047919 */ /* 0x000e620000002500 */
[----:B------:R-:W-:Y:S02]  /*1110*/  IMAD R13, R25, R32, RZ ;  /* 0x00000020190d7224 */ /* 0x000fe400078e02ff */
[----:B------:R-:W-:-:S02]  /*1120*/  IMAD.IADD R22, R35, 0x1, R5 ;  /* 0x0000000123167824 */ /* 0x000fc400078e0205 */
[----:B------:R-:W2:Y:S01]  /*1130*/  LDC.U8 R5, c[0x0][0x3d0] ;  /* 0x0000f400ff057b82 */ /* 0x000ea20000000000 */
[----:B------:R-:W-:-:S04]  /*1140*/  IMAD.WIDE.U32 R34, R24, R34, RZ ;  /* 0x0000002218227225 */ /* 0x000fc800078e00ff */
[----:B------:R-:W-:Y:S01]  /*1150*/  @!P5 IMAD.IADD R14, R14, 0x1, -R7 ;  /* 0x000000010e0ed824 */ /* 0x000fe200078e0a07 */
[----:B------:R-:W-:Y:S01]  /*1160*/  @!P5 IADD3 R9, R9, 0x1, RZ ;  /* 0x000000010909d810 */ /* 0x000fe20007ffe0ff */
[C---:B------:R-:W-:Y:S01]  /*1170*/  IMAD R21, R24.reuse, R22, R21 ;  /* 0x0000001618157224 */ /* 0x040fe200078e0215 */
[----:B------:R-:W-:Y:S01]  /*1180*/  ISETP.NE.AND P5, PT, RZ, c[0x0][0x1c8], PT ;  /* 0x00007200ff007a0c */ /* 0x000fe20003fa5270 */
[----:B------:R-:W-:Y:S01]  /*1190*/  IMAD.WIDE.U32 R30, R24, R19, RZ ;  /* 0x00000013181e7225 */ /* 0x000fe200078e00ff */
[----:B------:R-:W-:Y:S02]  /*11a0*/  ISETP.GE.U32.AND P6, PT, R14, R7, PT ;  /* 0x000000070e00720c */ /* 0x000fe40003fc6070 */
[----:B------:R-:W-:Y:S01]  /*11b0*/  IADD3 R21, R35, R21, RZ ;  /* 0x0000001523157210 */ /* 0x000fe20007ffe0ff */
[----:B------:R-:W-:Y:S01]  /*11c0*/  IMAD R7, R25, R19, RZ ;  /* 0x0000001319077224 */ /* 0x000fe200078e02ff */
[----:B------:R-:W-:Y:S01]  /*11d0*/  SEL R25, R34, R30, !P1 ;  /* 0x0000001e22197207 */ /* 0x000fe20004800000 */
[----:B------:R-:W-:Y:S01]  /*11e0*/  IMAD R13, R24, R8, R13 ;  /* 0x00000008180d7224 */ /* 0x000fe200078e020d */
[----:B------:R-:W-:Y:S01]  /*11f0*/  SHF.R.S32.HI R14, RZ, 0x1f, R235 ;  /* 0x0000001fff0e7819 */ /* 0x000fe200000114eb */
[----:B------:R-:W-:-:S02]  /*1200*/  @P3 IMAD R8, R216, c[0x0][0x214], RZ ;  /* 0x00008500d8083a24 */ /* 0x000fc400078e02ff */
[----:B------:R-:W-:Y:S01]  /*1210*/  @P1 IMAD.IADD R21, R31, 0x1, R7 ;  /* 0x000000011f151824 */ /* 0x000fe200078e0207 */
[----:B------:R-:W-:Y:S01]  /*1220*/  SHF.R.S32.HI R7, RZ, 0x1f, R227 ;  /* 0x0000001fff077819 */ /* 0x000fe200000114e3 */
[----:B-1----:R-:W-:Y:S01]  /*1230*/  IMAD.WIDE.U32 R30, R4, c[0x0][0x3d8], RZ ;  /* 0x0000f600041e7a25 */ /* 0x002fe200078e00ff */
[----:B------:R-:W-:Y:S02]  /*1240*/  @P3 SEL R8, R8, R19, !P1 ;  /* 0x0000001308083207 */ /* 0x000fe40004800000 */
[----:B------:R-:W-:Y:S01]  /*1250*/  @P6 IADD3 R9, R9, 0x1, RZ ;  /* 0x0000000109096810 */ /* 0x000fe20007ffe0ff */
[----:B------:R-:W-:Y:S01]  /*1260*/  IMAD.WIDE.U32 R32, R24, R32, RZ ;  /* 0x0000002018207225 */ /* 0x000fe200078e00ff */
[----:B--2---:R-:W-:Y:S02]  /*1270*/  ISETP.NE.AND P2, PT, R5, RZ, PT ;  /* 0x000000ff0500720c */ /* 0x004fe40003f45270 */
[----:B------:R-:W-:Y:S01]  /*1280*/  @!P4 IADD3 R9, -R9, RZ, RZ ;  /* 0x000000ff0909c210 */ /* 0x000fe20007ffe1ff */
[----:B------:R-:W-:Y:S01]  /*1290*/  IMAD R22, R4, c[0x0][0x3dc], R31 ;  /* 0x0000f70004167a24 */ /* 0x000fe200078e021f */
[----:B------:R-:W-:Y:S01]  /*12a0*/  @!P5 LOP3.LUT R9, RZ, c[0x0][0x1c8], RZ, 0x33, !PT ;  /* 0x00007200ff09da12 */ /* 0x000fe200078e33ff */
[----:B------:R-:W-:Y:S01]  /*12b0*/  @!P3 IMAD R4, R216, c[0x0][0x1c0], R235 ;  /* 0x00007000d804ba24 */ /* 0x000fe200078e02eb */
[----:B------:R-:W-:Y:S01]  /*12c0*/  SEL R24, R30, RZ, P2 ;  /* 0x000000ff1e187207 */ /* 0x000fe20001000000 */
        /* <DEDUP_REMOVED lines=14> */
.L_x_82:
[----:B------:R-:W-:-:S04]  /*13b0*/  IMAD R19, R216, c[0x0][0x1c0], R235 ;  /* 0x00007000d8137a24 */ /* 0x000fc800078e02eb */
[----:B------:R-:W-:Y:S02]  /*13c0*/  IMAD R19, R19, c[0x0][0x224], RZ ;  /* 0x0000890013137a24 */ /* 0x000fe400078e02ff */
.L_x_83:
[----:B------:R-:W1:Y:S01]  /*13d0*/  S2R R5, SR_TID.X ;  /* 0x0000000000057919 */ /* 0x000e620000002100 */
[----:B------:R-:W-:Y:S01]  /*13e0*/  IMAD R20, R20, c[0x0][0x1c0], RZ ;  /* 0x0000700014147a24 */ /* 0x000fe200078e02ff */
[----:B------:R-:W-:Y:S01]  /*13f0*/  IADD3 R28, P4, R214, R28, RZ ;  /* 0x0000001cd61c7210 */ /* 0x000fe20007f9e0ff */
[----:B------:R-:W-:Y:S01]  /*1400*/  IMAD R31, R23, c[0x0][0x370], RZ ;  /* 0x0000dc00171f7a24 */ /* 0x000fe200078e02ff */
[----:B------:R-:W-:Y:S01]  /*1410*/  SHF.R.S32.HI R215, RZ, 0x1f, R214 ;  /* 0x0000001fffd77819 */ /* 0x000fe200000114d6 */
[----:B------:R-:W-:Y:S01]  /*1420*/  IMAD.SHL.U32 R4, R20, 0x40, RZ ;  /* 0x0000004014047824 */ /* 0x000fe200078e00ff */
[----:B------:R-:W-:Y:S01]  /*1430*/  BSSY B1, `(.L_x_79) ;  /* 0x000058d000017945 */ /* 0x000fe20003800000 */
[C---:B------:R-:W-:Y:S02]  /*1440*/  IMAD.IADD R229, R6.reuse, 0x1, R229 ;  /* 0x0000000106e57824 */ /* 0x040fe400078e02e5 */
[----:B------:R-:W-:Y:S01]  /*1450*/  IMAD R31, R6, c[0x0][0x374], R31 ;  /* 0x0000dd00061f7a24 */ /* 0x000fe200078e021f */
[----:B------:R-:W-:Y:S01]  /*1460*/  IADD3 R29, P3, P1, R32, R4, R29 ;  /* 0x00000004201d7210 */ /* 0x000fe2000797e01d */
[----:B------:R-:W-:Y:S01]  /*1470*/  IMAD.IADD R19, R6, 0x1, R19 ;  /* 0x0000000106137824 */ /* 0x000fe200078e0213 */
[----:B------:R-:W-:Y:S01]  /*1480*/  SHF.R.S32.HI R4, RZ, 0x1f, R4 ;  /* 0x0000001fff047819 */ /* 0x000fe20000011404 */
[----:B------:R-:W-:-:S02]  /*1490*/  IMAD.IADD R245, R227, 0x1, R243 ;  /* 0x00000001e3f57824 */ /* 0x000fc400078e02f3 */
[----:B------:R-:W-:Y:S01]  /*14a0*/  IMAD.MOV.U32 R16, RZ, RZ, 0x4 ;  /* 0x00000004ff107424 */ /* 0x000fe200078e00ff */
[----:B------:R-:W-:Y:S02]  /*14b0*/  IADD3.X R13, R13, R4, R30, P3, P1 ;  /* 0x000000040d0d7210 */ /* 0x000fe40001fe241e */
[----:B------:R-:W-:Y:S01]  /*14c0*/  IADD3 R25, P3, P1, R24, R29, R25 ;  /* 0x0000001d18197210 */ /* 0x000fe2000797e019 */
[----:B------:R-:W-:Y:S02]  /*14d0*/  IMAD.X R29, R215, 0x1, R27, P4 ;  /* 0x00000001d71d7824 */ /* 0x000fe400020e061b */
[----:B------:R-:W-:Y:S01]  /*14e0*/  IMAD.WIDE R228, R229, R16, c[0x0][0x200] ;  /* 0x00008000e5e47625 */ /* 0x000fe200078e0210 */
[----:B------:R-:W-:Y:S02]  /*14f0*/  IADD3.X R21, R22, R13, R21, P3, P1 ;  /* 0x0000000d16157210 */ /* 0x000fe40001fe2415 */
[----:B-1----:R-:W-:Y:S01]  /*1500*/  SHF.R.S32.HI R4, RZ, 0x1f, R5 ;  /* 0x0000001fff047819 */ /* 0x002fe20000011405 */
[----:B------:R-:W-:Y:S01]  /*1510*/  IMAD.WIDE.U32 R28, R6, c[0x0][0x370], R28 ;  /* 0x0000dc00061c7a25 */ /* 0x000fe200078e001c */
[----:B------:R-:W-:-:S02]  /*1520*/  IADD3 R13, P1, R213, R6, RZ ;  /* 0x00000006d50d7210 */ /* 0x000fc40007f3e0ff */
[----:B------:R-:W-:Y:S01]  /*1530*/  LEA.HI R27, R4, R5, RZ, 0x5 ;  /* 0x00000005041b7211 */ /* 0x000fe200078f28ff */
[----:B------:R-:W-:Y:S01]  /*1540*/  IMAD.WIDE R230, R19, R16, c[0x0][0x3c8] ;  /* 0x0000f20013e67625 */ /* 0x000fe200078e0210 */
[----:B------:R-:W-:Y:S02]  /*1550*/  SHF.R.S32.HI R6, RZ, 0x1f, R213 ;  /* 0x0000001fff067819 */ /* 0x000fe400000114d5 */
[----:B------:R-:W-:Y:S02]  /*1560*/  LOP3.LUT R32, R27, 0xffffffe0, RZ, 0xc0, !PT ;  /* 0xffffffe01b207812 */ /* 0x000fe400078ec0ff */
[----:B------:R-:W-:Y:S01]  /*1570*/  SHF.R.S32.HI R27, RZ, 0x5, R27 ;  /* 0x00000005ff1b7819 */ /* 0x000fe2000001141b */
[----:B------:R-:W-:Y:S01]  /*1580*/  IMAD.X R22, R6, 0x1, R23, P1 ;  /* 0x0000000106167824 */ /* 0x000fe200008e0617 */
[----:B------:R-:W-:Y:S01]  /*1590*/  IADD3 R29, R29, R31, RZ ;  /* 0x0000001f1d1d7210 */ /* 0x000fe20007ffe0ff */
[----:B------:R-:W-:Y:S02]  /*15a0*/  IMAD.IADD R32, R5, 0x1, -R32 ;  /* 0x0000000105207824 */ /* 0x000fe400078e0a20 */
[----:B------:R-:W-:-:S02]  /*15b0*/  IMAD R22, R22, c[0x0][0x190], RZ ;  /* 0x0000640016167a24 */ /* 0x000fc400078e02ff */
[----:B------:R-:W-:Y:S02]  /*15c0*/  IMAD R32, R27, R20, R32 ;  /* 0x000000141b207224 */ /* 0x000fe400078e0220 */
[----:B------:R-:W-:Y:S02]  /*15d0*/  IMAD R20, R14, c[0x0][0x378], RZ ;  /* 0x0000de000e147a24 */ /* 0x000fe400078e02ff */
[----:B------:R-:W-:Y:S01]  /*15e0*/  IMAD.WIDE.U32 R30, R13, c[0x0][0x190], R214 ;  /* 0x000064000d1e7a25 */ /* 0x000fe200078e00d6 */
[----:B------:R-:W-:-:S03]  /*15f0*/  IADD3 R24, P1, R32, R25, RZ ;  /* 0x0000001920187210 */ /* 0x000fc60007f3e0ff */
[----:B------:R-:W-:Y:S01]  /*1600*/  IMAD R23, R235, c[0x0][0x37c], R20 ;  /* 0x0000df00eb177a24 */ /* 0x000fe200078e0214 */
[----:B------:R-:W-:Y:S01]  /*1610*/  IADD3 R20, R245, -c[0x0][0x2e8], -R242 ;  /* 0x8000ba00f5147a10 */ /* 0x000fe20007ffe8f2 */
[----:B------:R-:W-:Y:S01]  /*1620*/  IMAD R22, R13, c[0x0][0x194], R22 ;  /* 0x000065000d167a24 */ /* 0x000fe200078e0216 */
[----:B------:R-:W-:Y:S01]  /*1630*/  LEA.HI.X.SX32 R21, R32, R21, 0x1, P1 ;  /* 0x0000001520157211 */ /* 0x000fe200008f0eff */
[----:B------:R-:W-:Y:S01]  /*1640*/  IMAD.WIDE.U32 R28, R235, c[0x0][0x378], R28 ;  /* 0x0000de00eb1c7a25 */ /* 0x000fe200078e001c */
[----:B------:R-:W-:Y:S02]  /*1650*/  SHF.R.S32.HI R13, RZ, 0x1f, R20 ;  /* 0x0000001fff0d7819 */ /* 0x000fe40000011414 */
[----:B------:R-:W-:Y:S01]  /*1660*/  IADD3 R26, P3, R26, R30, RZ ;  /* 0x0000001e1a1a7210 */ /* 0x000fe20007f7e0ff */
[----:B------:R-:W-:Y:S01]  /*1670*/  IMAD.IADD R23, R29, 0x1, R23 ;  /* 0x000000011d177824 */ /* 0x000fe200078e0217 */
[----:B------:R-:W-:Y:S01]  /*1680*/  LEA.HI R13, R13, R20, RZ, 0x6 ;  /* 0x000000140d0d7211 */ /* 0x000fe200078f30ff */
[----:B------:R-:W-:Y:S01]  /*1690*/  IMAD R20, R14, c[0x0][0x1a8], RZ ;  /* 0x00006a000e147a24 */ /* 0x000fe200078e02ff */
[----:B------:R-:W-:-:S02]  /*16a0*/  LEA R246, P1, R24, c[0x0][0x350], 0x2 ;  /* 0x0000d40018f67a11 */ /* 0x000fc400078210ff */
[----:B------:R-:W-:Y:S02]  /*16b0*/  SHF.R.S32.HI R225, RZ, 0x6, R13 ;  /* 0x00000006ffe17819 */ /* 0x000fe4000001140d */
[----:B------:R-:W-:Y:S01]  /*16c0*/  IADD3.X R27, R11, R31, R22, P3, !PT ;  /* 0x0000001f0b1b7210 */ /* 0x000fe20001ffe416 */
[C---:B------:R-:W-:Y:S01]  /*16d0*/  IMAD R11, R235.reuse, c[0x0][0x1ac], R20 ;  /* 0x00006b00eb0b7a24 */ /* 0x040fe200078e0214 */
[----:B------:R-:W-:Y:S02]  /*16e0*/  IMNMX R225, RZ, R225, !PT ;  /* 0x000000e1ffe17217 */ /* 0x000fe40007800200 */
[----:B------:R-:W-:Y:S01]  /*16f0*/  LEA.HI.X R247, R24, c[0x0][0x354], R21, 0x2, P1 ;  /* 0x0000d50018f77a11 */ /* 0x000fe200008f1415 */
[----:B------:R-:W-:Y:S01]  /*1700*/  IMAD R24, R6, c[0x0][0x370], RZ ;  /* 0x0000dc0006187a24 */ /* 0x000fe200078e02ff */
[----:B------:R-:W-:Y:S01]  /*1710*/  ISETP.GT.AND P4, PT, R240, R225, PT ;  /* 0x000000e1f000720c */ /* 0x000fe20003f84270 */
[----:B------:R-:W-:Y:S01]  /*1720*/  IMAD.WIDE.U32 R20, R235, c[0x0][0x1a8], R26 ;  /* 0x00006a00eb147a25 */ /* 0x000fe200078e001a */
[----:B------:R-:W-:-:S02]  /*1730*/  MOV R22, R28 ;  /* 0x0000001c00167202 */ /* 0x000fc40000000f00 */
[----:B------:R-:W-:Y:S01]  /*1740*/  IADD3 R240, R240, -0x1, RZ ;  /* 0xfffffffff0f07810 */ /* 0x000fe20007ffe0ff */
[C---:B------:R-:W-:Y:S01]  /*1750*/  IMAD R13, R213.reuse, c[0x0][0x374], R24 ;  /* 0x0000dd00d50d7a24 */ /* 0x040fe200078e0218 */
[----:B------:R-:W-:Y:S01]  /*1760*/  LEA R250, P3, R20, c[0x0][0x160], 0x1 ;  /* 0x0000580014fa7a11 */ /* 0x000fe200078608ff */
[----:B------:R-:W-:-:S04]  /*1770*/  IMAD.WIDE.U32 R22, R213, c[0x0][0x370], R22 ;  /* 0x0000dc00d5167a25 */ /* 0x000fc800078e0016 */
[----:B------:R-:W-:Y:S01]  /*1780*/  IMAD.IADD R11, R21, 0x1, R11 ;  /* 0x00000001150b7824 */ /* 0x000fe200078e020b */
[----:B------:R-:W-:Y:S01]  /*1790*/  LEA R248, P1, R22, c[0x0][0x330], 0x1 ;  /* 0x0000cc0016f87a11 */ /* 0x000fe200078208ff */
[----:B------:R-:W-:-:S03]  /*17a0*/  IMAD.IADD R13, R23, 0x1, R13 ;  /* 0x00000001170d7824 */ /* 0x000fc600078e020d */
[----:B------:R-:W-:Y:S02]  /*17b0*/  LEA.HI.X R251, R20, c[0x0][0x164], R11, 0x1, P3 ;  /* 0x0000590014fb7a11 */ /* 0x000fe400018f0c0b */
[----:B------:R-:W-:Y:S01]  /*17c0*/  LEA.HI.X R249, R22, c[0x0][0x334], R13, 0x1, P1 ;  /* 0x0000cd0016f97a11 */ /* 0x000fe200008f0c0d */
[----:B------:R-:W-:Y:S05]  /*17d0*/  @P4 BRA `(.L_x_84) ;  /* 0x000006e000004947 */ /* 0x000fea0003800000 */
[----:B------:R-:W-:-:S05]  /*17e0*/  @P0 IADD3 R5, R241, R244, RZ ;  /* 0x000000f4f1050210 */ /* 0x000fca0007ffe0ff */
[----:B------:R-:W-:-:S04]  /*17f0*/  @P0 IMAD.WIDE.U32 R10, R5, c[0x0][0x3a0], RZ ;  /* 0x0000e800050a0a25 */ /* 0x000fc800078e00ff */
[----:B------:R-:W-:Y:S01]  /*1800*/  @P0 IMAD R5, R5, c[0x0][0x3a4], R11 ;  /* 0x0000e90005050a24 */ /* 0x000fe200078e020b */
        /* <DEDUP_REMOVED lines=10> */
.L_x_85:
        /* <DEDUP_REMOVED lines=13> */
.L_x_86:
[----:B------:R-:W-:Y:S01]  /*1980*/  IMAD R242, R217, -0x40, R242 ;  /* 0xffffffc0d9f27824 */ /* 0x000fe200078e02f2 */
[----:B------:R-:W-:Y:S01]  /*1990*/  BSSY B0, `(.L_x_87) ;  /* 0x0000018000007945 */ /* 0x000fe20003800000 */
[----:B------:R-:W-:Y:S02]  /*19a0*/  IMAD R12, R7, c[0x0][0x3a0], RZ ;  /* 0x0000e800070c7a24 */ /* 0x000fe400078e02ff */
[----:B------:R-:W-:Y:S01]  /*19b0*/  IMAD.WIDE.U32 R16, R227, c[0x0][0x3a0], R214 ;  /* 0x0000e800e3107a25 */ /* 0x000fe200078e00d6 */
[----:B------:R-:W-:-:S03]  /*19c0*/  ISETP.GE.AND P3, PT, R213, R242, PT ;  /* 0x000000f2d500720c */ /* 0x000fc60003f66270 */
[----:B------:R-:W-:Y:S01]  /*19d0*/  IMAD R12, R227, c[0x0][0x3a4], R12 ;  /* 0x0000e900e30c7a24 */ /* 0x000fe200078e020c */
[----:B------:R-:W-:Y:S01]  /*19e0*/  IADD3 R10, P0, R10, R16, RZ ;  /* 0x000000100a0a7210 */ /* 0x000fe20007f1e0ff */
        /* <DEDUP_REMOVED lines=18> */
.L_x_88:
[----:B------:R-:W-:Y:S05]  /*1b10*/  BSYNC B0 ;  /* 0x0000000000007941 */ /* 0x000fea0003800000 */
.L_x_87:
[----:B------:R-:W-:Y:S01]  /*1b20*/  IADD3 R9, R213, 0x20, RZ ;  /* 0x00000020d5097810 */ /* 0x000fe20007ffe0ff */
[----:B------:R-:W-:Y:S03]  /*1b30*/  BSSY B0, `(.L_x_89) ;  /* 0x0000010000007945 */ /* 0x000fe60003800000 */
[----:B------:R-:W-:-:S13]  /*1b40*/  ISETP.GE.AND P2, PT, R9, R242, PT ;  /* 0x000000f20900720c */ /* 0x000fda0003f46270 */
[----:B------:R-:W-:Y:S05]  /*1b50*/  @P2 BRA `(.L_x_90) ;  /* 0x000000d000002947 */ /* 0x000fea0003800000 */
[----:B-1----:R-:W-:Y:S02]  /*1b60*/  IADD3 R10, P0, R213, 0x20, RZ ;  /* 0x00000020d50a7810 */ /* 0x002fe40007f1e0ff */
[----:B------:R-:W-:Y:S02]  /*1b70*/  MOV R13, R5 ;  /* 0x00000005000d7202 */ /* 0x000fe40000000f00 */
[----:B------:R-:W-:Y:S01]  /*1b80*/  ISETP.GE.AND P1, PT, R214, c[0x0][0x220], PT ;  /* 0x00008800d6007a0c */ /* 0x000fe20003f26270 */
[----:B------:R-:W-:Y:S01]  /*1b90*/  IMAD.X R9, RZ, RZ, R6, P0 ;  /* 0x000000ffff097224 */ /* 0x000fe200000e0606 */
[----:B------:R-:W-:Y:S01]  /*1ba0*/  ISETP.GE.AND P0, PT, R219, c[0x0][0x220], PT ;  /* 0x00008800db007a0c */ /* 0x000fe20003f06270 */
[----:B------:R-:W-:-:S04]  /*1bb0*/  IMAD.WIDE.U32 R12, R10, c[0x0][0x3a0], R12 ;  /* 0x0000e8000a0c7a25 */ /* 0x000fc800078e000c */
[----:B------:R-:W-:-:S04]  /*1bc0*/  IMAD R9, R9, c[0x0][0x3a0], RZ ;  /* 0x0000e80009097a24 */ /* 0x000fc800078e02ff */
[----:B------:R-:W-:Y:S01]  /*1bd0*/  IMAD R9, R10, c[0x0][0x3a4], R9 ;  /* 0x0000e9000a097a24 */ /* 0x000fe200078e0209 */
[----:B------:R-:W-:-:S03]  /*1be0*/  LEA R10, P4, R12, c[0x0][0x340], 0x1 ;  /* 0x0000d0000c0a7a11 */ /* 0x000fc600078808ff */
[----:B------:R-:W-:-:S05]  /*1bf0*/  IMAD.IADD R9, R13, 0x1, R9 ;  /* 0x000000010d097824 */ /* 0x000fca00078e0209 */
[----:B------:R-:W-:-:S05]  /*1c00*/  LEA.HI.X R11, R12, c[0x0][0x344], R9, 0x1, P4 ;  /* 0x0000d1000c0b7a11 */ /* 0x000fca00020f0c09 */
[----:B------:R1:W-:Y:S04]  /*1c10*/  @!P1 STG.E.128 [R10.64], RZ ;  /* 0x000000ff0a009986 */ /* 0x0003e8000c101d06 */
[----:B------:R1:W-:Y:S02]  /*1c20*/  @!P0 STG.E.128 [R10.64+0x80], RZ ;  /* 0x000080ff0a008986 */ /* 0x0003e4000c101d06 */
.L_x_90:
[----:B------:R-:W-:Y:S05]  /*1c30*/  BSYNC B0 ;  /* 0x0000000000007941 */ /* 0x000fea0003800000 */
.L_x_89:
[----:B------:R-:W-:Y:S01]  /*1c40*/  IMAD.WIDE.U32 R12, R227, c[0x0][0x3a8], R214 ;  /* 0x0000ea00e30c7a25 */ /* 0x000fe200078e00d6 */
[----:B------:R-:W-:Y:S03]  /*1c50*/  BSSY B0, `(.L_x_91) ;  /* 0x0000016000007945 */ /* 0x000fe60003800000 */
[----:B-1----:R-:W-:Y:S01]  /*1c60*/  IMAD R10, R7, c[0x0][0x3a8], RZ ;  /* 0x0000ea00070a7a24 */ /* 0x002fe200078e02ff */
        /* <DEDUP_REMOVED lines=20> */
.L_x_92:
[----:B------:R-:W-:Y:S05]  /*1db0*/  BSYNC B0 ;  /* 0x0000000000007941 */ /* 0x000fea0003800000 */
.L_x_91:
[----:B------:R-:W-:Y:S05]  /*1dc0*/  @P2 BRA `(.L_x_93) ;  /* 0x00004f3000002947 */ /* 0x000fea0003800000 */
[----:B------:R-:W-:Y:S02]  /*1dd0*/  IADD3 R4, P0, R213, 0x20, RZ ;  /* 0x00000020d5047810 */ /* 0x000fe40007f1e0ff */
[----:B------:R-:W-:-:S03]  /*1de0*/  MOV R9, R5 ;  /* 0x0000000500097202 */ /* 0x000fc60000000f00 */
        /* <DEDUP_REMOVED lines=8> */
[----:B------:R2:W-:Y:S01]  /*1e70*/  @!P0 STG.E.128 [R4.64], RZ ;  /* 0x000000ff04008986 */ /* 0x0005e2000c101d06 */
[----:B------:R-:W-:-:S13]  /*1e80*/  ISETP.GE.AND P0, PT, R219, c[0x0][0x220], PT ;  /* 0x00008800db007a0c */ /* 0x000fda0003f06270 */
[----:B------:R-:W-:Y:S05]  /*1e90*/  @P0 BRA `(.L_x_93) ;  /* 0x00004e6000000947 */ /* 0x000fea0003800000 */
[----:B------:R3:W-:Y:S01]  /*1ea0*/  STG.E.128 [R4.64+0x80], RZ ;  /* 0x000080ff04007986 */ /* 0x0007e2000c101d06 */
[----:B------:R-:W-:Y:S05]  /*1eb0*/  BRA `(.L_x_93) ;  /* 0x00004e4000007947 */ /* 0x000fea0003800000 */
.L_x_84:
[----:B------:R-:W-:Y:S01]  /*1ec0*/  @P2 BAR.SYNC.DEFER_BLOCKING 0x0 ;  /* 0x0000000000002b1d */ /* 0x000fe20000010000 */
[----:B------:R-:W-:Y:S01]  /*1ed0*/  IMAD R14, R217, -0x40, R242 ;  /* 0xffffffc0d90e7824 */ /* 0x000fe200078e02f2 */
[----:B------:R-:W-:Y:S01]  /*1ee0*/  LEA.HI R17, R240, R240, RZ, 0x1 ;  /* 0x000000f0f0117211 */ /* 0x000fe200078f08ff */
[----:B------:R-:W-:-:S03]  /*1ef0*/  IMAD.WIDE.U32 R24, R227, c[0x0][0x1a0], R214 ;  /* 0x00006800e3187a25 */ /* 0x000fc600078e00d6 */
[----:B------:R-:W-:Y:S01]  /*1f00*/  ISETP.GE.AND P6, PT, R213, R14, PT ;  /* 0x0000000ed500720c */ /* 0x000fe20003fc6270 */
[----:B------:R-:W-:Y:S01]  /*1f10*/  IMAD R16, R7, c[0x0][0x1a0], RZ ;  /* 0x0000680007107a24 */ /* 0x000fe200078e02ff */
[----:B------:R-:W-:Y:S01]  /*1f20*/  IADD3 R18, P0, R18, R24, RZ ;  /* 0x0000001812127210 */ /* 0x000fe20007f1e0ff */
[----:B------:R-:W-:Y:S01]  /*1f30*/  BSSY B0, `(.L_x_94) ;  /* 0x0000024000007945 */ /* 0x000fe20003800000 */
[----:B------:R-:W-:Y:S01]  /*1f40*/  LOP3.LUT R17, R17, 0xfffffffe, RZ, 0xc0, !PT ;  /* 0xfffffffe11117812 */ /* 0x000fe200078ec0ff */
[----:B------:R-:W-:-:S03]  /*1f50*/  IMAD R16, R227, c[0x0][0x1a4], R16 ;  /* 0x00006900e3107a24 */ /* 0x000fc600078e0210 */
[----:B------:R-:W-:Y:S02]  /*1f60*/  IADD3 R17, R240, -R17, RZ ;  /* 0x80000011f0117210 */ /* 0x000fe40007ffe0ff */
[----:B------:R-:W-:Y:S01]  /*1f70*/  IADD3.X R19, R15, R25, R16, P0, !PT ;  /* 0x000000190f137210 */ /* 0x000fe200007fe410 */
[----:B------:R-:W-:Y:S01]  /*1f80*/  IMAD R16, R8, c[0x0][0x1b8], RZ ;  /* 0x00006e0008107a24 */ /* 0x000fe200078e02ff */
[----:B------:R-:W-:-:S03]  /*1f90*/  ISETP.NE.AND P0, PT, R17, 0x1, PT ;  /* 0x000000011100780c */ /* 0x000fc60003f05270 */
[C---:B------:R-:W-:Y:S02]  /*1fa0*/  IMAD R17, R9.reuse, c[0x0][0x1bc], R16 ;  /* 0x00006f0009117a24 */ /* 0x040fe400078e0210 */
[----:B------:R-:W-:Y:S01]  /*1fb0*/  IMAD.WIDE.U32 R18, R9, c[0x0][0x1b8], R18 ;  /* 0x00006e0009127a25 */ /* 0x000fe200078e0012 */
[----:B------:R1:W-:Y:S04]  /*1fc0*/  @P6 STS.128 [R218+0x10000], RZ ;  /* 0x010000ffda006388 */ /* 0x0003e80000000c00 */
[----:B------:R1:W-:Y:S01]  /*1fd0*/  @P6 STS.128 [R218+0x12000], RZ ;  /* 0x012000ffda006388 */ /* 0x0003e20000000c00 */
[----:B------:R-:W-:Y:S01]  /*1fe0*/  IADD3 R17, R19, R17, RZ ;  /* 0x0000001113117210 */ /* 0x000fe20007ffe0ff */
[----:B------:R-:W-:Y:S05]  /*1ff0*/  @P6 BRA `(.L_x_95) ;  /* 0x0000017000006947 */ /* 0x000fea0003800000 */
[----:B------:R-:W-:Y:S01]  /*2000*/  ISETP.GE.AND P3, PT, R214, c[0x0][0x220], PT ;  /* 0x00008800d6007a0c */ /* 0x000fe20003f66270 */
[----:B------:R-:W-:Y:S01]  /*2010*/  IMAD R16, R6, c[0x0][0x1a0], RZ ;  /* 0x0000680006107a24 */ /* 0x000fe200078e02ff */
[----:B------:R-:W-:Y:S01]  /*2020*/  MOV R25, R17 ;  /* 0x0000001100197202 */ /* 0x000fe20000000f00 */
[----:B------:R-:W-:Y:S01]  /*2030*/  IMAD.MOV.U32 R24, RZ, RZ, R18 ;  /* 0x000000ffff187224 */ /* 0x000fe200078e0012 */
[----:B------:R-:W-:Y:S01]  /*2040*/  ISETP.GE.AND P2, PT, R219, c[0x0][0x220], PT ;  /* 0x00008800db007a0c */ /* 0x000fe20003f46270 */
[----:B------:R-:W-:-:S02]  /*2050*/  IMAD R15, R213, c[0x0][0x1a4], R16 ;  /* 0x00006900d50f7a24 */ /* 0x000fc400078e0210 */
        /* <DEDUP_REMOVED lines=17> */
.L_x_95:
[----:B------:R-:W-:Y:S05]  /*2170*/  BSYNC B0 ;  /* 0x0000000000007941 */ /* 0x000fea0003800000 */
.L_x_94:
[----:B------:R-:W-:Y:S01]  /*2180*/  IADD3 R15, R213, 0x20, RZ ;  /* 0x00000020d50f7810 */ /* 0x000fe20007ffe0ff */
[----:B------:R-:W-:Y:S03]  /*2190*/  BSSY B0, `(.L_x_96) ;  /* 0x000001e000007945 */ /* 0x000fe60003800000 */
[----:B------:R-:W-:-:S13]  /*21a0*/  ISETP.GE.AND P5, PT, R15, R14, PT ;  /* 0x0000000e0f00720c */ /* 0x000fda0003fa6270 */
[----:B------:R3:W-:Y:S04]  /*21b0*/  @P5 STS.128 [R218+0x11000], RZ ;  /* 0x011000ffda005388 */ /* 0x0007e80000000c00 */
[----:B------:R3:W-:Y:S01]  /*21c0*/  @P5 STS.128 [R218+0x13000], RZ ;  /* 0x013000ffda005388 */ /* 0x0007e20000000c00 */
[----:B------:R-:W-:Y:S05]  /*21d0*/  @P5 BRA `(.L_x_97) ;  /* 0x0000019000005947 */ /* 0x000fea0003800000 */
[----:B------:R-:W-:Y:S01]  /*21e0*/  IADD3 R16, P1, R213, 0x20, RZ ;  /* 0x00000020d5107810 */ /* 0x000fe20007f3e0ff */
[----:B------:R-:W-:Y:S01]  /*21f0*/  IMAD.MOV.U32 R24, RZ, RZ, R18 ;  /* 0x000000ffff187224 */ /* 0x000fe200078e0012 */
        /* <DEDUP_REMOVED lines=17> */
[----:B----4-:R-:W-:-:S04]  /*2310*/  LEA R16, P1, R24, c[0x0][0x170], 0x1 ;  /* 0x00005c0018107a11 */ /* 0x010fc800078208ff */
[----:B------:R-:W-:-:S05]  /*2320*/  LEA.HI.X R17, R24, c[0x0][0x174], R14, 0x1, P1 ;  /* 0x00005d0018117a11 */ /* 0x000fca00008f0c0e */
[----:B------:R-:W-:Y:S01]  /*2330*/  @!PT LDS RZ, [RZ] ;  /* 0x00000000fffff984 */ /* 0x000fe20000000800 */
[----:B------:R-:W-:Y:S01]  /*2340*/  @!PT LDS RZ, [RZ] ;  /* 0x00000000fffff984 */ /* 0x000fe20000000800 */
[----:B------:R-:W-:Y:S01]  /*2350*/  @!PT LDS RZ, [RZ] ;  /* 0x00000000fffff984 */ /* 0x000fe20000000800 */
[----:B------:R4:W-:Y:S04]  /*2360*/  LDGSTS.E.BYPASS.LTC128B.128 [R218+0x13000], [R16.64+0x80] ;  /* 0x1300008010da7fae */ /* 0x0009e8000b901d46 */
.L_x_97:
[----:B------:R-:W-:Y:S05]  /*2370*/  BSYNC B0 ;  /* 0x0000000000007941 */ /* 0x000fea0003800000 */
.L_x_96:
        /* <DEDUP_REMOVED lines=20> */
.L_x_99:
[----:B------:R-:W-:Y:S05]  /*24c0*/  BSYNC B0 ;  /* 0x0000000000007941 */ /* 0x000fea0003800000 */
.L_x_98:
[----:B------:R-:W-:Y:S01]  /*24d0*/  ISETP.GE.AND P3, PT, R15, R14, PT ;  /* 0x0000000e0f00720c */ /* 0x000fe20003f66270 */
[----:B------:R-:W-:-:S12]  /*24e0*/  BSSY B0, `(.L_x_100) ;  /* 0x000001b000007945 */ /* 0x000fd80003800000 */
[----:B------:R1:W-:Y:S04]  /*24f0*/  @P3 STS.128 [R218+0x9000], RZ ;  /* 0x009000ffda003388 */ /* 0x0003e80000000c00 */
[----:B------:R1:W-:Y:S01]  /*2500*/  @P3 STS.128 [R218+0xb000], RZ ;  /* 0x00b000ffda003388 */ /* 0x0003e20000000c00 */
[----:B------:R-:W-:Y:S05]  /*2510*/  @P3 BRA `(.L_x_101) ;  /* 0x0000017000003947 */ /* 0x000fea0003800000 */
[----:B------:R-:W-:-:S13]  /*2520*/  ISETP.GE.AND P2, PT, R214, c[0x0][0x220], PT ;  /* 0x00008800d6007a0c */ /* 0x000fda0003f46270 */
[----:B----4-:R-:W-:Y:S01]  /*2530*/  @!P2 IMAD.MOV.U32 R17, RZ, RZ, c[0x0][0x370] ;  /* 0x0000dc00ff11a624 */ /* 0x010fe200078e00ff */
        /* <DEDUP_REMOVED lines=11> */
[----:B------:R-:W-:Y:S02]  /*25f0*/  IMAD.MOV.U32 R15, RZ, RZ, c[0x0][0x370] ;  /* 0x0000dc00ff0f7624 */ /* 0x000fe400078e00ff */
[----:B----4-:R-:W-:-:S03]  /*2600*/  IMAD.MOV.U32 R16, RZ, RZ, c[0x0][0x374] ;  /* 0x0000dd00ff107624 */ /* 0x010fc600078e00ff */
        /* <DEDUP_REMOVED lines=8> */
.L_x_101:
[----:B------:R-:W-:Y:S05]  /*2690*/  BSYNC B0 ;  /* 0x0000000000007941 */ /* 0x000fea0003800000 */
.L_x_100:
[----:B------:R-:W-:Y:S01]  /*26a0*/  IADD3 R13, R212, 0x2000, RZ ;  /* 0x00002000d40d7810 */ /* 0x000fe20007ffe0ff */
[----:B------:R-:W-:Y:S03]  /*26b0*/  BSSY B0, `(.L_x_102) ;  /* 0x0000020000007945 */ /* 0x000fe60003800000 */
        /* <DEDUP_REMOVED lines=12> */
.L_x_103:
        /* <DEDUP_REMOVED lines=19> */
.L_x_104:
[----:B------:R-:W-:Y:S05]  /*28b0*/  BSYNC B0 ;  /* 0x0000000000007941 */ /* 0x000fea0003800000 */
.L_x_102:
[----:B------:R-:W-:Y:S01]  /*28c0*/  MOV R201, 0x20 ;  /* 0x0000002000c97802 */ /* 0x000fe20000000f00 */
[----:B------:R-:W-:Y:S04]  /*28d0*/  BSSY B0, `(.L_x_105) ;  /* 0x0000028000007945 */ /* 0x000fe80003800000 */
[----:B----4-:R-:W-:-:S02]  /*28e0*/  IMAD R16, R201, c[0x0][0x194], RZ ;  /* 0x00006500c9107a24 */ /* 0x010fc400078e02ff */
        /* <DEDUP_REMOVED lines=11> */
.L_x_106:
        /* <DEDUP_REMOVED lines=13> */
[----:B------:R4:W-:Y:S01]  /*2a70*/  @!P2 LDGSTS.E.BYPASS.LTC128B.128 [R239+0x1000], [R22.64] ;  /* 0x0100000016efafae */ /* 0x0009e2000b901d46 */
[----:B------:R-:W-:-:S03]  /*2a80*/  IADD3 R20, P2, R20, R18, RZ ;  /* 0x0000001214147210 */ /* 0x000fc60007f5e0ff */
[----:B------:R4:W-:Y:S01]  /*2a90*/  @P1 STS [R239+0x3000], RZ ;  /* 0x003000ffef001388 */ /* 0x0009e20000000800 */
[----:B------:R-:W-:-:S03]  /*2aa0*/  IADD3.X R11, R11, R19, R16, P2, !PT ;  /* 0x000000130b0b7210 */ /* 0x000fc600017fe410 */
[----:B------:R4:W-:Y:S04]  /*2ab0*/  @P1 STS [R239+0x3004], RZ ;  /* 0x003004ffef001388 */ /* 0x0009e80000000800 */
[----:B------:R4:W-:Y:S04]  /*2ac0*/  @P1 STS [R239+0x3008], RZ ;  /* 0x003008ffef001388 */ /* 0x0009e80000000800 */
[----:B------:R4:W-:Y:S01]  /*2ad0*/  @P1 STS [R239+0x300c], RZ ;  /* 0x00300cffef001388 */ /* 0x0009e20000000800 */
[----:B------:R-:W-:Y:S05]  /*2ae0*/  @P1 BRA `(.L_x_107) ;  /* 0x0000006000001947 */ /* 0x000fea0003800000 */
[----:B------:R-:W-:-:S04]  /*2af0*/  LEA R16, P1, R20, c[0x0][0x160], 0x1 ;  /* 0x0000580014107a11 */ /* 0x000fc800078208ff */
[----:B------:R-:W-:-:S05]  /*2b00*/  LEA.HI.X R17, R20, c[0x0][0x164], R11, 0x1, P1 ;  /* 0x0000590014117a11 */ /* 0x000fca00008f0c0b */
[----:B------:R-:W-:Y:S01]  /*2b10*/  @!PT LDS RZ, [RZ] ;  /* 0x00000000fffff984 */ /* 0x000fe20000000800 */
[----:B------:R-:W-:Y:S01]  /*2b20*/  @!PT LDS RZ, [RZ] ;  /* 0x00000000fffff984 */ /* 0x000fe20000000800 */
[----:B------:R-:W-:Y:S01]  /*2b30*/  @!PT LDS RZ, [RZ] ;  /* 0x00000000fffff984 */ /* 0x000fe20000000800 */
[----:B------:R1:W-:Y:S04]  /*2b40*/  LDGSTS.E.BYPASS.LTC128B.128 [R239+0x3000], [R16.64+0x80] ;  /* 0x0300008010ef7fae */ /* 0x0003e8000b901d46 */
.L_x_107:
[----:B------:R-:W-:Y:S05]  /*2b50*/  BSYNC B0 ;  /* 0x0000000000007941 */ /* 0x000fea0003800000 */
.L_x_105:
[C---:B------:R-:W-:Y:S01]  /*2b60*/  IADD3 R11, R211.reuse, 0x8, RZ ;  /* 0x00000008d30b7810 */ /* 0x040fe20007ffe0ff */
[C---:B------:R-:W-:Y:S01]  /*2b70*/  IMAD.SHL.U32 R233, R211.reuse, 0x4, RZ ;  /* 0x00000004d3e97824 */ /* 0x040fe200078e00ff */
[----:B------:R-:W-:Y:S01]  /*2b80*/  SHF.R.S32.HI R232, RZ, 0x1f, R211 ;  /* 0x0000001fffe87819 */ /* 0x000fe200000114d3 */
[----:B------:R-:W-:Y:S01]  /*2b90*/  IMAD.MOV.U32 R237, RZ, RZ, 0x7f800000 ;  /* 0x7f800000ffed7424 */ /* 0x000fe200078e00ff */
[-C--:B------:R-:W-:Y:S02]  /*2ba0*/  ISETP.GE.AND P3, PT, R211, R14.reuse, PT ;  /* 0x0000000ed300720c */ /* 0x080fe40003f66270 */
[----:B------:R-:W-:Y:S02]  /*2bb0*/  ISETP.GE.AND P2, PT, R11, R14, PT ;  /* 0x0000000e0b00720c */ /* 0x000fe40003f46270 */
[----:B------:R-:W-:Y:S02]  /*2bc0*/  SHF.L.U64.HI R232, R211, 0x2, R232 ;  /* 0x00000002d3e87819 */ /* 0x000fe400000102e8 */
[----:B------:R-:W-:-:S02]  /*2bd0*/  IADD3 R18, P1, R233, R228, RZ ;  /* 0x000000e4e9127210 */ /* 0x000fc40007f3e0ff */
[----:B------:R-:W-:Y:S02]  /*2be0*/  MOV R238, 0x7f800000 ;  /* 0x7f80000000ee7802 */ /* 0x000fe40000000f00 */
[----:B------:R-:W-:-:S05]  /*2bf0*/  IADD3.X R19, R232, R229, RZ, P1, !PT ;  /* 0x000000e5e8137210 */ /* 0x000fca0000ffe4ff */
[----:B------:R1:W5:Y:S04]  /*2c00*/  @!P3 LDG.E R237, [R18.64] ;  /* 0x0000000612edb981 */ /* 0x000368000c1e1900 */
[----:B------:R1:W5:Y:S02]  /*2c10*/  @!P2 LDG.E R238, [R18.64+0x20] ;  /* 0x0000200612eea981 */ /* 0x000364000c1e1900 */
[----:B-1----:R-:W-:Y:S01]  /*2c20*/  IMAD.WIDE.U32 R16, R227, c[0x0][0x198], R214 ;  /* 0x00006600e3107a25 */ /* 0x002fe200078e00d6 */
[----:B------:R-:W-:Y:S01]  /*2c30*/  BSSY B0, `(.L_x_108) ;  /* 0x0000023000007945 */ /* 0x000fe20003800000 */
[----:B------:R1:W-:Y:S02]  /*2c40*/  @P6 STS.128 [R218+0xc000], RZ ;  /* 0x00c000ffda006388 */ /* 0x0003e40000000c00 */
[----:B------:R-:W-:Y:S01]  /*2c50*/  IMAD R14, R7, c[0x0][0x198], RZ ;  /* 0x00006600070e7a24 */ /* 0x000fe200078e02ff */
[----:B------:R-:W-:Y:S01]  /*2c60*/  IADD3 R12, P1, R12, R16, RZ ;  /* 0x000000100c0c7210 */ /* 0x000fe20007f3e0ff */
[----:B------:R-:W-:Y:S01]  /*2c70*/  IMAD R8, R8, c[0x0][0x1b0], RZ ;  /* 0x00006c0008087a24 */ /* 0x000fe200078e02ff */
[----:B------:R1:W-:Y:S01]  /*2c80*/  @P6 STS.128 [R218+0xe000], RZ ;  /* 0x00e000ffda006388 */ /* 0x0003e20000000c00 */
[----:B------:R-:W-:-:S05]  /*2c90*/  IMAD R7, R227, c[0x0][0x19c], R14 ;  /* 0x00006700e3077a24 */ /* 0x000fca00078e020e */
[----:B------:R-:W-:Y:S01]  /*2ca0*/  IADD3.X R13, R10, R17, R7, P1, !PT ;  /* 0x000000110a0d7210 */ /* 0x000fe20000ffe407 */
[----:B------:R-:W-:-:S04]  /*2cb0*/  IMAD R7, R9, c[0x0][0x1b4], R8 ;  /* 0x00006d0009077a24 */ /* 0x000fc800078e0208 */
        /* <DEDUP_REMOVED lines=26> */
.L_x_109:
[----:B------:R-:W-:Y:S05]  /*2e60*/  BSYNC B0 ;  /* 0x0000000000007941 */ /* 0x000fea0003800000 */
.L_x_108:
        /* <DEDUP_REMOVED lines=28> */
.L_x_111:
[----:B------:R-:W-:Y:S05]  /*3030*/  BSYNC B0 ;  /* 0x0000000000007941 */ /* 0x000fea0003800000 */
.L_x_110:
[----:B------:R-:W0:Y:S01]  /*3040*/  LDGDEPBAR ;  /* 0x00000000000079af */ /* 0x000e220000000000 */
[CC--:B------:R-:W-:Y:S01]  /*3050*/  LEA.HI R6, R4.reuse, R5.reuse, RZ, 0x4 ;  /* 0x0000000504067211 */ /* 0x0c0fe200078f20ff */
[----:B------:R-:W-:Y:S01]  /*3060*/  IMAD.MOV.U32 R200, RZ, RZ, 0x40 ;  /* 0x00000040ffc87424 */ /* 0x000fe200078e00ff */
[----:B------:R-:W-:Y:S01]  /*3070*/  LEA.HI R4, R4, R5, RZ, 0x3 ;  /* 0x0000000504047211 */ /* 0x000fe200078f18ff */
[----:B------:R-:W-:Y:S01]  /*3080*/  IMAD.MOV.U32 R236, RZ, RZ, c[0x0][0x2e4] ;  /* 0x0000b900ffec7624 */ /* 0x000fe200078e00ff */
[----:B------:R-:W-:Y:S01]  /*3090*/  LOP3.LUT R6, R6, 0xfffffff0, RZ, 0xc0, !PT ;  /* 0xfffffff006067812 */ /* 0x000fe200078ec0ff */
[----:B------:R-:W-:Y:S01]  /*30a0*/  IMAD.MOV.U32 R234, RZ, RZ, R239 ;  /* 0x000000ffffea7224 */ /* 0x000fe200078e00ef */
[----:B------:R-:W-:Y:S01]  /*30b0*/  LOP3.LUT R4, R4, 0xfffffff8, RZ, 0xc0, !PT ;  /* 0xfffffff804047812 */ /* 0x000fe200078ec0ff */
[----:B------:R-:W-:Y:S01]  /*30c0*/  CS2R R94, SRZ ;  /* 0x00000000005e7805 */ /* 0x000fe2000001ff00 */
[----:B------:R-:W-:Y:S01]  /*30d0*/  IADD3 R203, R208, 0x2000, RZ ;  /* 0x00002000d0cb7810 */ /* 0x000fe20007ffe0ff */
[----:B------:R-:W-:Y:S01]  /*30e0*/  IMAD.IADD R7, R5, 0x1, -R6 ;  /* 0x0000000105077824 */ /* 0x000fe200078e0a06 */
[----:B------:R-:W-:Y:S01]  /*30f0*/  IADD3 R202, R207, 0x2000, RZ ;  /* 0x00002000cfca7810 */ /* 0x000fe20007ffe0ff */
[----:B------:R-:W-:Y:S01]  /*3100*/  IMAD.IADD R4, R5, 0x1, -R4 ;  /* 0x0000000105047824 */ /* 0x000fe200078e0a04 */
[----:B------:R-:W-:Y:S01]  /*3110*/  SEL R203, R203, R208, !P0 ;  /* 0x000000d0cbcb7207 */ /* 0x000fe20004000000 */
[----:B------:R-:W-:Y:S01]  /*3120*/  CS2R R92, SRZ ;  /* 0x00000000005c7805 */ /* 0x000fe2000001ff00 */
[----:B------:R-:W-:Y:S01]  /*3130*/  SHF.R.S32.HI R6, RZ, 0x1f, R7 ;  /* 0x0000001fff067819 */ /* 0x000fe20000011407 */
[----:B------:R-:W-:Y:S01]  /*3140*/  CS2R R98, SRZ ;  /* 0x0000000000627805 */ /* 0x000fe2000001ff00 */
[----:B------:R-:W-:Y:S01]  /*3150*/  LOP3.LUT P3, RZ, R4, 0x2, RZ, 0xc0, !PT ;  /* 0x0000000204ff7812 */ /* 0x000fe2000786c0ff */
[----:B------:R-:W-:Y:S01]  /*3160*/  IMAD.MOV.U32 R4, RZ, RZ, 0x20 ;  /* 0x00000020ff047424 */ /* 0x000fe200078e00ff */
[----:B------:R-:W-:Y:S01]  /*3170*/  LEA.HI R6, R6, R7, RZ, 0x3 ;  /* 0x0000000706067211 */ /* 0x000fe200078f18ff */
[----:B------:R-:W-:Y:S01]  /*3180*/  CS2R R96, SRZ ;  /* 0x0000000000607805 */ /* 0x000fe2000001ff00 */
[----:B------:R-:W-:Y:S01]  /*3190*/  SEL R202, R202, R207, !P0 ;  /* 0x000000cfcaca7207 */ /* 0x000fe20004000000 */
[----:B------:R-:W-:Y:S01]  /*31a0*/  CS2R R90, SRZ ;  /* 0x00000000005a7805 */ /* 0x000fe2000001ff00 */
[----:B------:R-:W-:Y:S01]  /*31b0*/  SEL R4, R4, 0xffffffe0, !P3 ;  /* 0xffffffe004047807 */ /* 0x000fe20005800000 */
[----:B------:R-:W-:-:S04]  /*31c0*/  DEPBAR.LE SB0, 0x1 ;  /* 0x000080400000791a */ /* 0x000fc80000000000 */
[----:B------:R-:W-:Y:S01]  /*31d0*/  BAR.SYNC.DEFER_BLOCKING 0x0 ;  /* 0x0000000000007b1d */ /* 0x000fe20000010000 */
[----:B------:R-:W-:Y:S01]  /*31e0*/  IMAD.IADD R4, R4, 0x1, R3 ;  /* 0x0000000104047824 */ /* 0x000fe200078e0203 */
[----:B------:R-:W-:Y:S01]  /*31f0*/  LOP3.LUT R6, R6, 0xfffffff8, RZ, 0xc0, !PT ;  /* 0xfffffff806067812 */ /* 0x000fe200078ec0ff */
[----:B------:R-:W-:Y:S01]  /*3200*/  CS2R R88, SRZ ;  /* 0x0000000000587805 */ /* 0x000fe2000001ff00 */
[----:B------:R-:W-:Y:S01]  /*3210*/  IADD3 R245, -R242, 0x40, R245 ;  /* 0x00000040f2f57810 */ /* 0x000fe20007ffe1f5 */
[----:B------:R-:W-:Y:S01]  /*3220*/  CS2R R86, SRZ ;  /* 0x0000000000567805 */ /* 0x000fe2000001ff00 */
[----:B------:R-:W-:Y:S01]  /*3230*/  CS2R R84, SRZ ;  /* 0x0000000000547805 */ /* 0x000fe2000001ff00 */
[----:B------:R-:W-:Y:S01]  /*3240*/  IMAD.IADD R6, R7, 0x1, -R6 ;  /* 0x0000000107067824 */ /* 0x000fe200078e0a06 */
[----:B------:R-:W-:Y:S01]  /*3250*/  CS2R R78, SRZ ;  /* 0x00000000004e7805 */ /* 0x000fe2000001ff00 */
[----:B------:R-:W-:Y:S01]  /*3260*/  CS2R R76, SRZ ;  /* 0x00000000004c7805 */ /* 0x000fe2000001ff00 */
[----:B------:R-:W-:Y:S01]  /*3270*/  CS2R R82, SRZ ;  /* 0x0000000000527805 */ /* 0x000fe2000001ff00 */
[----:B------:R-:W-:Y:S01]  /*3280*/  CS2R R80, SRZ ;  /* 0x0000000000507805 */ /* 0x000fe2000001ff00 */
[----:B------:R-:W-:Y:S01]  /*3290*/  R2P PR, R6, 0x6 ;  /* 0x0000000606007804 */ /* 0x000fe20000000000 */
[----:B------:R-:W-:Y:S01]  /*32a0*/  CS2R R74, SRZ ;  /* 0x00000000004a7805 */ /* 0x000fe2000001ff00 */
[----:B------:R-:W-:Y:S01]  /*32b0*/  CS2R R72, SRZ ;  /* 0x0000000000487805 */ /* 0x000fe2000001ff00 */
[----:B------:R-:W-:Y:S01]  /*32c0*/  CS2R R70, SRZ ;  /* 0x0000000000467805 */ /* 0x000fe2000001ff00 */
[----:B------:R-:W-:Y:S01]  /*32d0*/  CS2R R68, SRZ ;  /* 0x0000000000447805 */ /* 0x000fe2000001ff00 */
[----:B------:R-:W-:Y:S01]  /*32e0*/  SEL R201, R201, 0xffffffe0, !P1 ;  /* 0xffffffe0c9c97807 */ /* 0x000fe20004800000 */
[----:B------:R-:W-:Y:S01]  /*32f0*/  CS2R R62, SRZ ;  /* 0x00000000003e7805 */ /* 0x000fe2000001ff00 */
[----:B------:R-:W-:Y:S01]  /*3300*/  SEL R200, R200, 0xffffffc0, !P2 ;  /* 0xffffffc0c8c87807 */ /* 0x000fe20005000000 */
[----:B------:R-:W-:Y:S01]  /*3310*/  CS2R R60, SRZ ;  /* 0x00000000003c7805 */ /* 0x000fe2000001ff00 */
[----:B------:R-:W-:Y:S01]  /*3320*/  CS2R R66, SRZ ;  /* 0x0000000000427805 */ /* 0x000fe2000001ff00 */
[----:B------:R-:W-:Y:S01]  /*3330*/  IMAD.IADD R199, R204, 0x1, R201 ;  /* 0x00000001ccc77824 */ /* 0x000fe200078e02c9 */
[----:B------:R-:W-:Y:S01]  /*3340*/  CS2R R64, SRZ ;  /* 0x0000000000407805 */ /* 0x000fe2000001ff00 */
[----:B------:R1:W2:Y:S01]  /*3350*/  LDSM.16.M88.4 R108, [R206+0x10000] ;  /* 0x01000000ce6c783b */ /* 0x0002a20000000200 */
[----:B------:R-:W-:Y:S01]  /*3360*/  CS2R R58, SRZ ;  /* 0x00000000003a7805 */ /* 0x000fe2000001ff00 */
[----:B------:R-:W-:Y:S01]  /*3370*/  CS2R R56, SRZ ;  /* 0x0000000000387805 */ /* 0x000fe2000001ff00 */
[----:B------:R-:W-:Y:S01]  /*3380*/  CS2R R54, SRZ ;  /* 0x0000000000367805 */ /* 0x000fe2000001ff00 */
[----:B------:R1:W3:Y:S01]  /*3390*/  LDSM.16.M88.4 R112, [R206+0x10800] ;  /* 0x01080000ce70783b */ /* 0x0002e20000000200 */
[----:B------:R-:W-:Y:S01]  /*33a0*/  CS2R R52, SRZ ;  /* 0x0000000000347805 */ /* 0x000fe2000001ff00 */
[----:B------:R-:W-:Y:S01]  /*33b0*/  CS2R R46, SRZ ;  /* 0x00000000002e7805 */ /* 0x000fe2000001ff00 */
[----:B------:R-:W-:Y:S01]  /*33c0*/  CS2R R44, SRZ ;  /* 0x00000000002c7805 */ /* 0x000fe2000001ff00 */
[----:B------:R1:W4:Y:S01]  /*33d0*/  LDSM.16.M88.4 R116, [R196+0x10000] ;  /* 0x01000000c474783b */ /* 0x0003220000000200 */
[----:B------:R-:W-:Y:S01]  /*33e0*/  CS2R R50, SRZ ;  /* 0x0000000000327805 */ /* 0x000fe2000001ff00 */
[----:B------:R-:W-:Y:S01]  /*33f0*/  CS2R R48, SRZ ;  /* 0x0000000000307805 */ /* 0x000fe2000001ff00 */
[----:B------:R-:W-:Y:S01]  /*3400*/  CS2R R42, SRZ ;  /* 0x00000000002a7805 */ /* 0x000fe2000001ff00 */
[----:B------:R1:W1:Y:S01]  /*3410*/  LDSM.16.M88.4 R120, [R196+0x10800] ;  /* 0x01080000c478783b */ /* 0x0002620000000200 */
[----:B------:R-:W-:Y:S01]  /*3420*/  CS2R R40, SRZ ;  /* 0x0000000000287805 */ /* 0x000fe2000001ff00 */
[----:B------:R-:W-:Y:S01]  /*3430*/  CS2R R38, SRZ ;  /* 0x0000000000267805 */ /* 0x000fe2000001ff00 */
[----:B------:R-:W-:Y:S01]  /*3440*/  CS2R R36, SRZ ;  /* 0x0000000000247805 */ /* 0x000fe2000001ff00 */
[----:B------:R1:W1:Y:S01]  /*3450*/  LDSM.16.M88.4 R128, [R3+0x10000] ;  /* 0x010000000380783b */ /* 0x0002620000000200 */
[----:B------:R-:W-:Y:S01]  /*3460*/  IADD3 R245, R245, -c[0x0][0x2e8], RZ ;  /* 0x8000ba00f5f57a10 */ /* 0x000fe20007ffe0ff */
[----:B------:R-:W-:-:S02]  /*3470*/  IMAD.SHL.U32 R203, R203, 0x2, RZ ;  /* 0x00000002cbcb7824 */ /* 0x000fc400078e00ff */
[----:B------:R1:W1:Y:S01]  /*3480*/  LDSM.16.M88.4 R132, [R3+0x10800] ;  /* 0x010800000384783b */ /* 0x0002620000000200 */
[----:B------:R-:W-:Y:S02]  /*3490*/  IMAD.SHL.U32 R202, R202, 0x2, RZ ;  /* 0x00000002caca7824 */ /* 0x000fe400078e00ff */
[----:B------:R-:W-:Y:S01]  /*34a0*/  IMAD.IADD R197, R204, 0x1, R200 ;  /* 0x00000001ccc57824 */ /* 0x000fe200078e02c8 */
[----:B------:R1:W1:Y:S01]  /*34b0*/  LDSM.16.M88.4 R144, [R206+0x12000] ;  /* 0x01200000ce90783b */ /* 0x0002620000000200 */
[----:B------:R-:W-:-:S03]  /*34c0*/  IMAD.IADD R198, R200, 0x1, R199 ;  /* 0x00000001c8c67824 */ /* 0x000fc600078e02c7 */
        /* <DEDUP_REMOVED lines=8> */
[----:B--234-:R1:W1:Y:S02]  /*3550*/  LDSM.16.M88.4 R172, [R4+0x12800] ;  /* 0x0128000004ac783b */ /* 0x01c2640000000200 */
.L_x_116:
[----:B------:R-:W0:Y:S01]  /*3560*/  LDGDEPBAR ;  /* 0x00000000000079af */ /* 0x000e220000000000 */
[----:B------:R-:W-:Y:S01]  /*3570*/  IADD3 R176, P0, R233, R230, RZ ;  /* 0x000000e6e9b07210 */ /* 0x000fe20007f1e0ff */
[C---:B------:R-:W-:Y:S01]  /*3580*/  IMAD.IADD R127, R203.reuse, 0x1, R201 ;  /* 0x00000001cb7f7824 */ /* 0x040fe200078e02c9 */
[----:B------:R-:W-:Y:S01]  /*3590*/  IADD3 R125, R203, R200, RZ ;  /* 0x000000c8cb7d7210 */ /* 0x000fe20007ffe0ff */
[----:B------:R-:W-:Y:S02]  /*35a0*/  IMAD.MOV.U32 R126, RZ, RZ, c[0x0][0x2e4] ;  /* 0x0000b900ff7e7624 */ /* 0x000fe400078e00ff */
[----:B------:R-:W-:Y:S02]  /*35b0*/  IMAD.X R177, R232, 0x1, R231, P0 ;  /* 0x00000001e8b17824 */ /* 0x000fe400000e06e7 */
[----:B------:R-:W-:Y:S01]  /*35c0*/  IMAD.IADD R124, R127, 0x1, R200 ;  /* 0x000000017f7c7824 */ /* 0x000fe200078e02c8 */
[----:B------:R-:W-:Y:S04]  /*35d0*/  DEPBAR.LE SB0, 0x0 ;  /* 0x000080000000791a */ /* 0x000fe80000000000 */
[----:B------:R-:W-:Y:S06]  /*35e0*/  BAR.SYNC.DEFER_BLOCKING 0x0 ;  /* 0x0000000000007b1d */ /* 0x000fec0000010000 */
[----:B------:R-:W-:Y:S04]  /*35f0*/  LDSM.16.M88.4 R20, [R203] ;  /* 0x00000000cb14783b */ /* 0x000fe80000000200 */
[----:B------:R-:W2:Y:S04]  /*3600*/  LDSM.16.M88.4 R24, [R206+0xc000] ;  /* 0x00c00000ce18783b */ /* 0x000ea80000000200 */
[----:B-----5:R3:W5:Y:S04]  /*3610*/  LDG.E R181, [R176.64] ;  /* 0x00000006b0b57981 */ /* 0x020768000c1e1900 */
[----:B------:R3:W5:Y:S04]  /*3620*/  LDG.E R180, [R176.64+0x20] ;  /* 0x00002006b0b47981 */ /* 0x000768000c1e1900 */
[----:B------:R-:W4:Y:S04]  /*3630*/  LDSM.16.M88.4 R28, [R206+0xc800] ;  /* 0x00c80000ce1c783b */ /* 0x000f280000000200 */
[----:B------:R-:W-:Y:S04]  /*3640*/  LDSM.16.M88.4 R32, [R127] ;  /* 0x000000007f20783b */ /* 0x000fe80000000200 */
[----:B------:R-:W1:Y:S04]  /*3650*/  LDSM.16.M88.4 R100, [R196+0xc000] ;  /* 0x00c00000c464783b */ /* 0x000e680000000200 */
[----:B------:R-:W1:Y:S01]  /*3660*/  LDSM.16.M88.4 R104, [R196+0xc800] ;  /* 0x00c80000c468783b */ /* 0x000e620000000200 */
[----:B---3--:R-:W-:Y:S04]  /*3670*/  SHF.L.U32 R176, R240, 0x6, RZ ;  /* 0x00000006f0b07819 */ /* 0x008fe800000006ff */
[----:B------:R-:W-:Y:S01]  /*3680*/  ISETP.GE.AND P0, PT, R176, R245, PT ;  /* 0x000000f5b000720c */ /* 0x000fe20003f06270 */
[C---:B-12---:R-:W-:Y:S08]  /*3690*/  HMMA.16816.F32 R4, R20.reuse, R24, RZ ;  /* 0x000000181404723c */ /* 0x046ff000000018ff */
[C---:B------:R-:W-:Y:S01]  /*36a0*/  HMMA.16816.F32 R8, R20.reuse, R26, RZ ;  /* 0x0000001a1408723c */ /* 0x040fe200000018ff */
[----:B------:R-:W-:Y:S07]  /*36b0*/  LDSM.16.M88.4 R24, [R3+0xc000] ;  /* 0x00c000000318783b */ /* 0x000fee0000000200 */
[C---:B----4-:R-:W-:Y:S08]  /*36c0*/  HMMA.16816.F32 R12, R20.reuse, R28, RZ ;  /* 0x0000001c140c723c */ /* 0x050ff000000018ff */
[----:B------:R-:W-:Y:S01]  /*36d0*/  HMMA.16816.F32 R16, R20, R30, RZ ;  /* 0x0000001e1410723c */ /* 0x000fe200000018ff */
[----:B------:R-:W1:Y:S04]  /*36e0*/  LDSM.16.M88.4 R20, [R125] ;  /* 0x000000007d14783b */ /* 0x000e680000000200 */
[----:B------:R-:W2:Y:S03]  /*36f0*/  LDSM.16.M88.4 R28, [R3+0xc800] ;  /* 0x00c80000031c783b */ /* 0x000ea60000000200 */
[C---:B------:R-:W-:Y:S08]  /*3700*/  HMMA.16816.F32 R4, R32.reuse, R100, R4 ;  /* 0x000000642004723c */ /* 0x040ff00000001804 */
[C---:B------:R-:W-:Y:S01]  /*3710*/  HMMA.16816.F32 R8, R32.reuse, R102, R8 ;  /* 0x000000662008723c */ /* 0x040fe20000001808 */
[----:B------:R-:W-:Y:S07]  /*3720*/  LDSM.16.M88.4 R100, [R2+0xc000] ;  /* 0x00c000000264783b */ /* 0x000fee0000000200 */
[C---:B------:R-:W-:Y:S08]  /*3730*/  HMMA.16816.F32 R12, R32.reuse, R104, R12 ;  /* 0x00000068200c723c */ /* 0x040ff0000000180c */
[----:B------:R-:W-:Y:S01]  /*3740*/  HMMA.16816.F32 R16, R32, R106, R16 ;  /* 0x0000006a2010723c */ /* 0x000fe20000001810 */
[----:B------:R-:W3:Y:S04]  /*3750*/  LDSM.16.M88.4 R32, [R124] ;  /* 0x000000007c20783b */ /* 0x000ee80000000200 */
[----:B------:R-:W4:Y:S03]  /*3760*/  LDSM.16.M88.4 R104, [R2+0xc800] ;  /* 0x00c800000268783b */ /* 0x000f260000000200 */
[C---:B-1----:R-:W-:Y:S08]  /*3770*/  HMMA.16816.F32 R4, R20.reuse, R24, R4 ;  /* 0x000000181404723c */ /* 0x042ff00000001804 */
[C---:B------:R-:W-:Y:S01]  /*3780*/  HMMA.16816.F32 R8, R20.reuse, R26, R8 ;  /* 0x0000001a1408723c */ /* 0x040fe20000001808 */
[----:B------:R-:W-:Y:S07]  /*3790*/  LDSM.16.M88.4 R24, [R206+0xe000] ;  /* 0x00e00000ce18783b */ /* 0x000fee0000000200 */
[C---:B--2---:R-:W-:Y:S08]  /*37a0*/  HMMA.16816.F32 R12, R20.reuse, R28, R12 ;  /* 0x0000001c140c723c */ /* 0x044ff0000000180c */
[----:B------:R-:W-:Y:S01]  /*37b0*/  HMMA.16816.F32 R16, R20, R30, R16 ;  /* 0x0000001e1410723c */ /* 0x000fe20000001810 */
[----:B------:R-:W1:Y:S04]  /*37c0*/  LDSM.16.M88.4 R20, [R203+0x2000] ;  /* 0x00200000cb14783b */ /* 0x000e680000000200 */
[----:B------:R-:W2:Y:S03]  /*37d0*/  LDSM.16.M88.4 R28, [R206+0xe800] ;  /* 0x00e80000ce1c783b */ /* 0x000ea60000000200 */
[C---:B---3--:R-:W-:Y:S08]  /*37e0*/  HMMA.16816.F32 R4, R32.reuse, R100, R4 ;  /* 0x000000642004723c */ /* 0x048ff00000001804 */
[C---:B------:R-:W-:Y:S01]  /*37f0*/  HMMA.16816.F32 R8, R32.reuse, R102, R8 ;  /* 0x000000662008723c */ /* 0x040fe20000001808 */
[----:B------:R-:W-:Y:S07]  /*3800*/  LDSM.16.M88.4 R100, [R196+0xe000] ;  /* 0x00e00000c464783b */ /* 0x000fee0000000200 */
[C---:B----4-:R-:W-:Y:S08]  /*3810*/  HMMA.16816.F32 R12, R32.reuse, R104, R12 ;  /* 0x00000068200c723c */ /* 0x050ff0000000180c */
[----:B------:R-:W-:Y:S01]  /*3820*/  HMMA.16816.F32 R16, R32, R106, R16 ;  /* 0x0000006a2010723c */ /* 0x000fe20000001810 */
[----:B------:R-:W3:Y:S04]  /*3830*/  LDSM.16.M88.4 R32, [R127+0x2000] ;  /* 0x002000007f20783b */ /* 0x000ee80000000200 */
        /* <DEDUP_REMOVED lines=16> */
[C---:B------:R-:W-:Y:S08]  /*3940*/  HMMA.16816.F32 R8, R20.reuse, R26, R8 ;  /* 0x0000001a1408723c */ /* 0x040ff00000001808 */
[C---:B--2---:R-:W-:Y:S08]  /*3950*/  HMMA.16816.F32 R12, R20.reuse, R28, R12 ;  /* 0x0000001c140c723c */ /* 0x044ff0000000180c */
[----:B------:R-:W-:Y:S08]  /*3960*/  HMMA.16816.F32 R16, R20, R30, R16 ;  /* 0x0000001e1410723c */ /* 0x000ff00000001810 */
[C---:B---3--:R-:W-:Y:S08]  /*3970*/  HMMA.16816.F32 R4, R32.reuse, R100, R4 ;  /* 0x000000642004723c */ /* 0x048ff00000001804 */
[C---:B------:R-:W-:Y:S08]  /*3980*/  HMMA.16816.F32 R8, R32.reuse, R102, R8 ;  /* 0x000000662008723c */ /* 0x040ff00000001808 */
[C---:B----4-:R-:W-:Y:S08]  /*3990*/  HMMA.16816.F32 R12, R32.reuse, R104, R12 ;  /* 0x00000068200c723c */ /* 0x050ff0000000180c */
[----:B------:R-:W-:Y:S01]  /*39a0*/  HMMA.16816.F32 R16, R32, R106, R16 ;  /* 0x0000006a2010723c */ /* 0x000fe20000001810 */
[----:B------:R-:W-:-:S07]  /*39b0*/  @!P0 BRA `(.L_x_112) ;  /* 0x0000009000008947 */ /* 0x000fce0003800000 */
[C---:B------:R-:W-:Y:S01]  /*39c0*/  IADD3 R23, R227.reuse, 0x40, RZ ;  /* 0x00000040e3177810 */ /* 0x040fe20007ffe0ff */
[----:B------:R-:W-:Y:S01]  /*39d0*/  IMAD.IADD R21, R227, 0x1, R243 ;  /* 0x00000001e3157824 */ /* 0x000fe200078e02f3 */
[----:B------:R-:W-:Y:S01]  /*39e0*/  IADD3 R20, R176, 0x40, RZ ;  /* 0x00000040b0147810 */ /* 0x000fe20007ffe0ff */
[----:B------:R-:W-:Y:S01]  /*39f0*/  IMAD.MOV.U32 R126, RZ, RZ, R236 ;  /* 0x000000ffff7e7224 */ /* 0x000fe200078e00ec */
[----:B------:R-:W-:Y:S02]  /*3a00*/  ISETP.LT.AND P0, PT, R23, R242, PT ;  /* 0x000000f21700720c */ /* 0x000fe40003f01270 */
[----:B------:R-:W-:Y:S04]  /*3a10*/  IADD3 R21, R236, R21, -R242 ;  /* 0x00000015ec157210 */ /* 0x000fe80007ffe8f2 */
[----:B------:R-:W-:Y:S11]  /*3a20*/  ISETP.GE.AND P1, PT, R20, R21, PT ;  /* 0x000000151400720c */ /* 0x000ff60003f26270 */
[----:B------:R-:W-:Y:S02]  /*3a30*/  @!UPT UIADD3 URZ, URZ, URZ, URZ ;  /* 0x0000003f3f3ff290 */ /* 0x000fe4000fffe03f */
[----:B------:R-:W-:-:S05]  /*3a40*/  @!P1 BRA P0, `(.L_x_113) ;  /* 0x0000046000009947 */ /* 0x000fca0000000000 */
.L_x_112:
[--C-:B------:R-:W-:Y:S01]  /*3a50*/  IADD3 R22, R242, 0x1, -R243.reuse ;  /* 0x00000001f2167810 */ /* 0x100fe20007ffe8f3 */
[----:B------:R-:W-:Y:S01]  /*3a60*/  IMAD.IADD R103, R211, 0x1, R176 ;  /* 0x00000001d3677824 */ /* 0x000fe200078e02b0 */
[----:B------:R-:W-:Y:S01]  /*3a70*/  IADD3 R20, -R126, R242, -R243 ;  /* 0x000000f27e147210 */ /* 0x000fe20007ffe9f3 */
[----:B------:R-:W-:Y:S01]  /*3a80*/  IMAD R101, R217, 0x40, R210 ;  /* 0x00000040d9657824 */ /* 0x000fe200078e02d2 */
[----:B------:R-:W-:Y:S01]  /*3a90*/  IADD3 R22, R22, c[0x0][0x2e8], RZ ;  /* 0x0000ba0016167a10 */ /* 0x000fe20007ffe0ff */
[----:B------:R-:W-:Y:S01]  /*3aa0*/  IMAD.MOV.U32 R236, RZ, RZ, R126 ;  /* 0x000000ffffec7224 */ /* 0x000fe200078e007e */
[C---:B------:R-:W-:Y:S01]  /*3ab0*/  IADD3 R21, R103.reuse, 0x8, RZ ;  /* 0x0000000867157810 */ /* 0x040fe20007ffe0ff */
[----:B------:R-:W-:Y:S01]  /*3ac0*/  IMAD.IADD R24, R103, 0x1, R20 ;  /* 0x0000000167187824 */ /* 0x000fe200078e0214 */
[----:B------:R-:W-:Y:S01]  /*3ad0*/  IADD3 R35, R101, 0x1, RZ ;  /* 0x0000000165237810 */ /* 0x000fe20007ffe0ff */
[----:B------:R-:W-:Y:S01]  /*3ae0*/  IMAD.IADD R103, R103, 0x1, R22 ;  /* 0x0000000167677824 */ /* 0x000fe200078e0216 */
[----:B------:R-:W-:Y:S01]  /*3af0*/  IADD3 R33, R101, 0x8, RZ ;  /* 0x0000000865217810 */ /* 0x000fe20007ffe0ff */
[--C-:B------:R-:W-:Y:S01]  /*3b00*/  IMAD.IADD R20, R20, 0x1, R21.reuse ;  /* 0x0000000114147824 */ /* 0x100fe200078e0215 */
[----:B------:R-:W-:Y:S01]  /*3b10*/  IMNMX R24, RZ, R24, !PT ;  /* 0x00000018ff187217 */ /* 0x000fe20007800200 */
[----:B------:R-:W-:Y:S01]  /*3b20*/  IMAD.IADD R21, R22, 0x1, R21 ;  /* 0x0000000116157824 */ /* 0x000fe200078e0215 */
[----:B------:R-:W-:Y:S02]  /*3b30*/  IMNMX R22, R103, R242, PT ;  /* 0x000000f267167217 */ /* 0x000fe40003800200 */
[-C--:B------:R-:W-:Y:S02]  /*3b40*/  ISETP.GE.AND P1, PT, R101, R24.reuse, PT ;  /* 0x000000186500720c */ /* 0x080fe40003f26270 */
[----:B------:R-:W-:Y:S02]  /*3b50*/  ISETP.GE.AND P0, PT, R35, R24, PT ;  /* 0x000000182300720c */ /* 0x000fe40003f06270 */
[C---:B------:R-:W-:Y:S02]  /*3b60*/  IADD3 R31, R101.reuse, 0x9, RZ ;  /* 0x00000009651f7810 */ /* 0x040fe40007ffe0ff */
[C---:B------:R-:W-:Y:S02]  /*3b70*/  IADD3 R29, R101.reuse, 0x10, RZ ;  /* 0x00000010651d7810 */ /* 0x040fe40007ffe0ff */
[C---:B------:R-:W-:Y:S02]  /*3b80*/  IADD3 R27, R101.reuse, 0x11, RZ ;  /* 0x00000011651b7810 */ /* 0x040fe40007ffe0ff */
[C---:B------:R-:W-:Y:S02]  /*3b90*/  IADD3 R25, R101.reuse, 0x18, RZ ;  /* 0x0000001865197810 */ /* 0x040fe40007ffe0ff */
[C---:B------:R-:W-:Y:S02]  /*3ba0*/  IADD3 R23, R101.reuse, 0x19, RZ ;  /* 0x0000001965177810 */ /* 0x040fe40007ffe0ff */
[----:B------:R-:W-:Y:S02]  /*3bb0*/  IMNMX R20, RZ, R20, !PT ;  /* 0x00000014ff147217 */ /* 0x000fe40007800200 */
[-C--:B------:R-:W-:Y:S02]  /*3bc0*/  ISETP.GE.OR P1, PT, R101, R22.reuse, !P1 ;  /* 0x000000166500720c */ /* 0x080fe40004f26670 */
[----:B------:R-:W-:Y:S02]  /*3bd0*/  ISETP.GE.OR P0, PT, R35, R22, !P0 ;  /* 0x000000162300720c */ /* 0x000fe40004706670 */
[-C--:B------:R-:W-:Y:S02]  /*3be0*/  ISETP.GE.AND P6, PT, R33, R24.reuse, PT ;  /* 0x000000182100720c */ /* 0x080fe40003fc6270 */
[-C--:B------:R-:W-:Y:S02]  /*3bf0*/  ISETP.GE.AND P5, PT, R31, R24.reuse, PT ;  /* 0x000000181f00720c */ /* 0x080fe40003fa6270 */
[-C--:B------:R-:W-:Y:S02]  /*3c00*/  ISETP.GE.AND P4, PT, R29, R24.reuse, PT ;  /* 0x000000181d00720c */ /* 0x080fe40003f86270 */
[-C--:B------:R-:W-:Y:S02]  /*3c10*/  ISETP.GE.AND P3, PT, R27, R24.reuse, PT ;  /* 0x000000181b00720c */ /* 0x080fe40003f66270 */
[-C--:B------:R-:W-:Y:S02]  /*3c20*/  ISETP.GE.AND P2, PT, R25, R24.reuse, PT ;  /* 0x000000181900720c */ /* 0x080fe40003f46270 */
[----:B------:R-:W-:Y:S02]  /*3c30*/  FSEL R4, R4, -INF , !P1 ;  /* 0xff80000004047808 */ /* 0x000fe40004800000 */
[----:B------:R-:W-:Y:S02]  /*3c40*/  ISETP.GE.AND P1, PT, R23, R24, PT ;  /* 0x000000181700720c */ /* 0x000fe40003f26270 */
[----:B------:R-:W-:Y:S02]  /*3c50*/  IMNMX R24, R21, R242, PT ;  /* 0x000000f215187217 */ /* 0x000fe40003800200 */
[----:B------:R-:W-:Y:S02]  /*3c60*/  FSEL R5, R5, -INF , !P0 ;  /* 0xff80000005057808 */ /* 0x000fe40004000000 */
[----:B------:R-:W-:Y:S02]  /*3c70*/  ISETP.GE.AND P0, PT, R101, R20, PT ;  /* 0x000000146500720c */ /* 0x000fe40003f06270 */
[-C--:B------:R-:W-:Y:S02]  /*3c80*/  ISETP.GE.OR P6, PT, R33, R22.reuse, !P6 ;  /* 0x000000162100720c */ /* 0x080fe400077c6670 */
[-C--:B------:R-:W-:Y:S02]  /*3c90*/  ISETP.GE.OR P5, PT, R31, R22.reuse, !P5 ;  /* 0x000000161f00720c */ /* 0x080fe40006fa6670 */
[-C--:B------:R-:W-:Y:S02]  /*3ca0*/  ISETP.GE.OR P4, PT, R29, R22.reuse, !P4 ;  /* 0x000000161d00720c */ /* 0x080fe40006786670 */
[-C--:B------:R-:W-:Y:S02]  /*3cb0*/  ISETP.GE.OR P3, PT, R27, R22.reuse, !P3 ;  /* 0x000000161b00720c */ /* 0x080fe40005f66670 */
[-C--:B------:R-:W-:Y:S02]  /*3cc0*/  ISETP.GE.OR P2, PT, R25, R22.reuse, !P2 ;  /* 0x000000161900720c */ /* 0x080fe40005746670 */
[----:B------:R-:W-:Y:S02]  /*3cd0*/  ISETP.GE.OR P1, PT, R23, R22, !P1 ;  /* 0x000000161700720c */ /* 0x000fe40004f26670 */
[----:B------:R-:W-:Y:S02]  /*3ce0*/  ISETP.GE.OR P0, PT, R101, R24, !P0 ;  /* 0x000000186500720c */ /* 0x000fe40004706670 */
[----:B------:R-:W-:Y:S02]  /*3cf0*/  FSEL R8, R8, -INF , !P6 ;  /* 0xff80000008087808 */ /* 0x000fe40007000000 */
[-C--:B------:R-:W-:Y:S02]  /*3d00*/  ISETP.GE.AND P6, PT, R35, R20.reuse, PT ;  /* 0x000000142300720c */ /* 0x080fe40003fc6270 */
        /* <DEDUP_REMOVED lines=11> */
[----:B------:R-:W-:Y:S02]  /*3dc0*/  ISETP.GE.AND P0, PT, R23, R20, PT ;  /* 0x000000141700720c */ /* 0x000fe40003f06270 */
[-C--:B------:R-:W-:Y:S02]  /*3dd0*/  ISETP.GE.OR P6, PT, R35, R24.reuse, !P6 ;  /* 0x000000182300720c */ /* 0x080fe400077c6670 */
[-C--:B------:R-:W-:Y:S02]  /*3de0*/  ISETP.GE.OR P5, PT, R33, R24.reuse, !P5 ;  /* 0x000000182100720c */ /* 0x080fe40006fa6670 */
[-C--:B------:R-:W-:Y:S02]  /*3df0*/  ISETP.GE.OR P4, PT, R31, R24.reuse, !P4 ;  /* 0x000000181f00720c */ /* 0x080fe40006786670 */
[-C--:B------:R-:W-:Y:S02]  /*3e00*/  ISETP.GE.OR P3, PT, R29, R24.reuse, !P3 ;  /* 0x000000181d00720c */ /* 0x080fe40005f66670 */
[-C--:B------:R-:W-:Y:S02]  /*3e10*/  ISETP.GE.OR P2, PT, R27, R24.reuse, !P2 ;  /* 0x000000181b00720c */ /* 0x080fe40005746670 */
[-C--:B------:R-:W-:Y:S02]  /*3e20*/  ISETP.GE.OR P1, PT, R25, R24.reuse, !P1 ;  /* 0x000000181900720c */ /* 0x080fe40004f26670 */
[----:B------:R-:W-:Y:S02]  /*3e30*/  ISETP.GE.OR P0, PT, R23, R24, !P0 ;  /* 0x000000181700720c */ /* 0x000fe40004706670 */
[----:B------:R-:W-:Y:S02]  /*3e40*/  FSEL R7, R7, -INF , !P6 ;  /* 0xff80000007077808 */ /* 0x000fe40007000000 */
[----:B------:R-:W-:Y:S02]  /*3e50*/  FSEL R10, R10, -INF , !P5 ;  /* 0xff8000000a0a7808 */ /* 0x000fe40006800000 */
[----:B------:R-:W-:Y:S02]  /*3e60*/  FSEL R11, R11, -INF , !P4 ;  /* 0xff8000000b0b7808 */ /* 0x000fe40006000000 */
[----:B------:R-:W-:Y:S02]  /*3e70*/  FSEL R14, R14, -INF , !P3 ;  /* 0xff8000000e0e7808 */ /* 0x000fe40005800000 */
[----:B------:R-:W-:Y:S02]  /*3e80*/  FSEL R15, R15, -INF , !P2 ;  /* 0xff8000000f0f7808 */ /* 0x000fe40005000000 */
[----:B------:R-:W-:Y:S02]  /*3e90*/  FSEL R18, R18, -INF , !P1 ;  /* 0xff80000012127808 */ /* 0x000fe40004800000 */
[----:B------:R-:W-:Y:S02]  /*3ea0*/  FSEL R19, R19, -INF , !P0 ;  /* 0xff80000013137808 */ /* 0x000fe40004000000 */
.L_x_113:
[C---:B------:R-:W-:Y:S01]  /*3eb0*/  FMUL.FTZ R195, R237.reuse, 1.4426950216293334961 ;  /* 0x3fb8aa3bedc37820 */ /* 0x040fe20000410000 */
[----:B------:R-:W-:Y:S01]  /*3ec0*/  FSETP.NEU.FTZ.AND P0, PT, R237, -INF , PT ;  /* 0xff800000ed00780b */ /* 0x000fe20003f1d000 */
[----:B------:R-:W-:Y:S01]  /*3ed0*/  FMUL.FTZ R252, R238, 1.4426950216293334961 ;  /* 0x3fb8aa3beefc7820 */ /* 0x000fe20000410000 */
[----:B------:R-:W-:Y:S02]  /*3ee0*/  SHF.L.U32 R178, R208, 0x1, RZ ;  /* 0x00000001d0b27819 */ /* 0x000fe400000006ff */
[----:B------:R-:W-:Y:S02]  /*3ef0*/  FSEL R195, R195, RZ, P0 ;  /* 0x000000ffc3c37208 */ /* 0x000fe40000000000 */
[----:B------:R-:W-:Y:S02]  /*3f00*/  FSETP.NEU.FTZ.AND P0, PT, R238, -INF , PT ;  /* 0xff800000ee00780b */ /* 0x000fe40003f1d000 */
[-C--:B------:R-:W-:Y:S01]  /*3f10*/  IADD3 R179, R201, R178.reuse, RZ ;  /* 0x000000b2c9b37210 */ /* 0x080fe20007ffe0ff */
[--C-:B------:R-:W-:Y:S01]  /*3f20*/  FFMA.FTZ R183, R5, c[0x0][0x23c], -R195.reuse ;  /* 0x00008f0005b77a23 */ /* 0x100fe200000108c3 */
[----:B------:R-:W-:Y:S01]  /*3f30*/  FSEL R252, R252, RZ, P0 ;  /* 0x000000fffcfc7208 */ /* 0x000fe20000000000 */
[--C-:B------:R-:W-:Y:S01]  /*3f40*/  FFMA.FTZ R182, R4, c[0x0][0x23c], -R195.reuse ;  /* 0x00008f0004b67a23 */ /* 0x100fe200000108c3 */
[C---:B------:R-:W-:Y:S01]  /*3f50*/  IADD3 R177, R200.reuse, R178, RZ ;  /* 0x000000b2c8b17210 */ /* 0x040fe20007ffe0ff */
[--C-:B------:R-:W-:Y:S01]  /*3f60*/  FFMA.FTZ R187, R9, c[0x0][0x23c], -R195.reuse ;  /* 0x00008f0009bb7a23 */ /* 0x100fe200000108c3 */
[----:B------:R-:W-:Y:S01]  /*3f70*/  IADD3 R176, R200, R179, RZ ;  /* 0x000000b3c8b07210 */ /* 0x000fe20007ffe0ff */
[--C-:B------:R-:W-:Y:S01]  /*3f80*/  FFMA.FTZ R185, R7, c[0x0][0x23c], -R252.reuse ;  /* 0x00008f0007b97a23 */ /* 0x100fe200000108fc */
[----:B------:R-:W-:Y:S01]  /*3f90*/  MUFU.EX2 R183, R183 ;  /* 0x000000b700b77308 */ /* 0x000fe20000000800 */
[--C-:B------:R-:W-:Y:S01]  /*3fa0*/  FFMA.FTZ R184, R6, c[0x0][0x23c], -R252.reuse ;  /* 0x00008f0006b87a23 */ /* 0x100fe200000108fc */
[----:B------:R-:W-:Y:S01]  /*3fb0*/  ISETP.GT.AND P5, PT, R240, R225, PT ;  /* 0x000000e1f000720c */ /* 0x000fe20003fa4270 */
[--C-:B------:R-:W-:Y:S02]  /*3fc0*/  FFMA.FTZ R189, R11, c[0x0][0x23c], -R252.reuse ;  /* 0x00008f000bbd7a23 */ /* 0x100fe400000108fc */
[--C-:B------:R-:W-:Y:S02]  /*3fd0*/  FFMA.FTZ R186, R8, c[0x0][0x23c], -R195.reuse ;  /* 0x00008f0008ba7a23 */ /* 0x100fe400000108c3 */
[--C-:B------:R-:W-:Y:S02]  /*3fe0*/  FFMA.FTZ R188, R10, c[0x0][0x23c], -R252.reuse ;  /* 0x00008f000abc7a23 */ /* 0x100fe400000108fc */
[--C-:B------:R-:W-:Y:S01]  /*3ff0*/  FFMA.FTZ R191, R13, c[0x0][0x23c], -R195.reuse ;  /* 0x00008f000dbf7a23 */ /* 0x100fe200000108c3 */
[----:B------:R-:W-:Y:S01]  /*4000*/  MUFU.EX2 R182, R182 ;  /* 0x000000b600b67308 */ /* 0x000fe20000000800 */
[--C-:B------:R-:W-:Y:S02]  /*4010*/  FFMA.FTZ R193, R15, c[0x0][0x23c], -R252.reuse ;  /* 0x00008f000fc17a23 */ /* 0x100fe400000108fc */
[--C-:B------:R-:W-:Y:S02]  /*4020*/  FFMA.FTZ R190, R12, c[0x0][0x23c], -R195.reuse ;  /* 0x00008f000cbe7a23 */ /* 0x100fe400000108c3 */
[--C-:B------:R-:W-:Y:S02]  /*4030*/  FFMA.FTZ R192, R14, c[0x0][0x23c], -R252.reuse ;  /* 0x00008f000ec07a23 */ /* 0x100fe400000108fc */
[--C-:B------:R-:W-:Y:S02]  /*4040*/  FFMA.FTZ R194, R16, c[0x0][0x23c], -R195.reuse ;  /* 0x00008f0010c27a23 */ /* 0x100fe400000108c3 */
[----:B------:R-:W-:Y:S01]  /*4050*/  FFMA.FTZ R195, R17, c[0x0][0x23c], -R195 ;  /* 0x00008f0011c37a23 */ /* 0x000fe200000108c3 */
[----:B------:R-:W-:Y:S01]  /*4060*/  MUFU.EX2 R184, R184 ;  /* 0x000000b800b87308 */ /* 0x000fe20000000800 */
[--C-:B------:R-:W-:Y:S02]  /*4070*/  FFMA.FTZ R209, R18, c[0x0][0x23c], -R252.reuse ;  /* 0x00008f0012d17a23 */ /* 0x100fe400000108fc */
[----:B------:R-:W-:Y:S07]  /*4080*/  FFMA.FTZ R252, R19, c[0x0][0x23c], -R252 ;  /* 0x00008f0013fc7a23 */ /* 0x000fee00000108fc */
[----:B------:R-:W-:Y:S10]  /*4090*/  MUFU.EX2 R185, R185 ;  /* 0x000000b900b97308 */ /* 0x000ff40000000800 */
        /* <DEDUP_REMOVED lines=11> */
[----:B------:R-:W1:Y:S02]  /*4150*/  MUFU.EX2 R6, R252 ;  /* 0x000000fc00067308 */ /* 0x000e640000000800 */
[----:B-1----:R-:W-:Y:S02]  /*4160*/  F2FP.PACK_AB R252, R6, R209 ;  /* 0x000000d106fc723e */ /* 0x002fe400000000ff */
[----:B------:R-:W-:Y:S02]  /*4170*/  F2FP.PACK_AB R17, R183, R182 ;  /* 0x000000b6b711723e */ /* 0x000fe400000000ff */
        /* <DEDUP_REMOVED lines=8> */
[----:B------:R-:W-:Y:S04]  /*4200*/  STS [R224+0x12000], R13 ;  /* 0x0120000de0007388 */ /* 0x000fe80000000800 */
[----:B------:R-:W-:Y:S04]  /*4210*/  STS [R224+0x12400], R11 ;  /* 0x0124000be0007388 */ /* 0x000fe80000000800 */
[----:B------:R-:W-:Y:S04]  /*4220*/  STS [R222+0x12000], R9 ;  /* 0x01200009de007388 */ /* 0x000fe80000000800 */
[----:B------:R-:W-:Y:S04]  /*4230*/  STS [R222+0x12400], R7 ;  /* 0x01240007de007388 */ /* 0x000fe80000000800 */
[----:B------:R-:W-:Y:S04]  /*4240*/  STS [R226+0x12000], R5 ;  /* 0x01200005e2007388 */ /* 0x000fe80000000800 */
[----:B------:R1:W-:Y:S04]  /*4250*/  STS [R226+0x12400], R252 ;  /* 0x012400fce2007388 */ /* 0x0003e80000000800 */
[----:B------:R-:W2:Y:S08]  /*4260*/  LDSM.16.M88.4 R100, [R178+0x8000] ;  /* 0x00800000b264783b */ /* 0x000eb00000000200 */
[----:B------:R-:W3:Y:S08]  /*4270*/  LDSM.16.M88.4 R104, [R179+0x8000] ;  /* 0x00800000b368783b */ /* 0x000ef00000000200 */
[----:B------:R-:W4:Y:S01]  /*4280*/  LDSM.16.M88.4 R124, [R177+0x8000] ;  /* 0x00800000b17c783b */ /* 0x000f220000000200 */
[----:B-1----:R-:W-:Y:S05]  /*4290*/  MOV R252, c[0x0][0x22c] ;  /* 0x00008b0000fc7a02 */ /* 0x002fea0000000f00 */
[----:B------:R-:W-:Y:S05]  /*42a0*/  IMAD R252, R252, c[0x0][0x1c0], RZ ;  /* 0x00007000fcfc7a24 */ /* 0x000fea00078e02ff */
[----:B------:R-:W-:Y:S04]  /*42b0*/  LEA R5, -R252, RZ, 0x6 ;  /* 0x000000fffc057211 */ /* 0x000fe800078e31ff */
[C---:B------:R-:W-:Y:S04]  /*42c0*/  LEA R246, P0, R5.reuse, R246, 0x2 ;  /* 0x000000f605f67211 */ /* 0x040fe800078010ff */
[----:B------:R-:W-:Y:S01]  /*42d0*/  LEA.HI.X.SX32 R247, R5, R247, 0x2, P0 ;  /* 0x000000f705f77211 */ /* 0x000fe200000f16ff */
[C---:B--2---:R-:W-:Y:S08]  /*42e0*/  HMMA.16816.F32 R20, R100.reuse, R108, RZ ;  /* 0x0000006c6414723c */ /* 0x044ff000000018ff */
[C---:B------:R-:W-:Y:S08]  /*42f0*/  HMMA.16816.F32 R24, R100.reuse, R110, RZ ;  /* 0x0000006e6418723c */ /* 0x040ff000000018ff */
[C---:B------:R-:W-:Y:S08]  /*4300*/  HMMA.16816.F32 R28, R100.reuse, R112, RZ ;  /* 0x00000070641c723c */ /* 0x040ff000000018ff */
[----:B------:R-:W-:Y:S01]  /*4310*/  HMMA.16816.F32 R32, R100, R114, RZ ;  /* 0x000000726420723c */ /* 0x000fe200000018ff */
[----:B------:R-:W1:Y:S07]  /*4320*/  LDSM.16.M88.4 R100, [R176+0x8000] ;  /* 0x00800000b064783b */ /* 0x000e6e0000000200 */
[C---:B---3--:R-:W-:Y:S08]  /*4330*/  HMMA.16816.F32 R20, R104.reuse, R116, R20 ;  /* 0x000000746814723c */ /* 0x048ff00000001814 */
[C---:B------:R-:W-:Y:S08]  /*4340*/  HMMA.16816.F32 R24, R104.reuse, R118, R24 ;  /* 0x000000766818723c */ /* 0x040ff00000001818 */
[C---:B------:R-:W-:Y:S08]  /*4350*/  HMMA.16816.F32 R28, R104.reuse, R120, R28 ;  /* 0x00000078681c723c */ /* 0x040ff0000000181c */
[----:B------:R-:W-:Y:S01]  /*4360*/  HMMA.16816.F32 R32, R104, R122, R32 ;  /* 0x0000007a6820723c */ /* 0x000fe20000001820 */
[----:B------:R-:W2:Y:S07]  /*4370*/  LDSM.16.M88.4 R104, [R178+0xa000] ;  /* 0x00a00000b268783b */ /* 0x000eae0000000200 */
[C---:B----4-:R-:W-:Y:S08]  /*4380*/  HMMA.16816.F32 R20, R124.reuse, R128, R20 ;  /* 0x000000807c14723c */ /* 0x050ff00000001814 */
[C---:B------:R-:W-:Y:S08]  /*4390*/  HMMA.16816.F32 R24, R124.reuse, R130, R24 ;  /* 0x000000827c18723c */ /* 0x040ff00000001818 */
[C---:B------:R-:W-:Y:S08]  /*43a0*/  HMMA.16816.F32 R28, R124.reuse, R132, R28 ;  /* 0x000000847c1c723c */ /* 0x040ff0000000181c */
[----:B------:R-:W-:Y:S01]  /*43b0*/  HMMA.16816.F32 R32, R124, R134, R32 ;  /* 0x000000867c20723c */ /* 0x000fe20000001820 */
[----:B------:R-:W3:Y:S07]  /*43c0*/  LDSM.16.M88.4 R124, [R179+0xa000] ;  /* 0x00a00000b37c783b */ /* 0x000eee0000000200 */
[C---:B-1----:R-:W-:Y:S08]  /*43d0*/  HMMA.16816.F32 R20, R100.reuse, R136, R20 ;  /* 0x000000886414723c */ /* 0x042ff00000001814 */
[C---:B------:R-:W-:Y:S08]  /*43e0*/  HMMA.16816.F32 R24, R100.reuse, R138, R24 ;  /* 0x0000008a6418723c */ /* 0x040ff00000001818 */
[C---:B------:R-:W-:Y:S08]  /*43f0*/  HMMA.16816.F32 R28, R100.reuse, R140, R28 ;  /* 0x0000008c641c723c */ /* 0x040ff0000000181c */
[----:B------:R-:W-:Y:S01]  /*4400*/  HMMA.16816.F32 R32, R100, R142, R32 ;  /* 0x0000008e6420723c */ /* 0x000fe20000001820 */
[----:B------:R-:W1:Y:S07]  /*4410*/  LDSM.16.M88.4 R100, [R177+0xa000] ;  /* 0x00a00000b164783b */ /* 0x000e6e0000000200 */
[C---:B--2---:R-:W-:Y:S08]  /*4420*/  HMMA.16816.F32 R20, R104.reuse, R144, R20 ;  /* 0x000000906814723c */ /* 0x044ff00000001814 */
[C---:B------:R-:W-:Y:S08]  /*4430*/  HMMA.16816.F32 R24, R104.reuse, R146, R24 ;  /* 0x000000926818723c */ /* 0x040ff00000001818 */
[C---:B------:R-:W-:Y:S08]  /*4440*/  HMMA.16816.F32 R28, R104.reuse, R148, R28 ;  /* 0x00000094681c723c */ /* 0x040ff0000000181c */
[----:B------:R-:W-:Y:S01]  /*4450*/  HMMA.16816.F32 R32, R104, R150, R32 ;  /* 0x000000966820723c */ /* 0x000fe20000001820 */
[----:B------:R-:W2:Y:S07]  /*4460*/  LDSM.16.M88.4 R104, [R176+0xa000] ;  /* 0x00a00000b068783b */ /* 0x000eae0000000200 */
[C---:B---3--:R-:W-:Y:S08]  /*4470*/  HMMA.16816.F32 R20, R124.reuse, R152, R20 ;  /* 0x000000987c14723c */ /* 0x048ff00000001814 */
[C---:B------:R-:W-:Y:S08]  /*4480*/  HMMA.16816.F32 R24, R124.reuse, R154, R24 ;  /* 0x0000009a7c18723c */ /* 0x040ff00000001818 */
[C---:B------:R-:W-:Y:S08]  /*4490*/  HMMA.16816.F32 R28, R124.reuse, R156, R28 ;  /* 0x0000009c7c1c723c */ /* 0x040ff0000000181c */
[----:B------:R-:W-:Y:S08]  /*44a0*/  HMMA.16816.F32 R32, R124, R158, R32 ;  /* 0x0000009e7c20723c */ /* 0x000ff00000001820 */
[C---:B-1----:R-:W-:Y:S08]  /*44b0*/  HMMA.16816.F32 R20, R100.reuse, R160, R20 ;  /* 0x000000a06414723c */ /* 0x042ff00000001814 */
[C---:B------:R-:W-:Y:S08]  /*44c0*/  HMMA.16816.F32 R24, R100.reuse, R162, R24 ;  /* 0x000000a26418723c */ /* 0x040ff00000001818 */
[C---:B------:R-:W-:Y:S08]  /*44d0*/  HMMA.16816.F32 R28, R100.reuse, R164, R28 ;  /* 0x000000a4641c723c */ /* 0x040ff0000000181c */
[----:B------:R-:W-:Y:S08]  /*44e0*/  HMMA.16816.F32 R32, R100, R166, R32 ;  /* 0x000000a66420723c */ /* 0x000ff00000001820 */
[C---:B--2---:R-:W-:Y:S08]  /*44f0*/  HMMA.16816.F32 R20, R104.reuse, R168, R20 ;  /* 0x000000a86814723c */ /* 0x044ff00000001814 */
[C---:B------:R-:W-:Y:S08]  /*4500*/  HMMA.16816.F32 R24, R104.reuse, R170, R24 ;  /* 0x000000aa6818723c */ /* 0x040ff00000001818 */
[C---:B------:R-:W-:Y:S08]  /*4510*/  HMMA.16816.F32 R28, R104.reuse, R172, R28 ;  /* 0x000000ac681c723c */ /* 0x040ff0000000181c */
[C---:B-----5:R-:W-:Y:S01]  /*4520*/  FADD.FTZ R5, -R181.reuse, R20 ;  /* 0x00000014b5057221 */ /* 0x060fe20000010100 */
[----:B------:R-:W-:Y:S03]  /*4530*/  HMMA.16816.F32 R32, R104, R174, R32 ;  /* 0x000000ae6820723c */ /* 0x000fe60000001820 */
[----:B------:R-:W-:Y:S02]  /*4540*/  FADD.FTZ R10, -R181, R21 ;  /* 0x00000015b50a7221 */ /* 0x000fe40000010100 */
[C---:B------:R-:W-:Y:S02]  /*4550*/  FADD.FTZ R7, -R180.reuse, R22 ;  /* 0x00000016b4077221 */ /* 0x040fe40000010100 */
[----:B------:R-:W-:Y:S02]  /*4560*/  FADD.FTZ R14, -R180, R23 ;  /* 0x00000017b40e7221 */ /* 0x000fe40000010100 */
[----:B------:R-:W-:Y:S03]  /*4570*/  FMUL.FTZ R182, R182, R5 ;  /* 0x00000005b6b67220 */ /* 0x000fe60000410000 */
[----:B------:R-:W-:Y:S02]  /*4580*/  FMUL.FTZ R183, R183, R10 ;  /* 0x0000000ab7b77220 */ /* 0x000fe40000410000 */
[----:B------:R-:W-:Y:S02]  /*4590*/  FMUL.FTZ R184, R184, R7 ;  /* 0x00000007b8b87220 */ /* 0x000fe40000410000 */
[----:B------:R-:W-:Y:S02]  /*45a0*/  FMUL.FTZ R185, R185, R14 ;  /* 0x0000000eb9b97220 */ /* 0x000fe40000410000 */
[C---:B------:R-:W-:Y:S02]  /*45b0*/  FADD.FTZ R5, -R181.reuse, R24 ;  /* 0x00000018b5057221 */ /* 0x040fe40000010100 */
[----:B------:R-:W-:Y:S02]  /*45c0*/  FADD.FTZ R10, -R181, R25 ;  /* 0x00000019b50a7221 */ /* 0x000fe40000010100 */
[C---:B------:R-:W-:Y:S02]  /*45d0*/  FADD.FTZ R7, -R180.reuse, R26 ;  /* 0x0000001ab4077221 */ /* 0x040fe40000010100 */
[----:B------:R-:W-:Y:S02]  /*45e0*/  FADD.FTZ R14, -R180, R27 ;  /* 0x0000001bb40e7221 */ /* 0x000fe40000010100 */
[----:B------:R-:W-:Y:S02]  /*45f0*/  FMUL.FTZ R186, R186, R5 ;  /* 0x00000005baba7220 */ /* 0x000fe40000410000 */
[----:B------:R-:W-:Y:S02]  /*4600*/  FMUL.FTZ R187, R187, R10 ;  /* 0x0000000abbbb7220 */ /* 0x000fe40000410000 */
[----:B------:R-:W-:Y:S02]  /*4610*/  FMUL.FTZ R188, R188, R7 ;  /* 0x00000007bcbc7220 */ /* 0x000fe40000410000 */
[----:B------:R-:W-:Y:S02]  /*4620*/  FMUL.FTZ R189, R189, R14 ;  /* 0x0000000ebdbd7220 */ /* 0x000fe40000410000 */
[C---:B------:R-:W-:Y:S02]  /*4630*/  FADD.FTZ R5, -R181.reuse, R28 ;  /* 0x0000001cb5057221 */ /* 0x040fe40000010100 */
[C---:B------:R-:W-:Y:S02]  /*4640*/  FADD.FTZ R10, -R181.reuse, R29 ;  /* 0x0000001db50a7221 */ /* 0x040fe40000010100 */
[C---:B------:R-:W-:Y:S02]  /*4650*/  FADD.FTZ R7, -R180.reuse, R30 ;  /* 0x0000001eb4077221 */ /* 0x040fe40000010100 */
[C---:B------:R-:W-:Y:S02]  /*4660*/  FADD.FTZ R14, -R180.reuse, R31 ;  /* 0x0000001fb40e7221 */ /* 0x040fe40000010100 */
        /* <DEDUP_REMOVED lines=16> */
[----:B------:R-:W-:Y:S01]  /*4770*/  IMAD.MOV.U32 R6, RZ, RZ, -0x4000 ;  /* 0xffffc000ff067424 */ /* 0x000fe200078e00ff */
[----:B------:R-:W-:Y:S01]  /*4780*/  LOP3.LUT R4, R240, 0x1, RZ, 0xc0, !PT ;  /* 0x00000001f0047812 */ /* 0x000fe200078ec0ff */
[----:B------:R-:W-:Y:S03]  /*4790*/  IMAD.U32 R7, R5, -0x40, RZ ;  /* 0xffffffc005077824 */ /* 0x000fe600078e00ff */
[----:B------:R-:W-:Y:S01]  /*47a0*/  ISETP.NE.U32.AND P4, PT, R4, 0x1, PT ;  /* 0x000000010400780c */ /* 0x000fe20003f85070 */
[----:B------:R-:W-:Y:S01]  /*47b0*/  IMAD.MOV.U32 R4, RZ, RZ, c[0x0][0x194] ;  /* 0x00006500ff047624 */ /* 0x000fe200078e00ff */
[C---:B------:R-:W-:Y:S02]  /*47c0*/  LEA R10, P0, R7.reuse, R250, 0x1 ;  /* 0x000000fa070a7211 */ /* 0x040fe400078008ff */
[----:B------:R-:W-:Y:S02]  /*47d0*/  SEL R6, R6, 0x4000, !P4 ;  /* 0x0000400006067807 */ /* 0x000fe40006000000 */
[----:B------:R-:W-:Y:S02]  /*47e0*/  LEA.HI.X.SX32 R11, R7, R251, 0x1, P0 ;  /* 0x000000fb070b7211 */ /* 0x000fe400000f0eff */
[----:B------:R-:W-:Y:S01]  /*47f0*/  LEA R9, P3, R5, R7, 0x5 ;  /* 0x0000000705097211 */ /* 0x000fe200078628ff */
[--C-:B------:R-:W-:Y:S01]  /*4800*/  IMAD.IADD R239, R239, 0x1, R6.reuse ;  /* 0x00000001efef7824 */ /* 0x100fe200078e0206 */
[----:B------:R-:W-:Y:S01]  /*4810*/  SHF.R.S32.HI R8, RZ, 0x1f, R7 ;  /* 0x0000001fff087819 */ /* 0x000fe20000011407 */
[--C-:B------:R-:W-:Y:S02]  /*4820*/  IMAD.IADD R234, R234, 0x1, R6.reuse ;  /* 0x00000001eaea7824 */ /* 0x100fe400078e0206 */
[----:B------:R-:W-:Y:S01]  /*4830*/  IMAD.IADD R203, R203, 0x1, R6 ;  /* 0x00000001cbcb7824 */ /* 0x000fe200078e0206 */
[----:B------:R1:W-:Y:S01]  /*4840*/  @P2 STS [R239], RZ ;  /* 0x000000ffef002388 */ /* 0x0003e20000000800 */
[----:B------:R-:W-:Y:S02]  /*4850*/  LEA.HI.X R8, R5, R8, R4, 0x5, P3 ;  /* 0x0000000805087211 */ /* 0x000fe400018f2c04 */
[C---:B------:R-:W-:Y:S01]  /*4860*/  @!P1 LEA R12, P3, R9.reuse, R250, 0x1 ;  /* 0x000000fa090c9211 */ /* 0x040fe200078608ff */
[----:B------:R1:W-:Y:S01]  /*4870*/  @P2 STS [R239+0x4], RZ ;  /* 0x000004ffef002388 */ /* 0x0003e20000000800 */
[----:B------:R-:W-:Y:S02]  /*4880*/  IMAD.MOV.U32 R250, RZ, RZ, R10 ;  /* 0x000000fffffa7224 */ /* 0x000fe400078e000a */
[----:B------:R-:W-:Y:S01]  /*4890*/  @!P1 LEA.HI.X R13, R9, R251, R8, 0x1, P3 ;  /* 0x000000fb090d9211 */ /* 0x000fe200018f0c08 */
[----:B------:R1:W-:Y:S01]  /*48a0*/  @P2 STS [R239+0x8], RZ ;  /* 0x000008ffef002388 */ /* 0x0003e20000000800 */
[C---:B------:R-:W-:Y:S01]  /*48b0*/  @!P2 LEA R8, P0, R5.reuse, R10, 0x6 ;  /* 0x0000000a0508a211 */ /* 0x040fe200078030ff */
[----:B------:R-:W-:Y:S02]  /*48c0*/  IMAD.MOV.U32 R251, RZ, RZ, R11 ;  /* 0x000000fffffb7224 */ /* 0x000fe400078e000b */
[----:B------:R1:W-:Y:S01]  /*48d0*/  @P2 STS [R239+0xc], RZ ;  /* 0x00000cffef002388 */ /* 0x0003e20000000800 */
[----:B------:R-:W-:Y:S03]  /*48e0*/  @!P2 LEA.HI.X R9, R5, R11, R4, 0x6, P0 ;  /* 0x0000000b0509a211 */ /* 0x000fe600000f3404 */
        /* <DEDUP_REMOVED lines=29> */
.L_x_114:
        /* <DEDUP_REMOVED lines=10> */
[----:B------:R-:W-:Y:S01]  /*4b60*/  F2FP.PACK_AB R181, R181, R194 ;  /* 0x000000c2b5b5723e */ /* 0x000fe200000000ff */
[----:B------:R-:W-:Y:S02]  /*4b70*/  IMAD.SHL.U32 R209, R207, 0x2, RZ ;  /* 0x00000002cfd17824 */ /* 0x000fe400078e00ff */
[----:B------:R-:W-:Y:S04]  /*4b80*/  STS [R224+0x10400], R189 ;  /* 0x010400bde0007388 */ /* 0x000fe80000000800 */
[----:B------:R-:W-:Y:S04]  /*4b90*/  STS [R222+0x10000], R191 ;  /* 0x010000bfde007388 */ /* 0x000fe80000000800 */
[----:B------:R-:W-:Y:S04]  /*4ba0*/  STS [R222+0x10400], R193 ;  /* 0x010400c1de007388 */ /* 0x000fe80000000800 */
[----:B------:R-:W-:Y:S04]  /*4bb0*/  STS [R226+0x10000], R181 ;  /* 0x010000b5e2007388 */ /* 0x000fe80000000800 */
[----:B------:R-:W-:Y:S04]  /*4bc0*/  STS [R226+0x10400], R101 ;  /* 0x01040065e2007388 */ /* 0x000fe80000000800 */
[----:B------:R-:W-:Y:S06]  /*4bd0*/  BAR.SYNC.DEFER_BLOCKING 0x0 ;  /* 0x0000000000007b1d */ /* 0x000fec0000010000 */
[----:B------:R-:W-:Y:S04]  /*4be0*/  LDSM.16.MT88.4 R4, [R205+0x12000] ;  /* 0x01200000cd04783b */ /* 0x000fe80000004200 */
[----:B-1----:R-:W1:Y:S04]  /*4bf0*/  LDSM.16.MT88.4 R8, [R209+0x8000] ;  /* 0x00800000d108783b */ /* 0x002e680000004200 */
        /* <DEDUP_REMOVED lines=49> */
[----:B------:R-:W-:Y:S02]  /*4f10*/  ISETP.GE.AND P2, PT, R214, c[0x0][0x220], PT ;  /* 0x00008800d6007a0c */ /* 0x000fe40003f46270 */
[----:B------:R-:W-:Y:S01]  /*4f20*/  ISETP.GE.AND P1, PT, R219, c[0x0][0x220], PT ;  /* 0x00008800db007a0c */ /* 0x000fe20003f26270 */
[----:B------:R-:W-:Y:S05]  /*4f30*/  IMAD.U32 R7, R5, -0x40, RZ ;  /* 0xffffffc005077824 */ /* 0x000fea00078e00ff */
[CC--:B------:R-:W-:Y:S02]  /*4f40*/  LEA R10, P0, R7.reuse, R248.reuse, 0x1 ;  /* 0x000000f8070a7211 */ /* 0x0c0fe400078008ff */
[----:B------:R-:W-:Y:S02]  /*4f50*/  SHF.R.S32.HI R6, RZ, 0x1f, R7 ;  /* 0x0000001fff067819 */ /* 0x000fe40000011407 */
[----:B------:R-:W-:Y:S01]  /*4f60*/  LEA.HI.X.SX32 R11, R7, R249, 0x1, P0 ;  /* 0x000000f9070b7211 */ /* 0x000fe200000f0eff */
[----:B------:R1:W-:Y:S02]  /*4f70*/  @P2 STS.128 [R218+0x8000], RZ ;  /* 0x008000ffda002388 */ /* 0x0003e40000000c00 */
[----:B------:R-:W-:Y:S01]  /*4f80*/  @!P1 LEA R9, P3, R5, R7, 0x5 ;  /* 0x0000000705099211 */ /* 0x000fe200078628ff */
[----:B------:R-:W-:Y:S01]  /*4f90*/  @!P1 IMAD.MOV.U32 R4, RZ, RZ, c[0x0][0x374] ;  /* 0x0000dd00ff049624 */ /* 0x000fe200078e00ff */
[----:B------:R-:W-:Y:S01]  /*4fa0*/  @!PT LDS RZ, [RZ] ;  /* 0x00000000fffff984 */ /* 0x000fe20000000800 */
[----:B------:R-:W-:Y:S01]  /*4fb0*/  @!PT LDS RZ, [RZ] ;  /* 0x00000000fffff984 */ /* 0x000fe20000000800 */
[----:B------:R-:W-:Y:S01]  /*4fc0*/  @!PT LDS RZ, [RZ] ;  /* 0x00000000fffff984 */ /* 0x000fe20000000800 */
[----:B------:R1:W-:Y:S02]  /*4fd0*/  @!P2 LDGSTS.E.BYPASS.LTC128B.128 [R218+0x8000], [R10.64] ;  /* 0x080000000adaafae */ /* 0x0003e4000b901d46 */
[----:B------:R-:W-:Y:S01]  /*4fe0*/  @!P1 LEA R8, P0, R9, R248, 0x1 ;  /* 0x000000f809089211 */ /* 0x000fe200078008ff */
[----:B------:R-:W-:Y:S01]  /*4ff0*/  IMAD.MOV.U32 R248, RZ, RZ, R10 ;  /* 0x000000fffff87224 */ /* 0x000fe200078e000a */
[----:B------:R1:W-:Y:S01]  /*5000*/  @P1 STS.128 [R218+0xa000], RZ ;  /* 0x00a000ffda001388 */ /* 0x0003e20000000c00 */
[C---:B------:R-:W-:Y:S01]  /*5010*/  @!P1 LEA.HI.X R6, R5.reuse, R6, R4, 0x5, P3 ;  /* 0x0000000605069211 */ /* 0x040fe200018f2c04 */
[----:B------:R-:W-:Y:S01]  /*5020*/  @!P2 IMAD.MOV.U32 R4, RZ, RZ, c[0x0][0x374] ;  /* 0x0000dd00ff04a624 */ /* 0x000fe200078e00ff */
[----:B------:R-:W-:Y:S01]  /*5030*/  @!P2 LEA R12, P3, R5, R10, 0x6 ;  /* 0x0000000a050ca211 */ /* 0x000fe200078630ff */
[----:B------:R-:W-:Y:S01]  /*5040*/  @!PT LDS RZ, [RZ] ;  /* 0x00000000fffff984 */ /* 0x000fe20000000800 */
[----:B------:R-:W-:Y:S01]  /*5050*/  @!PT LDS RZ, [RZ] ;  /* 0x00000000fffff984 */ /* 0x000fe20000000800 */
[----:B------:R-:W-:Y:S01]  /*5060*/  @!PT LDS RZ, [RZ] ;  /* 0x00000000fffff984 */ /* 0x000fe20000000800 */
[----:B------:R1:W-:Y:S01]  /*5070*/  @!P1 LDGSTS.E.BYPASS.LTC128B.128 [R218+0xa000], [R10.64+0x80] ;  /* 0x0a0000800ada9fae */ /* 0x0003e2000b901d46 */
[----:B------:R-:W-:Y:S01]  /*5080*/  @!P1 LEA.HI.X R9, R9, R249, R6, 0x1, P0 ;  /* 0x000000f909099211 */ /* 0x000fe200000f0c06 */
[----:B------:R-:W-:Y:S01]  /*5090*/  IMAD.MOV.U32 R249, RZ, RZ, R11 ;  /* 0x000000fffff97224 */ /* 0x000fe200078e000b */
[----:B------:R-:W-:Y:S01]  /*50a0*/  @!P2 LEA.HI.X R13, R5, R11, R4, 0x6, P3 ;  /* 0x0000000b050da211 */ /* 0x000fe200018f3404 */
        /* <DEDUP_REMOVED lines=11> */
.L_x_115:
[----:B------:R-:W-:Y:S04]  /*5160*/  LDSM.16.M88.4 R100, [R204] ;  /* 0x00000000cc64783b */ /* 0x000fe80000000200 */
[----:B------:R-:W2:Y:S04]  /*5170*/  LDSM.16.MT88.4 R16, [R209+0xc000] ;  /* 0x00c00000d110783b */ /* 0x000ea80000004200 */
[----:B------:R-:W3:Y:S04]  /*5180*/  LDSM.16.M88.4 R28, [R204+0x1000] ;  /* 0x00100000cc1c783b */ /* 0x000ee80000000200 */
[----:B------:R-:W4:Y:S04]  /*5190*/  LDSM.16.MT88.4 R32, [R209+0xe000] ;  /* 0x00e00000d120783b */ /* 0x000f280000004200 */
[----:B------:R-:W-:Y:S04]  /*51a0*/  LDSM.16.M88.4 R104, [R199] ;  /* 0x00000000c768783b */ /* 0x000fe80000000200 */
[----:B------:R-:W1:Y:S04]  /*51b0*/  LDSM.16.MT88.4 R124, [R209+0xc800] ;  /* 0x00c80000d17c783b */ /* 0x000e680000004200 */
[----:B------:R-:W1:Y:S04]  /*51c0*/  LDSM.16.M88.4 R176, [R199+0x1000] ;  /* 0x00100000c7b0783b */ /* 0x000e680000000200 */
[----:B------:R-:W1:Y:S04]  /*51d0*/  LDSM.16.MT88.4 R180, [R209+0xe800] ;  /* 0x00e80000d1b4783b */ /* 0x000e680000004200 */
[----:B------:R-:W-:Y:S04]  /*51e0*/  LDSM.16.M88.4 R184, [R197] ;  /* 0x00000000c5b8783b */ /* 0x000fe80000000200 */
[----:B------:R-:W1:Y:S04]  /*51f0*/  LDSM.16.MT88.4 R188, [R209+0xd000] ;  /* 0x00d00000d1bc783b */ /* 0x000e680000004200 */
[----:B------:R-:W1:Y:S01]  /*5200*/  LDSM.16.M88.4 R192, [R197+0x1000] ;  /* 0x00100000c5c0783b */ /* 0x000e620000000200 */
[-C--:B--2---:R-:W-:Y:S08]  /*5210*/  HMMA.16816.F32 R4, R100, R16.reuse, RZ ;  /* 0x000000106404723c */ /* 0x084ff000000018ff */
[C---:B-1-3--:R-:W-:Y:S08]  /*5220*/  HMMA.16816.F32 R8, R28.reuse, R16, RZ ;  /* 0x000000101c08723c */ /* 0x04aff000000018ff */
[-C--:B------:R-:W-:Y:S08]  /*5230*/  HMMA.16816.F32 R12, R28, R18.reuse, RZ ;  /* 0x000000121c0c723c */ /* 0x080ff000000018ff */
[C---:B------:R-:W-:Y:S08]  /*5240*/  HMMA.16816.F32 R16, R100.reuse, R18, RZ ;  /* 0x000000126410723c */ /* 0x040ff000000018ff */
[-C--:B----4-:R-:W-:Y:S08]  /*5250*/  HMMA.16816.F32 R20, R100, R32.reuse, RZ ;  /* 0x000000206414723c */ /* 0x090ff000000018ff */
[C---:B------:R-:W-:Y:S08]  /*5260*/  HMMA.16816.F32 R24, R28.reuse, R32, RZ ;  /* 0x000000201c18723c */ /* 0x040ff000000018ff */
[-C--:B------:R-:W-:Y:S08]  /*5270*/  HMMA.16816.F32 R28, R28, R34.reuse, RZ ;  /* 0x000000221c1c723c */ /* 0x080ff000000018ff */
[----:B------:R-:W-:Y:S01]  /*5280*/  HMMA.16816.F32 R32, R100, R34, RZ ;  /* 0x000000226420723c */ /* 0x000fe200000018ff */
[----:B------:R-:W1:Y:S07]  /*5290*/  LDSM.16.MT88.4 R100, [R209+0xf000] ;  /* 0x00f00000d164783b */ /* 0x000e6e0000004200 */
[-C--:B------:R-:W-:Y:S08]  /*52a0*/  HMMA.16816.F32 R4, R104, R124.reuse, R4 ;  /* 0x0000007c6804723c */ /* 0x080ff00000001804 */
[C---:B------:R-:W-:Y:S08]  /*52b0*/  HMMA.16816.F32 R8, R176.reuse, R124, R8 ;  /* 0x0000007cb008723c */ /* 0x040ff00000001808 */
[-C--:B------:R-:W-:Y:S08]  /*52c0*/  HMMA.16816.F32 R12, R176, R126.reuse, R12 ;  /* 0x0000007eb00c723c */ /* 0x080ff0000000180c */
[C---:B------:R-:W-:Y:S01]  /*52d0*/  HMMA.16816.F32 R16, R104.reuse, R126, R16 ;  /* 0x0000007e6810723c */ /* 0x040fe20000001810 */
[----:B------:R-:W-:Y:S07]  /*52e0*/  LDSM.16.MT88.4 R124, [R209+0xd800] ;  /* 0x00d80000d17c783b */ /* 0x000fee0000004200 */
[-C--:B------:R-:W-:Y:S08]  /*52f0*/  HMMA.16816.F32 R20, R104, R180.reuse, R20 ;  /* 0x000000b46814723c */ /* 0x080ff00000001814 */
[C---:B------:R-:W-:Y:S08]  /*5300*/  HMMA.16816.F32 R24, R176.reuse, R180, R24 ;  /* 0x000000b4b018723c */ /* 0x040ff00000001818 */
[-C--:B------:R-:W-:Y:S01]  /*5310*/  HMMA.16816.F32 R28, R176, R182.reuse, R28 ;  /* 0x000000b6b01c723c */ /* 0x080fe2000000181c */
[----:B------:R-:W-:Y:S07]  /*5320*/  LDSM.16.M88.4 R176, [R198+0x1000] ;  /* 0x00100000c6b0783b */ /* 0x000fee0000000200 */
[----:B------:R-:W-:Y:S01]  /*5330*/  HMMA.16816.F32 R32, R104, R182, R32 ;  /* 0x000000b66820723c */ /* 0x000fe20000001820 */
[----:B------:R-:W2:Y:S04]  /*5340*/  LDSM.16.M88.4 R104, [R198] ;  /* 0x00000000c668783b */ /* 0x000ea80000000200 */
[----:B------:R-:W3:Y:S03]  /*5350*/  LDSM.16.MT88.4 R180, [R209+0xf800] ;  /* 0x00f80000d1b4783b */ /* 0x000ee60000004200 */
[-C--:B------:R-:W-:Y:S08]  /*5360*/  HMMA.16816.F32 R4, R184, R188.reuse, R4 ;  /* 0x000000bcb804723c */ /* 0x080ff00000001804 */
[C---:B------:R-:W-:Y:S08]  /*5370*/  HMMA.16816.F32 R8, R192.reuse, R188, R8 ;  /* 0x000000bcc008723c */ /* 0x040ff00000001808 */
[-C--:B------:R-:W-:Y:S08]  /*5380*/  HMMA.16816.F32 R12, R192, R190.reuse, R12 ;  /* 0x000000bec00c723c */ /* 0x080ff0000000180c */
[C---:B------:R-:W-:Y:S08]  /*5390*/  HMMA.16816.F32 R16, R184.reuse, R190, R16 ;  /* 0x000000beb810723c */ /* 0x040ff00000001810 */
[-C--:B-1----:R-:W-:Y:S08]  /*53a0*/  HMMA.16816.F32 R20, R184, R100.reuse, R20 ;  /* 0x00000064b814723c */ /* 0x082ff00000001814 */
[C---:B------:R-:W-:Y:S08]  /*53b0*/  HMMA.16816.F32 R24, R192.reuse, R100, R24 ;  /* 0x00000064c018723c */ /* 0x040ff00000001818 */
[-C--:B------:R-:W-:Y:S08]  /*53c0*/  HMMA.16816.F32 R28, R192, R102.reuse, R28 ;  /* 0x00000066c01c723c */ /* 0x080ff0000000181c */
[----:B------:R-:W-:Y:S01]  /*53d0*/  HMMA.16816.F32 R32, R184, R102, R32 ;  /* 0x00000066b820723c */ /* 0x000fe20000001820 */
[----:B------:R-:W-:Y:S06]  /*53e0*/  LDSM.16.MT88.4 R100, [R202+0x2800] ;  /* 0x00280000ca64783b */ /* 0x000fec0000004200 */
[C---:B------:R-:W-:Y:S01]  /*53f0*/  IMAD R185, R252.reuse, 0x38, RZ ;  /* 0x00000038fcb97824 */ /* 0x040fe200078e02ff */
[-C--:B--2---:R-:W-:Y:S08]  /*5400*/  HMMA.16816.F32 R4, R104, R124.reuse, R4 ;  /* 0x0000007c6804723c */ /* 0x084ff00000001804 */
[C---:B------:R-:W-:Y:S07]  /*5410*/  HMMA.16816.F32 R8, R176.reuse, R124, R8 ;  /* 0x0000007cb008723c */ /* 0x040fee0000001808 */
[----:B------:R-:W-:Y:S01]  /*5420*/  IMAD.SHL.U32 R125, R252, 0x8, RZ ;  /* 0x00000008fc7d7824 */ /* 0x000fe200078e00ff */
[-C--:B------:R-:W-:Y:S08]  /*5430*/  HMMA.16816.F32 R12, R176, R126.reuse, R12 ;  /* 0x0000007eb00c723c */ /* 0x080ff0000000180c */
[C---:B------:R-:W-:Y:S07]  /*5440*/  HMMA.16816.F32 R16, R104.reuse, R126, R16 ;  /* 0x0000007e6810723c */ /* 0x040fee0000001810 */
[----:B------:R-:W-:Y:S01]  /*5450*/  @P5 IADD3 R126, P0, R233, R228, RZ ;  /* 0x000000e4e97e5210 */ /* 0x000fe20007f1e0ff */
[-C--:B---3--:R-:W-:Y:S04]  /*5460*/  HMMA.16816.F32 R20, R104, R180.reuse, R20 ;  /* 0x000000b46814723c */ /* 0x088fe80000001814 */
[----:B------:R-:W-:Y:S04]  /*5470*/  @P5 IMAD.X R127, R232, 0x1, R229, P0 ;  /* 0x00000001e87f5824 */ /* 0x000fe800000e06e5 */
[C---:B------:R-:W-:Y:S01]  /*5480*/  HMMA.16816.F32 R24, R176.reuse, R180, R24 ;  /* 0x000000b4b018723c */ /* 0x040fe20000001818 */
[----:B------:R1:W5:Y:S04]  /*5490*/  @P5 LDG.E R237, [R126.64+-0x100] ;  /* 0xffff00067eed5981 */ /* 0x000368000c1e1900 */
[----:B------:R1:W5:Y:S03]  /*54a0*/  @P5 LDG.E R238, [R126.64+-0xe0] ;  /* 0xffff20067eee5981 */ /* 0x000366000c1e1900 */
[-C--:B------:R-:W-:Y:S01]  /*54b0*/  HMMA.16816.F32 R28, R176, R182.reuse, R28 ;  /* 0x000000b6b01c723c */ /* 0x080fe2000000181c */
[----:B------:R-:W-:Y:S06]  /*54c0*/  RED.E.ADD.F32.FTZ.RN.STRONG.GPU [R246.64], R4 ;  /* 0x00000004f600798e */ /* 0x000fec000c10e786 */
[CC--:B------:R-:W-:Y:S01]  /*54d0*/  LEA R178, P0, R125.reuse, R246.reuse, 0x2 ;  /* 0x000000f67db27211 */ /* 0x0c0fe200078010ff */
[----:B------:R-:W-:Y:S04]  /*54e0*/  HMMA.16816.F32 R32, R104, R182, R32 ;  /* 0x000000b66820723c */ /* 0x000fe80000001820 */
[C---:B------:R-:W-:Y:S01]  /*54f0*/  IMAD.SHL.U32 R177, R252.reuse, 0x10, RZ ;  /* 0x00000010fcb17824 */ /* 0x040fe200078e00ff */
[-C--:B------:R-:W-:Y:S02]  /*5500*/  LEA.HI.X.SX32 R179, R125, R247.reuse, 0x2, P0 ;  /* 0x000000f77db37211 */ /* 0x080fe400000f16ff */
[C---:B------:R-:W-:Y:S02]  /*5510*/  IMAD R105, R252.reuse, 0x18, RZ ;  /* 0x00000018fc697824 */ /* 0x040fe400078e02ff */
[-C--:B------:R-:W-:Y:S01]  /*5520*/  LEA R182, P1, R177, R246.reuse, 0x2 ;  /* 0x000000f6b1b67211 */ /* 0x080fe200078210ff */
[----:B------:R2:W-:Y:S02]  /*5530*/  RED.E.ADD.F32.FTZ.RN.STRONG.GPU [R178.64], R5 ;  /* 0x00000005b200798e */ /* 0x0005e4000c10e786 */
[C---:B------:R-:W-:Y:S01]  /*5540*/  IMAD.SHL.U32 R107, R252.reuse, 0x20, RZ ;  /* 0x00000020fc6b7824 */ /* 0x040fe200078e00ff */
[-C--:B------:R-:W-:Y:S01]  /*5550*/  LEA R180, P0, R105, R246.reuse, 0x2 ;  /* 0x000000f669b47211 */ /* 0x080fe200078010ff */
[C---:B-1----:R-:W-:Y:S01]  /*5560*/  IMAD R127, R252.reuse, 0x28, RZ ;  /* 0x00000028fc7f7824 */ /* 0x042fe200078e02ff */
[-C--:B------:R-:W-:Y:S02]  /*5570*/  LEA.HI.X.SX32 R183, R177, R247.reuse, 0x2, P1 ;  /* 0x000000f7b1b77211 */ /* 0x080fe400008f16ff */
[-C--:B------:R-:W-:Y:S02]  /*5580*/  LEA R106, P1, R107, R246.reuse, 0x2 ;  /* 0x000000f66b6a7211 */ /* 0x080fe400078210ff */
[-C--:B------:R-:W-:Y:S01]  /*5590*/  LEA.HI.X.SX32 R181, R105, R247.reuse, 0x2, P0 ;  /* 0x000000f769b57211 */ /* 0x080fe200000f16ff */
[----:B------:R-:W-:Y:S01]  /*55a0*/  RED.E.ADD.F32.FTZ.RN.STRONG.GPU [R182.64], R6 ;  /* 0x00000006b600798e */ /* 0x000fe2000c10e786 */
[----:B------:R-:W-:Y:S01]  /*55b0*/  IMAD R105, R252, 0x30, RZ ;  /* 0x00000030fc697824 */ /* 0x000fe200078e02ff */
[-C--:B------:R-:W-:Y:S02]  /*55c0*/  LEA R126, P0, R127, R246.reuse, 0x2 ;  /* 0x000000f67f7e7211 */ /* 0x080fe400078010ff */
[-C--:B------:R-:W-:Y:S01]  /*55d0*/  LEA.HI.X.SX32 R107, R107, R247.reuse, 0x2, P1 ;  /* 0x000000f76b6b7211 */ /* 0x080fe200008f16ff */
[----:B------:R1:W-:Y:S01]  /*55e0*/  RED.E.ADD.F32.FTZ.RN.STRONG.GPU [R180.64], R7 ;  /* 0x00000007b400798e */ /* 0x0003e2000c10e786 */
[-C--:B------:R-:W-:Y:S02]  /*55f0*/  LEA R104, P1, R105, R246.reuse, 0x2 ;  /* 0x000000f669687211 */ /* 0x080fe400078210ff */
[-C--:B------:R-:W-:Y:S01]  /*5600*/  LEA.HI.X.SX32 R127, R127, R247.reuse, 0x2, P0 ;  /* 0x000000f77f7f7211 */ /* 0x080fe200000f16ff */
[----:B------:R3:W-:Y:S01]  /*5610*/  RED.E.ADD.F32.FTZ.RN.STRONG.GPU [R106.64], R8 ;  /* 0x000000086a00798e */ /* 0x0007e2000c10e786 */
[-C--:B------:R-:W-:Y:S02]  /*5620*/  LEA.HI.X.SX32 R105, R105, R247.reuse, 0x2, P1 ;  /* 0x000000f769697211 */ /* 0x080fe400008f16ff */
[CC--:B------:R-:W-:Y:S01]  /*5630*/  LEA R184, P0, R185.reuse, R246.reuse, 0x2 ;  /* 0x000000f6b9b87211 */ /* 0x0c0fe200078010ff */
[----:B------:R-:W-:Y:S03]  /*5640*/  RED.E.ADD.F32.FTZ.RN.STRONG.GPU [R126.64], R9 ;  /* 0x000000097e00798e */ /* 0x000fe6000c10e786 */
[-C--:B------:R-:W-:Y:S01]  /*5650*/  LEA.HI.X.SX32 R185, R185, R247.reuse, 0x2, P0 ;  /* 0x000000f7b9b97211 */ /* 0x080fe200000f16ff */
[----:B------:R4:W-:Y:S01]  /*5660*/  RED.E.ADD.F32.FTZ.RN.STRONG.GPU [R104.64], R10 ;  /* 0x0000000a6800798e */ /* 0x0009e2000c10e786 */
[----:B--2---:R-:W-:Y:S03]  /*5670*/  IADD3 R5, R177, 0x20, RZ ;  /* 0x00000020b1057810 */ /* 0x004fe60007ffe0ff */
[----:B------:R2:W-:Y:S04]  /*5680*/  RED.E.ADD.F32.FTZ.RN.STRONG.GPU [R184.64], R11 ;  /* 0x0000000bb800798e */ /* 0x0005e8000c10e786 */
[----:B------:R2:W-:Y:S04]  /*5690*/  RED.E.ADD.F32.FTZ.RN.STRONG.GPU [R246.64+0x80], R16 ;  /* 0x00008010f600798e */ /* 0x0005e8000c10e786 */
[----:B------:R2:W-:Y:S01]  /*56a0*/  RED.E.ADD.F32.FTZ.RN.STRONG.GPU [R178.64+0x80], R17 ;  /* 0x00008011b200798e */ /* 0x0005e2000c10e786 */
[----:B-1----:R-:W-:Y:S01]  /*56b0*/  IMAD.IADD R7, R125, 0x1, R5 ;  /* 0x000000017d077824 */ /* 0x002fe200078e0205 */
[CC--:B------:R-:W-:Y:S04]  /*56c0*/  LEA R180, P0, R5.reuse, R246.reuse, 0x2 ;  /* 0x000000f605b47211 */ /* 0x0c0fe800078010ff */
[-C--:B------:R-:W-:Y:S01]  /*56d0*/  LEA.HI.X.SX32 R181, R5, R247.reuse, 0x2, P0 ;  /* 0x000000f705b57211 */ /* 0x080fe200000f16ff */
[----:B------:R-:W-:Y:S01]  /*56e0*/  IMAD.IADD R5, R125, 0x1, R7 ;  /* 0x000000017d057824 */ /* 0x000fe200078e0207 */
[CC--:B---3--:R-:W-:Y:S03]  /*56f0*/  LEA R106, P0, R7.reuse, R246.reuse, 0x2 ;  /* 0x000000f6076a7211 */ /* 0x0c8fe600078010ff */
[----:B------:R1:W-:Y:S01]  /*5700*/  RED.E.ADD.F32.FTZ.RN.STRONG.GPU [R180.64], R18 ;  /* 0x00000012b400798e */ /* 0x0003e2000c10e786 */
[-C--:B------:R-:W-:Y:S01]  /*5710*/  LEA.HI.X.SX32 R107, R7, R247.reuse, 0x2, P0 ;  /* 0x000000f7076b7211 */ /* 0x080fe200000f16ff */
[----:B------:R-:W-:Y:S01]  /*5720*/  IMAD.IADD R7, R125, 0x1, R5 ;  /* 0x000000017d077824 */ /* 0x000fe200078e0205 */
[-C--:B----4-:R-:W-:Y:S03]  /*5730*/  LEA R104, P1, R5, R246.reuse, 0x2 ;  /* 0x000000f605687211 */ /* 0x090fe600078210ff */
[----:B------:R-:W-:Y:S01]  /*5740*/  IMAD.IADD R9, R125, 0x1, R7 ;  /* 0x000000017d097824 */ /* 0x000fe200078e0207 */
[-C--:B------:R-:W-:Y:S01]  /*5750*/  LEA R6, P0, R7, R246.reuse, 0x2 ;  /* 0x000000f607067211 */ /* 0x080fe200078010ff */
[----:B------:R3:W-:Y:S01]  /*5760*/  RED.E.ADD.F32.FTZ.RN.STRONG.GPU [R106.64], R19 ;  /* 0x000000136a00798e */ /* 0x0007e2000c10e786 */
[-C--:B------:R-:W-:Y:S01]  /*5770*/  LEA.HI.X.SX32 R105, R5, R247.reuse, 0x2, P1 ;  /* 0x000000f705697211 */ /* 0x080fe200008f16ff */
[----:B------:R-:W-:Y:S01]  /*5780*/  IMAD.IADD R5, R125, 0x1, R9 ;  /* 0x000000017d057824 */ /* 0x000fe200078e0209 */
[-C--:B------:R-:W-:Y:S02]  /*5790*/  LEA.HI.X.SX32 R7, R7, R247.reuse, 0x2, P0 ;  /* 0x000000f707077211 */ /* 0x080fe400000f16ff */
[CC--:B------:R-:W-:Y:S01]  /*57a0*/  LEA R10, P0, R9.reuse, R246.reuse, 0x2 ;  /* 0x000000f6090a7211 */ /* 0x0c0fe200078010ff */
[----:B------:R4:W-:Y:S03]  /*57b0*/  RED.E.ADD.F32.FTZ.RN.STRONG.GPU [R104.64], R12 ;  /* 0x0000000c6800798e */ /* 0x0009e6000c10e786 */
[-C--:B--2---:R-:W-:Y:S01]  /*57c0*/  LEA.HI.X.SX32 R11, R9, R247.reuse, 0x2, P0 ;  /* 0x000000f7090b7211 */ /* 0x084fe200000f16ff */
[----:B------:R-:W-:Y:S01]  /*57d0*/  RED.E.ADD.F32.FTZ.RN.STRONG.GPU [R6.64], R13 ;  /* 0x0000000d0600798e */ /* 0x000fe2000c10e786 */
[-C--:B------:R-:W-:Y:S02]  /*57e0*/  LEA R16, P0, R5, R246.reuse, 0x2 ;  /* 0x000000f605107211 */ /* 0x080fe400078010ff */
[----:B------:R-:W-:Y:S01]  /*57f0*/  IADD3 R9, R177, 0x40, RZ ;  /* 0x00000040b1097810 */ /* 0x000fe20007ffe0ff */
[----:B------:R2:W-:Y:S01]  /*5800*/  RED.E.ADD.F32.FTZ.RN.STRONG.GPU [R10.64], R14 ;  /* 0x0000000e0a00798e */ /* 0x0005e2000c10e786 */
[-C--:B------:R-:W-:Y:S02]  /*5810*/  LEA.HI.X.SX32 R17, R5, R247.reuse, 0x2, P0 ;  /* 0x000000f705117211 */ /* 0x080fe400000f16ff */
[----:B------:R-:W-:Y:S01]  /*5820*/  IADD3 R177, R177, 0x60, RZ ;  /* 0x00000060b1b17810 */ /* 0x000fe20007ffe0ff */
[----:B------:R-:W-:Y:S01]  /*5830*/  IMAD.IADD R5, R125, 0x1, R9 ;  /* 0x000000017d057824 */ /* 0x000fe200078e0209 */
[CC--:B-1----:R-:W-:Y:S01]  /*5840*/  LEA R18, P0, R9.reuse, R246.reuse, 0x2 ;  /* 0x000000f609127211 */ /* 0x0c2fe200078010ff */
[----:B------:R1:W-:Y:S04]  /*5850*/  RED.E.ADD.F32.FTZ.RN.STRONG.GPU [R16.64], R15 ;  /* 0x0000000f1000798e */ /* 0x0003e8000c10e786 */
[----:B------:R-:W-:Y:S01]  /*5860*/  RED.E.ADD.F32.FTZ.RN.STRONG.GPU [R246.64+0x100], R20 ;  /* 0x00010014f600798e */ /* 0x000fe2000c10e786 */
[-C--:B---3--:R-:W-:Y:S01]  /*5870*/  LEA.HI.X.SX32 R19, R9, R247.reuse, 0x2, P0 ;  /* 0x000000f709137211 */ /* 0x088fe200000f16ff */
[----:B------:R-:W-:Y:S02]  /*5880*/  IMAD.IADD R9, R125, 0x1, R5 ;  /* 0x000000017d097824 */ /* 0x000fe400078e0205 */
[----:B------:R-:W-:Y:S01]  /*5890*/  RED.E.ADD.F32.FTZ.RN.STRONG.GPU [R178.64+0x100], R21 ;  /* 0x00010015b200798e */ /* 0x000fe2000c10e786 */
[CC--:B----4-:R-:W-:Y:S03]  /*58a0*/  LEA R104, P0, R5.reuse, R246.reuse, 0x2 ;  /* 0x000000f605687211 */ /* 0x0d0fe600078010ff */
[----:B------:R3:W-:Y:S01]  /*58b0*/  RED.E.ADD.F32.FTZ.RN.STRONG.GPU [R18.64], R22 ;  /* 0x000000161200798e */ /* 0x0007e2000c10e786 */
[-C--:B------:R-:W-:Y:S01]  /*58c0*/  LEA.HI.X.SX32 R105, R5, R247.reuse, 0x2, P0 ;  /* 0x000000f705697211 */ /* 0x080fe200000f16ff */
[----:B------:R-:W-:Y:S01]  /*58d0*/  IMAD.IADD R5, R125, 0x1, R9 ;  /* 0x000000017d057824 */ /* 0x000fe200078e0209 */
[-C--:B--2---:R-:W-:Y:S03]  /*58e0*/  LEA R10, P1, R9, R246.reuse, 0x2 ;  /* 0x000000f6090a7211 */ /* 0x084fe600078210ff */
[----:B------:R2:W-:Y:S01]  /*58f0*/  RED.E.ADD.F32.FTZ.RN.STRONG.GPU [R104.64], R23 ;  /* 0x000000176800798e */ /* 0x0005e2000c10e786 */
[-C--:B------:R-:W-:Y:S01]  /*5900*/  LEA R8, P0, R5, R246.reuse, 0x2 ;  /* 0x000000f605087211 */ /* 0x080fe200078010ff */
[----:B------:R-:W-:Y:S01]  /*5910*/  IMAD.IADD R7, R125, 0x1, R5 ;  /* 0x000000017d077824 */ /* 0x000fe200078e0205 */
[-C--:B------:R-:W-:Y:S01]  /*5920*/  LEA.HI.X.SX32 R11, R9, R247.reuse, 0x2, P1 ;  /* 0x000000f7090b7211 */ /* 0x080fe200008f16ff */
[----:B------:R-:W-:Y:S01]  /*5930*/  LDSM.16.MT88.4 R20, [R205+0x10800] ;  /* 0x01080000cd14783b */ /* 0x000fe20000004200 */
[-C--:B------:R-:W-:Y:S01]  /*5940*/  LEA.HI.X.SX32 R9, R5, R247.reuse, 0x2, P0 ;  /* 0x000000f705097211 */ /* 0x080fe200000f16ff */
[----:B------:R-:W-:Y:S01]  /*5950*/  IMAD.IADD R5, R125, 0x1, R7 ;  /* 0x000000017d057824 */ /* 0x000fe200078e0207 */
[CC--:B------:R-:W-:Y:S01]  /*5960*/  LEA R6, P0, R7.reuse, R246.reuse, 0x2 ;  /* 0x000000f607067211 */ /* 0x0c0fe200078010ff */
[----:B------:R-:W-:Y:S03]  /*5970*/  RED.E.ADD.F32.FTZ.RN.STRONG.GPU [R10.64], R24 ;  /* 0x000000180a00798e */ /* 0x000fe6000c10e786 */
[-C--:B------:R-:W-:Y:S01]  /*5980*/  LEA.HI.X.SX32 R7, R7, R247.reuse, 0x2, P0 ;  /* 0x000000f707077211 */ /* 0x080fe200000f16ff */
[----:B------:R4:W-:Y:S01]  /*5990*/  RED.E.ADD.F32.FTZ.RN.STRONG.GPU [R8.64], R25 ;  /* 0x000000190800798e */ /* 0x0009e2000c10e786 */
[CC--:B------:R-:W-:Y:S03]  /*59a0*/  LEA R12, P0, R5.reuse, R246.reuse, 0x2 ;  /* 0x000000f6050c7211 */ /* 0x0c0fe600078010ff */
[----:B------:R-:W-:Y:S01]  /*59b0*/  RED.E.ADD.F32.FTZ.RN.STRONG.GPU [R6.64], R26 ;  /* 0x0000001a0600798e */ /* 0x000fe2000c10e786 */
[-C--:B------:R-:W-:Y:S01]  /*59c0*/  LEA.HI.X.SX32 R13, R5, R247.reuse, 0x2, P0 ;  /* 0x000000f7050d7211 */ /* 0x080fe200000f16ff */
[----:B------:R-:W-:Y:S01]  /*59d0*/  IMAD.IADD R5, R125, 0x1, R177 ;  /* 0x000000017d057824 */ /* 0x000fe200078e02b1 */
[-C--:B-1----:R-:W-:Y:S03]  /*59e0*/  LEA R16, P0, R177, R246.reuse, 0x2 ;  /* 0x000000f6b1107211 */ /* 0x082fe600078010ff */
[----:B------:R-:W-:Y:S01]  /*59f0*/  RED.E.ADD.F32.FTZ.RN.STRONG.GPU [R12.64], R27 ;  /* 0x0000001b0c00798e */ /* 0x000fe2000c10e786 */
[----:B------:R-:W-:Y:S01]  /*5a00*/  IMAD.IADD R15, R125, 0x1, R5 ;  /* 0x000000017d0f7824 */ /* 0x000fe200078e0205 */
[-C--:B------:R-:W-:Y:S02]  /*5a10*/  LEA.HI.X.SX32 R17, R177, R247.reuse, 0x2, P0 ;  /* 0x000000f7b1117211 */ /* 0x080fe400000f16ff */
[----:B------:R-:W-:Y:S01]  /*5a20*/  RED.E.ADD.F32.FTZ.RN.STRONG.GPU [R246.64+0x180], R32 ;  /* 0x00018020f600798e */ /* 0x000fe2000c10e786 */
[CC--:B---3--:R-:W-:Y:S03]  /*5a30*/  LEA R18, P0, R5.reuse, R246.reuse, 0x2 ;  /* 0x000000f605127211 */ /* 0x0c8fe600078010ff */
[----:B------:R-:W-:Y:S01]  /*5a40*/  RED.E.ADD.F32.FTZ.RN.STRONG.GPU [R178.64+0x180], R33 ;  /* 0x00018021b200798e */ /* 0x000fe2000c10e786 */
[-C--:B------:R-:W-:Y:S02]  /*5a50*/  LEA.HI.X.SX32 R19, R5, R247.reuse, 0x2, P0 ;  /* 0x000000f705137211 */ /* 0x080fe400000f16ff */
[CC--:B--2---:R-:W-:Y:S01]  /*5a60*/  LEA R104, P0, R15.reuse, R246.reuse, 0x2 ;  /* 0x000000f60f687211 */ /* 0x0c4fe200078010ff */
[----:B------:R-:W-:Y:S03]  /*5a70*/  RED.E.ADD.F32.FTZ.RN.STRONG.GPU [R16.64], R34 ;  /* 0x000000221000798e */ /* 0x000fe6000c10e786 */
[-C--:B------:R-:W-:Y:S01]  /*5a80*/  LEA.HI.X.SX32 R105, R15, R247.reuse, 0x2, P0 ;  /* 0x000000f70f697211 */ /* 0x080fe200000f16ff */
[----:B------:R-:W-:Y:S01]  /*5a90*/  RED.E.ADD.F32.FTZ.RN.STRONG.GPU [R18.64], R35 ;  /* 0x000000231200798e */ /* 0x000fe2000c10e786 */
[C---:B----4-:R-:W-:Y:S03]  /*5aa0*/  IMAD.IADD R9, R125.reuse, 0x1, R15 ;  /* 0x000000017d097824 */ /* 0x050fe600078e020f */
[----:B------:R-:W-:Y:S01]  /*5ab0*/  RED.E.ADD.F32.FTZ.RN.STRONG.GPU [R104.64], R28 ;  /* 0x0000001c6800798e */ /* 0x000fe2000c10e786 */
[----:B------:R-:W-:Y:S01]  /*5ac0*/  IMAD.IADD R5, R125, 0x1, R9 ;  /* 0x000000017d057824 */ /* 0x000fe200078e0209 */
[-C--:B------:R-:W-:Y:S02]  /*5ad0*/  LEA R176, P2, R9, R246.reuse, 0x2 ;  /* 0x000000f609b07211 */ /* 0x080fe400078410ff */
[----:B------:R-:W-:Y:S01]  /*5ae0*/  LDSM.16.MT88.4 R12, [R0+0x10000] ;  /* 0x01000000000c783b */ /* 0x000fe20000004200 */
[----:B------:R-:W-:Y:S01]  /*5af0*/  IMAD.IADD R125, R125, 0x1, R5 ;  /* 0x000000017d7d7824 */ /* 0x000fe200078e0205 */
[-C--:B------:R-:W-:Y:S02]  /*5b00*/  LEA R126, P1, R5, R246.reuse, 0x2 ;  /* 0x000000f6057e7211 */ /* 0x080fe400078210ff */
[-C--:B------:R-:W-:Y:S01]  /*5b10*/  LEA.HI.X.SX32 R177, R9, R247.reuse, 0x2, P2 ;  /* 0x000000f709b17211 */ /* 0x080fe200010f16ff */
[----:B------:R-:W-:Y:S01]  /*5b20*/  LDSM.16.MT88.4 R16, [R202+0x2000] ;  /* 0x00200000ca10783b */ /* 0x000fe20000004200 */
[-C--:B------:R-:W-:Y:S02]  /*5b30*/  LEA.HI.X.SX32 R127, R5, R247.reuse, 0x2, P1 ;  /* 0x000000f7057f7211 */ /* 0x080fe400008f16ff */
[C---:B------:R-:W-:Y:S01]  /*5b40*/  LEA R106, P0, R125.reuse, R246, 0x2 ;  /* 0x000000f67d6a7211 */ /* 0x040fe200078010ff */
[----:B------:R-:W-:Y:S01]  /*5b50*/  LDSM.16.MT88.4 R4, [R205+0x10000] ;  /* 0x01000000cd04783b */ /* 0x000fe20000004200 */
[----:B------:R-:W-:Y:S02]  /*5b60*/  @P5 IADD3 R230, P1, R230, -0x100, RZ ;  /* 0xffffff00e6e65810 */ /* 0x000fe40007f3e0ff */
[----:B------:R-:W-:Y:S01]  /*5b70*/  LEA.HI.X.SX32 R107, R125, R247, 0x2, P0 ;  /* 0x000000f77d6b7211 */ /* 0x000fe200000f16ff */
[----:B------:R-:W1:Y:S01]  /*5b80*/  LDSM.16.MT88.4 R8, [R202] ;  /* 0x00000000ca08783b */ /* 0x000e620000004200 */
[----:B------:R-:W-:Y:S03]  /*5b90*/  @P5 IADD3.X R231, R231, -0x1, RZ, P1, !PT ;  /* 0xffffffffe7e75810 */ /* 0x000fe60000ffe4ff */
[----:B------:R-:W-:Y:S04]  /*5ba0*/  RED.E.ADD.F32.FTZ.RN.STRONG.GPU [R176.64], R29 ;  /* 0x0000001db000798e */ /* 0x000fe8000c10e786 */
[----:B------:R-:W-:Y:S04]  /*5bb0*/  RED.E.ADD.F32.FTZ.RN.STRONG.GPU [R126.64], R30 ;  /* 0x0000001e7e00798e */ /* 0x000fe8000c10e786 */
[----:B------:R-:W-:Y:S04]  /*5bc0*/  RED.E.ADD.F32.FTZ.RN.STRONG.GPU [R106.64], R31 ;  /* 0x0000001f6a00798e */ /* 0x000fe8000c10e786 */
[----:B------:R-:W2:Y:S04]  /*5bd0*/  LDSM.16.MT88.4 R24, [R202+0x800] ;  /* 0x00080000ca18783b */ /* 0x000ea80000004200 */
[----:B------:R-:W3:Y:S04]  /*5be0*/  LDSM.16.MT88.4 R32, [R0+0x10800] ;  /* 0x010800000020783b */ /* 0x000ee80000004200 */
[----:B------:R-:W-:Y:S01]  /*5bf0*/  LDSM.16.MT88.4 R28, [R0+0x11000] ;  /* 0x01100000001c783b */ /* 0x000fe20000004200 */
[-C--:B-1----:R-:W-:Y:S08]  /*5c00*/  HMMA.16816.F32 R68, R4, R8.reuse, R68 ;  /* 0x000000080444723c */ /* 0x082ff00000001844 */
        /* <DEDUP_REMOVED lines=9> */
[----:B------:R-:W4:Y:S04]  /*5ca0*/  LDSM.16.MT88.4 R4, [R202+0x3000] ;  /* 0x00300000ca04783b */ /* 0x000f280000004200 */
[----:B------:R-:W-:Y:S03]  /*5cb0*/  LDSM.16.MT88.4 R16, [R205+0x11800] ;  /* 0x01180000cd10783b */ /* 0x000fe60000004200 */
[-C--:B--2---:R-:W-:Y:S08]  /*5cc0*/  HMMA.16816.F32 R68, R20, R24.reuse, R68 ;  /* 0x000000181444723c */ /* 0x084ff00000001844 */
[C---:B---3--:R-:W-:Y:S08]  /*5cd0*/  HMMA.16816.F32 R72, R32.reuse, R24, R72 ;  /* 0x000000182048723c */ /* 0x048ff00000001848 */
[-C--:B------:R-:W-:Y:S08]  /*5ce0*/  HMMA.16816.F32 R76, R32, R26.reuse, R76 ;  /* 0x0000001a204c723c */ /* 0x080ff0000000184c */
[C---:B------:R-:W-:Y:S01]  /*5cf0*/  HMMA.16816.F32 R80, R20.reuse, R26, R80 ;  /* 0x0000001a1450723c */ /* 0x040fe20000001850 */
[----:B------:R-:W2:Y:S07]  /*5d00*/  LDSM.16.MT88.4 R24, [R202+0x1800] ;  /* 0x00180000ca18783b */ /* 0x000eae0000004200 */
[-C--:B------:R-:W-:Y:S08]  /*5d10*/  HMMA.16816.F32 R84, R20, R100.reuse, R84 ;  /* 0x000000641454723c */ /* 0x080ff00000001854 */
[C---:B------:R-:W-:Y:S08]  /*5d20*/  HMMA.16816.F32 R88, R32.reuse, R100, R88 ;  /* 0x000000642058723c */ /* 0x040ff00000001858 */
[-C--:B------:R-:W-:Y:S01]  /*5d30*/  HMMA.16816.F32 R92, R32, R102.reuse, R92 ;  /* 0x00000066205c723c */ /* 0x080fe2000000185c */
[----:B------:R-:W3:Y:S07]  /*5d40*/  LDSM.16.MT88.4 R32, [R0+0x11800] ;  /* 0x011800000020783b */ /* 0x000eee0000004200 */
[----:B------:R-:W-:Y:S01]  /*5d50*/  HMMA.16816.F32 R96, R20, R102, R96 ;  /* 0x000000661460723c */ /* 0x000fe20000001860 */
[----:B------:R2:W2:Y:S07]  /*5d60*/  LDSM.16.MT88.4 R20, [R202+0x3800] ;  /* 0x00380000ca14783b */ /* 0x0004ae0000004200 */
[-C--:B-1----:R-:W-:Y:S08]  /*5d70*/  HMMA.16816.F32 R68, R8, R12.reuse, R68 ;  /* 0x0000000c0844723c */ /* 0x082ff00000001844 */
[C---:B------:R-:W-:Y:S08]  /*5d80*/  HMMA.16816.F32 R72, R28.reuse, R12, R72 ;  /* 0x0000000c1c48723c */ /* 0x040ff00000001848 */
[-C--:B------:R-:W-:Y:S08]  /*5d90*/  HMMA.16816.F32 R76, R28, R14.reuse, R76 ;  /* 0x0000000e1c4c723c */ /* 0x080ff0000000184c */
[C---:B------:R-:W-:Y:S08]  /*5da0*/  HMMA.16816.F32 R80, R8.reuse, R14, R80 ;  /* 0x0000000e0850723c */ /* 0x040ff00000001850 */
[-C--:B----4-:R-:W-:Y:S08]  /*5db0*/  HMMA.16816.F32 R84, R8, R4.reuse, R84 ;  /* 0x000000040854723c */ /* 0x090ff00000001854 */
[C---:B------:R-:W-:Y:S07]  /*5dc0*/  HMMA.16816.F32 R88, R28.reuse, R4, R88 ;  /* 0x000000041c58723c */ /* 0x040fee0000001858 */
[----:B------:R-:W-:Y:S01]  /*5dd0*/  LOP3.LUT R4, R240, 0x1, RZ, 0xc0, !PT ;  /* 0x00000001f0047812 */ /* 0x000fe200078ec0ff */
[-C--:B------:R-:W-:Y:S03]  /*5de0*/  HMMA.16816.F32 R92, R28, R6.reuse, R92 ;  /* 0x000000061c5c723c */ /* 0x080fe6000000185c */
[----:B------:R-:W-:Y:S02]  /*5df0*/  ISETP.NE.U32.AND P0, PT, R4, 0x1, PT ;  /* 0x000000010400780c */ /* 0x000fe40003f05070 */
[----:B------:R-:W-:Y:S02]  /*5e00*/  @P5 IADD3 R4, P2, R228, -0x100, RZ ;  /* 0xffffff00e4045810 */ /* 0x000fe40007f5e0ff */
[----:B------:R-:W-:Y:S01]  /*5e10*/  IADD3 R5, R202, -0x4000, RZ ;  /* 0xffffc000ca057810 */ /* 0x000fe20007ffe0ff */
[----:B------:R-:W-:Y:S04]  /*5e20*/  HMMA.16816.F32 R96, R8, R6, R96 ;  /* 0x000000060860723c */ /* 0x000fe80000001860 */
[----:B------:R-:W-:Y:S01]  /*5e30*/  @P5 IMAD.MOV.U32 R228, RZ, RZ, R4 ;  /* 0x000000ffffe45224 */ /* 0x000fe200078e0004 */
[----:B------:R-:W-:Y:S02]  /*5e40*/  @P5 IADD3.X R4, R229, -0x1, RZ, P2, !PT ;  /* 0xffffffffe5045810 */ /* 0x000fe400017fe4ff */
[----:B------:R-:W-:Y:S01]  /*5e50*/  ISETP.GT.AND P2, PT, R240, R225, PT ;  /* 0x000000e1f000720c */ /* 0x000fe20003f44270 */
[-C--:B--2---:R-:W-:Y:S05]  /*5e60*/  HMMA.16816.F32 R68, R16, R24.reuse, R68 ;  /* 0x000000181044723c */ /* 0x084fea0000001844 */
[----:B------:R-:W-:Y:S01]  /*5e70*/  @P0 IADD3 R5, R202, 0x4000, RZ ;  /* 0x00004000ca050810 */ /* 0x000fe20007ffe0ff */
[----:B------:R-:W-:Y:S01]  /*5e80*/  @P5 IMAD.MOV.U32 R229, RZ, RZ, R4 ;  /* 0x000000ffffe55224 */ /* 0x000fe200078e0004 */
[----:B------:R-:W-:Y:S01]  /*5e90*/  IADD3 R240, R240, -0x1, RZ ;  /* 0xfffffffff0f07810 */ /* 0x000fe20007ffe0ff */
[C---:B---3--:R-:W-:Y:S04]  /*5ea0*/  HMMA.16816.F32 R72, R32.reuse, R24, R72 ;  /* 0x000000182048723c */ /* 0x048fe80000001848 */
[----:B------:R-:W-:Y:S04]  /*5eb0*/  IMAD.MOV.U32 R202, RZ, RZ, R5 ;  /* 0x000000ffffca7224 */ /* 0x000fe800078e0005 */
        /* <DEDUP_REMOVED lines=33> */
[----:B------:R1:W-:Y:S01]  /*60d0*/  STS [R221], R68 ;  /* 0x00000044dd007388 */ /* 0x0003e20000000800 */
[----:B------:R-:W-:Y:S01]  /*60e0*/  FMUL.FTZ R77, R77, c[0x0][0x2e0] ;  /* 0x0000b8004d4d7a20 */ /* 0x000fe20000410000 */
[----:B------:R-:W-:Y:S01]  /*60f0*/  F2FP.PACK_AB R74, R75, R74 ;  /* 0x0000004a4b4a723e */ /* 0x000fe200000000ff */
[----:B------:R-:W-:Y:S01]  /*6100*/  FMUL.FTZ R78, R78, c[0x0][0x2e0] ;  /* 0x0000b8004e4e7a20 */ /* 0x000fe20000410000 */
[----:B------:R1:W-:Y:S01]  /*6110*/  STS [R221+0x400], R70 ;  /* 0x00040046dd007388 */ /* 0x0003e20000000800 */
        /* <DEDUP_REMOVED lines=33> */
[----:B------:R-:W-:-:S02]  /*6330*/  F2FP.PACK_AB R92, R93, R92 ;  /* 0x0000005c5d5c723e */ /* 0x000fc400000000ff */
[----:B------:R1:W-:Y:S01]  /*6340*/  STS [R223+0x2000], R96 ;  /* 0x00200060df007388 */ /* 0x0003e20000000800 */
[----:B------:R-:W-:Y:S02]  /*6350*/  F2FP.PACK_AB R46, R47, R46 ;  /* 0x0000002e2f2e723e */ /* 0x000fe400000000ff */
[----:B------:R-:W-:Y:S01]  /*6360*/  F2FP.PACK_AB R94, R95, R94 ;  /* 0x0000005e5f5e723e */ /* 0x000fe200000000ff */
[----:B------:R1:W-:Y:S01]  /*6370*/  STS [R223+0x2400], R98 ;  /* 0x00240062df007388 */ /* 0x0003e20000000800 */
[----:B------:R-:W-:Y:S02]  /*6380*/  F2FP.PACK_AB R52, R53, R52 ;  /* 0x000000343534723e */ /* 0x000fe400000000ff */
[----:B------:R-:W-:Y:S01]  /*6390*/  F2FP.PACK_AB R54, R55, R54 ;  /* 0x000000363736723e */ /* 0x000fe200000000ff */
[----:B------:R1:W-:Y:S01]  /*63a0*/  STS [R221+0x3000], R88 ;  /* 0x00300058dd007388 */ /* 0x0003e20000000800 */
[----:B------:R-:W-:Y:S02]  /*63b0*/  F2FP.PACK_AB R64, R65, R64 ;  /* 0x000000404140723e */ /* 0x000fe400000000ff */
[----:B------:R-:W-:Y:S01]  /*63c0*/  F2FP.PACK_AB R66, R67, R66 ;  /* 0x000000424342723e */ /* 0x000fe200000000ff */
[----:B------:R1:W-:Y:S01]  /*63d0*/  STS [R221+0x3400], R90 ;  /* 0x0034005add007388 */ /* 0x0003e20000000800 */
[----:B------:R-:W-:-:S02]  /*63e0*/  F2FP.PACK_AB R56, R57, R56 ;  /* 0x000000383938723e */ /* 0x000fc400000000ff */
[----:B------:R-:W-:Y:S01]  /*63f0*/  F2FP.PACK_AB R58, R59, R58 ;  /* 0x0000003a3b3a723e */ /* 0x000fe200000000ff */
[----:B------:R1:W-:Y:S01]  /*6400*/  STS [R223+0x3000], R92 ;  /* 0x0030005cdf007388 */ /* 0x0003e20000000800 */
[----:B------:R-:W-:Y:S02]  /*6410*/  F2FP.PACK_AB R60, R61, R60 ;  /* 0x0000003c3d3c723e */ /* 0x000fe400000000ff */
[----:B------:R-:W-:Y:S01]  /*6420*/  F2FP.PACK_AB R62, R63, R62 ;  /* 0x0000003e3f3e723e */ /* 0x000fe200000000ff */
[----:B------:R1:W-:Y:S01]  /*6430*/  STS [R223+0x3400], R94 ;  /* 0x0034005edf007388 */ /* 0x0003e20000000800 */
[----:B------:R-:W-:Y:S02]  /*6440*/  ISETP.NE.AND P0, PT, R244, -0x1, PT ;  /* 0xfffffffff400780c */ /* 0x000fe40003f05270 */
[----:B------:R-:W-:Y:S01]  /*6450*/  SHF.R.S32.HI R4, RZ, 0x1f, R216 ;  /* 0x0000001fff047819 */ /* 0x000fe200000114d8 */
[----:B------:R1:W-:Y:S04]  /*6460*/  STS [R221+0x4000], R36 ;  /* 0x00400024dd007388 */ /* 0x0003e80000000800 */
[----:B------:R1:W-:Y:S04]  /*6470*/  STS [R221+0x4400], R38 ;  /* 0x00440026dd007388 */ /* 0x0003e80000000800 */
[----:B------:R1:W-:Y:S02]  /*6480*/  STS [R223+0x4000], R48 ;  /* 0x00400030df007388 */ /* 0x0003e40000000800 */
[----:B------:R-:W-:-:S02]  /*6490*/  @P0 IADD3 R28, R241, R244, RZ ;  /* 0x000000f4f11c0210 */ /* 0x000fc40007ffe0ff */
[----:B------:R1:W-:Y:S03]  /*64a0*/  STS [R223+0x4400], R50 ;  /* 0x00440032df007388 */ /* 0x0003e60000000800 */
[C---:B------:R-:W-:Y:S01]  /*64b0*/  @P0 IMAD.WIDE.U32 R30, R28.reuse, c[0x0][0x3a0], RZ ;  /* 0x0000e8001c1e0a25 */ /* 0x040fe200078e00ff */
[----:B------:R1:W-:Y:S03]  /*64c0*/  STS [R221+0x5000], R40 ;  /* 0x00500028dd007388 */ /* 0x0003e60000000800 */
[----:B------:R-:W-:Y:S01]  /*64d0*/  @P0 IMAD R28, R28, c[0x0][0x3a4], R31 ;  /* 0x0000e9001c1c0a24 */ /* 0x000fe200078e021f */
        /* <DEDUP_REMOVED lines=10> */
[----:B------:R1:W-:Y:S01]  /*6580*/  STS [R223+0x7400], R62 ;  /* 0x0074003edf007388 */ /* 0x0003e20000000800 */
        /* <DEDUP_REMOVED lines=10> */
.L_x_117:
[----:B-1----:R-:W-:-:S05]  /*6630*/  @P0 IADD3 R36, R241, R244, RZ ;  /* 0x000000f4f1240210 */ /* 0x002fca0007ffe0ff */
        /* <DEDUP_REMOVED lines=12> */
.L_x_118:
[----:B------:R-:W-:Y:S01]  /*6700*/  BAR.SYNC.DEFER_BLOCKING 0x0 ;  /* 0x0000000000007b1d */ /* 0x000fe20000010000 */
[----:B------:R-:W-:Y:S01]  /*6710*/  SHF.R.S32.HI R39, RZ, 0x1f, R227 ;  /* 0x0000001fff277819 */ /* 0x000fe200000114e3 */
[----:B------:R-:W-:Y:S01]  /*6720*/  IMAD R242, R217, -0x40, R242 ;  /* 0xffffffc0d9f27824 */ /* 0x000fe200078e02f2 */
[----:B------:R-:W-:Y:S02]  /*6730*/  SHF.R.S32.HI R45, RZ, 0x1f, R214 ;  /* 0x0000001fff2d7819 */ /* 0x000fe400000114d6 */
[----:B------:R-:W-:Y:S01]  /*6740*/  MOV R44, R214 ;  /* 0x000000d6002c7202 */ /* 0x000fe20000000f00 */
[----:B------:R-:W-:Y:S01]  /*6750*/  IMAD R32, R39, c[0x0][0x3a0], RZ ;  /* 0x0000e80027207a24 */ /* 0x000fe200078e02ff */
[----:B------:R-:W-:Y:S01]  /*6760*/  ISETP.GE.AND P3, PT, R213, R242, PT ;  /* 0x000000f2d500720c */ /* 0x000fe20003f66270 */
[----:B------:R-:W-:Y:S01]  /*6770*/  BSSY B0, `(.L_x_119) ;  /* 0x0000020000007945 */ /* 0x000fe20003800000 */
[----:B------:R-:W-:Y:S01]  /*6780*/  SHF.R.S32.HI R37, RZ, 0x1f, R235 ;  /* 0x0000001fff257819 */ /* 0x000fe200000114eb */
[----:B------:R-:W-:Y:S01]  /*6790*/  IMAD.WIDE.U32 R34, R227, c[0x0][0x3a0], R44 ;  /* 0x0000e800e3227a25 */ /* 0x000fe200078e002c */
[----:B------:R-:W-:-:S03]  /*67a0*/  SHF.R.S32.HI R40, RZ, 0x1f, R213 ;  /* 0x0000001fff287819 */ /* 0x000fc600000114d5 */
[----:B------:R-:W-:Y:S01]  /*67b0*/  IMAD R29, R227, c[0x0][0x3a4], R32 ;  /* 0x0000e900e31d7a24 */ /* 0x000fe200078e0220 */
[----:B------:R-:W-:-:S04]  /*67c0*/  IADD3 R46, P0, R30, R34, RZ ;  /* 0x000000221e2e7210 */ /* 0x000fc80007f1e0ff */
[----:B------:R-:W-:Y:S01]  /*67d0*/  IADD3.X R47, R28, R35, R29, P0, !PT ;  /* 0x000000231c2f7210 */ /* 0x000fe200007fe41d */
[----:B------:R-:W-:Y:S01]  /*67e0*/  IMAD R28, R37, c[0x0][0x3b8], RZ ;  /* 0x0000ee00251c7a24 */ /* 0x000fe200078e02ff */
[----:B------:R1:W2:Y:S03]  /*67f0*/  LDS.128 R24, [R218+0xd000] ;  /* 0x00d00000da187984 */ /* 0x0002a60000000c00 */
[C---:B------:R-:W-:Y:S02]  /*6800*/  IMAD R43, R235.reuse, c[0x0][0x3bc], R28 ;  /* 0x0000ef00eb2b7a24 */ /* 0x040fe400078e021c */
[----:B------:R-:W-:Y:S01]  /*6810*/  IMAD.WIDE.U32 R46, R235, c[0x0][0x3b8], R46 ;  /* 0x0000ee00eb2e7a25 */ /* 0x000fe200078e002e */
[----:B------:R1:W3:Y:S04]  /*6820*/  LDS.128 R20, [R218+0xf000] ;  /* 0x00f00000da147984 */ /* 0x0002e80000000c00 */
[----:B------:R1:W4:Y:S01]  /*6830*/  LDS.128 R16, [R218+0x10000] ;  /* 0x01000000da107984 */ /* 0x0003220000000c00 */
[----:B------:R-:W-:-:S03]  /*6840*/  IADD3 R43, R43, R47, RZ ;  /* 0x0000002f2b2b7210 */ /* 0x000fc60007ffe0ff */
[----:B------:R1:W1:Y:S04]  /*6850*/  LDS.128 R12, [R218+0x11000] ;  /* 0x01100000da0c7984 */ /* 0x0002680000000c00 */
[----:B------:R1:W1:Y:S04]  /*6860*/  LDS.128 R8, [R218+0x12000] ;  /* 0x01200000da087984 */ /* 0x0002680000000c00 */
[----:B------:R1:W1:Y:S01]  /*6870*/  LDS.128 R4, [R218+0x13000] ;  /* 0x01300000da047984 */ /* 0x0002620000000c00 */
[----:B------:R-:W-:Y:S05]  /*6880*/  @P3 BRA `(.L_x_120) ;  /* 0x000000e000003947 */ /* 0x000fea0003800000 */
[----:B------:R-:W-:Y:S01]  /*6890*/  ISETP.GE.AND P1, PT, R214, c[0x0][0x220], PT ;  /* 0x00008800d6007a0c */ /* 0x000fe20003f26270 */
[----:B------:R-:W4:Y:S01]  /*68a0*/  LDS.128 R32, [R218+0xe000] ;  /* 0x00e00000da207984 */ /* 0x000f220000000c00 */
[----:B------:R-:W-:Y:S01]  /*68b0*/  MOV R49, R43 ;  /* 0x0000002b00317202 */ /* 0x000fe20000000f00 */
[----:B------:R-:W-:Y:S01]  /*68c0*/  IMAD R42, R40, c[0x0][0x3a0], RZ ;  /* 0x0000e800282a7a24 */ /* 0x000fe200078e02ff */
[----:B------:R-:W-:Y:S01]  /*68d0*/  ISETP.GE.AND P0, PT, R219, c[0x0][0x220], PT ;  /* 0x00008800db007a0c */ /* 0x000fe20003f06270 */
[----:B------:R-:W-:-:S02]  /*68e0*/  IMAD.MOV.U32 R48, RZ, RZ, R46 ;  /* 0x000000ffff307224 */ /* 0x000fc400078e002e */
[C---:B------:R-:W-:Y:S02]  /*68f0*/  IMAD R41, R213.reuse, c[0x0][0x3a4], R42 ;  /* 0x0000e900d5297a24 */ /* 0x040fe400078e022a */
[----:B------:R-:W-:-:S04]  /*6900*/  IMAD.WIDE.U32 R48, R213, c[0x0][0x3a0], R48 ;  /* 0x0000e800d5307a25 */ /* 0x000fc800078e0030 */
[----:B------:R-:W3:Y:S01]  /*6910*/  @!P1 LDS.128 R28, [R218+0xc000] ;  /* 0x00c00000da1c9984 */ /* 0x000ee20000000c00 */
[----:B------:R-:W-:Y:S01]  /*6920*/  IMAD.IADD R41, R41, 0x1, R49 ;  /* 0x0000000129297824 */ /* 0x000fe200078e0231 */
[----:B------:R-:W-:-:S04]  /*6930*/  LEA R50, P2, R48, c[0x0][0x340], 0x1 ;  /* 0x0000d00030327a11 */ /* 0x000fc800078408ff */
[----:B------:R-:W-:-:S05]  /*6940*/  LEA.HI.X R51, R48, c[0x0][0x344], R41, 0x1, P2 ;  /* 0x0000d10030337a11 */ /* 0x000fca00010f0c29 */
[----:B----4-:R4:W-:Y:S04]  /*6950*/  @!P0 STG.E.128 [R50.64+0x80], R32 ;  /* 0x0000802032008986 */ /* 0x0109e8000c101d06 */
[----:B---3--:R4:W-:Y:S02]  /*6960*/  @!P1 STG.E.128 [R50.64], R28 ;  /* 0x0000001c32009986 */ /* 0x0089e4000c101d06 */
.L_x_120:
[----:B------:R-:W-:Y:S05]  /*6970*/  BSYNC B0 ;  /* 0x0000000000007941 */ /* 0x000fea0003800000 */
.L_x_119:
[----:B----4-:R-:W-:Y:S01]  /*6980*/  IADD3 R29, R213, 0x20, RZ ;  /* 0x00000020d51d7810 */ /* 0x010fe20007ffe0ff */
[----:B------:R-:W-:Y:S03]  /*6990*/  BSSY B0, `(.L_x_121) ;  /* 0x0000010000007945 */ /* 0x000fe60003800000 */
[----:B------:R-:W-:-:S13]  /*69a0*/  ISETP.GE.AND P2, PT, R29, R242, PT ;  /* 0x000000f21d00720c */ /* 0x000fda0003f46270 */
[----:B------:R-:W-:Y:S05]  /*69b0*/  @P2 BRA `(.L_x_122) ;  /* 0x000000d000002947 */ /* 0x000fea0003800000 */
[----:B------:R-:W-:Y:S02]  /*69c0*/  IADD3 R29, P0, R213, 0x20, RZ ;  /* 0x00000020d51d7810 */ /* 0x000fe40007f1e0ff */
        /* <DEDUP_REMOVED lines=10> */
[----:B--2---:R2:W-:Y:S04]  /*6a70*/  @!P1 STG.E.128 [R32.64], R24 ;  /* 0x0000001820009986 */ /* 0x0045e8000c101d06 */
[----:B---3--:R2:W-:Y:S02]  /*6a80*/  @!P0 STG.E.128 [R32.64+0x80], R20 ;  /* 0x0000801420008986 */ /* 0x0085e4000c101d06 */
.L_x_122:
[----:B------:R-:W-:Y:S05]  /*6a90*/  BSYNC B0 ;  /* 0x0000000000007941 */ /* 0x000fea0003800000 */
.L_x_121:
[----:B------:R-:W-:Y:S01]  /*6aa0*/  IMAD.WIDE.U32 R44, R227, c[0x0][0x3a8], R44 ;  /* 0x0000ea00e32c7a25 */ /* 0x000fe200078e002c */
[----:B------:R-:W-:Y:S03]  /*6ab0*/  BSSY B0, `(.L_x_123) ;  /* 0x0000016000007945 */ /* 0x000fe60003800000 */
[----:B--23--:R-:W-:Y:S01]  /*6ac0*/  IMAD R20, R39, c[0x0][0x3a8], RZ ;  /* 0x0000ea0027147a24 */ /* 0x00cfe200078e02ff */
        /* <DEDUP_REMOVED lines=18> */
[----:B------:R2:W-:Y:S04]  /*6bf0*/  @!P1 STG.E.128 [R26.64], R16 ;  /* 0x000000101a009986 */ /* 0x0005e8000c101d06 */
[----:B-1----:R2:W-:Y:S02]  /*6c00*/  @!P0 STG.E.128 [R26.64+0x80], R8 ;  /* 0x000080081a008986 */ /* 0x0025e4000c101d06 */
.L_x_124:
[----:B------:R-:W-:Y:S05]  /*6c10*/  BSYNC B0 ;  /* 0x0000000000007941 */ /* 0x000fea0003800000 */
.L_x_123:
[----:B------:R-:W-:Y:S05]  /*6c20*/  @P2 BRA `(.L_x_93) ;  /* 0x000000d000002947 */ /* 0x000fea0003800000 */
[----:B-12---:R-:W-:Y:S02]  /*6c30*/  IADD3 R8, P0, R213, 0x20, RZ ;  /* 0x00000020d5087810 */ /* 0x006fe40007f1e0ff */
        /* <DEDUP_REMOVED lines=10> */
[----:B------:R1:W-:Y:S04]  /*6ce0*/  @!P1 STG.E.128 [R8.64], R12 ;  /* 0x0000000c08009986 */ /* 0x0003e8000c101d06 */
[----:B------:R1:W-:Y:S02]  /*6cf0*/  @!P0 STG.E.128 [R8.64+0x80], R4 ;  /* 0x0000800408008986 */ /* 0x0003e4000c101d06 */
.L_x_93:
[----:B------:R-:W-:Y:S05]  /*6d00*/  BSYNC B1 ;  /* 0x0000000000017941 */ /* 0x000fea0003800000 */
.L_x_79:
        /* <DEDUP_REMOVED lines=9> */
.L_x_125:
[----:B------:R-:W-:Y:S05]  /*6da0*/  EXIT ;  /* 0x000000000000794d */ /* 0x000fea0003800000 */
.L_x_127:
        /* <DEDUP_REMOVED lines=13> */
.L_x_2048:


//--------------------- .text._ZN5flash44flash_bwd_dq_dk_dv_loop_seqk_parallel_kernelI23Flash_bwd_kernel_traitsILi128ELi64ELi64ELi8ELi4ELi2ELi2ELb1ELb0EN7cutlass6half_tE19Flash_kernel_traitsILi128ELi64ELi64ELi8ES3_EELb0ELb0ELb0ELb0ELb1ELb1ELb0EEEvNS_16Flash_bwd_paramsE --------------------------
	.section	.text._ZN5flash44flash_bwd_dq_dk_dv_loop_seqk_parallel_kernelI23Flash_bwd_kernel_traitsILi128ELi64ELi64ELi8ELi4ELi2ELi2ELb1ELb0EN7cutlass6half_tE19Flash_kernel_traitsILi128ELi64ELi64ELi8ES3_EELb0ELb0ELb0ELb0ELb1ELb1ELb0EEEvNS_16Flash_bwd_paramsE,"ax",@progbits
	.sectioninfo	@"SHI_REGISTERS=255"
	.align	128
        .global         _ZN5flash44flash_bwd_dq_dk_dv_loop_seqk_parallel_kernelI23Flash_bwd_kernel_traitsILi128ELi64ELi64ELi8ELi4ELi2ELi2ELb1ELb0EN7cutlass6half_tE19Flash_kernel_traitsILi128ELi64ELi64ELi8ES3_EELb0ELb0ELb0ELb0ELb1ELb1ELb0EEEvNS_16Flash_bwd_paramsE
        .type           _ZN5flash44flash_bwd_dq_dk_dv_loop_seqk_parallel_kernelI23Flash_bwd_kernel_traitsILi128ELi64ELi64ELi8ELi4ELi2ELi2ELb1ELb0EN7cutlass6half_tE19Flash_kernel_traitsILi128ELi64ELi64ELi8ES3_EELb0ELb0ELb0ELb0ELb1ELb1ELb0EEEvNS_16Flash_bwd_paramsE,@function
        .size           _ZN5flash44flash_bwd_dq_dk_dv_loop_seqk_parallel_kernelI23Flash_bwd_kernel_traitsILi128ELi64ELi64ELi8ELi4ELi2ELi2ELb1ELb0EN7cutlass6half_tE19Flash_kernel_traitsILi128ELi64ELi64ELi8ES3_EELb0ELb0ELb0ELb0ELb1ELb1ELb0EEEvNS_16Flash_bwd_paramsE,(.L_x_2049 - _ZN5flash44flash_bwd_dq_dk_dv_loop_seqk_parallel_kernelI23Flash_bwd_kernel_traitsILi128ELi64ELi64ELi8ELi4ELi2ELi2ELb1ELb0EN7cutlass6half_tE19Flash_kernel_traitsILi128ELi64ELi64ELi8ES3_EELb0ELb0ELb0ELb0ELb1ELb1ELb0EEEvNS_16Flash_bwd_paramsE)
        .other          _ZN5flash44flash_bwd_dq_dk_dv_loop_seqk_parallel_kernelI23Flash_bwd_kernel_traitsILi128ELi64ELi64ELi8ELi4ELi2ELi2ELb1ELb0EN7cutlass6half_tE19Flash_kernel_traitsILi128ELi64ELi64ELi8ES3_EELb0ELb0ELb0ELb0ELb1ELb1ELb0EEEvNS_16Flash_bwd_paramsE,@"STO_CUDA_ENTRY STV_DEFAULT"
_ZN5flash44flash_bwd_dq_dk_dv_loop_seqk_parallel_kernelI23Flash_bwd_kernel_traitsILi128ELi64ELi64ELi8ELi4ELi2ELi2ELb1ELb0EN7cutlass6half_tE19Flash_kernel_traitsILi128ELi64ELi64ELi8ES3_EELb0ELb0ELb0ELb0ELb1ELb1ELb0EEEvNS_16Flash_bwd_paramsE:
.text._ZN5flash44flash_bwd_dq_dk_dv_loop_seqk_parallel_kernelI23Flash_bwd_kernel_traitsILi128ELi64ELi64ELi8ELi4ELi2ELi2ELb1ELb0EN7cutlass6half_tE19Flash_kernel_traitsILi128ELi64ELi64ELi8ES3_EELb0ELb0ELb0ELb0ELb1ELb1ELb0EEEvNS_16Flash_bwd_paramsE:
        /* <DEDUP_REMOVED lines=12> */
[----:B------:R-:W-:Y:S02]  /*00c0*/  ULDC UR8, c[0x0][0x1c0] ;  /* 0x0000700000087ab9 */ /* 0x000fe40000000800 */
[----:B------:R-:W-:Y:S02]  /*00d0*/  UMOV UR4, 0x80 ;  /* 0x0000008000047882 */ /* 0x000fe40000000000 */
[----:B------:R-:W-:Y:S02]  /*00e0*/  ULDC UR5, c[0x0][0x210] ;  /* 0x0000840000057ab9 */ /* 0x000fe40000000800 */
[----:B------:R-:W-:Y:S02]  /*00f0*/  ULDC UR12, c[0x0][0x234] ;  /* 0x00008d00000c7ab9 */ /* 0x000fe40000000800 */
[----:B------:R-:W-:-:S02]  /*0100*/  ULDC UR11, c[0x0][0x224] ;  /* 0x00008900000b7ab9 */ /* 0x000fc40000000800 */
[----:B------:R-:W-:Y:S02]  /*0110*/  ULDC.64 UR16, c[0x0][0x118] ;  /* 0x0000460000107ab9 */ /* 0x000fe40000000a00 */
[----:B------:R-:W-:Y:S02]  /*0120*/  USHF.R.S32.HI UR8, URZ, 0x1f, UR8 ;  /* 0x0000001f3f087899 */ /* 0x000fe40008011408 */
[----:B------:R-:W-:Y:S02]  /*0130*/  UIMAD UR12, UR4, UR5, UR12 ;  /* 0x00000005040c72a4 */ /* 0x000fe4000f8e020c */
[----:B------:R-:W-:Y:S02]  /*0140*/  UIADD3 UR11, UR4, UR11, URZ ;  /* 0x0000000b040b7290 */ /* 0x000fe4000fffe03f */
[----:B------:R-:W-:Y:S01]  /*0150*/  ULDC.U8 UR6, c[0x0][0x3d0] ;  /* 0x0000f40000067ab9 */ /* 0x000fe20000000000 */
[----:B-1----:R-:W-:-:S04]  /*0160*/  SHF.R.S32.HI R2, RZ, 0x1f, R10 ;  /* 0x0000001fff027819 */ /* 0x002fc8000001140a */
[CC--:B------:R-:W-:Y:S02]  /*0170*/  LEA.HI R0, R2.reuse, R10.reuse, RZ, 0x2 ;  /* 0x0000000a02007211 */ /* 0x0c0fe400078f10ff */
[CC--:B------:R-:W-:Y:S02]  /*0180*/  LEA.HI R6, R2.reuse, R10.reuse, RZ, 0x4 ;  /* 0x0000000a02067211 */ /* 0x0c0fe400078f20ff */
[--C-:B------:R-:W-:Y:S02]  /*0190*/  SHF.R.S32.HI R4, RZ, 0x2, R0.reuse ;  /* 0x00000002ff047819 */ /* 0x100fe40000011400 */
[----:B------:R-:W-:Y:S02]  /*01a0*/  SHF.R.S32.HI R5, RZ, 0x1f, R0 ;  /* 0x0000001fff057819 */ /* 0x000fe40000011400 */
[CC--:B------:R-:W-:Y:S02]  /*01b0*/  LEA.HI R9, R2.reuse, R10.reuse, RZ, 0x3 ;  /* 0x0000000a02097211 */ /* 0x0c0fe400078f18ff */
[----:B------:R-:W-:-:S02]  /*01c0*/  LEA.HI R7, R2, R10, RZ, 0x5 ;  /* 0x0000000a02077211 */ /* 0x000fc400078f28ff */
[CC--:B------:R-:W-:Y:S02]  /*01d0*/  LEA.HI R14, R2.reuse, R10.reuse, RZ, 0x7 ;  /* 0x0000000a020e7211 */ /* 0x0c0fe400078f38ff */
[----:B------:R-:W-:Y:S02]  /*01e0*/  LEA.HI R16, R2, R10, RZ, 0x6 ;  /* 0x0000000a02107211 */ /* 0x000fe400078f30ff */
[----:B------:R-:W-:Y:S02]  /*01f0*/  LOP3.LUT R3, R0, 0x7ffffffc, RZ, 0xc0, !PT ;  /* 0x7ffffffc00037812 */ /* 0x000fe400078ec0ff */
[----:B------:R-:W-:Y:S02]  /*0200*/  SHF.R.S32.HI R2, RZ, 0x4, R6 ;  /* 0x00000004ff027819 */ /* 0x000fe40000011406 */
[----:B------:R-:W-:Y:S01]  /*0210*/  LEA.HI R5, R5, R4, RZ, 0x3 ;  /* 0x0000000405057211 */ /* 0x000fe200078f18ff */
[----:B------:R-:W-:Y:S01]  /*0220*/  IMAD.IADD R15, R10, 0x1, -R3 ;  /* 0x000000010a0f7824 */ /* 0x000fe200078e0a03 */
[----:B------:R-:W-:-:S02]  /*0230*/  LOP3.LUT R0, R9, 0xfffffff8, RZ, 0xc0, !PT ;  /* 0xfffffff809007812 */ /* 0x000fc400078ec0ff */
[----:B------:R-:W-:Y:S02]  /*0240*/  LOP3.LUT R11, R7, 0xffffffe0, RZ, 0xc0, !PT ;  /* 0xffffffe0070b7812 */ /* 0x000fe400078ec0ff */
[----:B------:R-:W-:Y:S01]  /*0250*/  LOP3.LUT R8, R6, 0xfffffff0, RZ, 0xc0, !PT ;  /* 0xfffffff006087812 */ /* 0x000fe200078ec0ff */
[----:B------:R-:W-:Y:S01]  /*0260*/  IMAD.IADD R0, R10, 0x1, -R0 ;  /* 0x000000010a007824 */ /* 0x000fe200078e0a00 */
[----:B------:R-:W-:Y:S01]  /*0270*/  LEA.HI R6, R6, R2, RZ, 0x1 ;  /* 0x0000000206067211 */ /* 0x000fe200078f08ff */
[C---:B------:R-:W-:Y:S01]  /*0280*/  IMAD.IADD R18, R10.reuse, 0x1, -R11 ;  /* 0x000000010a127824 */ /* 0x040fe200078e0a0b */
[----:B------:R-:W-:Y:S01]  /*0290*/  SHF.R.S32.HI R245, RZ, 0x3, R9 ;  /* 0x00000003fff57819 */ /* 0x000fe20000011409 */
[----:B------:R-:W-:Y:S01]  /*02a0*/  IMAD.IADD R8, R10, 0x1, -R8 ;  /* 0x000000010a087824 */ /* 0x000fe200078e0a08 */
[----:B------:R-:W-:Y:S01]  /*02b0*/  LOP3.LUT R3, R5, 0xfffffff8, RZ, 0xc0, !PT ;  /* 0xfffffff805037812 */ /* 0x000fe200078ec0ff */
[----:B------:R-:W-:Y:S01]  /*02c0*/  IMAD.SHL.U32 R246, R0, 0x8, RZ ;  /* 0x0000000800f67824 */ /* 0x000fe200078e00ff */
[----:B------:R-:W-:Y:S01]  /*02d0*/  SHF.R.S32.HI R19, RZ, 0x5, R7 ;  /* 0x00000005ff137819 */ /* 0x000fe20000011407 */
[----:B------:R-:W-:Y:S01]  /*02e0*/  IMAD.SHL.U32 R10, R245, 0x40, RZ ;  /* 0x00000040f50a7824 */ /* 0x000fe200078e00ff */
[----:B------:R-:W-:Y:S01]  /*02f0*/  LOP3.LUT R6, R6, 0xfffffffe, RZ, 0xc0, !PT ;  /* 0xfffffffe06067812 */ /* 0x000fe200078ec0ff */
[----:B------:R-:W-:Y:S01]  /*0300*/  IMAD.IADD R5, R4, 0x1, -R3 ;  /* 0x0000000104057824 */ /* 0x000fe200078e0a03 */
[----:B------:R-:W-:Y:S01]  /*0310*/  LEA.HI R3, R7, R19, RZ, 0x1 ;  /* 0x0000001307037211 */ /* 0x000fe200078f08ff */
[----:B------:R1:W-:Y:S01]  /*0320*/  STL [R1+0x8], R18 ;  /* 0x0000081201007387 */ /* 0x0003e20000100800 */
[----:B------:R-:W-:Y:S01]  /*0330*/  LOP3.LUT P4, RZ, R0, 0x2, RZ, 0xc0, !PT ;  /* 0x0000000200ff7812 */ /* 0x000fe2000788c0ff */
[----:B------:R-:W-:Y:S01]  /*0340*/  IMAD.IADD R11, R2, 0x1, -R6 ;  /* 0x00000001020b7824 */ /* 0x000fe200078e0a06 */
[----:B------:R-:W-:-:S02]  /*0350*/  LOP3.LUT R2, R10, 0x1c0, RZ, 0xc0, !PT ;  /* 0x000001c00a027812 */ /* 0x000fc400078ec0ff */
[----:B------:R-:W-:Y:S01]  /*0360*/  LOP3.LUT R3, R3, 0xfffffffe, RZ, 0xc0, !PT ;  /* 0xfffffffe03037812 */ /* 0x000fe200078ec0ff */
[----:B------:R-:W-:Y:S01]  /*0370*/  IMAD.SHL.U32 R10, R11, 0x200, RZ ;  /* 0x000002000b0a7824 */ /* 0x000fe200078e00ff */
[C---:B------:R-:W-:Y:S01]  /*0380*/  LOP3.LUT P3, RZ, R0.reuse, 0x4, RZ, 0xc0, !PT ;  /* 0x0000000400ff7812 */ /* 0x040fe2000786c0ff */
[----:B------:R-:W-:Y:S01]  /*0390*/  IMAD.SHL.U32 R0, R0, 0x40, RZ ;  /* 0x0000004000007824 */ /* 0x000fe200078e00ff */
[----:B------:R-:W-:Y:S01]  /*03a0*/  LOP3.LUT R4, R2, 0x38, R246, 0xf8, !PT ;  /* 0x0000003802047812 */ /* 0x000fe200078ef8f6 */
[----:B------:R-:W-:Y:S01]  /*03b0*/  IMAD.IADD R196, R19, 0x1, -R3 ;  /* 0x0000000113c47824 */ /* 0x000fe200078e0a03 */
[----:B------:R-:W-:Y:S02]  /*03c0*/  SHF.R.U32.HI R2, RZ, 0x3, R2 ;  /* 0x00000003ff027819 */ /* 0x000fe40000011602 */
[----:B------:R-:W-:Y:S02]  /*03d0*/  SHF.R.S32.HI R6, RZ, 0x1f, R8 ;  /* 0x0000001fff067819 */ /* 0x000fe40000011408 */
[----:B------:R-:W-:Y:S01]  /*03e0*/  LOP3.LUT R12, R4, R2, RZ, 0x3c, !PT ;  /* 0x00000002040c7212 */ /* 0x000fe200078e3cff */
[----:B------:R-:W-:Y:S01]  /*03f0*/  IMAD.SHL.U32 R2, R196, 0x10, RZ ;  /* 0x00000010c4027824 */ /* 0x000fe200078e00ff */
[----:B------:R-:W-:-:S02]  /*0400*/  LOP3.LUT R0, R0, 0x1c0, RZ, 0xc0, !PT ;  /* 0x000001c000007812 */ /* 0x000fc400078ec0ff */
[----:B------:R-:W-:Y:S02]  /*0410*/  LEA.HI R13, R6, R8, RZ, 0x3 ;  /* 0x00000008060d7211 */ /* 0x000fe400078f18ff */
[----:B------:R-:W-:Y:S02]  /*0420*/  SHF.R.S32.HI R4, RZ, 0x7, R14 ;  /* 0x00000007ff047819 */ /* 0x000fe4000001140e */
[C---:B------:R-:W-:Y:S02]  /*0430*/  LOP3.LUT R192, R0.reuse, 0x8, R9, 0xf8, !PT ;  /* 0x0000000800c07812 */ /* 0x040fe400078ef809 */
[----:B------:R-:W-:Y:S02]  /*0440*/  SHF.R.U32.HI R190, RZ, 0x3, R0 ;  /* 0x00000003ffbe7819 */ /* 0x000fe40000011600 */
[----:B------:R-:W-:Y:S02]  /*0450*/  LOP3.LUT R3, R13, 0xfffffff8, RZ, 0xc0, !PT ;  /* 0xfffffff80d037812 */ /* 0x000fe400078ec0ff */
[----:B------:R-:W-:Y:S01]  /*0460*/  LOP3.LUT R6, R0, 0x10, R2, 0xf8, !PT ;  /* 0x0000001000067812 */ /* 0x000fe200078ef802 */
[----:B------:R-:W-:Y:S01]  /*0470*/  IMAD R2, R4, 0x800, R10 ;  /* 0x0000080004027824 */ /* 0x000fe200078e020a */
[----:B------:R-:W-:Y:S01]  /*0480*/  LOP3.LUT R0, R5, 0x1, RZ, 0xc0, !PT ;  /* 0x0000000105007812 */ /* 0x000fe200078ec0ff */
[----:B------:R-:W-:Y:S01]  /*0490*/  IMAD.IADD R240, R8, 0x1, -R3 ;  /* 0x0000000108f07824 */ /* 0x000fe200078e0a03 */
[----:B------:R-:W-:-:S02]  /*04a0*/  LOP3.LUT R192, R192, R190, RZ, 0x3c, !PT ;  /* 0x000000bec0c07212 */ /* 0x000fc400078e3cff */
[----:B------:R-:W-:Y:S02]  /*04b0*/  ISETP.NE.U32.AND P0, PT, R0, 0x1, PT ;  /* 0x000000010000780c */ /* 0x000fe40003f05070 */
[----:B------:R-:W-:Y:S01]  /*04c0*/  SHF.R.S32.HI R3, RZ, 0x1f, R7 ;  /* 0x0000001fff037819 */ /* 0x000fe20000011407 */
[----:B------:R-:W-:Y:S01]  /*04d0*/  IMAD.IADD R192, R2, 0x1, R192 ;  /* 0x0000000102c07824 */ /* 0x000fe200078e02c0 */
[----:B------:R-:W-:Y:S01]  /*04e0*/  SHF.R.S32.HI R0, RZ, 0x6, R16 ;  /* 0x00000006ff007819 */ /* 0x000fe20000011410 */
[----:B------:R-:W-:Y:S01]  /*04f0*/  IMAD.SHL.U32 R2, R5, 0x40, RZ ;  /* 0x0000004005027824 */ /* 0x000fe200078e00ff */
[----:B------:R-:W-:Y:S01]  /*0500*/  LEA.HI R3, R3, R19, RZ, 0x2 ;  /* 0x0000001303037211 */ /* 0x000fe200078f10ff */
[----:B------:R-:W-:Y:S01]  /*0510*/  IMAD.SHL.U32 R192, R192, 0x2, RZ ;  /* 0x00000002c0c07824 */ /* 0x000fe200078e00ff */
[----:B------:R-:W-:Y:S01]  /*0520*/  R2P PR, R5, 0x6 ;  /* 0x0000000605007804 */ /* 0x000fe20000000000 */
[----:B------:R-:W-:Y:S01]  /*0530*/  IMAD.SHL.U32 R5, R0, 0x8, RZ ;  /* 0x0000000800057824 */ /* 0x000fe200078e00ff */
[----:B------:R-:W-:Y:S01]  /*0540*/  LOP3.LUT R9, R6, 0x8, R9, 0xf8, !PT ;  /* 0x0000000806097812 */ /* 0x000fe200078ef809 */
[----:B------:R-:W-:Y:S01]  /*0550*/  IMAD R17, R0, 0x200, R12 ;  /* 0x0000020000117824 */ /* 0x000fe200078e020c */
[----:B------:R-:W-:Y:S01]  /*0560*/  LOP3.LUT R0, R2, 0x1c0, RZ, 0xc0, !PT ;  /* 0x000001c002007812 */ /* 0x000fe200078ec0ff */
[----:B------:R-:W-:Y:S01]  /*0570*/  IMAD.SHL.U32 R6, R4, 0x20, RZ ;  /* 0x0000002004067824 */ /* 0x000fe200078e00ff */
[----:B------:R-:W-:Y:S01]  /*0580*/  LOP3.LUT R7, R3, 0xfffffffc, RZ, 0xc0, !PT ;  /* 0xfffffffc03077812 */ /* 0x000fe200078ec0ff */
[----:B------:R-:W-:Y:S01]  /*0590*/  IMAD.SHL.U32 R4, R15, 0x2, RZ ;  /* 0x000000020f047824 */ /* 0x000fe200078e00ff */
[----:B------:R-:W-:Y:S01]  /*05a0*/  LOP3.LUT R2, R5, 0x18, RZ, 0xc0, !PT ;  /* 0x0000001805027812 */ /* 0x000fe200078ec0ff */
[----:B------:R-:W-:Y:S01]  /*05b0*/  IMAD.SHL.U32 R5, R11, 0x20, RZ ;  /* 0x000000200b057824 */ /* 0x000fe200078e00ff */
[----:B------:R-:W-:Y:S01]  /*05c0*/  SHF.R.U32.HI R3, RZ, 0x3, R0 ;  /* 0x00000003ff037819 */ /* 0x000fe20000011600 */
[----:B------:R-:W-:Y:S01]  /*05d0*/  IMAD.IADD R200, R19, 0x1, -R7 ;  /* 0x0000000113c87824 */ /* 0x000fe200078e0a07 */
[----:B------:R-:W-:Y:S01]  /*05e0*/  LOP3.LUT R6, R0, 0x20, R6, 0xf8, !PT ;  /* 0x0000002000067812 */ /* 0x000fe200078ef806 */
[----:B------:R1:W-:Y:S01]  /*05f0*/  STL [R1], R17 ;  /* 0x0000001101007387 */ /* 0x0003e20000100800 */
[----:B------:R-:W-:Y:S01]  /*0600*/  LOP3.LUT R7, R3, R0, R2, 0x1e, !PT ;  /* 0x0000000003077212 */ /* 0x000fe200078e1e02 */
[--C-:B------:R-:W-:Y:S01]  /*0610*/  IMAD R0, R196, 0x400, R4.reuse ;  /* 0x00000400c4007824 */ /* 0x100fe200078e0204 */
[----:B------:R-:W-:Y:S01]  /*0620*/  LOP3.LUT R8, R2, 0x20, R5, 0xf8, !PT ;  /* 0x0000002002087812 */ /* 0x000fe200078ef805 */
[----:B------:R-:W-:Y:S01]  /*0630*/  IMAD R5, R200, 0x400, R4 ;  /* 0x00000400c8057824 */ /* 0x000fe200078e0204 */
[----:B------:R-:W-:Y:S01]  /*0640*/  LOP3.LUT R3, R6, R3, RZ, 0x3c, !PT ;  /* 0x0000000306037212 */ /* 0x000fe200078e3cff */
[----:B------:R-:W-:Y:S01]  /*0650*/  IMAD.SHL.U32 R2, R240, 0x40, RZ ;  /* 0x00000040f0027824 */ /* 0x000fe200078e00ff */
[----:B------:R-:W-:Y:S01]  /*0660*/  SHF.R.S32.HI R4, RZ, 0x1f, R18 ;  /* 0x0000001fff047819 */ /* 0x000fe20000011412 */
[----:B------:R-:W-:Y:S01]  /*0670*/  IMAD.IADD R7, R0, 0x1, R7 ;  /* 0x0000000100077824 */ /* 0x000fe200078e0207 */
[----:B------:R-:W-:Y:S01]  /*0680*/  LOP3.LUT R190, R10, R9, R190, 0xf6, !PT ;  /* 0x000000090abe7212 */ /* 0x000fe200078ef6be */
[----:B------:R-:W-:Y:S01]  /*0690*/  IMAD.IADD R213, R5, 0x1, R3 ;  /* 0x0000000105d57824 */ /* 0x000fe200078e0203 */
[----:B------:R-:W-:Y:S01]  /*06a0*/  LOP3.LUT R2, R2, 0x1c0, RZ, 0xc0, !PT ;  /* 0x000001c002027812 */ /* 0x000fe200078ec0ff */
[----:B------:R-:W-:Y:S01]  /*06b0*/  IMAD.SHL.U32 R0, R11, 0x8, RZ ;  /* 0x000000080b007824 */ /* 0x000fe200078e00ff */
[----:B------:R-:W-:Y:S01]  /*06c0*/  LEA.HI R4, R4, R18, RZ, 0x2 ;  /* 0x0000001204047211 */ /* 0x000fe200078f10ff */
[----:B------:R-:W-:Y:S01]  /*06d0*/  IMAD.SHL.U32 R5, R13, 0x40, RZ ;  /* 0x000000400d057824 */ /* 0x000fe200078e00ff */
[----:B------:R-:W-:Y:S01]  /*06e0*/  SHF.R.U32.HI R3, RZ, 0x3, R2 ;  /* 0x00000003ff037819 */ /* 0x000fe20000011602 */
[----:B------:R-:W-:Y:S01]  /*06f0*/  IMAD.SHL.U32 R213, R213, 0x2, RZ ;  /* 0x00000002d5d57824 */ /* 0x000fe200078e00ff */
[----:B------:R-:W-:-:S02]  /*0700*/  LOP3.LUT R6, R2, 0x8, R0, 0xf8, !PT ;  /* 0x0000000802067812 */ /* 0x000fc400078ef800 */
[----:B------:R-:W-:Y:S02]  /*0710*/  SHF.R.S32.HI R4, RZ, 0x2, R4 ;  /* 0x00000002ff047819 */ /* 0x000fe40000011404 */
[----:B------:R-:W-:Y:S02]  /*0720*/  LOP3.LUT R0, R5, 0xfffffe00, RZ, 0xc0, !PT ;  /* 0xfffffe0005007812 */ /* 0x000fe400078ec0ff */
[----:B------:R-:W-:Y:S01]  /*0730*/  LOP3.LUT R2, R3, R8, R2, 0x1e, !PT ;  /* 0x0000000803027212 */ /* 0x000fe200078e1e02 */
[----:B------:R-:W-:Y:S01]  /*0740*/  IMAD R9, R200, 0x10, R4 ;  /* 0x00000010c8097824 */ /* 0x000fe200078e0204 */
[----:B------:R-:W-:Y:S01]  /*0750*/  LOP3.LUT R3, R6, R3, RZ, 0x3c, !PT ;  /* 0x0000000306037212 */ /* 0x000fe200078e3cff */
[--C-:B------:R-:W-:Y:S01]  /*0760*/  IMAD R200, R200, 0x400, R0.reuse ;  /* 0x00000400c8c87824 */ /* 0x100fe200078e0200 */
[----:B------:R-:W-:Y:S01]  /*0770*/  LOP3.LUT R198, R2, R0, RZ, 0xfc, !PT ;  /* 0x0000000002c67212 */ /* 0x000fe200078efcff */
[----:B------:R-:W-:Y:S01]  /*0780*/  IMAD R196, R196, 0x400, R0 ;  /* 0x00000400c4c47824 */ /* 0x000fe200078e0200 */
[----:B------:R1:W-:Y:S01]  /*0790*/  STL [R1+0x4], R9 ;  /* 0x0000040901007387 */ /* 0x0003e20000100800 */
[----:B------:R-:W-:Y:S01]  /*07a0*/  IMAD.IADD R200, R200, 0x1, R3 ;  /* 0x00000001c8c87824 */ /* 0x000fe200078e0203 */
[----:B------:R-:W-:Y:S01]  /*07b0*/  SEL R215, R215, 0x10, !P0 ;  /* 0x00000010d7d77807 */ /* 0x000fe20004000000 */
[----:B------:R-:W-:Y:S01]  /*07c0*/  IMAD.IADD R196, R3, 0x1, R196 ;  /* 0x0000000103c47824 */ /* 0x000fe200078e02c4 */
[----:B------:R-:W-:Y:S01]  /*07d0*/  SHF.R.S32.HI R3, RZ, 0x1f, R245 ;  /* 0x0000001fff037819 */ /* 0x000fe200000114f5 */
[----:B------:R-:W-:Y:S01]  /*07e0*/  IMAD.MOV.U32 R0, RZ, RZ, 0x40 ;  /* 0x00000040ff007424 */ /* 0x000fe200078e00ff */
[----:B------:R-:W-:Y:S01]  /*07f0*/  IADD3 R3, R17, 0x2000, RZ ;  /* 0x0000200011037810 */ /* 0x000fe20007ffe0ff */
[----:B------:R-:W-:Y:S01]  /*0800*/  IMAD.MOV.U32 R2, RZ, RZ, 0x20 ;  /* 0x00000020ff027424 */ /* 0x000fe200078e00ff */
[C---:B------:R-:W-:Y:S01]  /*0810*/  IADD3 R214, R213.reuse, 0x20, RZ ;  /* 0x00000020d5d67810 */ /* 0x040fe20007ffe0ff */
[----:B------:R-:W-:Y:S01]  /*0820*/  IMAD.IADD R216, R213, 0x1, R215 ;  /* 0x00000001d5d87824 */ /* 0x000fe200078e02d7 */
[----:B------:R-:W-:Y:S01]  /*0830*/  SEL R0, R0, 0xffffffc0, !P3 ;  /* 0xffffffc000007807 */ /* 0x000fe20005800000 */
[----:B------:R1:W-:Y:S01]  /*0840*/  STL [R1+0xc], R3 ;  /* 0x00000c0301007387 */ /* 0x0003e20000100800 */
[----:B------:R-:W-:-:S02]  /*0850*/  SEL R2, R2, 0xffffffe0, !P4 ;  /* 0xffffffe002027807 */ /* 0x000fc40006000000 */
[----:B------:R-:W-:Y:S01]  /*0860*/  LEA R238, R7, 0xc000, 0x1 ;  /* 0x0000c00007ee7811 */ /* 0x000fe200078e08ff */
[--C-:B------:R-:W-:Y:S01]  /*0870*/  IMAD.IADD R194, R192, 0x1, R0.reuse ;  /* 0x00000001c0c27824 */ /* 0x100fe200078e0200 */
[----:B------:R-:W-:Y:S01]  /*0880*/  @P1 IADD3 R214, R213, -0x20, RZ ;  /* 0xffffffe0d5d61810 */ /* 0x000fe20007ffe0ff */
[----:B------:R-:W-:Y:S01]  /*0890*/  IMAD R189, R190, 0x2, R0 ;  /* 0x00000002bebd7824 */ /* 0x000fe200078e0200 */
[--C-:B------:R-:W-:Y:S01]  /*08a0*/  IADD3 R197, R0, R192, R2.reuse ;  /* 0x000000c000c57210 */ /* 0x100fe20007ffe002 */
[----:B------:R-:W-:Y:S01]  /*08b0*/  IMAD.SHL.U32 R190, R190, 0x2, RZ ;  /* 0x00000002bebe7824 */ /* 0x000fe200078e00ff */
[----:B------:R-:W-:Y:S01]  /*08c0*/  IADD3 R239, R238, 0x40, RZ ;  /* 0x00000040eeef7810 */ /* 0x000fe20007ffe0ff */
[----:B------:R-:W-:Y:S01]  /*08d0*/  IMAD.IADD R193, R192, 0x1, R2 ;  /* 0x00000001c0c17824 */ /* 0x000fe200078e0202 */
[----:B------:R-:W-:Y:S01]  /*08e0*/  SHF.R.S32.HI R247, RZ, 0x1f, R246 ;  /* 0x0000001ffff77819 */ /* 0x000fe200000114f6 */
[----:B------:R-:W-:Y:S01]  /*08f0*/  IMAD.IADD R199, R2, 0x1, R194 ;  /* 0x0000000102c77824 */ /* 0x000fe200078e02c2 */
[----:B------:R-:W-:Y:S01]  /*0900*/  SHF.R.S32.HI R233, RZ, 0x1f, R9 ;  /* 0x0000001fffe97819 */ /* 0x000fe20000011409 */
[----:B------:R-:W-:Y:S01]  /*0910*/  IMAD.IADD R215, R215, 0x1, R214 ;  /* 0x00000001d7d77824 */ /* 0x000fe200078e02d6 */
[----:B------:R-:W-:-:S02]  /*0920*/  LEA R196, R196, 0x10000, 0x1 ;  /* 0x00010000c4c47811 */ /* 0x000fc400078e08ff */
[----:B------:R-:W-:Y:S02]  /*0930*/  @P2 IADD3 R239, R238, -0x40, RZ ;  /* 0xffffffc0eeef2810 */ /* 0x000fe40007ffe0ff */
[----:B------:R-:W-:Y:S02]  /*0940*/  IADD3 R0, R198, 0x2000, RZ ;  /* 0x00002000c6007810 */ /* 0x000fe40007ffe0ff */
[----:B------:R-:W-:-:S05]  /*0950*/  SHF.L.U64.HI R233, R9, 0x2, R233 ;  /* 0x0000000209e97819 */ /* 0x000fca00000102e9 */
.L_x_136:
[----:B------:R-:W-:Y:S01]  /*0960*/  ISETP.NE.U32.AND P0, PT, RZ, c[0x0][0x250], PT ;  /* 0x00009400ff007a0c */ /* 0x000fe20003f05070 */
[----:B-1----:R-:W-:Y:S01]  /*0970*/  IMAD.MOV.U32 R4, RZ, RZ, RZ ;  /* 0x000000ffff047224 */ /* 0x002fe200078e00ff */
[----:B------:R-:W-:Y:S02]  /*0980*/  ISETP.NE.U32.AND P1, PT, RZ, c[0x0][0x258], PT ;  /* 0x00009600ff007a0c */ /* 0x000fe40003f25070 */
[----:B------:R-:W-:Y:S02]  /*0990*/  ISETP.NE.AND.EX P0, PT, RZ, c[0x0][0x254], PT, P0 ;  /* 0x00009500ff007a0c */ /* 0x000fe40003f05300 */
[----:B------:R-:W-:-:S11]  /*09a0*/  ISETP.NE.AND.EX P1, PT, RZ, c[0x0][0x25c], PT, P1 ;  /* 0x00009700ff007a0c */ /* 0x000fd60003f25310 */
[----:B------:R-:W2:Y:S01]  /*09b0*/  @P0 S2R R7, SR_CTAID.Y ;  /* 0x0000000000070919 */ /* 0x000ea20000002600 */
[----:B------:R-:W-:Y:S02]  /*09c0*/  @P0 IMAD.MOV.U32 R6, RZ, RZ, 0x4 ;  /* 0x00000004ff060424 */ /* 0x000fe400078e00ff */
[----:B------:R-:W-:Y:S01]  /*09d0*/  @P1 IMAD.MOV.U32 R2, RZ, RZ, 0x4 ;  /* 0x00000004ff021424 */ /* 0x000fe200078e00ff */
[----:B-1----:R-:W1:Y:S01]  /*09e0*/  @P1 S2R R3, SR_CTAID.Y ;  /* 0x0000000000031919 */ /* 0x002e620000002600 */
[----:B--2---:R-:W-:-:S04]  /*09f0*/  @P0 IMAD.WIDE R6, R7, R6, c[0x0][0x250] ;  /* 0x0000940007060625 */ /* 0x004fc800078e0206 */
[----:B-1----:R-:W-:Y:S01]  /*0a00*/  @P1 IMAD.WIDE R2, R3, R2, c[0x0][0x258] ;  /* 0x0000960003021625 */ /* 0x002fe200078e0202 */
[----:B------:R-:W2:Y:S04]  /*0a10*/  @P0 LDG.E R4, [R6.64] ;  /* 0x0000001006040981 */ /* 0x000ea8000c1e1900 */
[----:B------:R-:W2:Y:S01]  /*0a20*/  @P1 LDG.E R0, [R2.64] ;  /* 0x0000001002001981 */ /* 0x000ea2000c1e1900 */
[----:B------:R-:W-:Y:S01]  /*0a30*/  @!P1 ISETP.NE.U32.AND P0, PT, RZ, c[0x0][0x268], PT ;  /* 0x00009a00ff009a0c */ /* 0x000fe20003f05070 */
[----:B------:R-:W-:-:S03]  /*0a40*/  IMAD.SHL.U32 R5, R249, 0x40, RZ ;  /* 0x00000040f9057824 */ /* 0x000fc600078e00ff */
[----:B------:R-:W-:-:S04]  /*0a50*/  @!P1 ISETP.NE.AND.EX P0, PT, RZ, c[0x0][0x26c], PT, P0 ;  /* 0x00009b00ff009a0c */ /* 0x000fc80003f05300 */
[----:B------:R-:W-:Y:S01]  /*0a60*/  @!P1 SEL R2, RZ, c[0x0][0x21c], !P0 ;  /* 0x00008700ff029a07 */ /* 0x000fe20004000000 */
[----:B--2---:R-:W-:-:S03]  /*0a70*/  @P1 IMAD.IADD R0, R0, 0x1, -R4 ;  /* 0x0000000100001824 */ /* 0x004fc600078e0a04 */
[----:B------:R-:W-:-:S04]  /*0a80*/  @!P1 IADD3 R0, R2, c[0x0][0x218], -R4 ;  /* 0x0000860002009a10 */ /* 0x000fc80007ffe804 */
[----:B------:R-:W-:-:S13]  /*0a90*/  ISETP.GE.AND P0, PT, R5, R0, PT ;  /* 0x000000000500720c */ /* 0x000fda0003f06270 */
[----:B-----5:R-:W-:Y:S05]  /*0aa0*/  @P0 BRA `(.L_x_128) ;  /* 0x00003eb000000947 */ /* 0x020fea0003800000 */
[----:B------:R-:W-:Y:S01]  /*0ab0*/  IABS R6, c[0x0][0x1c8] ;  /* 0x0000720000067a13 */ /* 0x000fe20000000000 */
[----:B------:R-:W1:Y:S01]  /*0ac0*/  S2R R24, SR_CTAID.Z ;  /* 0x0000000000187919 */ /* 0x000e620000002700 */
[----:B------:R-:W2:Y:S01]  /*0ad0*/  LDC.U8 R10, c[0x0][0x328] ;  /* 0x0000ca00ff0a7b82 */ /* 0x000ea20000000000 */
[----:B------:R-:W-:Y:S01]  /*0ae0*/  ISETP.NE.U32.AND P1, PT, RZ, c[0x0][0x240], PT ;  /* 0x00009000ff007a0c */ /* 0x000fe20003f25070 */
[----:B------:R-:W3:Y:S01]  /*0af0*/  I2F.RP R2, R6 ;  /* 0x0000000600027306 */ /* 0x000ee20000209400 */
[----:B------:R-:W4:Y:S01]  /*0b00*/  S2R R23, SR_CTAID.Y ;  /* 0x0000000000177919 */ /* 0x000f220000002600 */
[----:B------:R-:W-:Y:S01]  /*0b10*/  IMAD.MOV.U32 R29, RZ, RZ, c[0x0][0x214] ;  /* 0x00008500ff1d7624 */ /* 0x000fe200078e00ff */
[----:B------:R-:W-:Y:S02]  /*0b20*/  ISETP.NE.AND.EX P1, PT, RZ, c[0x0][0x244], PT, P1 ;  /* 0x00009100ff007a0c */ /* 0x000fe40003f25310 */
[----:B------:R-:W-:Y:S02]  /*0b30*/  ISETP.NE.AND P5, PT, RZ, UR6, PT ;  /* 0x00000006ff007c0c */ /* 0x000fe4000bfa5270 */
[----:B------:R-:W-:Y:S01]  /*0b40*/  IADD3 R210, R29, 0x3f, RZ ;  /* 0x0000003f1dd27810 */ /* 0x000fe20007ffe0ff */
[----:B---3--:R-:W3:Y:S01]  /*0b50*/  MUFU.RCP R2, R2 ;  /* 0x0000000200027308 */ /* 0x008ee20000001000 */
[----:B-1----:R-:W-:Y:S01]  /*0b60*/  IABS R7, R24 ;  /* 0x0000001800077213 */ /* 0x002fe20000000000 */
[----:B------:R-:W-:Y:S01]  /*0b70*/  IMAD R27, R24, c[0x0][0x22c], RZ ;  /* 0x00008b00181b7a24 */ /* 0x000fe200078e02ff */
[----:B--2---:R-:W-:Y:S01]  /*0b80*/  ISETP.NE.AND P0, PT, R10, RZ, PT ;  /* 0x000000ff0a00720c */ /* 0x004fe20003f05270 */
[----:B----4-:R-:W-:Y:S01]  /*0b90*/  IMAD.WIDE R8, R23, 0x80, RZ ;  /* 0x0000008017087825 */ /* 0x010fe200078e02ff */
[----:B------:R-:W-:-:S02]  /*0ba0*/  SHF.R.S32.HI R25, RZ, 0x1f, R23 ;  /* 0x0000001fff197819 */ /* 0x000fc40000011417 */
[----:B------:R-:W-:Y:S02]  /*0bb0*/  SHF.R.S32.HI R26, RZ, 0x1f, R24 ;  /* 0x0000001fff1a7819 */ /* 0x000fe40000011418 */
[----:B------:R-:W-:Y:S02]  /*0bc0*/  SEL R20, R8, RZ, P1 ;  /* 0x000000ff08147207 */ /* 0x000fe40000800000 */
[----:B---3--:R-:W-:Y:S02]  /*0bd0*/  IADD3 R2, R2, 0xffffffe, RZ ;  /* 0x0ffffffe02027810 */ /* 0x008fe40007ffe0ff */
[----:B------:R-:W-:Y:S02]  /*0be0*/  SEL R21, R9, RZ, P1 ;  /* 0x000000ff09157207 */ /* 0x000fe40000800000 */
[----:B------:R-:W1:Y:S01]  /*0bf0*/  F2I.FTZ.U32.TRUNC.NTZ R3, R2 ;  /* 0x0000000200037305 */ /* 0x000e62000021f000 */
[----:B------:R-:W-:Y:S01]  /*0c00*/  SHF.R.S32.HI R28, RZ, 0x1f, R27 ;  /* 0x0000001fff1c7819 */ /* 0x000fe2000001141b */
[----:B-1----:R-:W-:-:S02]  /*0c10*/  IMAD.MOV R0, RZ, RZ, -R3 ;  /* 0x000000ffff007224 */ /* 0x002fc400078e0a03 */
[----:B------:R-:W-:Y:S02]  /*0c20*/  IMAD.MOV.U32 R2, RZ, RZ, RZ ;  /* 0x000000ffff027224 */ /* 0x000fe400078e00ff */
[----:B------:R-:W-:-:S04]  /*0c30*/  IMAD R0, R0, R6, RZ ;  /* 0x0000000600007224 */ /* 0x000fc800078e02ff */
[----:B------:R-:W-:-:S04]  /*0c40*/  IMAD.HI.U32 R0, R3, R0, R2 ;  /* 0x0000000003007227 */ /* 0x000fc800078e0002 */
[----:B------:R-:W-:Y:S02]  /*0c50*/  IMAD.MOV.U32 R3, RZ, RZ, R7 ;  /* 0x000000ffff037224 */ /* 0x000fe400078e0007 */
[----:B------:R-:W1:Y:S02]  /*0c60*/  S2R R7, SR_CTAID.X ;  /* 0x0000000000077919 */ /* 0x000e640000002500 */
[----:B------:R-:W-:-:S04]  /*0c70*/  IMAD.HI.U32 R0, R0, R3, RZ ;  /* 0x0000000300007227 */ /* 0x000fc800078e00ff */
[----:B------:R-:W-:-:S04]  /*0c80*/  IMAD.MOV R2, RZ, RZ, -R0 ;  /* 0x000000ffff027224 */ /* 0x000fc800078e0a00 */
[----:B------:R-:W-:-:S05]  /*0c90*/  IMAD R2, R6, R2, R3 ;  /* 0x0000000206027224 */ /* 0x000fca00078e0203 */
[----:B------:R-:W-:-:S13]  /*0ca0*/  ISETP.GT.U32.AND P2, PT, R6, R2, PT ;  /* 0x000000020600720c */ /* 0x000fda0003f44070 */
[----:B------:R-:W-:Y:S01]  /*0cb0*/  @!P2 IMAD.IADD R2, R2, 0x1, -R6 ;  /* 0x000000010202a824 */ /* 0x000fe200078e0a06 */
[----:B------:R-:W-:Y:S02]  /*0cc0*/  @!P2 IADD3 R0, R0, 0x1, RZ ;  /* 0x000000010000a810 */ /* 0x000fe40007ffe0ff */
[----:B------:R-:W-:Y:S02]  /*0cd0*/  ISETP.NE.AND P2, PT, RZ, c[0x0][0x1c8], PT ;  /* 0x00007200ff007a0c */ /* 0x000fe40003f45270 */
[----:B------:R-:W-:Y:S01]  /*0ce0*/  ISETP.GE.U32.AND P3, PT, R2, R6, PT ;  /* 0x000000060200720c */ /* 0x000fe20003f66070 */
[----:B-1----:R-:W-:Y:S01]  /*0cf0*/  IMAD.WIDE.U32 R2, R7, c[0x0][0x3d8], RZ ;  /* 0x0000f60007027a25 */ /* 0x002fe200078e00ff */
[----:B------:R-:W-:-:S03]  /*0d00*/  LOP3.LUT R6, R24, c[0x0][0x1c8], RZ, 0x3c, !PT ;  /* 0x0000720018067a12 */ /* 0x000fc600078e3cff */
[----:B------:R-:W-:Y:S01]  /*0d10*/  IMAD R3, R7, c[0x0][0x3dc], R3 ;  /* 0x0000f70007037a24 */ /* 0x000fe200078e0203 */
[----:B------:R-:W-:Y:S01]  /*0d20*/  ISETP.GE.AND P1, PT, R6, RZ, PT ;  /* 0x000000ff0600720c */ /* 0x000fe20003f26270 */
[C---:B------:R-:W-:Y:S01]  /*0d30*/  @!P0 IMAD R6, R23.reuse, c[0x0][0x1c0], R24 ;  /* 0x0000700017068a24 */ /* 0x040fe200078e0218 */
[----:B------:R-:W-:Y:S02]  /*0d40*/  SHF.R.S32.HI R7, RZ, 0x1f, R210 ;  /* 0x0000001fff077819 */ /* 0x000fe400000114d2 */
[----:B------:R-:W-:Y:S01]  /*0d50*/  SEL R22, R2, RZ, P5 ;  /* 0x000000ff02167207 */ /* 0x000fe20002800000 */
[----:B------:R-:W-:Y:S01]  /*0d60*/  @P0 IMAD R2, R23, c[0x0][0x214], RZ ;  /* 0x0000850017020a24 */ /* 0x000fe200078e02ff */
[----:B------:R-:W-:Y:S02]  /*0d70*/  LEA.HI R210, R7, R210, RZ, 0x6 ;  /* 0x000000d207d27211 */ /* 0x000fe400078f30ff */
[----:B------:R-:W-:Y:S01]  /*0d80*/  @P3 IADD3 R0, R0, 0x1, RZ ;  /* 0x0000000100003810 */ /* 0x000fe20007ffe0ff */
[----:B------:R-:W-:Y:S01]  /*0d90*/  @P0 IMAD R2, R24, c[0x0][0x234], R2 ;  /* 0x00008d0018020a24 */ /* 0x000fe200078e0202 */
[----:B------:R-:W-:Y:S01]  /*0da0*/  LOP3.LUT R14, R210, 0xffffffc0, RZ, 0xc0, !PT ;  /* 0xffffffc0d20e7812 */ /* 0x000fe200078ec0ff */
[----:B------:R-:W-:Y:S01]  /*0db0*/  @!P0 IMAD R2, R6, c[0x0][0x214], RZ ;  /* 0x0000850006028a24 */ /* 0x000fe200078e02ff */
[----:B------:R-:W-:Y:S01]  /*0dc0*/  SHF.R.S32.HI R7, RZ, 0x1f, R4 ;  /* 0x0000001fff077819 */ /* 0x000fe20000011404 */
[----:B------:R-:W-:Y:S01]  /*0dd0*/  @!P1 IMAD.MOV R0, RZ, RZ, -R0 ;  /* 0x000000ffff009224 */ /* 0x000fe200078e0a00 */
[----:B------:R-:W-:-:S02]  /*0de0*/  IADD3 R14, R14, -0x40, RZ ;  /* 0xffffffc00e0e7810 */ /* 0x000fc40007ffe0ff */
[----:B------:R-:W-:Y:S02]  /*0df0*/  @!P2 LOP3.LUT R0, RZ, c[0x0][0x1c8], RZ, 0x33, !PT ;  /* 0x00007200ff00aa12 */ /* 0x000fe400078e33ff */
[----:B------:R-:W-:Y:S02]  /*0e00*/  SHF.R.S32.HI R6, RZ, 0x1f, R5 ;  /* 0x0000001fff067819 */ /* 0x000fe40000011405 */
[----:B------:R-:W-:Y:S02]  /*0e10*/  SHF.R.S32.HI R15, RZ, 0x1f, R14 ;  /* 0x0000001fff0f7819 */ /* 0x000fe4000001140e */
[----:B------:R-:W-:Y:S02]  /*0e20*/  SEL R19, R3, RZ, P5 ;  /* 0x000000ff03137207 */ /* 0x000fe40002800000 */
[----:B------:R-:W-:Y:S01]  /*0e30*/  SHF.R.S32.HI R17, RZ, 0x1f, R0 ;  /* 0x0000001fff117819 */ /* 0x000fe20000011400 */
[----:B------:R-:W-:Y:S05]  /*0e40*/  @!P0 BRA `(.L_x_129) ;  /* 0x0000003000008947 */ /* 0x000fea0003800000 */
[----:B------:R-:W-:-:S04]  /*0e50*/  IMAD R3, R23, UR11, RZ ;  /* 0x0000000b17037c24 */ /* 0x000fc8000f8e02ff */
[----:B------:R-:W-:Y:S01]  /*0e60*/  IMAD R18, R24, UR12, R3 ;  /* 0x0000000c18127c24 */ /* 0x000fe2000f8e0203 */
[----:B------:R-:W-:Y:S05]  /*0e70*/  BRA `(.L_x_130) ;  /* 0x0000002000007947 */ /* 0x000fea0003800000 */
.L_x_129:
[----:B------:R-:W-:-:S04]  /*0e80*/  IMAD R3, R23, c[0x0][0x1c0], R24 ;  /* 0x0000700017037a24 */ /* 0x000fc800078e0218 */
[----:B------:R-:W-:Y:S02]  /*0e90*/  IMAD R18, R3, c[0x0][0x224], RZ ;  /* 0x0000890003127a24 */ /* 0x000fe400078e02ff */
.L_x_130:
[----:B------:R-:W-:Y:S01]  /*0ea0*/  IADD3 R2, R14, R2, RZ ;  /* 0x000000020e027210 */ /* 0x000fe20007ffe0ff */
[----:B------:R-:W-:Y:S01]  /*0eb0*/  IMAD R12, R25, c[0x0][0x368], RZ ;  /* 0x0000da00190c7a24 */ /* 0x000fe200078e02ff */
[----:B------:R-:W-:Y:S01]  /*0ec0*/  MOV R52, 0x4 ;  /* 0x0000000400347802 */ /* 0x000fe20000000f00 */
[----:B------:R-:W-:Y:S01]  /*0ed0*/  @P5 BAR.SYNC.DEFER_BLOCKING 0x0 ;  /* 0x0000000000005b1d */ /* 0x000fe20000010000 */
[----:B------:R-:W-:Y:S01]  /*0ee0*/  IADD3 R244, P0, R5, R4, RZ ;  /* 0x0000000405f47210 */ /* 0x000fe20007f1e0ff */
[----:B------:R-:W-:Y:S01]  /*0ef0*/  IMAD R12, R23, c[0x0][0x36c], R12 ;  /* 0x0000db00170c7a24 */ /* 0x000fe200078e020c */
[----:B------:R-:W-:Y:S01]  /*0f00*/  SHF.R.S32.HI R30, RZ, 0x1f, R245 ;  /* 0x0000001fff1e7819 */ /* 0x000fe200000114f5 */
[----:B------:R-:W-:Y:S01]  /*0f10*/  IMAD.WIDE R4, R2, R52, c[0x0][0x200] ;  /* 0x0000800002047625 */ /* 0x000fe200078e0234 */
[----:B------:R-:W-:Y:S02]  /*0f20*/  IADD3 R2, P1, R245, R14, RZ ;  /* 0x0000000ef5027210 */ /* 0x000fe40007f3e0ff */
[----:B------:R-:W-:Y:S01]  /*0f30*/  LEA.HI.SX32 R210, R210, 0xffffffff, 0x1a ;  /* 0xffffffffd2d27811 */ /* 0x000fe200078fd2ff */
[----:B------:R-:W-:Y:S01]  /*0f40*/  IMAD.X R248, R7, 0x1, R6, P0 ;  /* 0x0000000107f87824 */ /* 0x000fe200000e0606 */
[----:B------:R-:W-:Y:S01]  /*0f50*/  MOV R222, R4 ;  /* 0x0000000400de7202 */ /* 0x000fe20000000f00 */
[----:B------:R-:W-:Y:S01]  /*0f60*/  IMAD.WIDE.U32 R6, R23, c[0x0][0x368], R246 ;  /* 0x0000da0017067a25 */ /* 0x000fe200078e00f6 */
[----:B------:R-:W-:-:S03]  /*0f70*/  MOV R221, R5 ;  /* 0x0000000500dd7202 */ /* 0x000fc60000000f00 */
[----:B------:R-:W-:Y:S01]  /*0f80*/  IMAD.X R3, R30, 0x1, R15, P1 ;  /* 0x000000011e037824 */ /* 0x000fe200008e060f */
[----:B------:R-:W-:Y:S01]  /*0f90*/  IADD3 R7, R7, R12, RZ ;  /* 0x0000000c07077210 */ /* 0x000fe20007ffe0ff */
[C---:B------:R-:W-:Y:S02]  /*0fa0*/  IMAD R16, R248.reuse, c[0x0][0x1a0], RZ ;  /* 0x00006800f8107a24 */ /* 0x040fe400078e02ff */
[----:B------:R-:W-:Y:S02]  /*0fb0*/  IMAD R12, R248, c[0x0][0x198], RZ ;  /* 0x00006600f80c7a24 */ /* 0x000fe400078e02ff */
[----:B------:R-:W-:-:S04]  /*0fc0*/  IMAD.WIDE.U32 R4, R244, c[0x0][0x1a0], R246 ;  /* 0x00006800f4047a25 */ /* 0x000fc800078e00f6 */
[----:B------:R-:W-:Y:S02]  /*0fd0*/  IMAD R13, R3, c[0x0][0x190], RZ ;  /* 0x00006400030d7a24 */ /* 0x000fe400078e02ff */
[C---:B------:R-:W-:Y:S02]  /*0fe0*/  IMAD R16, R244.reuse, c[0x0][0x1a4], R16 ;  /* 0x00006900f4107a24 */ /* 0x040fe400078e0210 */
[----:B------:R-:W-:-:S04]  /*0ff0*/  IMAD.WIDE.U32 R10, R244, c[0x0][0x198], R246 ;  /* 0x00006600f40a7a25 */ /* 0x000fc800078e00f6 */
[----:B------:R-:W-:Y:S02]  /*1000*/  IMAD R3, R3, c[0x0][0x370], RZ ;  /* 0x0000dc0003037a24 */ /* 0x000fe400078e02ff */
[----:B------:R-:W-:Y:S02]  /*1010*/  IMAD R12, R244, c[0x0][0x19c], R12 ;  /* 0x00006700f40c7a24 */ /* 0x000fe400078e020c */
[----:B------:R-:W-:Y:S02]  /*1020*/  IMAD.IADD R5, R5, 0x1, R16 ;  /* 0x0000000105057824 */ /* 0x000fe400078e0210 */
[----:B------:R-:W-:-:S04]  /*1030*/  IMAD.WIDE.U32 R8, R2, c[0x0][0x190], R246 ;  /* 0x0000640002087a25 */ /* 0x000fc800078e00f6 */
[C---:B------:R-:W-:Y:S02]  /*1040*/  IMAD R13, R2.reuse, c[0x0][0x194], R13 ;  /* 0x00006500020d7a24 */ /* 0x040fe400078e020d */
[C---:B------:R-:W-:Y:S01]  /*1050*/  IMAD R16, R2.reuse, c[0x0][0x374], R3 ;  /* 0x0000dd0002107a24 */ /* 0x040fe200078e0203 */
[----:B------:R-:W-:Y:S01]  /*1060*/  IADD3 R3, R11, R12, RZ ;  /* 0x0000000c0b037210 */ /* 0x000fe20007ffe0ff */
[----:B------:R-:W-:Y:S01]  /*1070*/  IMAD.WIDE.U32 R6, R2, c[0x0][0x370], R6 ;  /* 0x0000dc0002067a25 */ /* 0x000fe200078e0006 */
[----:B------:R-:W-:Y:S02]  /*1080*/  MOV R2, R10 ;  /* 0x0000000a00027202 */ /* 0x000fe40000000f00 */
[----:B------:R-:W-:Y:S01]  /*1090*/  LEA.HI R10, R210, R210, RZ, 0x1 ;  /* 0x000000d2d20a7211 */ /* 0x000fe200078f08ff */
[----:B------:R-:W-:Y:S01]  /*10a0*/  IMAD R12, R25, c[0x0][0x188], RZ ;  /* 0x00006200190c7a24 */ /* 0x000fe200078e02ff */
[----:B------:R-:W-:Y:S01]  /*10b0*/  IADD3 R9, R9, R13, RZ ;  /* 0x0000000d09097210 */ /* 0x000fe20007ffe0ff */
[C---:B------:R-:W-:Y:S01]  /*10c0*/  IMAD R11, R25.reuse, c[0x0][0x178], RZ ;  /* 0x00005e00190b7a24 */ /* 0x040fe200078e02ff */
[----:B------:R-:W-:Y:S01]  /*10d0*/  LOP3.LUT R10, R10, 0xfffffffe, RZ, 0xc0, !PT ;  /* 0xfffffffe0a0a7812 */ /* 0x000fe200078ec0ff */
[----:B------:R-:W-:Y:S01]  /*10e0*/  IMAD R13, R25, c[0x0][0x180], RZ ;  /* 0x00006000190d7a24 */ /* 0x000fe200078e02ff */
[----:B------:R-:W-:Y:S01]  /*10f0*/  IADD3 R7, R7, R16, RZ ;  /* 0x0000001007077210 */ /* 0x000fe20007ffe0ff */
[C---:B------:R-:W-:Y:S01]  /*1100*/  IMAD R12, R23.reuse, c[0x0][0x18c], R12 ;  /* 0x00006300170c7a24 */ /* 0x040fe200078e020c */
[----:B------:R-:W2:Y:S01]  /*1110*/  LDL R25, [R1+0xc] ;  /* 0x00000c0001197983 */ /* 0x000ea20000100800 */
[----:B------:R-:W-:-:S04]  /*1120*/  IMAD.WIDE.U32 R4, R23, c[0x0][0x188], R4 ;  /* 0x0000620017047a25 */ /* 0x000fc800078e0004 */
[C---:B------:R-:W-:Y:S02]  /*1130*/  IMAD R11, R23.reuse, c[0x0][0x17c], R11 ;  /* 0x00005f00170b7a24 */ /* 0x040fe400078e020b */
[C---:B------:R-:W-:Y:S02]  /*1140*/  IMAD R13, R23.reuse, c[0x0][0x184], R13 ;  /* 0x00006100170d7a24 */ /* 0x040fe400078e020d */
[----:B------:R-:W-:-:S04]  /*1150*/  IMAD.WIDE.U32 R8, R23, c[0x0][0x178], R8 ;  /* 0x00005e0017087a25 */ /* 0x000fc800078e0008 */
[----:B------:R-:W-:Y:S01]  /*1160*/  IMAD.IADD R10, R210, 0x1, -R10 ;  /* 0x00000001d20a7824 */ /* 0x000fe200078e0a0a */
[----:B------:R-:W-:Y:S01]  /*1170*/  IADD3 R9, R9, R11, RZ ;  /* 0x0000000b09097210 */ /* 0x000fe20007ffe0ff */
[----:B------:R-:W-:-:S03]  /*1180*/  IMAD.WIDE.U32 R2, R23, c[0x0][0x180], R2 ;  /* 0x0000600017027a25 */ /* 0x000fc600078e0002 */
[----:B------:R-:W-:Y:S01]  /*1190*/  ISETP.NE.AND P0, PT, R10, 0x1, PT ;  /* 0x000000010a00780c */ /* 0x000fe20003f05270 */
[----:B------:R-:W-:Y:S01]  /*11a0*/  IMAD.IADD R5, R5, 0x1, R12 ;  /* 0x0000000105057824 */ /* 0x000fe200078e020c */
[----:B------:R-:W-:Y:S01]  /*11b0*/  IADD3 R3, R3, R13, RZ ;  /* 0x0000000d03037210 */ /* 0x000fe20007ffe0ff */
[----:B------:R-:W-:Y:S02]  /*11c0*/  IMAD R12, R26, c[0x0][0x378], RZ ;  /* 0x0000de001a0c7a24 */ /* 0x000fe400078e02ff */
[C---:B------:R-:W-:Y:S02]  /*11d0*/  IMAD R11, R17.reuse, c[0x0][0x1b8], RZ ;  /* 0x00006e00110b7a24 */ /* 0x040fe400078e02ff */
[----:B------:R-:W-:Y:S02]  /*11e0*/  IMAD R10, R17, c[0x0][0x1b0], RZ ;  /* 0x00006c00110a7a24 */ /* 0x000fe400078e02ff */
[C---:B------:R-:W-:Y:S02]  /*11f0*/  IMAD R12, R24.reuse, c[0x0][0x37c], R12 ;  /* 0x0000df00180c7a24 */ /* 0x040fe400078e020c */
[----:B------:R-:W-:-:S04]  /*1200*/  IMAD.WIDE.U32 R6, R24, c[0x0][0x378], R6 ;  /* 0x0000de0018067a25 */ /* 0x000fc800078e0006 */
[----:B------:R-:W-:Y:S01]  /*1210*/  IMAD R11, R0, c[0x0][0x1bc], R11 ;  /* 0x00006f00000b7a24 */ /* 0x000fe200078e020b */
[----:B------:R-:W-:Y:S01]  /*1220*/  LEA R208, P1, R6, c[0x0][0x330], 0x1 ;  /* 0x0000cc0006d07a11 */ /* 0x000fe200078208ff */
[C---:B------:R-:W-:Y:S02]  /*1230*/  IMAD R10, R0.reuse, c[0x0][0x1b4], R10 ;  /* 0x00006d00000a7a24 */ /* 0x040fe400078e020a */
[----:B------:R-:W-:-:S04]  /*1240*/  IMAD.WIDE.U32 R4, R0, c[0x0][0x1b8], R4 ;  /* 0x00006e0000047a25 */ /* 0x000fc800078e0004 */
[----:B------:R-:W-:Y:S01]  /*1250*/  IMAD.WIDE.U32 R2, R0, c[0x0][0x1b0], R2 ;  /* 0x00006c0000027a25 */ /* 0x000fe200078e0002 */
[----:B------:R-:W-:-:S03]  /*1260*/  IADD3 R0, R7, R12, RZ ;  /* 0x0000000c07007210 */ /* 0x000fc60007ffe0ff */
[----:B------:R-:W-:Y:S01]  /*1270*/  IMAD R7, R26, c[0x0][0x1a8], RZ ;  /* 0x00006a001a077a24 */ /* 0x000fe200078e02ff */
[----:B------:R-:W-:Y:S01]  /*1280*/  IADD3 R3, R3, R10, RZ ;  /* 0x0000000a03037210 */ /* 0x000fe20007ffe0ff */
[----:B------:R-:W3:Y:S01]  /*1290*/  LDL R26, [R1] ;  /* 0x00000000011a7983 */ /* 0x000ee20000100800 */
[----:B------:R-:W-:Y:S01]  /*12a0*/  IMAD R13, R30, c[0x0][0x1a0], RZ ;  /* 0x000068001e0d7a24 */ /* 0x000fe200078e02ff */
[----:B------:R-:W-:Y:S01]  /*12b0*/  LEA.HI.X R209, R6, c[0x0][0x334], R0, 0x1, P1 ;  /* 0x0000cd0006d17a11 */ /* 0x000fe200008f0c00 */
[----:B------:R-:W-:Y:S02]  /*12c0*/  IMAD R16, R30, c[0x0][0x198], RZ ;  /* 0x000066001e107a24 */ /* 0x000fe400078e02ff */
[----:B------:R-:W-:Y:S01]  /*12d0*/  IMAD.IADD R5, R5, 0x1, R11 ;  /* 0x0000000105057824 */ /* 0x000fe200078e020b */
[----:B------:R-:W4:Y:S01]  /*12e0*/  LDL R30, [R1+0x4] ;  /* 0x00000400011e7983 */ /* 0x000f220000100800 */
[----:B------:R-:W-:Y:S01]  /*12f0*/  MOV R17, c[0x0][0x370] ;  /* 0x0000dc0000117a02 */ /* 0x000fe20000000f00 */
[----:B------:R-:W-:-:S02]  /*1300*/  IMAD R0, R24, c[0x0][0x1ac], R7 ;  /* 0x00006b0018007a24 */ /* 0x000fc400078e0207 */
[----:B------:R-:W-:Y:S01]  /*1310*/  IMAD.WIDE.U32 R10, R24, c[0x0][0x1a8], R8 ;  /* 0x00006a00180a7a25 */ /* 0x000fe200078e0008 */
[----:B------:R-:W-:-:S03]  /*1320*/  LEA R12, P2, R17, R208, 0x6 ;  /* 0x000000d0110c7211 */ /* 0x000fc600078430ff */
[C---:B------:R-:W-:Y:S02]  /*1330*/  IMAD R13, R245.reuse, c[0x0][0x1a4], R13 ;  /* 0x00006900f50d7a24 */ /* 0x040fe400078e020d */
[----:B------:R-:W-:Y:S01]  /*1340*/  IMAD.WIDE.U32 R8, R245, c[0x0][0x1a0], R4 ;  /* 0x00006800f5087a25 */ /* 0x000fe200078e0004 */
[----:B------:R-:W-:-:S03]  /*1350*/  IADD3 R11, R11, R0, RZ ;  /* 0x000000000b0b7210 */ /* 0x000fc60007ffe0ff */
[----:B------:R-:W-:Y:S01]  /*1360*/  IMAD.MOV.U32 R24, RZ, RZ, c[0x0][0x374] ;  /* 0x0000dd00ff187624 */ /* 0x000fe200078e00ff */
[----:B------:R-:W-:-:S04]  /*1370*/  IADD3 R0, R9, R13, RZ ;  /* 0x0000000d09007210 */ /* 0x000fc80007ffe0ff */
[----:B------:R-:W-:Y:S02]  /*1380*/  LEA.HI.X R13, R17, R209, R24, 0x6, P2 ;  /* 0x000000d1110d7211 */ /* 0x000fe400010f3418 */
[----:B------:R-:W4:Y:S01]  /*1390*/  LDL R24, [R1+0x8] ;  /* 0x0000080001187983 */ /* 0x000f220000100800 */
[C---:B------:R-:W-:Y:S01]  /*13a0*/  IMAD R16, R245.reuse, c[0x0][0x19c], R16 ;  /* 0x00006700f5107a24 */ /* 0x040fe200078e0210 */
[----:B------:R-:W-:Y:S01]  /*13b0*/  LEA R4, P3, R8, c[0x0][0x170], 0x1 ;  /* 0x00005c0008047a11 */ /* 0x000fe200078608ff */
[----:B------:R-:W-:Y:S01]  /*13c0*/  IMAD.WIDE.U32 R6, R245, c[0x0][0x198], R2 ;  /* 0x00006600f5067a25 */ /* 0x000fe200078e0002 */
[----:B------:R-:W-:Y:S02]  /*13d0*/  LEA R206, P4, R10, c[0x0][0x160], 0x1 ;  /* 0x000058000ace7a11 */ /* 0x000fe400078808ff */
[----:B------:R-:W-:Y:S01]  /*13e0*/  LEA.HI.X R5, R8, c[0x0][0x174], R0, 0x1, P3 ;  /* 0x00005d0008057a11 */ /* 0x000fe200018f0c00 */
[----:B------:R-:W-:Y:S01]  /*13f0*/  IMAD.IADD R3, R7, 0x1, R16 ;  /* 0x0000000107037824 */ /* 0x000fe200078e0210 */
[----:B------:R-:W-:Y:S01]  /*1400*/  MOV R7, c[0x0][0x1a0] ;  /* 0x0000680000077a02 */ /* 0x000fe20000000f00 */
[----:B------:R-:W-:Y:S01]  /*1410*/  IMAD.MOV.U32 R0, RZ, RZ, c[0x0][0x190] ;  /* 0x00006400ff007624 */ /* 0x000fe200078e00ff */
[----:B------:R-:W-:-:S02]  /*1420*/  LEA R2, P1, R6, c[0x0][0x168], 0x1 ;  /* 0x00005a0006027a11 */ /* 0x000fc400078208ff */
[----:B------:R-:W-:Y:S02]  /*1430*/  LEA.HI.X R207, R10, c[0x0][0x164], R11, 0x1, P4 ;  /* 0x000059000acf7a11 */ /* 0x000fe400020f0c0b */
[----:B------:R-:W-:Y:S02]  /*1440*/  MOV R16, c[0x0][0x198] ;  /* 0x0000660000107a02 */ /* 0x000fe40000000f00 */
[----:B------:R-:W-:Y:S02]  /*1450*/  MOV R11, c[0x0][0x1a4] ;  /* 0x00006900000b7a02 */ /* 0x000fe40000000f00 */
[----:B------:R-:W-:Y:S01]  /*1460*/  LEA R10, P3, R7, R4, 0x6 ;  /* 0x00000004070a7211 */ /* 0x000fe200078630ff */
[----:B------:R-:W-:Y:S01]  /*1470*/  IMAD.MOV.U32 R17, RZ, RZ, c[0x0][0x19c] ;  /* 0x00006700ff117624 */ /* 0x000fe200078e00ff */
[----:B------:R-:W-:Y:S02]  /*1480*/  LEA.HI.X R3, R6, c[0x0][0x16c], R3, 0x1, P1 ;  /* 0x00005b0006037a11 */ /* 0x000fe400008f0c03 */
[----:B------:R-:W-:-:S02]  /*1490*/  MOV R9, c[0x0][0x194] ;  /* 0x0000650000097a02 */ /* 0x000fc40000000f00 */
[----:B------:R-:W-:Y:S02]  /*14a0*/  LEA R8, P2, R0, R206, 0x6 ;  /* 0x000000ce00087211 */ /* 0x000fe400078430ff */
[----:B------:R-:W-:Y:S02]  /*14b0*/  LEA R6, P1, R16, R2, 0x6 ;  /* 0x0000000210067211 */ /* 0x000fe400078230ff */
[----:B------:R-:W-:Y:S02]  /*14c0*/  LEA.HI.X R11, R7, R5, R11, 0x6, P3 ;  /* 0x00000005070b7211 */ /* 0x000fe400018f340b */
[----:B------:R-:W-:Y:S02]  /*14d0*/  LEA.HI.X R9, R0, R207, R9, 0x6, P2 ;  /* 0x000000cf00097211 */ /* 0x000fe400010f3409 */
[----:B------:R-:W-:Y:S02]  /*14e0*/  LEA.HI.X R7, R16, R3, R17, 0x6, P1 ;  /* 0x0000000310077211 */ /* 0x000fe400008f3411 */
[----:B------:R-:W1:Y:S04]  /*14f0*/  S2R R16, SR_TID.X ;  /* 0x0000000000107919 */ /* 0x000e680000002100 */
[----:B------:R-:W1:Y:S01]  /*1500*/  S2R R17, SR_TID.X ;  /* 0x0000000000117919 */ /* 0x000e620000002100 */
[----:B------:R-:W-:-:S02]  /*1510*/  ULDC UR4, c[0x0][0x1c0] ;  /* 0x0000700000047ab9 */ /* 0x000fc40000000800 */
[----:B------:R-:W-:Y:S02]  /*1520*/  ULDC UR5, c[0x0][0x22c] ;  /* 0x00008b0000057ab9 */ /* 0x000fe40000000800 */
[----:B------:R-:W-:Y:S02]  /*1530*/  UIMAD UR10, UR5, UR4, URZ ;  /* 0x00000004050a72a4 */ /* 0x000fe4000f8e023f */
[----:B------:R-:W-:Y:S01]  /*1540*/  USHF.R.S32.HI UR7, URZ, 0x1f, UR5 ;  /* 0x0000001f3f077899 */ /* 0x000fe20008011405 */
[----:B-1----:R-:W-:-:S04]  /*1550*/  SHF.R.S32.HI R16, RZ, 0x1f, R16 ;  /* 0x0000001fff107819 */ /* 0x002fc80000011410 */
[----:B------:R-:W-:-:S04]  /*1560*/  LEA.HI R16, R16, R17, RZ, 0x5 ;  /* 0x0000001110107211 */ /* 0x000fc800078f28ff */
[----:B------:R-:W-:Y:S01]  /*1570*/  SHF.R.S32.HI R16, RZ, 0x5, R16 ;  /* 0x00000005ff107819 */ /* 0x000fe20000011410 */
[----:B------:R-:W-:Y:S02]  /*1580*/  USHF.L.U32 UR9, UR10, 0x6, URZ ;  /* 0x000000060a097899 */ /* 0x000fe4000800063f */
[----:B------:R-:W-:Y:S02]  /*1590*/  UIMAD.WIDE.U32 UR14, UR5, UR4, URZ ;  /* 0x00000004050e72a5 */ /* 0x000fe4000f8e003f */
[----:B------:R-:W-:Y:S02]  /*15a0*/  UIMAD UR7, UR7, UR4, URZ ;  /* 0x00000004070772a4 */ /* 0x000fe4000f8e023f */
[----:B------:R-:W-:Y:S02]  /*15b0*/  USHF.R.S32.HI UR4, URZ, 0x1f, UR9 ;  /* 0x0000001f3f047899 */ /* 0x000fe40008011409 */
[----:B------:R-:W-:-:S04]  /*15c0*/  UIMAD UR7, UR8, UR5, UR7 ;  /* 0x00000005080772a4 */ /* 0x000fc8000f8e0207 */
[----:B------:R-:W-:Y:S01]  /*15d0*/  UIADD3 UR7, UR15, UR7, URZ ;  /* 0x000000070f077290 */ /* 0x000fe2000fffe03f */
[----:B------:R-:W-:Y:S01]  /*15e0*/  IADD3 R18, R14, R18, RZ ;  /* 0x000000120e127210 */ /* 0x000fe20007ffe0ff */
        /* <DEDUP_REMOVED lines=26> */
[----:B---3--:R-:W-:-:S02]  /*1790*/  SHF.L.U32 R211, R26, 0x1, RZ ;  /* 0x000000011ad37819 */ /* 0x008fc400000006ff */
[----:B--2---:R-:W-:-:S03]  /*17a0*/  SEL R0, R25, R26, !P0 ;  /* 0x0000001a19007207 */ /* 0x004fc60004000000 */
[----:B------:R-:W-:Y:S01]  /*17b0*/  @!PT LDS RZ, [RZ] ;  /* 0x00000000fffff984 */ /* 0x000fe20000000800 */
[----:B------:R-:W-:Y:S01]  /*17c0*/  @!PT LDS RZ, [RZ] ;  /* 0x00000000fffff984 */ /* 0x000fe20000000800 */
[----:B------:R-:W-:Y:S01]  /*17d0*/  @!PT LDS RZ, [RZ] ;  /* 0x00000000fffff984 */ /* 0x000fe20000000800 */
[----:B------:R1:W-:Y:S01]  /*17e0*/  LDGSTS.E.BYPASS.LTC128B.128 [R211+0x10000], [R4.64] ;  /* 0x1000000004d37fae */ /* 0x0003e2000b901d50 */
[----:B------:R-:W-:-:S03]  /*17f0*/  SHF.L.U32 R203, R0, 0x1, RZ ;  /* 0x0000000100cb7819 */ /* 0x000fc600000006ff */
[----:B------:R1:W-:Y:S04]  /*1800*/  LDGSTS.E.BYPASS.LTC128B.128 [R211+0x12000], [R4.64+0x80] ;  /* 0x1200008004d37fae */ /* 0x0003e8000b901d50 */
[----:B------:R2:W-:Y:S04]  /*1810*/  LDGSTS.E.BYPASS.LTC128B.128 [R211+0x11000], [R10.64] ;  /* 0x110000000ad37fae */ /* 0x0005e8000b901d50 */
[----:B------:R2:W-:Y:S04]  /*1820*/  LDGSTS.E.BYPASS.LTC128B.128 [R211+0x13000], [R10.64+0x80] ;  /* 0x130000800ad37fae */ /* 0x0005e8000b901d50 */
[----:B------:R-:W0:Y:S04]  /*1830*/  LDGDEPBAR ;  /* 0x00000000000079af */ /* 0x000e280000000000 */
[----:B------:R2:W-:Y:S04]  /*1840*/  LDGSTS.E.BYPASS.LTC128B.128 [R211+0x8000], [R208.64] ;  /* 0x08000000d0d37fae */ /* 0x0005e8000b901d50 */
[----:B------:R2:W-:Y:S04]  /*1850*/  LDGSTS.E.BYPASS.LTC128B.128 [R211+0xa000], [R208.64+0x80] ;  /* 0x0a000080d0d37fae */ /* 0x0005e8000b901d50 */
[----:B------:R2:W-:Y:S04]  /*1860*/  LDGSTS.E.BYPASS.LTC128B.128 [R211+0x9000], [R12.64] ;  /* 0x090000000cd37fae */ /* 0x0005e8000b901d50 */
[----:B------:R2:W-:Y:S04]  /*1870*/  LDGSTS.E.BYPASS.LTC128B.128 [R211+0xb000], [R12.64+0x80] ;  /* 0x0b0000800cd37fae */ /* 0x0005e8000b901d50 */
[----:B------:R2:W-:Y:S04]  /*1880*/  LDGSTS.E.BYPASS.LTC128B.128 [R203], [R206.64] ;  /* 0x00000000cecb7fae */ /* 0x0005e8000b901d50 */
[----:B------:R2:W-:Y:S04]  /*1890*/  LDGSTS.E.BYPASS.LTC128B.128 [R203+0x2000], [R206.64+0x80] ;  /* 0x02000080cecb7fae */ /* 0x0005e8000b901d50 */
[----:B------:R2:W-:Y:S04]  /*18a0*/  LDGSTS.E.BYPASS.LTC128B.128 [R203+0x1000], [R8.64] ;  /* 0x0100000008cb7fae */ /* 0x0005e8000b901d50 */
[----:B------:R2:W-:Y:S04]  /*18b0*/  LDGSTS.E.BYPASS.LTC128B.128 [R203+0x3000], [R8.64+0x80] ;  /* 0x0300008008cb7fae */ /* 0x0005e8000b901d50 */
[----:B------:R3:W-:Y:S04]  /*18c0*/  LDGSTS.E.BYPASS.LTC128B.128 [R211+0xc000], [R2.64] ;  /* 0x0c00000002d37fae */ /* 0x0007e8000b901d50 */
[----:B------:R3:W-:Y:S04]  /*18d0*/  LDGSTS.E.BYPASS.LTC128B.128 [R211+0xe000], [R2.64+0x80] ;  /* 0x0e00008002d37fae */ /* 0x0007e8000b901d50 */
[----:B------:R2:W-:Y:S04]  /*18e0*/  LDGSTS.E.BYPASS.LTC128B.128 [R211+0xd000], [R6.64] ;  /* 0x0d00000006d37fae */ /* 0x0005e8000b901d50 */
[----:B------:R2:W-:Y:S04]  /*18f0*/  LDGSTS.E.BYPASS.LTC128B.128 [R211+0xf000], [R6.64+0x80] ;  /* 0x0f00008006d37fae */ /* 0x0005e8000b901d50 */
[----:B------:R-:W0:Y:S01]  /*1900*/  LDGDEPBAR ;  /* 0x00000000000079af */ /* 0x000e220000000000 */
[----:B----4-:R-:W-:-:S04]  /*1910*/  SHF.L.U32 R229, R30, 0x2, RZ ;  /* 0x000000021ee57819 */ /* 0x010fc800000006ff */
[----:B-1----:R-:W-:Y:S01]  /*1920*/  IADD3 R4, P1, R229, R222, RZ ;  /* 0x000000dee5047210 */ /* 0x002fe20007f3e0ff */
[----:B------:R-:W-:-:S04]  /*1930*/  IMAD R0, R16, UR10, R24 ;  /* 0x0000000a10007c24 */ /* 0x000fc8000f8e0218 */
[----:B------:R-:W-:-:S05]  /*1940*/  IMAD.X R5, R233, 0x1, R221, P1 ;  /* 0x00000001e9057824 */ /* 0x000fca00008e06dd */
[----:B------:R1:W5:Y:S01]  /*1950*/  LDG.E R218, [R4.64] ;  /* 0x0000001004da7981 */ /* 0x000362000c1e1900 */
[----:B---3--:R-:W-:-:S03]  /*1960*/  IMAD.WIDE R2, R23, c[0x0][0x224], R14 ;  /* 0x0000890017027a25 */ /* 0x008fc600078e020e */
[----:B------:R1:W5:Y:S01]  /*1970*/  LDG.E R217, [R4.64+0x20] ;  /* 0x0000201004d97981 */ /* 0x000362000c1e1900 */
[----:B------:R-:W-:-:S04]  /*1980*/  DEPBAR.LE SB0, 0x1 ;  /* 0x000080400000791a */ /* 0x000fc80000000000 */
[----:B------:R-:W-:Y:S01]  /*1990*/  BAR.SYNC.DEFER_BLOCKING 0x0 ;  /* 0x0000000000007b1d */ /* 0x000fe20000010000 */
[----:B-1----:R-:W-:Y:S02]  /*19a0*/  IADD3 R4, P2, P1, R0, UR9, R27 ;  /* 0x0000000900047c10 */ /* 0x002fe4000f95e01b */
[----:B------:R-:W-:-:S04]  /*19b0*/  SHF.R.S32.HI R0, RZ, 0x1f, R0 ;  /* 0x0000001fff007819 */ /* 0x000fc80000011400 */
[----:B------:R-:W-:Y:S02]  /*19c0*/  IADD3.X R5, R0, UR4, R28, P2, P1 ;  /* 0x0000000400057c10 */ /* 0x000fe400097e241c */
[----:B------:R-:W-:Y:S01]  /*19d0*/  IADD3 R0, P2, R2, R20, RZ ;  /* 0x0000001402007210 */ /* 0x000fe20007f5e0ff */
[----:B------:R2:W1:Y:S01]  /*19e0*/  LDSM.16.M88.4 R108, [R192+0x10000] ;  /* 0x01000000c06c783b */ /* 0x0004620000000200 */
[----:B------:R-:W-:Y:S02]  /*19f0*/  IADD3 R2, P1, R4, R22, RZ ;  /* 0x0000001604027210 */ /* 0x000fe40007f3e0ff */
[----:B------:R-:W-:Y:S01]  /*1a00*/  IADD3.X R4, R3, R21, RZ, P2, !PT ;  /* 0x0000001503047210 */ /* 0x000fe200017fe4ff */
[----:B------:R2:W3:Y:S01]  /*1a10*/  LDSM.16.M88.4 R112, [R192+0x10800] ;  /* 0x01080000c070783b */ /* 0x0004e20000000200 */
[----:B------:R-:W-:Y:S01]  /*1a20*/  ISETP.GE.AND P2, PT, R29, 0x1, PT ;  /* 0x000000011d00780c */ /* 0x000fe20003f46270 */
[----:B------:R-:W-:Y:S02]  /*1a30*/  IMAD.X R3, R5, 0x1, R19, P1 ;  /* 0x0000000105037824 */ /* 0x000fe400008e0613 */
[C---:B------:R-:W-:Y:S01]  /*1a40*/  IMAD R5, R0.reuse, UR7, RZ ;  /* 0x0000000700057c24 */ /* 0x040fe2000f8e02ff */
[----:B------:R2:W4:Y:S01]  /*1a50*/  LDSM.16.M88.4 R116, [R193+0x10000] ;  /* 0x01000000c174783b */ /* 0x0005220000000200 */
[----:B------:R-:W-:-:S03]  /*1a60*/  IMAD.WIDE.U32 R2, R0, UR14, R2 ;  /* 0x0000000e00027c25 */ /* 0x000fc6000f8e0002 */
[----:B------:R2:W1:Y:S01]  /*1a70*/  LDSM.16.M88.4 R120, [R193+0x10800] ;  /* 0x01080000c178783b */ /* 0x0004620000000200 */
[----:B------:R-:W-:Y:S01]  /*1a80*/  IMAD R4, R4, UR14, R5 ;  /* 0x0000000e04047c24 */ /* 0x000fe2000f8e0205 */
[----:B------:R-:W-:Y:S02]  /*1a90*/  LEA R204, P1, R2, c[0x0][0x350], 0x2 ;  /* 0x0000d40002cc7a11 */ /* 0x000fe400078210ff */
[----:B------:R2:W1:Y:S02]  /*1aa0*/  LDSM.16.M88.4 R124, [R194+0x10000] ;  /* 0x01000000c27c783b */ /* 0x0004640000000200 */
[----:B------:R-:W-:Y:S02]  /*1ab0*/  IADD3 R0, R3, R4, RZ ;  /* 0x0000000403007210 */ /* 0x000fe40007ffe0ff */
[----:B------:R2:W1:Y:S01]  /*1ac0*/  LDSM.16.M88.4 R128, [R194+0x10800] ;  /* 0x01080000c280783b */ /* 0x0004620000000200 */
[----:B------:R-:W-:-:S03]  /*1ad0*/  CS2R R30, SRZ ;  /* 0x00000000001e7805 */ /* 0x000fc6000001ff00 */
[----:B------:R2:W1:Y:S01]  /*1ae0*/  LDSM.16.M88.4 R132, [R199+0x10000] ;  /* 0x01000000c784783b */ /* 0x0004620000000200 */
[----:B------:R-:W-:-:S03]  /*1af0*/  LEA.HI.X R205, R2, c[0x0][0x354], R0, 0x2, P1 ;  /* 0x0000d50002cd7a11 */ /* 0x000fc600008f1400 */
[----:B------:R2:W1:Y:S01]  /*1b00*/  LDSM.16.M88.4 R136, [R199+0x10800] ;  /* 0x01080000c788783b */ /* 0x0004620000000200 */
[----:B------:R-:W-:-:S03]  /*1b10*/  CS2R R28, SRZ ;  /* 0x00000000001c7805 */ /* 0x000fc6000001ff00 */
        /* <DEDUP_REMOVED lines=9> */
[----:B------:R-:W-:-:S03]  /*1bb0*/  IMAD.WIDE R18, R18, R52, c[0x0][0x3c8] ;  /* 0x0000f20012127625 */ /* 0x000fc600078e0234 */
[----:B------:R2:W1:Y:S04]  /*1bc0*/  LDSM.16.M88.4 R160, [R194+0x12800] ;  /* 0x01280000c2a0783b */ /* 0x0004680000000200 */
[----:B------:R2:W1:Y:S04]  /*1bd0*/  LDSM.16.M88.4 R164, [R199+0x12000] ;  /* 0x01200000c7a4783b */ /* 0x0004680000000200 */
[----:B------:R2:W1:Y:S01]  /*1be0*/  LDSM.16.M88.4 R168, [R199+0x12800] ;  /* 0x01280000c7a8783b */ /* 0x0004620000000200 */
[----:B------:R-:W-:Y:S05]  /*1bf0*/  @!P2 BRA `(.L_x_131) ;  /* 0x000023100000a947 */ /* 0x000fea0003800000 */
[----:B--234-:R-:W-:Y:S01]  /*1c00*/  IADD3 R6, R198, 0x2000, RZ ;  /* 0x00002000c6067810 */ /* 0x01cfe20007ffe0ff */
[----:B------:R-:W-:Y:S01]  /*1c10*/  IMAD.MOV.U32 R220, RZ, RZ, R18 ;  /* 0x000000ffffdc7224 */ /* 0x000fe200078e0012 */
[----:B------:R-:W-:Y:S01]  /*1c20*/  IADD3 R0, R200, 0x2000, RZ ;  /* 0x00002000c8007810 */ /* 0x000fe20007ffe0ff */
[----:B------:R-:W-:Y:S01]  /*1c30*/  IMAD.MOV.U32 R219, RZ, RZ, R19 ;  /* 0x000000ffffdb7224 */ /* 0x000fe200078e0013 */
[----:B------:R-:W-:-:S02]  /*1c40*/  SEL R188, R6, R198, !P0 ;  /* 0x000000c606bc7207 */ /* 0x000fc40004000000 */
[----:B------:R-:W-:Y:S02]  /*1c50*/  SEL R0, R0, R200, !P0 ;  /* 0x000000c800007207 */ /* 0x000fe40004000000 */
[----:B------:R-:W-:Y:S01]  /*1c60*/  MOV R95, RZ ;  /* 0x000000ff005f7202 */ /* 0x000fe20000000f00 */
[----:B------:R-:W-:Y:S01]  /*1c70*/  IMAD.SHL.U32 R188, R188, 0x2, RZ ;  /* 0x00000002bcbc7824 */ /* 0x000fe200078e00ff */
[----:B------:R-:W-:Y:S02]  /*1c80*/  SHF.L.U32 R191, R0, 0x1, RZ ;  /* 0x0000000100bf7819 */ /* 0x000fe400000006ff */
[----:B------:R-:W-:Y:S01]  /*1c90*/  MOV R251, c[0x0][0x22c] ;  /* 0x00008b0000fb7a02 */ /* 0x000fe20000000f00 */
[----:B------:R-:W-:Y:S01]  /*1ca0*/  IMAD.SHL.U32 R195, R200, 0x2, RZ ;  /* 0x00000002c8c37824 */ /* 0x000fe200078e00ff */
[----:B------:R-:W-:Y:S02]  /*1cb0*/  MOV R250, c[0x0][0x1c0] ;  /* 0x0000700000fa7a02 */ /* 0x000fe40000000f00 */
[----:B------:R-:W-:Y:S01]  /*1cc0*/  MOV R202, 0x20 ;  /* 0x0000002000ca7802 */ /* 0x000fe20000000f00 */
[----:B------:R-:W-:Y:S01]  /*1cd0*/  IMAD R251, R251, c[0x0][0x1c0], RZ ;  /* 0x00007000fbfb7a24 */ /* 0x000fe200078e02ff */
[----:B------:R-:W-:Y:S01]  /*1ce0*/  MOV R201, 0x40 ;  /* 0x0000004000c97802 */ /* 0x000fe20000000f00 */
[----:B------:R-:W-:-:S02]  /*1cf0*/  IMAD R250, R250, c[0x0][0x22c], RZ ;  /* 0x00008b00fafa7a24 */ /* 0x000fc400078e02ff */
[C---:B------:R-:W-:Y:S01]  /*1d00*/  IMAD.SHL.U32 R234, R251.reuse, 0x10, RZ ;  /* 0x00000010fbea7824 */ /* 0x040fe200078e00ff */
[C---:B------:R-:W-:Y:S01]  /*1d10*/  SHF.L.U32 R212, R251.reuse, 0x3, RZ ;  /* 0x00000003fbd47819 */ /* 0x040fe200000006ff */
[C---:B------:R-:W-:Y:S02]  /*1d20*/  IMAD R252, R251.reuse, 0x30, RZ ;  /* 0x00000030fbfc7824 */ /* 0x040fe400078e02ff */
[----:B------:R-:W-:Y:S01]  /*1d30*/  IMAD.U32 R250, R250, -0x40, RZ ;  /* 0xffffffc0fafa7824 */ /* 0x000fe200078e00ff */
[C---:B------:R-:W-:Y:S01]  /*1d40*/  IADD3 R243, R234.reuse, 0x20, RZ ;  /* 0x00000020eaf37810 */ /* 0x040fe20007ffe0ff */
[----:B------:R-:W-:Y:S01]  /*1d50*/  IMAD R251, R251, 0x38, RZ ;  /* 0x00000038fbfb7824 */ /* 0x000fe200078e02ff */
[C---:B------:R-:W-:Y:S02]  /*1d60*/  IADD3 R241, R234.reuse, 0x60, RZ ;  /* 0x00000060eaf17810 */ /* 0x040fe40007ffe0ff */
[----:B------:R-:W-:Y:S01]  /*1d70*/  IADD3 R242, R234, 0x40, RZ ;  /* 0x00000040eaf27810 */ /* 0x000fe20007ffe0ff */
[----:B------:R-:W-:-:S02]  /*1d80*/  IMAD.IADD R237, R212, 0x1, R243 ;  /* 0x00000001d4ed7824 */ /* 0x000fc400078e02f3 */
[C---:B------:R-:W-:Y:S01]  /*1d90*/  IMAD.IADD R235, R212.reuse, 0x1, R241 ;  /* 0x00000001d4eb7824 */ /* 0x040fe200078e02f1 */
[C---:B------:R-:W-:Y:S02]  /*1da0*/  IADD3 R236, R212.reuse, R242, RZ ;  /* 0x000000f2d4ec7210 */ /* 0x040fe40007ffe0ff */
[C---:B------:R-:W-:Y:S02]  /*1db0*/  IADD3 R3, R212.reuse, R237, RZ ;  /* 0x000000edd4037210 */ /* 0x040fe40007ffe0ff */
[C---:B------:R-:W-:Y:S01]  /*1dc0*/  IADD3 R0, R212.reuse, R235, RZ ;  /* 0x000000ebd4007210 */ /* 0x040fe20007ffe0ff */
[C---:B------:R-:W-:Y:S02]  /*1dd0*/  IMAD.IADD R2, R212.reuse, 0x1, R236 ;  /* 0x00000001d4027824 */ /* 0x040fe400078e02ec */
[C---:B------:R-:W-:Y:S02]  /*1de0*/  IMAD.IADD R228, R212.reuse, 0x1, R3 ;  /* 0x00000001d4e47824 */ /* 0x040fe400078e0203 */
[C---:B------:R-:W-:Y:S01]  /*1df0*/  IMAD.IADD R224, R212.reuse, 0x1, R0 ;  /* 0x00000001d4e07824 */ /* 0x040fe200078e0200 */
[----:B------:R-:W-:-:S02]  /*1e00*/  IADD3 R226, R212, R2, RZ ;  /* 0x00000002d4e27210 */ /* 0x000fc40007ffe0ff */
[C---:B------:R-:W-:Y:S02]  /*1e10*/  IADD3 R227, R212.reuse, R228, RZ ;  /* 0x000000e4d4e37210 */ /* 0x040fe40007ffe0ff */
[C---:B------:R-:W-:Y:S01]  /*1e20*/  IADD3 R223, R212.reuse, R224, RZ ;  /* 0x000000e0d4df7210 */ /* 0x040fe20007ffe0ff */
[C---:B------:R-:W-:Y:S02]  /*1e30*/  IMAD.IADD R225, R212.reuse, 0x1, R226 ;  /* 0x00000001d4e17824 */ /* 0x040fe400078e02e2 */
[C---:B------:R-:W-:Y:S02]  /*1e40*/  IMAD.IADD R232, R212.reuse, 0x1, R227 ;  /* 0x00000001d4e87824 */ /* 0x040fe400078e02e3 */
[C---:B------:R-:W-:Y:S01]  /*1e50*/  IMAD.IADD R230, R212.reuse, 0x1, R223 ;  /* 0x00000001d4e67824 */ /* 0x040fe200078e02df */
[----:B------:R-:W-:Y:S02]  /*1e60*/  IADD3 R231, R212, R225, RZ ;  /* 0x000000e1d4e77210 */ /* 0x000fe40007ffe0ff */
.L_x_134:
[----:B------:R-:W0:Y:S01]  /*1e70*/  LDGDEPBAR ;  /* 0x00000000000079af */ /* 0x000e220000000000 */
[----:B------:R-:W-:Y:S02]  /*1e80*/  R2P PR, R240, 0x6 ;  /* 0x00000006f0007804 */ /* 0x000fe40000000000 */
[----:B-----5:R-:W-:Y:S02]  /*1e90*/  FSETP.NEU.FTZ.AND P0, PT, R218, -INF , PT ;  /* 0xff800000da00780b */ /* 0x020fe40003f1d000 */
[----:B------:R-:W-:Y:S02]  /*1ea0*/  ISETP.GE.AND P4, PT, R210, 0x1, PT ;  /* 0x00000001d200780c */ /* 0x000fe40003f86270 */
[----:B------:R-:W-:Y:S02]  /*1eb0*/  SEL R172, R202, 0xffffffe0, !P1 ;  /* 0xffffffe0caac7807 */ /* 0x000fe40004800000 */
[----:B------:R-:W-:Y:S02]  /*1ec0*/  SEL R185, R201, 0xffffffc0, !P2 ;  /* 0xffffffc0c9b97807 */ /* 0x000fe40005000000 */
[C---:B------:R-:W-:Y:S02]  /*1ed0*/  IADD3 R0, R191.reuse, R172, RZ ;  /* 0x000000acbf007210 */ /* 0x040fe40007ffe0ff */
[----:B------:R-:W-:Y:S02]  /*1ee0*/  IADD3 R2, R191, R185, RZ ;  /* 0x000000b9bf027210 */ /* 0x000fe40007ffe0ff */
[----:B------:R-:W-:Y:S01]  /*1ef0*/  IADD3 R3, R185, R0, RZ ;  /* 0x00000000b9037210 */ /* 0x000fe20007ffe0ff */
[----:B------:R-:W-:Y:S04]  /*1f00*/  DEPBAR.LE SB0, 0x0 ;  /* 0x000080000000791a */ /* 0x000fe80000000000 */
[----:B------:R-:W-:Y:S08]  /*1f10*/  BAR.SYNC.DEFER_BLOCKING 0x0 ;  /* 0x0000000000007b1d */ /* 0x000ff00000010000 */
[----:B------:R-:W-:Y:S08]  /*1f20*/  LDSM.16.M88.4 R16, [R191] ;  /* 0x00000000bf10783b */ /* 0x000ff00000000200 */
[----:B------:R-:W2:Y:S08]  /*1f30*/  LDSM.16.M88.4 R8, [R192+0xc000] ;  /* 0x00c00000c008783b */ /* 0x000eb00000000200 */
[----:B------:R-:W3:Y:S08]  /*1f40*/  LDSM.16.M88.4 R52, [R192+0xc800] ;  /* 0x00c80000c034783b */ /* 0x000ef00000000200 */
[----:B------:R-:W-:Y:S08]  /*1f50*/  LDSM.16.M88.4 R56, [R0] ;  /* 0x000000000038783b */ /* 0x000ff00000000200 */
[----:B------:R-:W4:Y:S08]  /*1f60*/  LDSM.16.M88.4 R60, [R193+0xc000] ;  /* 0x00c00000c13c783b */ /* 0x000f300000000200 */
[----:B------:R-:W1:Y:S01]  /*1f70*/  LDSM.16.M88.4 R64, [R193+0xc800] ;  /* 0x00c80000c140783b */ /* 0x000e620000000200 */
[C---:B--2---:R-:W-:Y:S07]  /*1f80*/  HMMA.16816.F32 R4, R16.reuse, R8, RZ ;  /* 0x000000081004723c */ /* 0x044fee00000018ff */
[----:B------:R-:W-:Y:S01]  /*1f90*/  LDSM.16.M88.4 R100, [R194+0xc000] ;  /* 0x00c00000c264783b */ /* 0x000fe20000000200 */
[C---:B------:R-:W-:Y:S07]  /*1fa0*/  HMMA.16816.F32 R8, R16.reuse, R10, RZ ;  /* 0x0000000a1008723c */ /* 0x040fee00000018ff */
[----:B------:R-:W-:Y:S01]  /*1fb0*/  LDSM.16.M88.4 R104, [R194+0xc800] ;  /* 0x00c80000c268783b */ /* 0x000fe20000000200 */
[C---:B---3--:R-:W-:Y:S08]  /*1fc0*/  HMMA.16816.F32 R12, R16.reuse, R52, RZ ;  /* 0x00000034100c723c */ /* 0x048ff000000018ff */
[----:B------:R-:W-:Y:S01]  /*1fd0*/  HMMA.16816.F32 R16, R16, R54, RZ ;  /* 0x000000361010723c */ /* 0x000fe200000018ff */
[----:B------:R-:W2:Y:S07]  /*1fe0*/  LDSM.16.M88.4 R52, [R2] ;  /* 0x000000000234783b */ /* 0x000eae0000000200 */
[C---:B----4-:R-:W-:Y:S08]  /*1ff0*/  HMMA.16816.F32 R4, R56.reuse, R60, R4 ;  /* 0x0000003c3804723c */ /* 0x050ff00000001804 */
[C---:B------:R-:W-:Y:S01]  /*2000*/  HMMA.16816.F32 R8, R56.reuse, R62, R8 ;  /* 0x0000003e3808723c */ /* 0x040fe20000001808 */
[----:B------:R-:W-:Y:S07]  /*2010*/  LDSM.16.M88.4 R60, [R197+0xc000] ;  /* 0x00c00000c53c783b */ /* 0x000fee0000000200 */
[C---:B-1----:R-:W-:Y:S08]  /*2020*/  HMMA.16816.F32 R12, R56.reuse, R64, R12 ;  /* 0x00000040380c723c */ /* 0x042ff0000000180c */
[----:B------:R-:W-:Y:S01]  /*2030*/  HMMA.16816.F32 R16, R56, R66, R16 ;  /* 0x000000423810723c */ /* 0x000fe20000001810 */
[----:B------:R-:W1:Y:S07]  /*2040*/  LDSM.16.M88.4 R56, [R3] ;  /* 0x000000000338783b */ /* 0x000e6e0000000200 */
[C---:B--2---:R-:W-:Y:S01]  /*2050*/  HMMA.16816.F32 R4, R52.reuse, R100, R4 ;  /* 0x000000643404723c */ /* 0x044fe20000001804 */
[----:B------:R-:W2:Y:S07]  /*2060*/  LDSM.16.M88.4 R64, [R197+0xc800] ;  /* 0x00c80000c540783b */ /* 0x000eae0000000200 */
[C---:B------:R-:W-:Y:S01]  /*2070*/  HMMA.16816.F32 R8, R52.reuse, R102, R8 ;  /* 0x000000663408723c */ /* 0x040fe20000001808 */
[----:B------:R-:W-:Y:S07]  /*2080*/  LDSM.16.M88.4 R100, [R192+0xe000] ;  /* 0x00e00000c064783b */ /* 0x000fee0000000200 */
[C---:B------:R-:W-:Y:S08]  /*2090*/  HMMA.16816.F32 R12, R52.reuse, R104, R12 ;  /* 0x00000068340c723c */ /* 0x040ff0000000180c */
[----:B------:R-:W-:Y:S01]  /*20a0*/  HMMA.16816.F32 R16, R52, R106, R16 ;  /* 0x0000006a3410723c */ /* 0x000fe20000001810 */
[----:B------:R-:W3:Y:S07]  /*20b0*/  LDSM.16.M88.4 R52, [R191+0x2000] ;  /* 0x00200000bf34783b */ /* 0x000eee0000000200 */
[C---:B-1----:R-:W-:Y:S01]  /*20c0*/  HMMA.16816.F32 R4, R56.reuse, R60, R4 ;  /* 0x0000003c3804723c */ /* 0x042fe20000001804 */
[----:B------:R-:W1:Y:S07]  /*20d0*/  LDSM.16.M88.4 R104, [R192+0xe800] ;  /* 0x00e80000c068783b */ /* 0x000e6e0000000200 */
[C---:B------:R-:W-:Y:S01]  /*20e0*/  HMMA.16816.F32 R8, R56.reuse, R62, R8 ;  /* 0x0000003e3808723c */ /* 0x040fe20000001808 */
[----:B------:R-:W-:Y:S07]  /*20f0*/  LDSM.16.M88.4 R60, [R193+0xe000] ;  /* 0x00e00000c13c783b */ /* 0x000fee0000000200 */
[C---:B--2---:R-:W-:Y:S08]  /*2100*/  HMMA.16816.F32 R12, R56.reuse, R64, R12 ;  /* 0x00000040380c723c */ /* 0x044ff0000000180c */
[----:B------:R-:W-:Y:S01]  /*2110*/  HMMA.16816.F32 R16, R56, R66, R16 ;  /* 0x000000423810723c */ /* 0x000fe20000001810 */
[----:B------:R2:W4:Y:S07]  /*2120*/  LDSM.16.M88.4 R56, [R0+0x2000] ;  /* 0x002000000038783b */ /* 0x00052e0000000200 */
[C---:B---3--:R-:W-:Y:S01]  /*2130*/  HMMA.16816.F32 R4, R52.reuse, R100, R4 ;  /* 0x000000643404723c */ /* 0x048fe20000001804 */
[----:B------:R-:W3:Y:S07]  /*2140*/  LDSM.16.M88.4 R64, [R193+0xe800] ;  /* 0x00e80000c140783b */ /* 0x000eee0000000200 */
[C---:B------:R-:W-:Y:S01]  /*2150*/  HMMA.16816.F32 R8, R52.reuse, R102, R8 ;  /* 0x000000663408723c */ /* 0x040fe20000001808 */
[----:B------:R-:W-:Y:S03]  /*2160*/  LDSM.16.M88.4 R100, [R194+0xe000] ;  /* 0x00e00000c264783b */ /* 0x000fe60000000200 */
[C---:B--2---:R-:W-:Y:S04]  /*2170*/  FMUL.FTZ R0, R217.reuse, 1.4426950216293334961 ;  /* 0x3fb8aa3bd9007820 */ /* 0x044fe80000410000 */
[C---:B-1----:R-:W-:Y:S08]  /*2180*/  HMMA.16816.F32 R12, R52.reuse, R104, R12 ;  /* 0x00000068340c723c */ /* 0x042ff0000000180c */
[----:B------:R-:W-:Y:S01]  /*2190*/  HMMA.16816.F32 R16, R52, R106, R16 ;  /* 0x0000006a3410723c */ /* 0x000fe20000001810 */
[----:B------:R1:W2:Y:S07]  /*21a0*/  LDSM.16.M88.4 R52, [R2+0x2000] ;  /* 0x002000000234783b */ /* 0x0002ae0000000200 */
[C---:B----4-:R-:W-:Y:S08]  /*21b0*/  HMMA.16816.F32 R4, R56.reuse, R60, R4 ;  /* 0x0000003c3804723c */ /* 0x050ff00000001804 */
[C---:B------:R-:W-:Y:S01]  /*21c0*/  HMMA.16816.F32 R8, R56.reuse, R62, R8 ;  /* 0x0000003e3808723c */ /* 0x040fe20000001808 */
[----:B------:R-:W-:Y:S07]  /*21d0*/  LDSM.16.M88.4 R60, [R3+0x2000] ;  /* 0x00200000033c783b */ /* 0x000fee0000000200 */
[C---:B---3--:R-:W-:Y:S04]  /*21e0*/  HMMA.16816.F32 R12, R56.reuse, R64, R12 ;  /* 0x00000040380c723c */ /* 0x048fe8000000180c */
[----:B-1----:R-:W-:Y:S04]  /*21f0*/  FMUL.FTZ R2, R218, 1.4426950216293334961 ;  /* 0x3fb8aa3bda027820 */ /* 0x002fe80000410000 */
[----:B------:R-:W-:Y:S01]  /*2200*/  HMMA.16816.F32 R16, R56, R66, R16 ;  /* 0x000000423810723c */ /* 0x000fe20000001810 */
[----:B------:R-:W1:Y:S03]  /*2210*/  LDSM.16.M88.4 R56, [R194+0xe800] ;  /* 0x00e80000c238783b */ /* 0x000e660000000200 */
[----:B------:R-:W-:Y:S02]  /*2220*/  FSEL R2, R2, RZ, P0 ;  /* 0x000000ff02027208 */ /* 0x000fe40000000000 */
[----:B------:R-:W-:Y:S02]  /*2230*/  FSETP.NEU.FTZ.AND P0, PT, R217, -INF , PT ;  /* 0xff800000d900780b */ /* 0x000fe40003f1d000 */
[C---:B--2---:R-:W-:Y:S01]  /*2240*/  HMMA.16816.F32 R4, R52.reuse, R100, R4 ;  /* 0x000000643404723c */ /* 0x044fe20000001804 */
[----:B------:R-:W2:Y:S04]  /*2250*/  LDSM.16.M88.4 R64, [R197+0xe000] ;  /* 0x00e00000c540783b */ /* 0x000ea80000000200 */
[----:B------:R-:W-:Y:S03]  /*2260*/  FSEL R0, R0, RZ, P0 ;  /* 0x000000ff00007208 */ /* 0x000fe60000000000 */
[C---:B------:R-:W-:Y:S08]  /*2270*/  HMMA.16816.F32 R8, R52.reuse, R102, R8 ;  /* 0x000000663408723c */ /* 0x040ff00000001808 */
[C---:B-1----:R-:W-:Y:S08]  /*2280*/  HMMA.16816.F32 R12, R52.reuse, R56, R12 ;  /* 0x00000038340c723c */ /* 0x042ff0000000180c */
[----:B------:R-:W-:Y:S01]  /*2290*/  HMMA.16816.F32 R16, R52, R58, R16 ;  /* 0x0000003a3410723c */ /* 0x000fe20000001810 */
[----:B------:R-:W1:Y:S06]  /*22a0*/  LDSM.16.M88.4 R52, [R197+0xe800] ;  /* 0x00e80000c534783b */ /* 0x000e6c0000000200 */
[----:B------:R-:W-:Y:S01]  /*22b0*/  IADD3 R58, P0, R229, R220, RZ ;  /* 0x000000dce53a7210 */ /* 0x000fe20007f1e0ff */
[C---:B--2---:R-:W-:Y:S05]  /*22c0*/  HMMA.16816.F32 R4, R60.reuse, R64, R4 ;  /* 0x000000403c04723c */ /* 0x044fea0000001804 */
[----:B------:R-:W-:Y:S02]  /*22d0*/  IADD3.X R59, R233, R219, RZ, P0, !PT ;  /* 0x000000dbe93b7210 */ /* 0x000fe400007fe4ff */
[C---:B------:R-:W-:Y:S01]  /*22e0*/  LEA R204, P0, R250.reuse, R204, 0x2 ;  /* 0x000000ccfacc7211 */ /* 0x040fe200078010ff */
[C---:B------:R-:W-:Y:S02]  /*22f0*/  HMMA.16816.F32 R8, R60.reuse, R66, R8 ;  /* 0x000000423c08723c */ /* 0x040fe40000001808 */
[----:B------:R-:W2:Y:S02]  /*2300*/  LDG.E R57, [R58.64] ;  /* 0x000000103a397981 */ /* 0x000ea4000c1e1900 */
[----:B------:R-:W-:Y:S02]  /*2310*/  LEA.HI.X.SX32 R205, R250, R205, 0x2, P0 ;  /* 0x000000cdfacd7211 */ /* 0x000fe400000f16ff */
[----:B------:R-:W3:Y:S10]  /*2320*/  LDG.E R56, [R58.64+0x20] ;  /* 0x000020103a387981 */ /* 0x000ef4000c1e1900 */
[--C-:B------:R-:W-:Y:S02]  /*2330*/  FFMA.FTZ R4, R4, c[0x0][0x23c], -R2.reuse ;  /* 0x00008f0004047a23 */ /* 0x100fe40000010802 */
[----:B------:R-:W-:Y:S02]  /*2340*/  FFMA.FTZ R5, R5, c[0x0][0x23c], -R2 ;  /* 0x00008f0005057a23 */ /* 0x000fe40000010802 */
[--C-:B------:R-:W-:Y:S01]  /*2350*/  FFMA.FTZ R6, R6, c[0x0][0x23c], -R0.reuse ;  /* 0x00008f0006067a23 */ /* 0x100fe20000010800 */
[----:B------:R-:W-:Y:S01]  /*2360*/  MUFU.EX2 R107, R4 ;  /* 0x00000004006b7308 */ /* 0x000fe20000000800 */
[----:B------:R-:W-:Y:S02]  /*2370*/  FFMA.FTZ R7, R7, c[0x0][0x23c], -R0 ;  /* 0x00008f0007077a23 */ /* 0x000fe40000010800 */
[--C-:B------:R-:W-:Y:S01]  /*2380*/  FFMA.FTZ R8, R8, c[0x0][0x23c], -R2.reuse ;  /* 0x00008f0008087a23 */ /* 0x100fe20000010802 */
[C---:B-1----:R-:W-:Y:S03]  /*2390*/  HMMA.16816.F32 R12, R60.reuse, R52, R12 ;  /* 0x000000343c0c723c */ /* 0x042fe6000000180c */
[----:B------:R-:W-:Y:S02]  /*23a0*/  FFMA.FTZ R9, R9, c[0x0][0x23c], -R2 ;  /* 0x00008f0009097a23 */ /* 0x000fe40000010802 */
[--C-:B------:R-:W-:Y:S01]  /*23b0*/  FFMA.FTZ R10, R10, c[0x0][0x23c], -R0.reuse ;  /* 0x00008f000a0a7a23 */ /* 0x100fe20000010800 */
[----:B------:R-:W1:Y:S01]  /*23c0*/  MUFU.EX2 R104, R5 ;  /* 0x0000000500687308 */ /* 0x000e620000000800 */
[----:B------:R-:W-:Y:S01]  /*23d0*/  FFMA.FTZ R11, R11, c[0x0][0x23c], -R0 ;  /* 0x00008f000b0b7a23 */ /* 0x000fe20000010800 */
[----:B------:R-:W-:Y:S08]  /*23e0*/  HMMA.16816.F32 R16, R60, R54, R16 ;  /* 0x000000363c10723c */ /* 0x000ff00000001810 */
[----:B------:R-:W-:Y:S08]  /*23f0*/  MUFU.EX2 R106, R6 ;  /* 0x00000006006a7308 */ /* 0x000ff00000000800 */
[--C-:B------:R-:W-:Y:S02]  /*2400*/  FFMA.FTZ R12, R12, c[0x0][0x23c], -R2.reuse ;  /* 0x00008f000c0c7a23 */ /* 0x100fe40000010802 */
[----:B------:R-:W-:Y:S01]  /*2410*/  FFMA.FTZ R13, R13, c[0x0][0x23c], -R2 ;  /* 0x00008f000d0d7a23 */ /* 0x000fe20000010802 */
[----:B------:R-:W4:Y:S01]  /*2420*/  MUFU.EX2 R105, R7 ;  /* 0x0000000700697308 */ /* 0x000f220000000800 */
[--C-:B------:R-:W-:Y:S02]  /*2430*/  FFMA.FTZ R14, R14, c[0x0][0x23c], -R0.reuse ;  /* 0x00008f000e0e7a23 */ /* 0x100fe40000010800 */
[----:B------:R-:W-:Y:S01]  /*2440*/  FFMA.FTZ R15, R15, c[0x0][0x23c], -R0 ;  /* 0x00008f000f0f7a23 */ /* 0x000fe20000010800 */
[----:B-1----:R-:W-:Y:S01]  /*2450*/  F2FP.PACK_AB R3, R104, R107 ;  /* 0x0000006b6803723e */ /* 0x002fe200000000ff */
[--C-:B------:R-:W-:Y:S02]  /*2460*/  FFMA.FTZ R16, R16, c[0x0][0x23c], -R2.reuse ;  /* 0x00008f0010107a23 */ /* 0x100fe40000010802 */
[----:B------:R-:W-:Y:S02]  /*2470*/  FFMA.FTZ R2, R17, c[0x0][0x23c], -R2 ;  /* 0x00008f0011027a23 */ /* 0x000fe40000010802 */
[--C-:B------:R-:W-:Y:S01]  /*2480*/  FFMA.FTZ R18, R18, c[0x0][0x23c], -R0.reuse ;  /* 0x00008f0012127a23 */ /* 0x100fe20000010800 */
[----:B------:R-:W-:Y:S01]  /*2490*/  MUFU.EX2 R103, R8 ;  /* 0x0000000800677308 */ /* 0x000fe20000000800 */
[----:B------:R-:W-:Y:S01]  /*24a0*/  FFMA.FTZ R0, R19, c[0x0][0x23c], -R0 ;  /* 0x00008f0013007a23 */ /* 0x000fe20000010800 */
[----:B------:R1:W-:Y:S08]  /*24b0*/  STS [R213+0x12000], R3 ;  /* 0x01200003d5007388 */ /* 0x0003f00000000800 */
[----:B------:R4:W-:Y:S10]  /*24c0*/  MUFU.EX2 R60, R2 ;  /* 0x00000002003c7308 */ /* 0x0009f40000000800 */
[----:B------:R-:W1:Y:S10]  /*24d0*/  MUFU.EX2 R100, R9 ;  /* 0x0000000900647308 */ /* 0x000e740000000800 */
[----:B------:R1:W-:Y:S01]  /*24e0*/  MUFU.EX2 R62, R0 ;  /* 0x00000000003e7308 */ /* 0x0003e20000000800 */
[----:B----4-:R-:W-:Y:S05]  /*24f0*/  F2FP.PACK_AB R2, R105, R106 ;  /* 0x0000006a6902723e */ /* 0x010fea00000000ff */
[----:B------:R4:W-:Y:S04]  /*2500*/  STS [R213+0x12400], R2 ;  /* 0x01240002d5007388 */ /* 0x0009e80000000800 */
[----:B------:R-:W-:Y:S10]  /*2510*/  MUFU.EX2 R102, R10 ;  /* 0x0000000a00667308 */ /* 0x000ff40000000800 */
[----:B------:R-:W4:Y:S01]  /*2520*/  MUFU.EX2 R101, R11 ;  /* 0x0000000b00657308 */ /* 0x000f220000000800 */
[----:B-1----:R-:W-:Y:S05]  /*2530*/  F2FP.PACK_AB R0, R100, R103 ;  /* 0x000000676400723e */ /* 0x002fea00000000ff */
[----:B------:R1:W-:Y:S04]  /*2540*/  STS [R216+0x12000], R0 ;  /* 0x01200000d8007388 */ /* 0x0003e80000000800 */
[----:B------:R-:W-:Y:S10]  /*2550*/  MUFU.EX2 R65, R12 ;  /* 0x0000000c00417308 */ /* 0x000ff40000000800 */
[----:B------:R-:W1:Y:S01]  /*2560*/  MUFU.EX2 R64, R13 ;  /* 0x0000000d00407308 */ /* 0x000e620000000800 */
[----:B----4-:R-:W-:Y:S05]  /*2570*/  F2FP.PACK_AB R5, R101, R102 ;  /* 0x000000666505723e */ /* 0x010fea00000000ff */
[----:B------:R-:W-:Y:S04]  /*2580*/  STS [R216+0x12400], R5 ;  /* 0x01240005d8007388 */ /* 0x000fe80000000800 */
[----:B------:R-:W-:Y:S10]  /*2590*/  MUFU.EX2 R67, R14 ;  /* 0x0000000e00437308 */ /* 0x000ff40000000800 */
[----:B------:R-:W4:Y:S01]  /*25a0*/  MUFU.EX2 R66, R15 ;  /* 0x0000000f00427308 */ /* 0x000f220000000800 */
[----:B-1----:R-:W-:Y:S05]  /*25b0*/  F2FP.PACK_AB R4, R64, R65 ;  /* 0x000000414004723e */ /* 0x002fea00000000ff */
[----:B------:R-:W-:Y:S04]  /*25c0*/  STS [R214+0x12000], R4 ;  /* 0x01200004d6007388 */ /* 0x000fe80000000800 */
[----:B------:R-:W1:Y:S10]  /*25d0*/  MUFU.EX2 R61, R16 ;  /* 0x00000010003d7308 */ /* 0x000e740000000800 */
[----:B------:R-:W1:Y:S01]  /*25e0*/  MUFU.EX2 R63, R18 ;  /* 0x00000012003f7308 */ /* 0x000e620000000800 */
[----:B----4-:R-:W-:Y:S05]  /*25f0*/  F2FP.PACK_AB R3, R66, R67 ;  /* 0x000000434203723e */ /* 0x010fea00000000ff */
[----:B------:R4:W-:Y:S01]  /*2600*/  STS [R214+0x12400], R3 ;  /* 0x01240003d6007388 */ /* 0x0009e20000000800 */
[----:B-1----:R-:W-:Y:S05]  /*2610*/  F2FP.PACK_AB R2, R60, R61 ;  /* 0x0000003d3c02723e */ /* 0x002fea00000000ff */
[----:B------:R-:W-:Y:S01]  /*2620*/  STS [R215+0x12000], R2 ;  /* 0x01200002d7007388 */ /* 0x000fe20000000800 */
[----:B------:R-:W-:Y:S05]  /*2630*/  F2FP.PACK_AB R0, R62, R63 ;  /* 0x0000003f3e00723e */ /* 0x000fea00000000ff */
[----:B------:R1:W-:Y:S04]  /*2640*/  STS [R215+0x12400], R0 ;  /* 0x01240000d7007388 */ /* 0x0003e80000000800 */
[----:B------:R-:W1:Y:S01]  /*2650*/  LDSM.16.M88.4 R16, [R195+0x8000] ;  /* 0x00800000c310783b */ /* 0x000e620000000200 */
[C---:B----4-:R-:W-:Y:S02]  /*2660*/  IADD3 R3, R195.reuse, R185, RZ ;  /* 0x000000b9c3037210 */ /* 0x050fe40007ffe0ff */
[----:B-1----:R-:W-:Y:S04]  /*2670*/  IADD3 R0, R195, R172, RZ ;  /* 0x000000acc3007210 */ /* 0x002fe80007ffe0ff */
[----:B------:R-:W-:Y:S01]  /*2680*/  IADD3 R2, R185, R0, RZ ;  /* 0x00000000b9027210 */ /* 0x000fe20007ffe0ff */
[----:B------:R-:W1:Y:S01]  /*2690*/  LDSM.16.M88.4 R52, [R0+0x8000] ;  /* 0x008000000034783b */ /* 0x000e620000000200 */
[C---:B------:R-:W-:Y:S08]  /*26a0*/  HMMA.16816.F32 R4, R16.reuse, R108, RZ ;  /* 0x0000006c1004723c */ /* 0x040ff000000018ff */
[C---:B------:R-:W-:Y:S08]  /*26b0*/  HMMA.16816.F32 R8, R16.reuse, R110, RZ ;  /* 0x0000006e1008723c */ /* 0x040ff000000018ff */
[C---:B------:R-:W-:Y:S08]  /*26c0*/  HMMA.16816.F32 R12, R16.reuse, R112, RZ ;  /* 0x00000070100c723c */ /* 0x040ff000000018ff */
[----:B------:R-:W-:Y:S08]  /*26d0*/  HMMA.16816.F32 R16, R16, R114, RZ ;  /* 0x000000721010723c */ /* 0x000ff000000018ff */
        /* <DEDUP_REMOVED lines=33> */
[C---:B--2---:R-:W-:Y:S01]  /*28f0*/  FADD.FTZ R4, -R57.reuse, R4 ;  /* 0x0000000439047221 */ /* 0x044fe20000010100 */
[----:B------:R-:W-:Y:S03]  /*2900*/  HMMA.16816.F32 R16, R52, R170, R16 ;  /* 0x000000aa3410723c */ /* 0x000fe60000001810 */
[C---:B------:R-:W-:Y:S04]  /*2910*/  FADD.FTZ R5, -R57.reuse, R5 ;  /* 0x0000000539057221 */ /* 0x040fe80000010100 */
[C---:B------:R-:W-:Y:S02]  /*2920*/  FADD.FTZ R8, -R57.reuse, R8 ;  /* 0x0000000839087221 */ /* 0x040fe40000010100 */
[----:B------:R-:W-:Y:S03]  /*2930*/  FADD.FTZ R9, -R57, R9 ;  /* 0x0000000939097221 */ /* 0x000fe60000010100 */
[----:B---3--:R-:W-:Y:S02]  /*2940*/  FADD.FTZ R10, -R56, R10 ;  /* 0x0000000a380a7221 */ /* 0x008fe40000010100 */
        /* <DEDUP_REMOVED lines=51> */
.L_x_132:
[----:B------:R-:W-:Y:S01]  /*2c80*/  F2FP.PACK_AB R6, R52, R53 ;  /* 0x000000353406723e */ /* 0x000fe200000000ff */
[----:B------:R-:W-:Y:S01]  /*2c90*/  IMAD.SHL.U32 R184, R198, 0x2, RZ ;  /* 0x00000002c6b87824 */ /* 0x000fe200078e00ff */
        /* <DEDUP_REMOVED lines=12> */
[----:B------:R-:W-:Y:S04]  /*2d60*/  STS [R214+0x10400], R0 ;  /* 0x01040000d6007388 */ /* 0x000fe80000000800 */
[----:B------:R-:W-:Y:S04]  /*2d70*/  STS [R215+0x10000], R8 ;  /* 0x01000008d7007388 */ /* 0x000fe80000000800 */
[----:B------:R-:W-:Y:S04]  /*2d80*/  STS [R215+0x10400], R7 ;  /* 0x01040007d7007388 */ /* 0x000fe80000000800 */
[----:B------:R-:W-:Y:S06]  /*2d90*/  BAR.SYNC.DEFER_BLOCKING 0x0 ;  /* 0x0000000000007b1d */ /* 0x000fec0000010000 */
        /* <DEDUP_REMOVED lines=52> */
[C---:B------:R-:W-:Y:S05]  /*30e0*/  IMAD.U32 R0, R3.reuse, -0x40, RZ ;  /* 0xffffffc003007824 */ /* 0x040fea00078e00ff */
        /* <DEDUP_REMOVED lines=14> */
.L_x_133:
[----:B------:R-:W-:Y:S01]  /*31d0*/  LDSM.16.M88.4 R64, [R196] ;  /* 0x00000000c440783b */ /* 0x000fe20000000200 */
[C---:B-1----:R-:W-:Y:S02]  /*31e0*/  IMAD.IADD R2, R196.reuse, 0x1, R172 ;  /* 0x00000001c4027824 */ /* 0x042fe400078e02ac */
[----:B------:R-:W-:Y:S01]  /*31f0*/  IMAD.IADD R0, R196, 0x1, R185 ;  /* 0x00000001c4007824 */ /* 0x000fe200078e02b9 */
[----:B------:R-:W1:Y:S04]  /*3200*/  LDSM.16.MT88.4 R16, [R184+0xc000] ;  /* 0x00c00000b810783b */ /* 0x000e680000004200 */
[----:B------:R-:W2:Y:S04]  /*3210*/  LDSM.16.M88.4 R60, [R196+0x1000] ;  /* 0x00100000c43c783b */ /* 0x000ea80000000200 */
[----:B------:R-:W3:Y:S04]  /*3220*/  LDSM.16.MT88.4 R100, [R184+0xe000] ;  /* 0x00e00000b864783b */ /* 0x000ee80000004200 */
[----:B------:R-:W-:Y:S04]  /*3230*/  LDSM.16.MT88.4 R172, [R184+0xc800] ;  /* 0x00c80000b8ac783b */ /* 0x000fe80000004200 */
[----:B------:R-:W4:Y:S04]  /*3240*/  LDSM.16.M88.4 R104, [R2] ;  /* 0x000000000268783b */ /* 0x000f280000000200 */
        /* <DEDUP_REMOVED lines=19> */
[----:B------:R2:W3:Y:S07]  /*3380*/  LDSM.16.M88.4 R176, [R0+0x1000] ;  /* 0x0010000000b0783b */ /* 0x0004ee0000000200 */
[----:B------:R-:W-:Y:S01]  /*3390*/  HMMA.16816.F32 R64, R104, R182, R64 ;  /* 0x000000b66840723c */ /* 0x000fe20000001840 */
[----:B------:R-:W4:Y:S04]  /*33a0*/  LDSM.16.MT88.4 R104, [R184+0xf000] ;  /* 0x00f00000b868783b */ /* 0x000f280000004200 */
[----:B------:R-:W-:Y:S03]  /*33b0*/  LDSM.16.MT88.4 R180, [R184+0xd800] ;  /* 0x00d80000b8b4783b */ /* 0x000fe60000004200 */
[-C--:B-1----:R-:W-:Y:S05]  /*33c0*/  HMMA.16816.F32 R4, R100, R172.reuse, R4 ;  /* 0x000000ac6404723c */ /* 0x082fea0000001804 */
[----:B--2---:R-:W-:Y:S01]  /*33d0*/  IMAD.IADD R0, R185, 0x1, R2 ;  /* 0x00000001b9007824 */ /* 0x004fe200078e0202 */
[C---:B------:R-:W-:Y:S01]  /*33e0*/  LEA R2, P1, R212.reuse, R204, 0x2 ;  /* 0x000000ccd4027211 */ /* 0x040fe200078210ff */
[----:B------:R-:W-:Y:S05]  /*33f0*/  LDSM.16.MT88.4 R184, [R184+0xf800] ;  /* 0x00f80000b8b8783b */ /* 0x000fea0000004200 */
[-C--:B------:R-:W-:Y:S01]  /*3400*/  LEA.HI.X.SX32 R3, R212, R205.reuse, 0x2, P1 ;  /* 0x000000cdd4037211 */ /* 0x080fe200008f16ff */
[C---:B---3--:R-:W-:Y:S08]  /*3410*/  HMMA.16816.F32 R8, R176.reuse, R172, R8 ;  /* 0x000000acb008723c */ /* 0x048ff00000001808 */
[-C--:B------:R-:W-:Y:S08]  /*3420*/  HMMA.16816.F32 R12, R176, R174.reuse, R12 ;  /* 0x000000aeb00c723c */ /* 0x080ff0000000180c */
[C---:B------:R-:W-:Y:S01]  /*3430*/  HMMA.16816.F32 R16, R100.reuse, R174, R16 ;  /* 0x000000ae6410723c */ /* 0x040fe20000001810 */
[----:B------:R-:W1:Y:S07]  /*3440*/  LDSM.16.M88.4 R172, [R0] ;  /* 0x0000000000ac783b */ /* 0x000e6e0000000200 */
[-C--:B----4-:R-:W-:Y:S08]  /*3450*/  HMMA.16816.F32 R52, R100, R104.reuse, R52 ;  /* 0x000000686434723c */ /* 0x090ff00000001834 */
[C---:B------:R-:W-:Y:S08]  /*3460*/  HMMA.16816.F32 R56, R176.reuse, R104, R56 ;  /* 0x00000068b038723c */ /* 0x040ff00000001838 */
[-C--:B------:R-:W-:Y:S01]  /*3470*/  HMMA.16816.F32 R60, R176, R106.reuse, R60 ;  /* 0x0000006ab03c723c */ /* 0x080fe2000000183c */
[----:B------:R2:W3:Y:S07]  /*3480*/  LDSM.16.M88.4 R176, [R0+0x1000] ;  /* 0x0010000000b0783b */ /* 0x0004ee0000000200 */
[----:B------:R-:W-:Y:S07]  /*3490*/  HMMA.16816.F32 R64, R100, R106, R64 ;  /* 0x0000006a6440723c */ /* 0x000fee0000001840 */
[----:B------:R-:W-:Y:S01]  /*34a0*/  @P4 IADD3 R100, P0, R229, R222, RZ ;  /* 0x000000dee5644210 */ /* 0x000fe20007f1e0ff */
[----:B------:R-:W-:Y:S01]  /*34b0*/  IMAD.MOV.U32 R106, RZ, RZ, c[0x0][0x22c] ;  /* 0x00008b00ff6a7624 */ /* 0x000fe200078e00ff */
[-C--:B-1----:R-:W-:Y:S03]  /*34c0*/  HMMA.16816.F32 R4, R172, R180.reuse, R4 ;  /* 0x000000b4ac04723c */ /* 0x082fe60000001804 */
[----:B------:R-:W-:Y:S02]  /*34d0*/  IMAD.MOV.U32 R107, RZ, RZ, c[0x0][0x22c] ;  /* 0x00008b00ff6b7624 */ /* 0x000fe400078e00ff */
[----:B------:R-:W-:Y:S02]  /*34e0*/  @P4 IMAD.X R101, R233, 0x1, R221, P0 ;  /* 0x00000001e9654824 */ /* 0x000fe400000e06dd */
[----:B------:R-:W-:Y:S02]  /*34f0*/  IMAD R106, R106, c[0x0][0x1c0], RZ ;  /* 0x000070006a6a7a24 */ /* 0x000fe400078e02ff */
[----:B------:R-:W-:Y:S01]  /*3500*/  IMAD R107, R107, c[0x0][0x1c0], RZ ;  /* 0x000070006b6b7a24 */ /* 0x000fe200078e02ff */
[----:B------:R1:W5:Y:S02]  /*3510*/  @P4 LDG.E R218, [R100.64+-0x100] ;  /* 0xffff001064da4981 */ /* 0x000364000c1e1900 */
[----:B------:R-:W-:Y:S02]  /*3520*/  IMAD R106, R106, 0x18, RZ ;  /* 0x000000186a6a7824 */ /* 0x000fe400078e02ff */
[----:B------:R1:W5:Y:S01]  /*3530*/  @P4 LDG.E R217, [R100.64+-0xe0] ;  /* 0xffff201064d94981 */ /* 0x000362000c1e1900 */
[----:B------:R-:W-:Y:S02]  /*3540*/  IMAD.SHL.U32 R107, R107, 0x20, RZ ;  /* 0x000000206b6b7824 */ /* 0x000fe400078e00ff */
[CC--:B------:R-:W-:Y:S01]  /*3550*/  LEA R104, P1, R106.reuse, R204.reuse, 0x2 ;  /* 0x000000cc6a687211 */ /* 0x0c0fe200078210ff */
[----:B--2---:R-:W-:Y:S03]  /*3560*/  IMAD.MOV.U32 R0, RZ, RZ, c[0x0][0x22c] ;  /* 0x00008b00ff007624 */ /* 0x004fe600078e00ff */
[-C--:B------:R-:W-:Y:S01]  /*3570*/  LEA.HI.X.SX32 R105, R106, R205.reuse, 0x2, P1 ;  /* 0x000000cd6a697211 */ /* 0x080fe200008f16ff */
[----:B------:R-:W-:Y:S01]  /*3580*/  IMAD R0, R0, c[0x0][0x1c0], RZ ;  /* 0x0000700000007a24 */ /* 0x000fe200078e02ff */
[----:B------:R2:W-:Y:S01]  /*3590*/  RED.E.ADD.F32.FTZ.RN.STRONG.GPU [R204.64], R4 ;  /* 0x00000004cc00798e */ /* 0x0005e2000c10e790 */
[C---:B---3--:R-:W-:Y:S03]  /*35a0*/  HMMA.16816.F32 R8, R176.reuse, R180, R8 ;  /* 0x000000b4b008723c */ /* 0x048fe60000001808 */
[----:B------:R3:W-:Y:S01]  /*35b0*/  RED.E.ADD.F32.FTZ.RN.STRONG.GPU [R2.64], R5 ;  /* 0x000000050200798e */ /* 0x0007e2000c10e790 */
[----:B------:R-:W-:Y:S04]  /*35c0*/  IMAD R0, R0, 0x28, RZ ;  /* 0x0000002800007824 */ /* 0x000fe800078e02ff */
[-C--:B------:R-:W-:Y:S04]  /*35d0*/  HMMA.16816.F32 R12, R176, R182.reuse, R12 ;  /* 0x000000b6b00c723c */ /* 0x080fe8000000180c */
[CC--:B-1----:R-:W-:Y:S04]  /*35e0*/  LEA R100, P0, R234.reuse, R204.reuse, 0x2 ;  /* 0x000000ccea647211 */ /* 0x0c2fe800078010ff */
[C---:B------:R-:W-:Y:S04]  /*35f0*/  HMMA.16816.F32 R16, R172.reuse, R182, R16 ;  /* 0x000000b6ac10723c */ /* 0x040fe80000001810 */
[-C--:B------:R-:W-:Y:S02]  /*3600*/  LEA.HI.X.SX32 R101, R234, R205.reuse, 0x2, P0 ;  /* 0x000000cdea657211 */ /* 0x080fe400000f16ff */
[CC--:B------:R-:W-:Y:S02]  /*3610*/  LEA R102, P0, R107.reuse, R204.reuse, 0x2 ;  /* 0x000000cc6b667211 */ /* 0x0c0fe400078010ff */
[-C--:B------:R-:W-:Y:S01]  /*3620*/  HMMA.16816.F32 R52, R172, R184.reuse, R52 ;  /* 0x000000b8ac34723c */ /* 0x080fe20000001834 */
[----:B------:R1:W-:Y:S03]  /*3630*/  RED.E.ADD.F32.FTZ.RN.STRONG.GPU [R100.64], R6 ;  /* 0x000000066400798e */ /* 0x0003e6000c10e790 */
[-C--:B------:R-:W-:Y:S01]  /*3640*/  LEA.HI.X.SX32 R103, R107, R205.reuse, 0x2, P0 ;  /* 0x000000cd6b677211 */ /* 0x080fe200000f16ff */
[----:B------:R4:W-:Y:S01]  /*3650*/  RED.E.ADD.F32.FTZ.RN.STRONG.GPU [R104.64], R7 ;  /* 0x000000076800798e */ /* 0x0009e2000c10e790 */
[CC--:B--2---:R-:W-:Y:S02]  /*3660*/  LEA R4, P1, R252.reuse, R204.reuse, 0x2 ;  /* 0x000000ccfc047211 */ /* 0x0c4fe400078210ff */
[C---:B------:R-:W-:Y:S01]  /*3670*/  HMMA.16816.F32 R56, R176.reuse, R184, R56 ;  /* 0x000000b8b038723c */ /* 0x040fe20000001838 */
[----:B------:R2:W-:Y:S03]  /*3680*/  RED.E.ADD.F32.FTZ.RN.STRONG.GPU [R102.64], R8 ;  /* 0x000000086600798e */ /* 0x0005e6000c10e790 */
[-C--:B---3--:R-:W-:Y:S04]  /*3690*/  LEA.HI.X.SX32 R5, R252, R205.reuse, 0x2, P1 ;  /* 0x000000cdfc057211 */ /* 0x088fe800008f16ff */
[-C--:B------:R-:W-:Y:S08]  /*36a0*/  HMMA.16816.F32 R60, R176, R186.reuse, R60 ;  /* 0x000000bab03c723c */ /* 0x080ff0000000183c */
[----:B------:R-:W-:Y:S04]  /*36b0*/  HMMA.16816.F32 R64, R172, R186, R64 ;  /* 0x000000baac40723c */ /* 0x000fe80000001840 */
[CC--:B-1----:R-:W-:Y:S02]  /*36c0*/  LEA R100, P2, R0.reuse, R204.reuse, 0x2 ;  /* 0x000000cc00647211 */ /* 0x0c2fe400078410ff */
[CC--:B------:R-:W-:Y:S02]  /*36d0*/  LEA R6, P0, R251.reuse, R204.reuse, 0x2 ;  /* 0x000000ccfb067211 */ /* 0x0c0fe400078010ff */
[-C--:B------:R-:W-:Y:S01]  /*36e0*/  LEA.HI.X.SX32 R101, R0, R205.reuse, 0x2, P2 ;  /* 0x000000cd00657211 */ /* 0x080fe200010f16ff */
[----:B------:R-:W-:Y:S03]  /*36f0*/  IMAD.IADD R0, R212, 0x1, R237 ;  /* 0x00000001d4007824 */ /* 0x000fe600078e02ed */
[-C--:B----4-:R-:W-:Y:S01]  /*3700*/  LEA.HI.X.SX32 R7, R251, R205.reuse, 0x2, P0 ;  /* 0x000000cdfb077211 */ /* 0x090fe200000f16ff */
[----:B------:R1:W-:Y:S01]  /*3710*/  RED.E.ADD.F32.FTZ.RN.STRONG.GPU [R100.64], R9 ;  /* 0x000000096400798e */ /* 0x0003e2000c10e790 */
[CC--:B--2---:R-:W-:Y:S03]  /*3720*/  LEA R8, P2, R228.reuse, R204.reuse, 0x2 ;  /* 0x000000cce4087211 */ /* 0x0c4fe600078410ff */
        /* <DEDUP_REMOVED lines=8> */
[CC--:B---3--:R-:W-:Y:S02]  /*37b0*/  LEA R6, P1, R237.reuse, R204.reuse, 0x2 ;  /* 0x000000cced067211 */ /* 0x0c8fe400078210ff */
[CC--:B------:R-:W-:Y:S01]  /*37c0*/  LEA R10, P0, R0.reuse, R204.reuse, 0x2 ;  /* 0x000000cc000a7211 */ /* 0x0c0fe200078010ff */
[----:B------:R1:W-:Y:S01]  /*37d0*/  RED.E.ADD.F32.FTZ.RN.STRONG.GPU [R4.64], R18 ;  /* 0x000000120400798e */ /* 0x0003e2000c10e790 */
[-C--:B------:R-:W-:Y:S02]  /*37e0*/  LEA.HI.X.SX32 R7, R237, R205.reuse, 0x2, P1 ;  /* 0x000000cded077211 */ /* 0x080fe400008f16ff */
[-C--:B------:R-:W-:Y:S01]  /*37f0*/  LEA.HI.X.SX32 R11, R0, R205.reuse, 0x2, P0 ;  /* 0x000000cd000b7211 */ /* 0x080fe200000f16ff */
[----:B------:R-:W-:Y:S02]  /*3800*/  IMAD.IADD R0, R212, 0x1, R236 ;  /* 0x00000001d4007824 */ /* 0x000fe400078e02ec */
        /* <DEDUP_REMOVED lines=112> */
.L_x_131:
[----:B---34-:R-:W-:Y:S01]  /*3f10*/  BAR.SYNC.DEFER_BLOCKING 0x0 ;  /* 0x0000000000007b1d */ /* 0x018fe20000010000 */
[----:B------:R-:W-:Y:S01]  /*3f20*/  FMUL.FTZ R68, R68, c[0x0][0x2e0] ;  /* 0x0000b80044447a20 */ /* 0x000fe20000410000 */
[----:B------:R-:W-:Y:S01]  /*3f30*/  F2FP.PACK_AB R20, R21, R20 ;  /* 0x000000141514723e */ /* 0x000fe200000000ff */
[----:B--2---:R-:W-:Y:S01]  /*3f40*/  FMUL.FTZ R6, R69, c[0x0][0x2e0] ;  /* 0x0000b80045067a20 */ /* 0x004fe20000410000 */
[----:B------:R-:W-:Y:S01]  /*3f50*/  F2FP.PACK_AB R22, R23, R22 ;  /* 0x000000161716723e */ /* 0x000fe200000000ff */
[----:B------:R-:W-:Y:S01]  /*3f60*/  FMUL.FTZ R70, R70, c[0x0][0x2e0] ;  /* 0x0000b80046467a20 */ /* 0x000fe20000410000 */
[----:B------:R-:W2:Y:S01]  /*3f70*/  S2R R18, SR_CTAID.Y ;  /* 0x0000000000127919 */ /* 0x000ea20000002600 */
        /* <DEDUP_REMOVED lines=31> */
[----:B------:R-:W-:Y:S01]  /*4170*/  STS [R239+0x400], R8 ;  /* 0x00040008ef007388 */ /* 0x000fe20000000800 */
[----:B------:R-:W-:Y:S01]  /*4180*/  FMUL.FTZ R15, R87, c[0x0][0x2e0] ;  /* 0x0000b800570f7a20 */ /* 0x000fe20000410000 */
[----:B------:R-:W-:Y:S01]  /*4190*/  F2FP.PACK_AB R16, R16, R84 ;  /* 0x000000541010723e */ /* 0x000fe200000000ff */
[----:B------:R-:W-:Y:S01]  /*41a0*/  FMUL.FTZ R96, R96, c[0x0][0x2e0] ;  /* 0x0000b80060607a20 */ /* 0x000fe20000410000 */
[----:B------:R4:W-:Y:S01]  /*41b0*/  STS [R238+0x1000], R9 ;  /* 0x00100009ee007388 */ /* 0x0009e20000000800 */
        /* <DEDUP_REMOVED lines=22> */
[C---:B------:R-:W-:Y:S01]  /*4320*/  IMAD R4, R248.reuse, c[0x0][0x3a0], RZ ;  /* 0x0000e800f8047a24 */ /* 0x040fe200078e02ff */
[----:B------:R-:W-:Y:S01]  /*4330*/  STS [R239+0x2000], R96 ;  /* 0x00200060ef007388 */ /* 0x000fe20000000800 */
[----:B------:R-:W-:Y:S01]  /*4340*/  F2FP.PACK_AB R28, R29, R28 ;  /* 0x0000001c1d1c723e */ /* 0x000fe200000000ff */
[----:B------:R-:W-:Y:S01]  /*4350*/  IMAD R10, R248, c[0x0][0x3a8], RZ ;  /* 0x0000ea00f80a7a24 */ /* 0x000fe200078e02ff */
[----:B------:R-:W-:Y:S01]  /*4360*/  F2FP.PACK_AB R94, R95, R94 ;  /* 0x0000005e5f5e723e */ /* 0x000fe200000000ff */
[----:B------:R-:W-:Y:S01]  /*4370*/  STS [R239+0x2400], R98 ;  /* 0x00240062ef007388 */ /* 0x000fe20000000800 */
[----:B------:R-:W-:Y:S01]  /*4380*/  F2FP.PACK_AB R30, R31, R30 ;  /* 0x0000001e1f1e723e */ /* 0x000fe200000000ff */
[C---:B------:R-:W-:Y:S01]  /*4390*/  IMAD R11, R244.reuse, c[0x0][0x3a4], R4 ;  /* 0x0000e900f40b7a24 */ /* 0x040fe200078e0204 */
[----:B------:R-:W-:Y:S01]  /*43a0*/  F2FP.PACK_AB R36, R37, R36 ;  /* 0x000000242524723e */ /* 0x000fe200000000ff */
[----:B------:R-:W-:Y:S01]  /*43b0*/  STS [R238+0x3000], R89 ;  /* 0x00300059ee007388 */ /* 0x000fe20000000800 */
[----:B------:R-:W-:Y:S01]  /*43c0*/  F2FP.PACK_AB R38, R39, R38 ;  /* 0x000000262726723e */ /* 0x000fe200000000ff */
[----:B------:R-:W-:Y:S01]  /*43d0*/  IMAD R10, R244, c[0x0][0x3ac], R10 ;  /* 0x0000eb00f40a7a24 */ /* 0x000fe200078e020a */
[----:B------:R-:W-:Y:S01]  /*43e0*/  F2FP.PACK_AB R48, R49, R48 ;  /* 0x000000303130723e */ /* 0x000fe200000000ff */
[----:B------:R-:W-:Y:S01]  /*43f0*/  STS [R238+0x3400], R90 ;  /* 0x0034005aee007388 */ /* 0x000fe20000000800 */
[----:B------:R-:W-:-:S02]  /*4400*/  F2FP.PACK_AB R50, R51, R50 ;  /* 0x000000323332723e */ /* 0x000fc400000000ff */
[----:B------:R-:W-:Y:S01]  /*4410*/  F2FP.PACK_AB R40, R41, R40 ;  /* 0x000000282928723e */ /* 0x000fe200000000ff */
[----:B------:R-:W-:Y:S01]  /*4420*/  STS [R239+0x3000], R92 ;  /* 0x0030005cef007388 */ /* 0x000fe20000000800 */
[----:B------:R-:W-:Y:S02]  /*4430*/  F2FP.PACK_AB R42, R43, R42 ;  /* 0x0000002a2b2a723e */ /* 0x000fe400000000ff */
[----:B------:R-:W-:Y:S01]  /*4440*/  F2FP.PACK_AB R44, R45, R44 ;  /* 0x0000002c2d2c723e */ /* 0x000fe200000000ff */
[----:B------:R-:W-:Y:S01]  /*4450*/  STS [R239+0x3400], R94 ;  /* 0x0034005eef007388 */ /* 0x000fe20000000800 */
[----:B------:R-:W-:Y:S02]  /*4460*/  F2FP.PACK_AB R46, R47, R46 ;  /* 0x0000002e2f2e723e */ /* 0x000fe400000000ff */
[----:B------:R-:W-:Y:S01]  /*4470*/  MOV R2, R246 ;  /* 0x000000f600027202 */ /* 0x000fe20000000f00 */
[----:B------:R-:W1:Y:S01]  /*4480*/  S2R R17, SR_CTAID.Z ;  /* 0x0000000000117919 */ /* 0x000e620000002700 */
[----:B------:R-:W-:-:S02]  /*4490*/  MOV R3, R247 ;  /* 0x000000f700037202 */ /* 0x000fc40000000f00 */
[----:B--2---:R-:W-:Y:S01]  /*44a0*/  SHF.R.S32.HI R0, RZ, 0x1f, R18 ;  /* 0x0000001fff007819 */ /* 0x004fe20000011412 */
[----:B------:R-:W-:Y:S01]  /*44b0*/  STS [R238+0x4000], R20 ;  /* 0x00400014ee007388 */ /* 0x000fe20000000800 */
[----:B------:R-:W-:Y:S01]  /*44c0*/  SHF.R.S32.HI R52, RZ, 0x1f, R245 ;  /* 0x0000001fff347819 */ /* 0x000fe200000114f5 */
[C-C-:B------:R-:W-:Y:S02]  /*44d0*/  IMAD.WIDE.U32 R4, R244.reuse, c[0x0][0x3a0], R2.reuse ;  /* 0x0000e800f4047a25 */ /* 0x140fe400078e0002 */
[----:B------:R-:W-:Y:S02]  /*44e0*/  STS [R238+0x4400], R22 ;  /* 0x00440016ee007388 */ /* 0x000fe40000000800 */
[----:B------:R-:W-:Y:S01]  /*44f0*/  IMAD.WIDE.U32 R2, R244, c[0x0][0x3a8], R2 ;  /* 0x0000ea00f4027a25 */ /* 0x000fe200078e0002 */
[----:B------:R-:W-:Y:S01]  /*4500*/  IADD3 R5, R5, R11, RZ ;  /* 0x0000000b05057210 */ /* 0x000fe20007ffe0ff */
[----:B------:R-:W-:Y:S02]  /*4510*/  STS [R239+0x4000], R32 ;  /* 0x00400020ef007388 */ /* 0x000fe40000000800 */
[C---:B---3--:R-:W-:Y:S01]  /*4520*/  IMAD R7, R0.reuse, c[0x0][0x388], RZ ;  /* 0x0000e20000077a24 */ /* 0x048fe200078e02ff */
[----:B------:R-:W-:Y:S01]  /*4530*/  IADD3 R3, R3, R10, RZ ;  /* 0x0000000a03037210 */ /* 0x000fe20007ffe0ff */
[----:B------:R-:W-:Y:S01]  /*4540*/  STS [R239+0x4400], R34 ;  /* 0x00440022ef007388 */ /* 0x000fe20000000800 */
[----:B------:R-:W-:-:S02]  /*4550*/  IMAD R6, R0, c[0x0][0x390], RZ ;  /* 0x0000e40000067a24 */ /* 0x000fc400078e02ff */
[C---:B------:R-:W-:Y:S01]  /*4560*/  IMAD R0, R18.reuse, c[0x0][0x38c], R7 ;  /* 0x0000e30012007a24 */ /* 0x040fe200078e0207 */
[----:B------:R-:W-:Y:S01]  /*4570*/  STS [R238+0x5000], R24 ;  /* 0x00500018ee007388 */ /* 0x000fe20000000800 */
[----:B------:R-:W-:-:S03]  /*4580*/  IMAD.WIDE.U32 R4, R18, c[0x0][0x388], R4 ;  /* 0x0000e20012047a25 */ /* 0x000fc600078e0004 */
[----:B------:R-:W-:Y:S01]  /*4590*/  STS [R238+0x5400], R26 ;  /* 0x0054001aee007388 */ /* 0x000fe20000000800 */
[C---:B------:R-:W-:Y:S01]  /*45a0*/  IMAD R6, R18.reuse, c[0x0][0x394], R6 ;  /* 0x0000e50012067a24 */ /* 0x040fe200078e0206 */
[----:B------:R-:W-:Y:S01]  /*45b0*/  IADD3 R5, R5, R0, RZ ;  /* 0x0000000005057210 */ /* 0x000fe20007ffe0ff */
[----:B------:R-:W-:Y:S01]  /*45c0*/  IMAD.WIDE.U32 R2, R18, c[0x0][0x390], R2 ;  /* 0x0000e40012027a25 */ /* 0x000fe200078e0002 */
[----:B------:R-:W-:Y:S01]  /*45d0*/  STS [R239+0x5000], R28 ;  /* 0x0050001cef007388 */ /* 0x000fe20000000800 */
[----:B-1----:R-:W-:Y:S02]  /*45e0*/  SHF.R.S32.HI R0, RZ, 0x1f, R17 ;  /* 0x0000001fff007819 */ /* 0x002fe40000011411 */
[----:B------:R-:W-:Y:S01]  /*45f0*/  IMAD.WIDE.U32 R4, R17, c[0x0][0x3b8], R4 ;  /* 0x0000ee0011047a25 */ /* 0x000fe200078e0004 */
[----:B------:R-:W-:Y:S01]  /*4600*/  STS [R239+0x5400], R30 ;  /* 0x0054001eef007388 */ /* 0x000fe20000000800 */
[----:B------:R-:W-:Y:S02]  /*4610*/  IADD3 R3, R3, R6, RZ ;  /* 0x0000000603037210 */ /* 0x000fe40007ffe0ff */
[C---:B------:R-:W-:Y:S01]  /*4620*/  IMAD R7, R0.reuse, c[0x0][0x3b8], RZ ;  /* 0x0000ee0000077a24 */ /* 0x040fe200078e02ff */
[----:B------:R-:W-:Y:S01]  /*4630*/  STS [R238+0x6000], R36 ;  /* 0x00600024ee007388 */ /* 0x000fe20000000800 */
[----:B------:R-:W-:-:S02]  /*4640*/  IMAD R6, R0, c[0x0][0x3c0], RZ ;  /* 0x0000f00000067a24 */ /* 0x000fc400078e02ff */
[C---:B------:R-:W-:Y:S01]  /*4650*/  IMAD R0, R17.reuse, c[0x0][0x3bc], R7 ;  /* 0x0000ef0011007a24 */ /* 0x040fe200078e0207 */
[----:B------:R-:W-:Y:S01]  /*4660*/  STS [R238+0x6400], R38 ;  /* 0x00640026ee007388 */ /* 0x000fe20000000800 */
[C---:B------:R-:W-:Y:S02]  /*4670*/  IMAD R6, R17.reuse, c[0x0][0x3c4], R6 ;  /* 0x0000f10011067a24 */ /* 0x040fe400078e0206 */
[----:B------:R-:W-:Y:S01]  /*4680*/  IMAD.WIDE.U32 R2, R17, c[0x0][0x3c0], R2 ;  /* 0x0000f00011027a25 */ /* 0x000fe200078e0002 */
[----:B------:R-:W-:Y:S01]  /*4690*/  STS [R239+0x6000], R48 ;  /* 0x00600030ef007388 */ /* 0x000fe20000000800 */
[----:B------:R-:W-:Y:S02]  /*46a0*/  IADD3 R5, R5, R0, RZ ;  /* 0x0000000005057210 */ /* 0x000fe40007ffe0ff */
[C---:B------:R-:W-:Y:S01]  /*46b0*/  IMAD R0, R52.reuse, c[0x0][0x3a8], RZ ;  /* 0x0000ea0034007a24 */ /* 0x040fe200078e02ff */
[----:B------:R-:W-:Y:S01]  /*46c0*/  STS [R239+0x6400], R50 ;  /* 0x00640032ef007388 */ /* 0x000fe20000000800 */
[----:B------:R-:W-:Y:S01]  /*46d0*/  IADD3 R3, R3, R6, RZ ;  /* 0x0000000603037210 */ /* 0x000fe20007ffe0ff */
[----:B------:R-:W-:-:S02]  /*46e0*/  IMAD R10, R52, c[0x0][0x3a0], RZ ;  /* 0x0000e800340a7a24 */ /* 0x000fc400078e02ff */
[----:B------:R-:W-:Y:S01]  /*46f0*/  STS [R238+0x7000], R40 ;  /* 0x00700028ee007388 */ /* 0x000fe20000000800 */
[C---:B------:R-:W-:Y:S02]  /*4700*/  IMAD R0, R245.reuse, c[0x0][0x3ac], R0 ;  /* 0x0000eb00f5007a24 */ /* 0x040fe400078e0200 */
[C---:B------:R-:W-:Y:S01]  /*4710*/  IMAD.WIDE.U32 R6, R245.reuse, c[0x0][0x3a8], R2 ;  /* 0x0000ea00f5067a25 */ /* 0x040fe200078e0002 */
[----:B------:R-:W-:Y:S03]  /*4720*/  STS [R238+0x7400], R42 ;  /* 0x0074002aee007388 */ /* 0x000fe60000000800 */
[C---:B------:R-:W-:Y:S01]  /*4730*/  IMAD R10, R245.reuse, c[0x0][0x3a4], R10 ;  /* 0x0000e900f50a7a24 */ /* 0x040fe200078e020a */
[----:B------:R-:W-:Y:S01]  /*4740*/  STS [R239+0x7000], R44 ;  /* 0x0070002cef007388 */ /* 0x000fe20000000800 */
[----:B----4-:R-:W-:Y:S01]  /*4750*/  IMAD.WIDE.U32 R8, R245, c[0x0][0x3a0], R4 ;  /* 0x0000e800f5087a25 */ /* 0x010fe200078e0004 */
[----:B------:R-:W-:-:S02]  /*4760*/  IADD3 R0, R7, R0, RZ ;  /* 0x0000000007007210 */ /* 0x000fc40007ffe0ff */
[----:B------:R-:W-:Y:S04]  /*4770*/  STS [R239+0x7400], R46 ;  /* 0x0074002eef007388 */ /* 0x000fe80000000800 */
[----:B------:R-:W-:Y:S01]  /*4780*/  BAR.SYNC.DEFER_BLOCKING 0x0 ;  /* 0x0000000000007b1d */ /* 0x000fe20000010000 */
[----:B------:R-:W-:Y:S02]  /*4790*/  LEA R2, P0, R6, c[0x0][0x348], 0x1 ;  /* 0x0000d20006027a11 */ /* 0x000fe400078008ff */
[----:B------:R-:W-:Y:S02]  /*47a0*/  IADD3 R10, R9, R10, RZ ;  /* 0x0000000a090a7210 */ /* 0x000fe40007ffe0ff */
[----:B------:R-:W-:Y:S02]  /*47b0*/  LEA R4, P1, R8, c[0x0][0x340], 0x1 ;  /* 0x0000d00008047a11 */ /* 0x000fe400078208ff */
[----:B------:R-:W-:-:S02]  /*47c0*/  MOV R7, c[0x0][0x3a0] ;  /* 0x0000e80000077a02 */ /* 0x000fc40000000f00 */
[----:B------:R-:W-:Y:S02]  /*47d0*/  LEA.HI.X R3, R6, c[0x0][0x34c], R0, 0x1, P0 ;  /* 0x0000d30006037a11 */ /* 0x000fe400000f0c00 */
[----:B------:R-:W-:Y:S02]  /*47e0*/  MOV R0, c[0x0][0x3a8] ;  /* 0x0000ea0000007a02 */ /* 0x000fe40000000f00 */
[----:B------:R-:W-:Y:S02]  /*47f0*/  LEA.HI.X R5, R8, c[0x0][0x344], R10, 0x1, P1 ;  /* 0x0000d10008057a11 */ /* 0x000fe400008f0c0a */
[----:B------:R-:W-:Y:S02]  /*4800*/  MOV R9, c[0x0][0x3a4] ;  /* 0x0000e90000097a02 */ /* 0x000fe40000000f00 */
[----:B------:R-:W-:Y:S02]  /*4810*/  LEA R8, P1, R7, R4, 0x6 ;  /* 0x0000000407087211 */ /* 0x000fe400078230ff */
[----:B------:R-:W-:-:S02]  /*4820*/  MOV R10, c[0x0][0x3ac] ;  /* 0x0000eb00000a7a02 */ /* 0x000fc40000000f00 */
[C---:B------:R-:W-:Y:S02]  /*4830*/  LEA R6, P0, R0.reuse, R2, 0x6 ;  /* 0x0000000200067211 */ /* 0x040fe400078030ff */
[----:B------:R-:W-:Y:S01]  /*4840*/  LEA.HI.X R9, R7, R5, R9, 0x6, P1 ;  /* 0x0000000507097211 */ /* 0x000fe200008f3409 */
[----:B------:R-:W1:Y:S01]  /*4850*/  LDS.128 R40, [R211+0xc000] ;  /* 0x00c00000d3287984 */ /* 0x000e620000000c00 */
[----:B------:R-:W-:-:S03]  /*4860*/  LEA.HI.X R7, R0, R3, R10, 0x6, P0 ;  /* 0x0000000300077211 */ /* 0x000fc600000f340a */
[----:B------:R-:W2:Y:S04]  /*4870*/  LDS.128 R32, [R211+0xe000] ;  /* 0x00e00000d3207984 */ /* 0x000ea80000000c00 */
[----:B------:R-:W3:Y:S04]  /*4880*/  LDS.128 R36, [R211+0xd000] ;  /* 0x00d00000d3247984 */ /* 0x000ee80000000c00 */
[----:B------:R-:W4:Y:S04]  /*4890*/  LDS.128 R28, [R211+0xf000] ;  /* 0x00f00000d31c7984 */ /* 0x000f280000000c00 */
[----:B------:R-:W4:Y:S04]  /*48a0*/  LDS.128 R24, [R211+0x10000] ;  /* 0x01000000d3187984 */ /* 0x000f280000000c00 */
[----:B------:R-:W4:Y:S04]  /*48b0*/  LDS.128 R16, [R211+0x12000] ;  /* 0x01200000d3107984 */ /* 0x000f280000000c00 */
[----:B------:R-:W4:Y:S04]  /*48c0*/  LDS.128 R20, [R211+0x11000] ;  /* 0x01100000d3147984 */ /* 0x000f280000000c00 */
[----:B------:R-:W4:Y:S04]  /*48d0*/  LDS.128 R12, [R211+0x13000] ;  /* 0x01300000d30c7984 */ /* 0x000f280000000c00 */
[----:B-1----:R1:W-:Y:S04]  /*48e0*/  STG.E.128 [R4.64], R40 ;  /* 0x0000002804007986 */ /* 0x0023e8000c101d10 */
[----:B--2---:R1:W-:Y:S04]  /*48f0*/  STG.E.128 [R4.64+0x80], R32 ;  /* 0x0000802004007986 */ /* 0x0043e8000c101d10 */
[----:B---3--:R1:W-:Y:S04]  /*4900*/  STG.E.128 [R8.64], R36 ;  /* 0x0000002408007986 */ /* 0x0083e8000c101d10 */
[----:B----4-:R1:W-:Y:S04]  /*4910*/  STG.E.128 [R8.64+0x80], R28 ;  /* 0x0000801c08007986 */ /* 0x0103e8000c101d10 */
[----:B------:R1:W-:Y:S04]  /*4920*/  STG.E.128 [R2.64], R24 ;  /* 0x0000001802007986 */ /* 0x0003e8000c101d10 */
[----:B------:R1:W-:Y:S04]  /*4930*/  STG.E.128 [R2.64+0x80], R16 ;  /* 0x0000801002007986 */ /* 0x0003e8000c101d10 */
[----:B------:R1:W-:Y:S04]  /*4940*/  STG.E.128 [R6.64], R20 ;  /* 0x0000001406007986 */ /* 0x0003e8000c101d10 */
[----:B------:R1:W-:Y:S02]  /*4950*/  STG.E.128 [R6.64+0x80], R12 ;  /* 0x0000800c06007986 */ /* 0x0003e4000c101d10 */
.L_x_128:
        /* <DEDUP_REMOVED lines=9> */
.L_x_135:
[----:B------:R-:W-:Y:S05]  /*49f0*/  EXIT ;  /* 0x000000000000794d */ /* 0x000fea0003800000 */
.L_x_137:
        /* <DEDUP_REMOVED lines=16> */
.L_x_2049:


//--------------------- .text._ZN5flash44flash_bwd_dq_dk_dv_loop_seqk_parallel_kernelI23Flash_bwd_kernel_traitsILi128ELi64ELi64ELi8ELi4ELi2ELi2ELb1ELb0EN7cutlass6half_tE19Flash_kernel_traitsILi128ELi64ELi64ELi8ES3_EELb0ELb0ELb0ELb1ELb0ELb0ELb0EEEvNS_16Flash_bwd_paramsE --------------------------
	.section	.text._ZN5flash44flash_bwd_dq_dk_dv_loop_seqk_parallel_kernelI23Flash_bwd_kernel_traitsILi128ELi64ELi64ELi8ELi4ELi2ELi2ELb1ELb0EN7cutlass6half_tE19Flash_kernel_traitsILi128ELi64ELi64ELi8ES3_EELb0ELb0ELb0ELb1ELb0ELb0ELb0EEEvNS_16Flash_bwd_paramsE,"ax",@progbits
	.sectioninfo	@"SHI_REGISTERS=255"
	.align	128
        .global         _ZN5flash44flash_bwd_dq_dk_dv_loop_seqk_parallel_kernelI23Flash_bwd_kernel_traitsILi128ELi64ELi64ELi8ELi4ELi2ELi2ELb1ELb0EN7cutlass6half_tE19Flash_kernel_traitsILi128ELi64ELi64ELi8ES3_EELb0ELb0ELb0ELb1ELb0ELb0ELb0EEEvNS_16Flash_bwd_paramsE
        .type           _ZN5flash44flash_bwd_dq_dk_dv_loop_seqk_parallel_kernelI23Flash_bwd_kernel_traitsILi128ELi64ELi64ELi8ELi4ELi2ELi2ELb1ELb0EN7cutlass6half_tE19Flash_kernel_traitsILi128ELi64ELi64ELi8ES3_EELb0ELb0ELb0ELb1ELb0ELb0ELb0EEEvNS_16Flash_bwd_paramsE,@function
        .size           _ZN5flash44flash_bwd_dq_dk_dv_loop_seqk_parallel_kernelI23Flash_bwd_kernel_traitsILi128ELi64ELi64ELi8ELi4ELi2ELi2ELb1ELb0EN7cutlass6half_tE19Flash_kernel_traitsILi128ELi64ELi64ELi8ES3_EELb0ELb0ELb0ELb1ELb0ELb0ELb0EEEvNS_16Flash_bwd_paramsE,(.L_x_2050 - _ZN5flash44flash_bwd_dq_dk_dv_loop_seqk_parallel_kernelI23Flash_bwd_kernel_traitsILi128ELi64ELi64ELi8ELi4ELi2ELi2ELb1ELb0EN7cutlass6half_tE19Flash_kernel_traitsILi128ELi64ELi64ELi8ES3_EELb0ELb0ELb0ELb1ELb0ELb0ELb0EEEvNS_16Flash_bwd_paramsE)
        .other          _ZN5flash44flash_bwd_dq_dk_dv_loop_seqk_parallel_kernelI23Flash_bwd_kernel_traitsILi128ELi64ELi64ELi8ELi4ELi2ELi2ELb1ELb0EN7cutlass6half_tE19Flash_kernel_traitsILi128ELi64ELi64ELi8ES3_EELb0ELb0ELb0ELb1ELb0ELb0ELb0EEEvNS_16Flash_bwd_paramsE,@"STO_CUDA_ENTRY STV_DEFAULT"
_ZN5flash44flash_bwd_dq_dk_dv_loop_seqk_parallel_kernelI23Flash_bwd_kernel_traitsILi128ELi64ELi64ELi8ELi4ELi2ELi2ELb1ELb0EN7cutlass6half_tE19Flash_kernel_traitsILi128ELi64ELi64ELi8ES3_EELb0ELb0ELb0ELb1ELb0ELb0ELb0EEEvNS_16Flash_bwd_paramsE:
.text._ZN5flash44flash_bwd_dq_dk_dv_loop_seqk_parallel_kernelI23Flash_bwd_kernel_traitsILi128ELi64ELi64ELi8ELi4ELi2ELi2ELb1ELb0EN7cutlass6half_tE19Flash_kernel_traitsILi128ELi64ELi64ELi8ES3_EELb0ELb0ELb0ELb1ELb0ELb0ELb0EEEvNS_16Flash_bwd_paramsE:
        /* <DEDUP_REMOVED lines=11> */
[----:B------:R-:W-:Y:S01]  /*00b0*/  IMAD.MOV.U32 R185, RZ, RZ, 0x40 ;  /* 0x00000040ffb97424 */ /* 0x000fe200078e00ff */
[----:B------:R-:W-:Y:S01]  /*00c0*/  ULDC.64 UR6, c[0x0][0x118] ;  /* 0x0000460000067ab9 */ /* 0x000fe20000000a00 */
[----:B------:R-:W-:Y:S01]  /*00d0*/  IMAD.MOV.U32 R223, RZ, RZ, -0x10 ;  /* 0xfffffff0ffdf7424 */ /* 0x000fe200078e00ff */
[----:B------:R-:W2:Y:S01]  /*00e0*/  S2R R244, SR_CTAID.Z ;  /* 0x0000000000f47919 */ /* 0x000ea20000002700 */
        /* <DEDUP_REMOVED lines=38> */
[----:B------:R-:W-:Y:S02]  /*0350*/  SHF.R.S32.HI R8, RZ, 0x7, R8 ;  /* 0x00000007ff087819 */ /* 0x000fe40000011408 */
[C---:B------:R-:W-:Y:S02]  /*0360*/  LOP3.LUT R4, R0.reuse, 0x10, R3, 0xf8, !PT ;  /* 0x0000001000047812 */ /* 0x040fe400078ef803 */
[----:B------:R-:W-:Y:S01]  /*0370*/  LOP3.LUT R189, R0, 0x8, R16, 0xf8, !PT ;  /* 0x0000000800bd7812 */ /* 0x000fe200078ef810 */
[----:B------:R-:W-:Y:S01]  /*0380*/  IMAD R3, R8, 0x800, R186 ;  /* 0x0000080008037824 */ /* 0x000fe200078e02ba */
[----:B------:R-:W-:Y:S02]  /*0390*/  SHF.R.U32.HI R0, RZ, 0x3, R0 ;  /* 0x00000003ff007819 */ /* 0x000fe40000011600 */
[----:B------:R-:W-:Y:S02]  /*03a0*/  LOP3.LUT R4, R4, 0x8, R16, 0xf8, !PT ;  /* 0x0000000804047812 */ /* 0x000fe400078ef810 */
        /* <DEDUP_REMOVED lines=9> */
[----:B------:R-:W-:Y:S01]  /*0440*/  IMAD.SHL.U32 R189, R189, 0x2, RZ ;  /* 0x00000002bdbd7824 */ /* 0x000fe200078e00ff */
[----:B------:R-:W-:Y:S01]  /*0450*/  LOP3.LUT R2, R15, 0x7ffffffc, RZ, 0xc0, !PT ;  /* 0x7ffffffc0f027812 */ /* 0x000fe200078ec0ff */
[----:B------:R-:W-:Y:S01]  /*0460*/  IMAD.IADD R4, R12, 0x1, -R4 ;  /* 0x000000010c047824 */ /* 0x000fe200078e0a04 */
[----:B------:R-:W-:-:S02]  /*0470*/  SHF.R.S32.HI R0, RZ, 0x6, R0 ;  /* 0x00000006ff007819 */ /* 0x000fc40000011400 */
[----:B------:R-:W-:Y:S02]  /*0480*/  SHF.R.S32.HI R3, RZ, 0x1f, R14 ;  /* 0x0000001fff037819 */ /* 0x000fe4000001140e */
[----:B------:R-:W-:Y:S01]  /*0490*/  ISETP.NE.U32.AND P0, PT, R5, 0x1, PT ;  /* 0x000000010500780c */ /* 0x000fe20003f05070 */
[----:B------:R-:W-:Y:S01]  /*04a0*/  IMAD.IADD R5, R12, 0x1, -R2 ;  /* 0x000000010c057824 */ /* 0x000fe200078e0a02 */
[----:B------:R-:W-:Y:S01]  /*04b0*/  LEA.HI R3, R3, R18, RZ, 0x2 ;  /* 0x0000001203037211 */ /* 0x000fe200078f10ff */
[C---:B------:R-:W-:Y:S01]  /*04c0*/  IMAD R13, R0.reuse, 0x200, R9 ;  /* 0x00000200000d7824 */ /* 0x040fe200078e0209 */
[----:B------:R1:W-:Y:S01]  /*04d0*/  STL [R1+0x14], R4 ;  /* 0x0000140401007387 */ /* 0x0003e20000100800 */
[----:B------:R-:W-:Y:S01]  /*04e0*/  IMAD.SHL.U32 R2, R0, 0x8, RZ ;  /* 0x0000000800027824 */ /* 0x000fe200078e00ff */
[----:B------:R-:W-:Y:S01]  /*04f0*/  LOP3.LUT R3, R3, 0xfffffffc, RZ, 0xc0, !PT ;  /* 0xfffffffc03037812 */ /* 0x000fe200078ec0ff */
[C---:B------:R-:W-:Y:S01]  /*0500*/  IMAD.SHL.U32 R0, R7.reuse, 0x40, RZ ;  /* 0x0000004007007824 */ /* 0x040fe200078e00ff */
[----:B------:R-:W-:Y:S01]  /*0510*/  R2P PR, R7, 0x6 ;  /* 0x0000000607007804 */ /* 0x000fe20000000000 */
[----:B------:R-:W-:Y:S01]  /*0520*/  IMAD.SHL.U32 R12, R12, 0x2, RZ ;  /* 0x000000020c0c7824 */ /* 0x000fe200078e00ff */
[----:B------:R-:W-:Y:S01]  /*0530*/  LOP3.LUT R2, R2, 0x18, RZ, 0xc0, !PT ;  /* 0x0000001802027812 */ /* 0x000fe200078ec0ff */
[----:B------:R-:W-:Y:S01]  /*0540*/  IMAD.SHL.U32 R7, R5, 0x2, RZ ;  /* 0x0000000205077824 */ /* 0x000fe200078e00ff */
[----:B------:R-:W-:Y:S01]  /*0550*/  LOP3.LUT R0, R0, 0x1c0, RZ, 0xc0, !PT ;  /* 0x000001c000007812 */ /* 0x000fe200078ec0ff */
[----:B------:R-:W-:Y:S01]  /*0560*/  IMAD.IADD R203, R18, 0x1, -R3 ;  /* 0x0000000112cb7824 */ /* 0x000fe200078e0a03 */
[----:B------:R-:W-:Y:S01]  /*0570*/  STL [R1+0x18], R13 ;  /* 0x0000180d01007387 */ /* 0x000fe20000100800 */
[----:B------:R-:W-:Y:S01]  /*0580*/  IMAD.SHL.U32 R5, R10, 0x20, RZ ;  /* 0x000000200a057824 */ /* 0x000fe200078e00ff */
[----:B------:R-:W-:Y:S01]  /*0590*/  SHF.R.U32.HI R3, RZ, 0x3, R0 ;  /* 0x00000003ff037819 */ /* 0x000fe20000011600 */
[----:B------:R-:W-:Y:S01]  /*05a0*/  IMAD.SHL.U32 R208, R13, 0x2, RZ ;  /* 0x000000020dd07824 */ /* 0x000fe200078e00ff */
[----:B------:R-:W-:-:S02]  /*05b0*/  SEL R185, R185, 0xffffffc0, !P3 ;  /* 0xffffffc0b9b97807 */ /* 0x000fc40005800000 */
[----:B------:R-:W-:Y:S02]  /*05c0*/  LOP3.LUT R9, R3, R0, R2, 0x1e, !PT ;  /* 0x0000000003097212 */ /* 0x000fe400078e1e02 */
[----:B------:R-:W-:Y:S01]  /*05d0*/  SEL R223, R223, 0x10, !P0 ;  /* 0x00000010dfdf7807 */ /* 0x000fe20004000000 */
[----:B------:R-:W-:Y:S01]  /*05e0*/  IMAD.IADD R188, R189, 0x1, R185 ;  /* 0x00000001bdbc7824 */ /* 0x000fe200078e02b9 */
[----:B------:R-:W-:Y:S01]  /*05f0*/  IADD3 R229, R218, 0x40, RZ ;  /* 0x00000040dae57810 */ /* 0x000fe20007ffe0ff */
[----:B-1----:R-:W-:-:S05]  /*0600*/  IMAD.SHL.U32 R4, R8, 0x20, RZ ;  /* 0x0000002008047824 */ /* 0x002fca00078e00ff */
[----:B------:R-:W-:Y:S02]  /*0610*/  LOP3.LUT R8, R4, 0x6, R12, 0xf8, !PT ;  /* 0x0000000604087812 */ /* 0x000fe400078ef80c */
[----:B------:R-:W-:-:S03]  /*0620*/  LOP3.LUT R4, R0, 0x20, R4, 0xf8, !PT ;  /* 0x0000002000047812 */ /* 0x000fc600078ef804 */
[----:B------:R1:W-:Y:S01]  /*0630*/  STL [R1+0x1c], R8 ;  /* 0x00001c0801007387 */ /* 0x0003e20000100800 */
[----:B------:R-:W-:Y:S01]  /*0640*/  LOP3.LUT R0, R4, R3, RZ, 0x3c, !PT ;  /* 0x0000000304007212 */ /* 0x000fe200078e3cff */
[--C-:B------:R-:W-:Y:S02]  /*0650*/  IMAD R4, R203, 0x400, R7.reuse ;  /* 0x00000400cb047824 */ /* 0x100fe400078e0207 */
[----:B------:R3:W-:Y:S02]  /*0660*/  STL [R1+0x10], R17 ;  /* 0x0000101101007387 */ /* 0x0007e40000100800 */
[----:B------:R-:W-:Y:S02]  /*0670*/  IMAD.IADD R221, R4, 0x1, R0 ;  /* 0x0000000104dd7824 */ /* 0x000fe400078e0200 */
[----:B------:R-:W-:Y:S02]  /*0680*/  IMAD R4, R194, 0x400, R7 ;  /* 0x00000400c2047824 */ /* 0x000fe400078e0207 */
[----:B------:R-:W-:-:S02]  /*0690*/  IMAD.SHL.U32 R221, R221, 0x2, RZ ;  /* 0x00000002dddd7824 */ /* 0x000fc400078e00ff */
[----:B------:R-:W-:Y:S02]  /*06a0*/  IMAD.IADD R4, R4, 0x1, R9 ;  /* 0x0000000104047824 */ /* 0x000fe400078e0209 */
[C---:B------:R-:W-:Y:S01]  /*06b0*/  IMAD.IADD R224, R221.reuse, 0x1, R223 ;  /* 0x00000001dde07824 */ /* 0x040fe200078e02df */
[C---:B------:R-:W-:Y:S02]  /*06c0*/  IADD3 R222, R221.reuse, 0x20, RZ ;  /* 0x00000020ddde7810 */ /* 0x040fe40007ffe0ff */
[----:B------:R-:W-:-:S05]  /*06d0*/  @P1 IADD3 R222, R221, -0x20, RZ ;  /* 0xffffffe0ddde1810 */ /* 0x000fca0007ffe0ff */
[----:B------:R-:W-:Y:S01]  /*06e0*/  IMAD.IADD R223, R223, 0x1, R222 ;  /* 0x00000001dfdf7824 */ /* 0x000fe200078e02de */
[----:B-1----:R-:W-:Y:S01]  /*06f0*/  LOP3.LUT R8, R2, 0x20, R5, 0xf8, !PT ;  /* 0x0000002002087812 */ /* 0x002fe200078ef805 */
[----:B------:R-:W-:Y:S01]  /*0700*/  IMAD.SHL.U32 R5, R11, 0x40, RZ ;  /* 0x000000400b057824 */ /* 0x000fe200078e00ff */
[----:B------:R-:W-:Y:S01]  /*0710*/  LOP3.LUT R2, R6, 0x1c0, RZ, 0xc0, !PT ;  /* 0x000001c006027812 */ /* 0x000fe200078ec0ff */
[----:B------:R-:W-:-:S03]  /*0720*/  IMAD.SHL.U32 R6, R10, 0x8, RZ ;  /* 0x000000080a067824 */ /* 0x000fc600078e00ff */
[----:B------:R-:W-:Y:S02]  /*0730*/  SHF.R.U32.HI R3, RZ, 0x3, R2 ;  /* 0x00000003ff037819 */ /* 0x000fe40000011602 */
[----:B------:R-:W-:Y:S02]  /*0740*/  LOP3.LUT R6, R2, 0x8, R6, 0xf8, !PT ;  /* 0x0000000802067812 */ /* 0x000fe400078ef806 */
[----:B------:R-:W-:Y:S02]  /*0750*/  LOP3.LUT R0, R5, 0xfffffe00, RZ, 0xc0, !PT ;  /* 0xfffffe0005007812 */ /* 0x000fe400078ec0ff */
[----:B------:R-:W-:Y:S02]  /*0760*/  LOP3.LUT R2, R3, R8, R2, 0x1e, !PT ;  /* 0x0000000803027212 */ /* 0x000fe400078e1e02 */
[----:B------:R-:W-:Y:S01]  /*0770*/  LOP3.LUT R3, R6, R3, RZ, 0x3c, !PT ;  /* 0x0000000306037212 */ /* 0x000fe200078e3cff */
[--C-:B------:R-:W-:Y:S01]  /*0780*/  IMAD R203, R203, 0x400, R0.reuse ;  /* 0x00000400cbcb7824 */ /* 0x100fe200078e0200 */
[----:B------:R-:W-:Y:S01]  /*0790*/  LOP3.LUT R202, R2, R0, RZ, 0xfc, !PT ;  /* 0x0000000002ca7212 */ /* 0x000fe200078efcff */
[----:B------:R-:W-:Y:S01]  /*07a0*/  IMAD R194, R194, 0x400, R0 ;  /* 0x00000400c2c27824 */ /* 0x000fe200078e0200 */
[----:B------:R-:W-:Y:S01]  /*07b0*/  LEA R2, R4, 0xc000, 0x1 ;  /* 0x0000c00004027811 */ /* 0x000fe200078e08ff */
[----:B------:R-:W-:-:S02]  /*07c0*/  IMAD.MOV.U32 R0, RZ, RZ, 0x20 ;  /* 0x00000020ff007424 */ /* 0x000fc400078e00ff */
[----:B------:R-:W-:Y:S02]  /*07d0*/  IMAD.IADD R194, R3, 0x1, R194 ;  /* 0x0000000103c27824 */ /* 0x000fe400078e02c2 */
[----:B------:R3:W-:Y:S01]  /*07e0*/  STL [R1+0x4], R2 ;  /* 0x0000040201007387 */ /* 0x0007e20000100800 */
[----:B------:R-:W-:Y:S01]  /*07f0*/  SEL R0, R0, 0xffffffe0, !P4 ;  /* 0xffffffe000007807 */ /* 0x000fe20006000000 */
[----:B------:R-:W-:Y:S01]  /*0800*/  IMAD.IADD R203, R203, 0x1, R3 ;  /* 0x00000001cbcb7824 */ /* 0x000fe200078e0203 */
[----:B------:R-:W-:Y:S02]  /*0810*/  LEA R194, R194, 0x10000, 0x1 ;  /* 0x00010000c2c27811 */ /* 0x000fe400078e08ff */
[--C-:B------:R-:W-:Y:S01]  /*0820*/  IADD3 R191, R185, R189, R0.reuse ;  /* 0x000000bdb9bf7210 */ /* 0x100fe20007ffe000 */
[----:B------:R-:W-:Y:S01]  /*0830*/  IMAD.IADD R190, R189, 0x1, R0 ;  /* 0x00000001bdbe7824 */ /* 0x000fe200078e0200 */
[----:B------:R-:W-:Y:S01]  /*0840*/  IADD3 R0, R2, 0x40, RZ ;  /* 0x0000004002007810 */ /* 0x000fe20007ffe0ff */
[----:B------:R-:W-:Y:S01]  /*0850*/  IMAD R185, R186, 0x2, R185 ;  /* 0x00000002bab97824 */ /* 0x000fe200078e02b9 */
[----:B------:R-:W-:Y:S01]  /*0860*/  @P2 IADD3 R0, R2, -0x40, RZ ;  /* 0xffffffc002002810 */ /* 0x000fe20007ffe0ff */
[----:B------:R-:W-:-:S04]  /*0870*/  IMAD.SHL.U32 R186, R186, 0x2, RZ ;  /* 0x00000002baba7824 */ /* 0x000fc800078e00ff */
[----:B--2---:R3:W-:Y:S03]  /*0880*/  STL [R1+0x8], R0 ;  /* 0x0000080001007387 */ /* 0x0047e60000100800 */
.L_x_184:
[----:B-1----:R-:W1:Y:S01]  /*0890*/  S2R R37, SR_CTAID.Y ;  /* 0x0000000000257919 */ /* 0x002e620000002600 */
[----:B--23--:R-:W2:Y:S01]  /*08a0*/  LDC.U8 R0, c[0x0][0x312] ;  /* 0x0000c480ff007b82 */ /* 0x00cea20000000000 */
        /* <DEDUP_REMOVED lines=22> */
[----:B------:R-:W3:Y:S01]  /*0a10*/  @!P5 LDG.E R12, [R2.64] ;  /* 0x00000006020cd981 */ /* 0x000ee2000c1e1900 */
[----:B------:R-:W-:-:S04]  /*0a20*/  ISETP.NE.U32.AND P0, PT, RZ, c[0x0][0x248], PT ;  /* 0x00009200ff007a0c */ /* 0x000fc80003f05070 */
[----:B------:R-:W-:Y:S01]  /*0a30*/  ISETP.NE.AND.EX P0, PT, RZ, c[0x0][0x24c], PT, P0 ;  /* 0x00009300ff007a0c */ /* 0x000fe20003f05300 */
[----:B-1----:R-:W-:Y:S02]  /*0a40*/  IMAD.MOV.U32 R4, RZ, RZ, c[0x0][0x218] ;  /* 0x00008600ff047624 */ /* 0x002fe400078e00ff */
[----:B--2---:R-:W-:Y:S02]  /*0a50*/  @P1 IMAD.IADD R25, R6, 0x1, -R0 ;  /* 0x0000000106191824 */ /* 0x004fe400078e0a00 */
[----:B------:R-:W-:Y:S01]  /*0a60*/  @!P1 IMAD.MOV.U32 R25, RZ, RZ, c[0x0][0x214] ;  /* 0x00008500ff199624 */ /* 0x000fe200078e00ff */
[----:B---3--:R1:W-:Y:S07]  /*0a70*/  STL [R1+0xc], R12 ;  /* 0x00000c0c01007387 */ /* 0x0083ee0000100800 */
[----:B------:R-:W-:Y:S05]  /*0a80*/  @!P0 BRA `(.L_x_138) ;  /* 0x0000003000008947 */ /* 0x000fea0003800000 */
[----:B------:R-:W2:Y:S02]  /*0a90*/  @P4 LDG.E R4, [R2.64+0x4] ;  /* 0x0000040602044981 */ /* 0x000ea4000c1e1900 */
[----:B--2---:R-:W-:-:S06]  /*0aa0*/  @P4 IADD3 R4, R4, -R12, RZ ;  /* 0x8000000c04044210 */ /* 0x004fcc0007ffe0ff */
[----:B------:R2:W5:Y:S02]  /*0ab0*/  @!P4 LDG.E R4, [R2.64] ;  /* 0x000000060204c981 */ /* 0x000564000c1e1900 */
.L_x_138:
[----:B------:R-:W-:Y:S01]  /*0ac0*/  ISETP.NE.U32.AND P2, PT, RZ, c[0x0][0x258], PT ;  /* 0x00009600ff007a0c */ /* 0x000fe20003f45070 */
[----:B------:R-:W3:Y:S03]  /*0ad0*/  LDL R36, [R1+0x10] ;  /* 0x0000100001247983 */ /* 0x000ee60000100800 */
[----:B------:R-:W-:-:S13]  /*0ae0*/  ISETP.NE.AND.EX P2, PT, RZ, c[0x0][0x25c], PT, P2 ;  /* 0x00009700ff007a0c */ /* 0x000fda0003f45320 */
[----:B--2---:R-:W-:-:S04]  /*0af0*/  @P2 IADD3 R2, P0, R8, c[0x0][0x258], RZ ;  /* 0x0000960008022a10 */ /* 0x004fc80007f1e0ff */
[----:B------:R-:W-:-:S06]  /*0b00*/  @P2 IADD3.X R3, R7, c[0x0][0x25c], RZ, P0, !PT ;  /* 0x0000970007032a10 */ /* 0x000fcc00007fe4ff */
[----:B------:R-:W2:Y:S01]  /*0b10*/  @P2 LDG.E R3, [R2.64] ;  /* 0x0000000602032981 */ /* 0x000ea2000c1e1900 */
[----:B------:R-:W-:-:S04]  /*0b20*/  @!P2 ISETP.NE.U32.AND P0, PT, RZ, c[0x0][0x268], PT ;  /* 0x00009a00ff00aa0c */ /* 0x000fc80003f05070 */
[----:B------:R-:W-:-:S04]  /*0b30*/  @!P2 ISETP.NE.AND.EX P0, PT, RZ, c[0x0][0x26c], PT, P0 ;  /* 0x00009b00ff00aa0c */ /* 0x000fc80003f05300 */
[----:B------:R-:W-:Y:S01]  /*0b40*/  @!P2 SEL R2, RZ, c[0x0][0x21c], !P0 ;  /* 0x00008700ff02aa07 */ /* 0x000fe20004000000 */
[----:B---3--:R-:W-:Y:S02]  /*0b50*/  IMAD.SHL.U32 R22, R36, 0x40, RZ ;  /* 0x0000004024167824 */ /* 0x008fe400078e00ff */
[--C-:B--2--5:R-:W-:Y:S01]  /*0b60*/  @P2 IMAD.IADD R209, R3, 0x1, -R243.reuse ;  /* 0x0000000103d12824 */ /* 0x124fe200078e0af3 */
        /* <DEDUP_REMOVED lines=34> */
.L_x_140:
        /* <DEDUP_REMOVED lines=15> */
.L_x_141:
[----:B------:R-:W-:Y:S01]  /*0e80*/  IABS R14, c[0x0][0x1c8] ;  /* 0x00007200000e7a13 */ /* 0x000fe20000000000 */
[----:B------:R-:W2:Y:S01]  /*0e90*/  LDC.U8 R15, c[0x0][0x328] ;  /* 0x0000ca00ff0f7b82 */ /* 0x000ea20000000000 */
[----:B------:R-:W-:Y:S01]  /*0ea0*/  IABS R7, R244 ;  /* 0x000000f400077213 */ /* 0x000fe20000000000 */
[C---:B------:R-:W-:Y:S01]  /*0eb0*/  @P0 IMAD.WIDE.U32 R4, R0.reuse, c[0x0][0x370], RZ ;  /* 0x0000dc0000040a25 */ /* 0x040fe200078e00ff */
[----:B------:R-:W3:Y:S01]  /*0ec0*/  I2F.RP R2, R14 ;  /* 0x0000000e00027306 */ /* 0x000ee20000209400 */
[----:B-1----:R-:W-:Y:S01]  /*0ed0*/  MOV R12, c[0x0][0x224] ;  /* 0x00008900000c7a02 */ /* 0x002fe20000000f00 */
[----:B------:R-:W1:Y:S01]  /*0ee0*/  S2R R16, SR_CTAID.X ;  /* 0x0000000000107919 */ /* 0x000e620000002500 */
[----:B------:R-:W-:Y:S01]  /*0ef0*/  MOV R8, R7 ;  /* 0x0000000700087202 */ /* 0x000fe20000000f00 */
[----:B------:R-:W-:Y:S01]  /*0f00*/  @P0 IMAD R11, R0, c[0x0][0x374], R5 ;  /* 0x0000dd00000b0a24 */ /* 0x000fe200078e0205 */
[----:B------:R-:W-:Y:S01]  /*0f10*/  LOP3.LUT R7, R244, c[0x0][0x1c8], RZ, 0x3c, !PT ;  /* 0x00007200f4077a12 */ /* 0x000fe200078e3cff */
[----:B------:R-:W-:Y:S01]  /*0f20*/  @P0 IMAD.MOV.U32 R10, RZ, RZ, R4 ;  /* 0x000000ffff0a0224 */ /* 0x000fe200078e0004 */
[----:B------:R-:W-:Y:S01]  /*0f30*/  SHF.R.S32.HI R12, RZ, 0x1f, R12 ;  /* 0x0000001fff0c7819 */ /* 0x000fe2000001140c */
[----:B------:R-:W-:Y:S01]  /*0f40*/  @!P0 IMAD.WIDE.U32 R4, R37, c[0x0][0x368], RZ ;  /* 0x0000da0025048a25 */ /* 0x000fe200078e00ff */
[----:B------:R-:W-:Y:S01]  /*0f50*/  ISETP.GE.AND P3, PT, R7, RZ, PT ;  /* 0x000000ff0700720c */ /* 0x000fe20003f66270 */
[----:B------:R-:W4:Y:S01]  /*0f60*/  LDC.U8 R21, c[0x0][0x3d0] ;  /* 0x0000f400ff157b82 */ /* 0x000f220000000000 */
[----:B------:R-:W-:Y:S01]  /*0f70*/  MOV R32, c[0x0][0x22c] ;  /* 0x00008b0000207a02 */ /* 0x000fe20000000f00 */
[----:B------:R-:W-:Y:S01]  /*0f80*/  IMAD R7, R12, R37, RZ ;  /* 0x000000250c077224 */ /* 0x000fe200078e02ff */
[----:B------:R-:W-:Y:S01]  /*0f90*/  @!P0 MOV R10, R4 ;  /* 0x00000004000a8202 */ /* 0x000fe20000000f00 */
[----:B------:R-:W-:Y:S01]  /*0fa0*/  IMAD.WIDE.U32 R12, R37, c[0x0][0x224], RZ ;  /* 0x00008900250c7a25 */ /* 0x000fe200078e00ff */
[----:B------:R-:W-:Y:S01]  /*0fb0*/  SHF.R.S32.HI R27, RZ, 0x1f, R22 ;  /* 0x0000001fff1b7819 */ /* 0x000fe20000011416 */
[----:B---3--:R-:W3:Y:S01]  /*0fc0*/  MUFU.RCP R2, R2 ;  /* 0x0000000200027308 */ /* 0x008ee20000001000 */
[----:B------:R-:W-:Y:S01]  /*0fd0*/  SHF.R.S32.HI R245, RZ, 0x1f, R244 ;  /* 0x0000001ffff57819 */ /* 0x000fe200000114f4 */
[----:B------:R-:W-:Y:S01]  /*0fe0*/  IMAD.WIDE R18, R32, c[0x0][0x1c0], RZ ;  /* 0x0000700020127a25 */ /* 0x000fe200078e02ff */
[----:B--2---:R-:W-:-:S03]  /*0ff0*/  ISETP.NE.AND P2, PT, R15, RZ, PT ;  /* 0x000000ff0f00720c */ /* 0x004fc60003f45270 */
[----:B-1----:R-:W-:Y:S01]  /*1000*/  IMAD.WIDE.U32 R34, R16, c[0x0][0x3d8], RZ ;  /* 0x0000f60010227a25 */ /* 0x002fe200078e00ff */
[----:B---3--:R-:W-:-:S04]  /*1010*/  IADD3 R2, R2, 0xffffffe, RZ ;  /* 0x0ffffffe02027810 */ /* 0x008fc80007ffe0ff */
[----:B------:R-:W1:Y:S02]  /*1020*/  F2I.FTZ.U32.TRUNC.NTZ R3, R2 ;  /* 0x0000000200037305 */ /* 0x000e64000021f000 */
[----:B-1----:R-:W-:-:S05]  /*1030*/  IADD3 R2, RZ, -R3, RZ ;  /* 0x80000003ff027210 */ /* 0x002fca0007ffe0ff */
[----:B------:R-:W-:Y:S02]  /*1040*/  IMAD R6, R2, R14, RZ ;  /* 0x0000000e02067224 */ /* 0x000fe400078e02ff */
[----:B------:R-:W-:-:S04]  /*1050*/  IMAD.MOV.U32 R2, RZ, RZ, RZ ;  /* 0x000000ffff027224 */ /* 0x000fc800078e00ff */
[----:B------:R-:W-:-:S04]  /*1060*/  IMAD.HI.U32 R2, R3, R6, R2 ;  /* 0x0000000603027227 */ /* 0x000fc800078e0002 */
[----:B------:R-:W-:Y:S02]  /*1070*/  @!P0 IMAD R6, R33, c[0x0][0x368], RZ ;  /* 0x0000da0021068a24 */ /* 0x000fe400078e02ff */
[----:B------:R-:W-:-:S04]  /*1080*/  IMAD.HI.U32 R2, R2, R8, RZ ;  /* 0x0000000802027227 */ /* 0x000fc800078e00ff */
[----:B------:R-:W-:Y:S02]  /*1090*/  IMAD.MOV R3, RZ, RZ, -R2 ;  /* 0x000000ffff037224 */ /* 0x000fe400078e0a02 */
[C---:B------:R-:W-:Y:S02]  /*10a0*/  @!P0 IMAD R6, R37.reuse, c[0x0][0x36c], R6 ;  /* 0x0000db0025068a24 */ /* 0x040fe400078e0206 */
[----:B------:R-:W-:Y:S01]  /*10b0*/  IMAD R3, R14, R3, R8 ;  /* 0x000000030e037224 */ /* 0x000fe200078e0208 */
[----:B------:R-:W-:Y:S01]  /*10c0*/  SHF.L.U64.HI R8, R37, 0x7, R33 ;  /* 0x0000000725087819 */ /* 0x000fe20000010221 */
[----:B------:R-:W-:Y:S01]  /*10d0*/  @!P0 IMAD.IADD R11, R5, 0x1, R6 ;  /* 0x00000001050b8824 */ /* 0x000fe200078e0206 */
[----:B------:R-:W-:Y:S01]  /*10e0*/  SHF.L.U32 R6, R37, 0x7, RZ ;  /* 0x0000000725067819 */ /* 0x000fe200000006ff */
[----:B------:R-:W-:Y:S01]  /*10f0*/  IMAD R5, R33, c[0x0][0x224], R7 ;  /* 0x0000890021057a24 */ /* 0x000fe200078e0207 */
[----:B------:R-:W-:Y:S01]  /*1100*/  ISETP.GT.U32.AND P4, PT, R14, R3, PT ;  /* 0x000000030e00720c */ /* 0x000fe20003f84070 */
[-C--:B------:R-:W-:Y:S01]  /*1110*/  IMAD R7, R19, R12.reuse, RZ ;  /* 0x0000000c13077224 */ /* 0x080fe200078e02ff */
[----:B------:R-:W-:Y:S01]  /*1120*/  SEL R6, R6, RZ, P1 ;  /* 0x000000ff06067207 */ /* 0x000fe20000800000 */
[----:B------:R-:W-:Y:S01]  /*1130*/  IMAD.IADD R4, R13, 0x1, R5 ;  /* 0x000000010d047824 */ /* 0x000fe200078e0205 */
[----:B------:R-:W-:Y:S01]  /*1140*/  SEL R8, R8, RZ, P1 ;  /* 0x000000ff08087207 */ /* 0x000fe20000800000 */
[----:B------:R-:W-:Y:S01]  /*1150*/  IMAD.WIDE.U32 R12, R18, R12, RZ ;  /* 0x0000000c120c7225 */ /* 0x000fe200078e00ff */
[----:B------:R-:W-:-:S03]  /*1160*/  IADD3 R6, P1, R9, R6, RZ ;  /* 0x0000000609067210 */ /* 0x000fc60007f3e0ff */
[C---:B------:R-:W-:Y:S01]  /*1170*/  IMAD R7, R18.reuse, R4, R7 ;  /* 0x0000000412077224 */ /* 0x040fe200078e0207 */
[----:B------:R-:W-:Y:S01]  /*1180*/  IADD3.X R8, R17, R8, RZ, P1, !PT ;  /* 0x0000000811087210 */ /* 0x000fe20000ffe4ff */
[----:B------:R-:W-:Y:S01]  /*1190*/  IMAD.WIDE.U32 R4, R18, R0, RZ ;  /* 0x0000000012047225 */ /* 0x000fe200078e00ff */
[----:B----4-:R-:W-:Y:S02]  /*11a0*/  ISETP.NE.AND P1, PT, R21, RZ, PT ;  /* 0x000000ff1500720c */ /* 0x010fe40003f25270 */
[----:B------:R-:W-:Y:S01]  /*11b0*/  @!P4 IADD3 R2, R2, 0x1, RZ ;  /* 0x000000010202c810 */ /* 0x000fe20007ffe0ff */
[----:B------:R-:W-:Y:S01]  /*11c0*/  @!P4 IMAD.IADD R3, R3, 0x1, -R14 ;  /* 0x000000010303c824 */ /* 0x000fe200078e0a0e */
[----:B------:R-:W-:Y:S01]  /*11d0*/  ISETP.NE.AND P4, PT, RZ, c[0x0][0x1c8], PT ;  /* 0x00007200ff007a0c */ /* 0x000fe20003f85270 */
[----:B------:R-:W-:Y:S01]  /*11e0*/  IMAD.IADD R15, R13, 0x1, R7 ;  /* 0x000000010d0f7824 */ /* 0x000fe200078e0207 */
[----:B------:R-:W-:Y:S02]  /*11f0*/  SEL R21, R34, RZ, P1 ;  /* 0x000000ff22157207 */ /* 0x000fe40000800000 */
[----:B------:R-:W-:Y:S01]  /*1200*/  ISETP.GE.U32.AND P5, PT, R3, R14, PT ;  /* 0x0000000e0300720c */ /* 0x000fe20003fa6070 */
[----:B------:R-:W-:-:S02]  /*1210*/  IMAD R14, R19, R6, RZ ;  /* 0x00000006130e7224 */ /* 0x000fc400078e02ff */
[----:B------:R-:W-:Y:S01]  /*1220*/  IMAD R3, R19, R0, RZ ;  /* 0x0000000013037224 */ /* 0x000fe200078e02ff */
[----:B------:R-:W-:Y:S01]  /*1230*/  SEL R19, R12, R4, !P0 ;  /* 0x000000040c137207 */ /* 0x000fe20004000000 */
[----:B------:R-:W-:Y:S02]  /*1240*/  IMAD R12, R18, R8, R14 ;  /* 0x00000008120c7224 */ /* 0x000fe400078e020e */
[----:B------:R-:W-:Y:S01]  /*1250*/  @P2 IMAD R4, R37, c[0x0][0x214], RZ ;  /* 0x0000850025042a24 */ /* 0x000fe200078e02ff */
[----:B------:R-:W-:Y:S01]  /*1260*/  @P0 IADD3 R15, R5, R3, RZ ;  /* 0x00000003050f0210 */ /* 0x000fe20007ffe0ff */
[----:B------:R-:W-:-:S03]  /*1270*/  IMAD.WIDE.U32 R6, R18, R6, RZ ;  /* 0x0000000612067225 */ /* 0x000fc600078e00ff */
[----:B------:R-:W-:Y:S01]  /*1280*/  @P2 SEL R3, R4, R0, !P0 ;  /* 0x0000000004032207 */ /* 0x000fe20004000000 */
[----:B------:R-:W-:Y:S01]  /*1290*/  IMAD R5, R16, c[0x0][0x3dc], R35 ;  /* 0x0000f70010057a24 */ /* 0x000fe200078e0223 */
[----:B------:R-:W-:Y:S01]  /*12a0*/  @P5 IADD3 R2, R2, 0x1, RZ ;  /* 0x0000000102025810 */ /* 0x000fe20007ffe0ff */
[C---:B------:R-:W-:Y:S01]  /*12b0*/  IMAD R4, R244.reuse, c[0x0][0x22c], RZ ;  /* 0x00008b00f4047a24 */ /* 0x040fe200078e02ff */
[----:B------:R-:W-:Y:S01]  /*12c0*/  IADD3 R12, R7, R12, RZ ;  /* 0x0000000c070c7210 */ /* 0x000fe20007ffe0ff */
[----:B------:R-:W-:Y:S01]  /*12d0*/  @!P2 IMAD R8, R37, c[0x0][0x1c0], R244 ;  /* 0x000070002508aa24 */ /* 0x000fe200078e02f4 */
[----:B------:R-:W-:Y:S01]  /*12e0*/  SEL R18, R5, RZ, P1 ;  /* 0x000000ff05127207 */ /* 0x000fe20000800000 */
[----:B------:R-:W-:Y:S01]  /*12f0*/  IMAD.MOV.U32 R14, RZ, RZ, R2 ;  /* 0x000000ffff0e7224 */ /* 0x000fe200078e0002 */
[----:B------:R-:W-:Y:S01]  /*1300*/  SHF.R.S32.HI R16, RZ, 0x1f, R4 ;  /* 0x0000001fff107819 */ /* 0x000fe20000011404 */
[----:B------:R-:W-:Y:S02]  /*1310*/  @P2 IMAD R13, R244, c[0x0][0x234], R3 ;  /* 0x00008d00f40d2a24 */ /* 0x000fe400078e0203 */
[----:B------:R-:W-:Y:S01]  /*1320*/  @!P2 IMAD R13, R8, c[0x0][0x214], RZ ;  /* 0x00008500080daa24 */ /* 0x000fe200078e02ff */
[----:B------:R-:W-:-:S02]  /*1330*/  @!P3 IADD3 R14, -R14, RZ, RZ ;  /* 0x000000ff0e0eb210 */ /* 0x000fc40007ffe1ff */
[----:B------:R-:W-:-:S04]  /*1340*/  @!P4 LOP3.LUT R14, RZ, c[0x0][0x1c8], RZ, 0x33, !PT ;  /* 0x00007200ff0eca12 */ /* 0x000fc800078e33ff */
        /* <DEDUP_REMOVED lines=9> */
.L_x_142:
[----:B------:R-:W-:-:S04]  /*13e0*/  IMAD R0, R37, c[0x0][0x1c0], R244 ;  /* 0x0000700025007a24 */ /* 0x000fc800078e02f4 */
[----:B------:R-:W-:Y:S02]  /*13f0*/  IMAD R8, R0, c[0x0][0x224], RZ ;  /* 0x0000890000087a24 */ /* 0x000fe400078e02ff */
.L_x_143:
        /* <DEDUP_REMOVED lines=18> */
[----:B------:R-:W-:-:S02]  /*1520*/  IADD3.X R10, R12, R5, R16, P2, P0 ;  /* 0x000000050c0a7210 */ /* 0x000fc400017e0410 */
[----:B------:R-:W-:Y:S01]  /*1530*/  IADD3 R11, P2, P0, R21, R4, R19 ;  /* 0x00000004150b7210 */ /* 0x000fe2000785e013 */
[----:B------:R-:W-:Y:S01]  /*1540*/  IMAD R5, R0, c[0x0][0x190], RZ ;  /* 0x0000640000057a24 */ /* 0x000fe200078e02ff */
[----:B------:R-:W-:Y:S01]  /*1550*/  ISETP.GE.AND P3, PT, R25, 0x1, PT ;  /* 0x000000011900780c */ /* 0x000fe20003f66270 */
[----:B------:R-:W-:Y:S01]  /*1560*/  IMAD R4, R245, c[0x0][0x378], RZ ;  /* 0x0000de00f5047a24 */ /* 0x000fe200078e02ff */
[----:B------:R-:W-:Y:S01]  /*1570*/  IADD3.X R10, R18, R10, R15, P2, P0 ;  /* 0x0000000a120a7210 */ /* 0x000fe200017e040f */
[C---:B------:R-:W-:Y:S01]  /*1580*/  IMAD R12, R7.reuse, c[0x0][0x194], R5 ;  /* 0x00006500070c7a24 */ /* 0x040fe200078e0205 */
[----:B-1----:R-:W-:Y:S01]  /*1590*/  SHF.R.S32.HI R35, RZ, 0x1f, R35 ;  /* 0x0000001fff237819 */ /* 0x002fe20000011423 */
[----:B------:R-:W-:Y:S01]  /*15a0*/  IMAD.WIDE.U32 R6, R7, c[0x0][0x190], R218 ;  /* 0x0000640007067a25 */ /* 0x000fe200078e00da */
[----:B------:R-:W-:Y:S02]  /*15b0*/  MOV R19, 0x4 ;  /* 0x0000000400137802 */ /* 0x000fe40000000f00 */
[----:B---3--:R-:W-:Y:S01]  /*15c0*/  LEA.HI R35, R35, R38, RZ, 0x5 ;  /* 0x0000002623237211 */ /* 0x008fe200078f28ff */
[C---:B------:R-:W-:Y:S01]  /*15d0*/  IMAD R4, R244.reuse, c[0x0][0x37c], R4 ;  /* 0x0000df00f4047a24 */ /* 0x040fe200078e0204 */
[----:B------:R-:W-:Y:S01]  /*15e0*/  IADD3 R6, P2, R29, R6, RZ ;  /* 0x000000061d067210 */ /* 0x000fe20007f5e0ff */
[----:B------:R-:W-:Y:S01]  /*15f0*/  IMAD.WIDE.U32 R2, R244, c[0x0][0x378], R2 ;  /* 0x0000de00f4027a25 */ /* 0x000fe200078e0002 */
[----:B------:R-:W-:-:S02]  /*1600*/  SHF.R.S32.HI R35, RZ, 0x5, R35 ;  /* 0x00000005ff237819 */ /* 0x000fc40000011423 */
[----:B------:R-:W-:Y:S01]  /*1610*/  IADD3.X R7, R20, R7, R12, P2, !PT ;  /* 0x0000000714077210 */ /* 0x000fe200017fe40c */
[----:B------:R-:W-:Y:S01]  /*1620*/  IMAD.IADD R18, R9, 0x1, R8 ;  /* 0x0000000109127824 */ /* 0x000fe200078e0208 */
[----:B------:R-:W-:Y:S01]  /*1630*/  IADD3 R5, R3, R4, RZ ;  /* 0x0000000403057210 */ /* 0x000fe20007ffe0ff */
[----:B------:R-:W-:Y:S02]  /*1640*/  IMAD R3, R245, c[0x0][0x1a8], RZ ;  /* 0x00006a00f5037a24 */ /* 0x000fe400078e02ff */
[----:B------:R-:W-:Y:S02]  /*1650*/  IMAD.MOV.U32 R4, RZ, RZ, R2 ;  /* 0x000000ffff047224 */ /* 0x000fe400078e0002 */
[----:B------:R-:W-:Y:S02]  /*1660*/  IMAD.IADD R15, R9, 0x1, R13 ;  /* 0x00000001090f7824 */ /* 0x000fe400078e020d */
[C---:B------:R-:W-:Y:S02]  /*1670*/  IMAD R3, R244.reuse, c[0x0][0x1ac], R3 ;  /* 0x00006b00f4037a24 */ /* 0x040fe400078e0203 */
[----:B------:R-:W-:-:S04]  /*1680*/  IMAD.WIDE.U32 R12, R244, c[0x0][0x1a8], R6 ;  /* 0x00006a00f40c7a25 */ /* 0x000fc800078e0006 */
[----:B------:R-:W-:-:S04]  /*1690*/  IMAD.WIDE.U32 R4, R242, c[0x0][0x370], R4 ;  /* 0x0000dc00f2047a25 */ /* 0x000fc800078e0004 */
[----:B------:R-:W-:Y:S02]  /*16a0*/  IMAD.IADD R21, R13, 0x1, R3 ;  /* 0x000000010d157824 */ /* 0x000fe400078e0203 */
[----:B------:R-:W-:-:S04]  /*16b0*/  IMAD.WIDE R16, R15, R19, c[0x0][0x200] ;  /* 0x000080000f107625 */ /* 0x000fc800078e0213 */
        /* <DEDUP_REMOVED lines=11> */
[----:B------:R-:W-:Y:S02]  /*1770*/  LEA.HI.SX32 R0, R26, 0xffffffff, 0x1a ;  /* 0xffffffff1a007811 */ /* 0x000fe400078fd2ff */
        /* <DEDUP_REMOVED lines=55> */
.L_x_146:
[----:B------:R-:W-:Y:S05]  /*1af0*/  BSYNC B0 ;  /* 0x0000000000007941 */ /* 0x000fea0003800000 */
.L_x_145:
        /* <DEDUP_REMOVED lines=30> */
.L_x_148:
[----:B------:R-:W-:Y:S05]  /*1ce0*/  BSYNC B0 ;  /* 0x0000000000007941 */ /* 0x000fea0003800000 */
.L_x_147:
        /* <DEDUP_REMOVED lines=20> */
.L_x_150:
[----:B------:R-:W-:Y:S05]  /*1e30*/  BSYNC B0 ;  /* 0x0000000000007941 */ /* 0x000fea0003800000 */
.L_x_149:
        /* <DEDUP_REMOVED lines=28> */
.L_x_152:
[----:B------:R-:W-:Y:S05]  /*2000*/  BSYNC B0 ;  /* 0x0000000000007941 */ /* 0x000fea0003800000 */
.L_x_151:
        /* <DEDUP_REMOVED lines=15> */
.L_x_154:
        /* <DEDUP_REMOVED lines=19> */
.L_x_155:
[----:B------:R-:W-:Y:S05]  /*2230*/  BSYNC B0 ;  /* 0x0000000000007941 */ /* 0x000fea0003800000 */
.L_x_153:
        /* <DEDUP_REMOVED lines=14> */
.L_x_157:
        /* <DEDUP_REMOVED lines=27> */
.L_x_158:
[----:B------:R-:W-:Y:S05]  /*24d0*/  BSYNC B0 ;  /* 0x0000000000007941 */ /* 0x000fea0003800000 */
.L_x_156:
[----:B------:R-:W1:Y:S01]  /*24e0*/  S2R R11, SR_TID.X ;  /* 0x00000000000b7919 */ /* 0x000e620000002100 */
[----:B------:R-:W-:Y:S01]  /*24f0*/  SHF.R.S32.HI R8, RZ, 0x1f, R39 ;  /* 0x0000001fff087819 */ /* 0x000fe20000011427 */
[----:B------:R-:W-:Y:S02]  /*2500*/  IMAD.MOV.U32 R217, RZ, RZ, 0x7f800000 ;  /* 0x7f800000ffd97424 */ /* 0x000fe400078e00ff */
[----:B------:R-:W-:Y:S01]  /*2510*/  IMAD.MOV.U32 R220, RZ, RZ, 0x7f800000 ;  /* 0x7f800000ffdc7424 */ /* 0x000fe200078e00ff */
[----:B------:R-:W-:-:S04]  /*2520*/  LEA.HI R8, R8, R39, RZ, 0x2 ;  /* 0x0000002708087211 */ /* 0x000fc800078f10ff */
[----:B------:R-:W-:Y:S02]  /*2530*/  SHF.R.S32.HI R8, RZ, 0x2, R8 ;  /* 0x00000002ff087819 */ /* 0x000fe40000011408 */
[----:B-1----:R-:W-:-:S04]  /*2540*/  SHF.R.S32.HI R10, RZ, 0x1f, R11 ;  /* 0x0000001fff0a7819 */ /* 0x002fc8000001140b */
[----:B------:R-:W-:-:S04]  /*2550*/  LEA.HI R2, R10, R11, RZ, 0x5 ;  /* 0x0000000b0a027211 */ /* 0x000fc800078f28ff */
[----:B------:R-:W-:-:S04]  /*2560*/  SHF.R.S32.HI R2, RZ, 0x1f, R2 ;  /* 0x0000001fff027819 */ /* 0x000fc80000011402 */
[----:B------:R-:W-:-:S04]  /*2570*/  LEA.HI R2, R2, R35, RZ, 0x2 ;  /* 0x0000002302027211 */ /* 0x000fc800078f10ff */
[----:B------:R-:W-:-:S05]  /*2580*/  LOP3.LUT R2, R2, 0xfffffffc, RZ, 0xc0, !PT ;  /* 0xfffffffc02027812 */ /* 0x000fca00078ec0ff */
[----:B------:R-:W-:-:S04]  /*2590*/  IMAD.IADD R2, R35, 0x1, -R2 ;  /* 0x0000000123027824 */ /* 0x000fc800078e0a02 */
[----:B------:R-:W-:-:S04]  /*25a0*/  IMAD R8, R2, 0x10, R8 ;  /* 0x0000001002087824 */ /* 0x000fc800078e0208 */
[C---:B------:R-:W-:Y:S01]  /*25b0*/  IMAD.SHL.U32 R240, R8.reuse, 0x4, RZ ;  /* 0x0000000408f07824 */ /* 0x040fe200078e00ff */
[C---:B------:R-:W-:Y:S02]  /*25c0*/  IADD3 R2, R8.reuse, 0x8, RZ ;  /* 0x0000000808027810 */ /* 0x040fe40007ffe0ff */
[----:B------:R-:W-:Y:S02]  /*25d0*/  SHF.R.S32.HI R3, RZ, 0x1f, R8 ;  /* 0x0000001fff037819 */ /* 0x000fe40000011408 */
[-C--:B------:R-:W-:Y:S02]  /*25e0*/  ISETP.GE.AND P3, PT, R8, R0.reuse, PT ;  /* 0x000000000800720c */ /* 0x080fe40003f66270 */
[----:B------:R-:W-:Y:S02]  /*25f0*/  ISETP.GE.AND P2, PT, R2, R0, PT ;  /* 0x000000000200720c */ /* 0x000fe40003f46270 */
[----:B------:R-:W-:Y:S02]  /*2600*/  SHF.L.U64.HI R239, R8, 0x2, R3 ;  /* 0x0000000208ef7819 */ /* 0x000fe40000010203 */
[----:B------:R-:W-:Y:S01]  /*2610*/  IADD3 R2, P1, R240, R226, RZ ;  /* 0x000000e2f0027210 */ /* 0x000fe20007f3e0ff */
[----:B------:R1:W-:Y:S04]  /*2620*/  @P6 STS.128 [R208+0xc000], RZ ;  /* 0x00c000ffd0006388 */ /* 0x0003e80000000c00 */
[----:B------:R-:W-:Y:S01]  /*2630*/  IMAD.X R3, R239, 0x1, R225, P1 ;  /* 0x00000001ef037824 */ /* 0x000fe200008e06e1 */
[----:B------:R1:W-:Y:S01]  /*2640*/  @P6 STS.128 [R208+0xe000], RZ ;  /* 0x00e000ffd0006388 */ /* 0x0003e20000000c00 */
[----:B------:R-:W-:-:S03]  /*2650*/  IMAD R0, R27, c[0x0][0x198], RZ ;  /* 0x000066001b007a24 */ /* 0x000fc600078e02ff */
[----:B------:R2:W5:Y:S04]  /*2660*/  @!P3 LDG.E R217, [R2.64] ;  /* 0x0000000602d9b981 */ /* 0x000568000c1e1900 */
[----:B------:R2:W5:Y:S01]  /*2670*/  @!P2 LDG.E R220, [R2.64+0x20] ;  /* 0x0000200602dca981 */ /* 0x000562000c1e1900 */
[C---:B------:R-:W-:Y:S01]  /*2680*/  IMAD R0, R22.reuse, c[0x0][0x19c], R0 ;  /* 0x0000670016007a24 */ /* 0x040fe200078e0200 */
[----:B------:R-:W-:Y:S01]  /*2690*/  BSSY B0, `(.L_x_159) ;  /* 0x0000020000007945 */ /* 0x000fe20003800000 */
[----:B--2---:R-:W-:-:S05]  /*26a0*/  IMAD.WIDE.U32 R2, R22, c[0x0][0x198], R218 ;  /* 0x0000660016027a25 */ /* 0x004fca00078e00da */
[----:B------:R-:W-:-:S04]  /*26b0*/  IADD3 R4, P1, R30, R2, RZ ;  /* 0x000000021e047210 */ /* 0x000fc80007f3e0ff */
[----:B------:R-:W-:Y:S01]  /*26c0*/  IADD3.X R5, R31, R3, R0, P1, !PT ;  /* 0x000000031f057210 */ /* 0x000fe20000ffe400 */
[----:B------:R-:W-:-:S04]  /*26d0*/  IMAD R0, R28, c[0x0][0x1b0], RZ ;  /* 0x00006c001c007a24 */ /* 0x000fc800078e02ff */
[C---:B------:R-:W-:Y:S02]  /*26e0*/  IMAD R0, R14.reuse, c[0x0][0x1b4], R0 ;  /* 0x00006d000e007a24 */ /* 0x040fe400078e0200 */
[----:B------:R-:W-:-:S04]  /*26f0*/  IMAD.WIDE.U32 R4, R14, c[0x0][0x1b0], R4 ;  /* 0x00006c000e047a25 */ /* 0x000fc800078e0004 */
[----:B------:R-:W-:Y:S01]  /*2700*/  IMAD.IADD R9, R5, 0x1, R0 ;  /* 0x0000000105097824 */ /* 0x000fe200078e0200 */
[----:B------:R-:W-:Y:S05]  /*2710*/  @P6 BRA `(.L_x_160) ;  /* 0x0000017000006947 */ /* 0x000fea0003800000 */
[----:B-1----:R-:W-:Y:S01]  /*2720*/  ISETP.GE.AND P2, PT, R218, c[0x0][0x220], PT ;  /* 0x00008800da007a0c */ /* 0x002fe20003f46270 */
        /* <DEDUP_REMOVED lines=22> */
.L_x_160:
[----:B-1----:R-:W-:Y:S05]  /*2890*/  BSYNC B0 ;  /* 0x0000000000007941 */ /* 0x002fea0003800000 */
.L_x_159:
        /* <DEDUP_REMOVED lines=28> */
.L_x_162:
[----:B------:R-:W-:Y:S05]  /*2a60*/  BSYNC B0 ;  /* 0x0000000000007941 */ /* 0x000fea0003800000 */
.L_x_161:
[----:B------:R-:W0:Y:S04]  /*2a70*/  LDGDEPBAR ;  /* 0x00000000000079af */ /* 0x000e280000000000 */
[----:B--2---:R-:W2:Y:S01]  /*2a80*/  LDL R7, [R1+0x1c] ;  /* 0x00001c0001077983 */ /* 0x004ea20000100800 */
[----:B------:R-:W-:-:S04]  /*2a90*/  ISETP.NE.U32.AND P5, PT, RZ, c[0x0][0x318], PT ;  /* 0x0000c600ff007a0c */ /* 0x000fc80003fa5070 */
[----:B------:R-:W-:-:S13]  /*2aa0*/  ISETP.NE.AND.EX P5, PT, RZ, c[0x0][0x31c], PT, P5 ;  /* 0x0000c700ff007a0c */ /* 0x000fda0003fa5350 */
[----:B------:R-:W-:Y:S01]  /*2ab0*/  @P5 IMAD R0, R33, c[0x0][0x320], RZ ;  /* 0x0000c80021005a24 */ /* 0x000fe200078e02ff */
[----:B------:R-:W-:-:S04]  /*2ac0*/  DEPBAR.LE SB0, 0x1 ;  /* 0x000080400000791a */ /* 0x000fc80000000000 */
[----:B------:R-:W-:Y:S01]  /*2ad0*/  BAR.SYNC.DEFER_BLOCKING 0x0 ;  /* 0x0000000000007b1d */ /* 0x000fe20000010000 */
[C---:B------:R-:W-:Y:S02]  /*2ae0*/  @P5 IMAD R0, R37.reuse, c[0x0][0x324], R0 ;  /* 0x0000c90025005a24 */ /* 0x040fe400078e0200 */
[----:B------:R-:W-:-:S04]  /*2af0*/  @P5 IMAD.WIDE.U32 R2, R37, c[0x0][0x320], R244 ;  /* 0x0000c80025025a25 */ /* 0x000fc800078e00f4 */
[----:B------:R-:W-:Y:S01]  /*2b00*/  @P5 IMAD.IADD R0, R3, 0x1, R0 ;  /* 0x0000000103005824 */ /* 0x000fe200078e0200 */
[----:B------:R-:W-:-:S04]  /*2b10*/  @P5 LEA R4, P1, R2, c[0x0][0x318], 0x2 ;  /* 0x0000c60002045a11 */ /* 0x000fc800078210ff */
[----:B------:R-:W-:-:S06]  /*2b20*/  @P5 LEA.HI.X R5, R2, c[0x0][0x31c], R0, 0x2, P1 ;  /* 0x0000c70002055a11 */ /* 0x000fcc00008f1400 */
[----:B---3--:R1:W3:Y:S01]  /*2b30*/  @P5 LDG.E R5, [R4.64] ;  /* 0x0000000604055981 */ /* 0x0082e2000c1e1900 */
[CC--:B------:R-:W-:Y:S01]  /*2b40*/  LEA.HI R0, R10.reuse, R11.reuse, RZ, 0x4 ;  /* 0x0000000b0a007211 */ /* 0x0c0fe200078f20ff */
[----:B------:R-:W3:Y:S01]  /*2b50*/  @P5 MUFU.RCP R6, c[0x0][0x238] ;  /* 0x00008e0000065b08 */ /* 0x000ee20000001000 */
[----:B------:R-:W-:Y:S01]  /*2b60*/  LEA.HI R3, R10, R11, RZ, 0x3 ;  /* 0x0000000b0a037211 */ /* 0x000fe200078f18ff */
[----:B------:R-:W4:Y:S01]  /*2b70*/  LDSM.16.M88.4 R104, [R189+0x10000] ;  /* 0x01000000bd68783b */ /* 0x000f220000000200 */
[----:B------:R-:W-:Y:S01]  /*2b80*/  LOP3.LUT R0, R0, 0xfffffff0, RZ, 0xc0, !PT ;  /* 0xfffffff000007812 */ /* 0x000fe200078ec0ff */
[----:B------:R-:W-:Y:S01]  /*2b90*/  IMAD.MOV.U32 R192, RZ, RZ, 0x40 ;  /* 0x00000040ffc07424 */ /* 0x000fe200078e00ff */
[----:B------:R-:W-:Y:S01]  /*2ba0*/  LOP3.LUT R3, R3, 0xfffffff8, RZ, 0xc0, !PT ;  /* 0xfffffff803037812 */ /* 0x000fe200078ec0ff */
[----:B------:R-:W2:Y:S01]  /*2bb0*/  LDSM.16.M88.4 R108, [R189+0x10800] ;  /* 0x01080000bd6c783b */ /* 0x000ea20000000200 */
[----:B------:R-:W-:Y:S01]  /*2bc0*/  MOV R164, 0x20 ;  /* 0x0000002000a47802 */ /* 0x000fe20000000f00 */
[----:B------:R-:W-:Y:S01]  /*2bd0*/  IMAD.IADD R0, R11, 0x1, -R0 ;  /* 0x000000010b007824 */ /* 0x000fe200078e0a00 */
[----:B------:R-:W-:Y:S01]  /*2be0*/  IADD3 R187, R203, 0x2000, RZ ;  /* 0x00002000cbbb7810 */ /* 0x000fe20007ffe0ff */
[----:B------:R-:W-:Y:S01]  /*2bf0*/  IMAD.IADD R3, R11, 0x1, -R3 ;  /* 0x000000010b037824 */ /* 0x000fe200078e0a03 */
[----:B------:R-:W2:Y:S01]  /*2c00*/  LDSM.16.M88.4 R112, [R190+0x10000] ;  /* 0x01000000be70783b */ /* 0x000ea20000000200 */
[----:B------:R-:W-:Y:S01]  /*2c10*/  IMAD.SHL.U32 R193, R203, 0x2, RZ ;  /* 0x00000002cbc17824 */ /* 0x000fe200078e00ff */
[----:B------:R-:W-:Y:S01]  /*2c20*/  SHF.R.S32.HI R2, RZ, 0x1f, R0 ;  /* 0x0000001fff027819 */ /* 0x000fe20000011400 */
[----:B------:R-:W-:Y:S01]  /*2c30*/  IMAD.MOV.U32 R207, RZ, RZ, RZ ;  /* 0x000000ffffcf7224 */ /* 0x000fe200078e00ff */
[----:B------:R-:W-:Y:S01]  /*2c40*/  LOP3.LUT P4, RZ, R3, 0x2, RZ, 0xc0, !PT ;  /* 0x0000000203ff7812 */ /* 0x000fe2000788c0ff */
[----:B------:R-:W2:Y:S01]  /*2c50*/  LDSM.16.M88.4 R116, [R190+0x10800] ;  /* 0x01080000be74783b */ /* 0x000ea20000000200 */
[----:B------:R-:W-:Y:S01]  /*2c60*/  LEA.HI R2, R2, R0, RZ, 0x3 ;  /* 0x0000000002027211 */ /* 0x000fe200078f18ff */
[----:B------:R-:W-:Y:S01]  /*2c70*/  IMAD.MOV.U32 R211, RZ, RZ, R206 ;  /* 0x000000ffffd37224 */ /* 0x000fe200078e00ce */
[----:B------:R-:W-:Y:S01]  /*2c80*/  SEL R164, R164, 0xffffffe0, !P4 ;  /* 0xffffffe0a4a47807 */ /* 0x000fe20006000000 */
[----:B------:R-:W2:Y:S01]  /*2c90*/  LDSM.16.M88.4 R120, [R188+0x10000] ;  /* 0x01000000bc78783b */ /* 0x000ea20000000200 */
[----:B------:R-:W-:Y:S01]  /*2ca0*/  LOP3.LUT R2, R2, 0xfffffff8, RZ, 0xc0, !PT ;  /* 0xfffffff802027812 */ /* 0x000fe200078ec0ff */
[----:B------:R-:W-:Y:S01]  /*2cb0*/  CS2R R94, SRZ ;  /* 0x00000000005e7805 */ /* 0x000fe2000001ff00 */
[----:B-1----:R-:W-:Y:S01]  /*2cc0*/  IADD3 R4, R22, 0x40, RZ ;  /* 0x0000004016047810 */ /* 0x002fe20007ffe0ff */
[----:B------:R-:W-:Y:S01]  /*2cd0*/  IMAD.IADD R164, R164, 0x1, R188 ;  /* 0x00000001a4a47824 */ /* 0x000fe200078e02bc */
[----:B------:R-:W1:Y:S01]  /*2ce0*/  LDSM.16.M88.4 R124, [R188+0x10800] ;  /* 0x01080000bc7c783b */ /* 0x000e620000000200 */
[----:B------:R-:W-:Y:S01]  /*2cf0*/  IMAD.IADD R0, R0, 0x1, -R2 ;  /* 0x0000000100007824 */ /* 0x000fe200078e0a02 */
[----:B------:R-:W-:Y:S01]  /*2d00*/  ISETP.GE.AND P3, PT, R4, R209, PT ;  /* 0x000000d10400720c */ /* 0x000fe20003f66270 */
[----:B------:R-:W-:Y:S01]  /*2d10*/  CS2R R92, SRZ ;  /* 0x00000000005c7805 */ /* 0x000fe2000001ff00 */
[----:B------:R-:W1:Y:S01]  /*2d20*/  LDSM.16.M88.4 R128, [R164+0x10000] ;  /* 0x01000000a480783b */ /* 0x000e620000000200 */
[----:B------:R-:W-:Y:S01]  /*2d30*/  SEL R187, R187, R203, !P0 ;  /* 0x000000cbbbbb7207 */ /* 0x000fe20004000000 */
[----:B------:R-:W-:Y:S01]  /*2d40*/  CS2R R98, SRZ ;  /* 0x0000000000627805 */ /* 0x000fe2000001ff00 */
[----:B------:R-:W-:Y:S01]  /*2d50*/  R2P PR, R0, 0x6 ;  /* 0x0000000600007804 */ /* 0x000fe20000000000 */
[----:B------:R-:W1:Y:S01]  /*2d60*/  LDSM.16.M88.4 R132, [R164+0x10800] ;  /* 0x01080000a484783b */ /* 0x000e620000000200 */
[----:B------:R-:W-:Y:S01]  /*2d70*/  IADD3 R0, R202, 0x2000, RZ ;  /* 0x00002000ca007810 */ /* 0x000fe20007ffe0ff */
[----:B------:R-:W-:Y:S01]  /*2d80*/  CS2R R96, SRZ ;  /* 0x0000000000607805 */ /* 0x000fe2000001ff00 */
[----:B------:R-:W-:Y:S01]  /*2d90*/  CS2R R90, SRZ ;  /* 0x00000000005a7805 */ /* 0x000fe2000001ff00 */
[----:B------:R-:W1:Y:S01]  /*2da0*/  LDSM.16.M88.4 R160, [R164+0x12000] ;  /* 0x01200000a4a0783b */ /* 0x000e620000000200 */
[----:B------:R-:W-:Y:S01]  /*2db0*/  SEL R0, R0, R202, !P0 ;  /* 0x000000ca00007207 */ /* 0x000fe20004000000 */
[----:B------:R-:W-:Y:S01]  /*2dc0*/  CS2R R88, SRZ ;  /* 0x0000000000587805 */ /* 0x000fe2000001ff00 */
[----:B------:R-:W-:Y:S01]  /*2dd0*/  SEL R201, R201, 0xffffffe0, !P1 ;  /* 0xffffffe0c9c97807 */ /* 0x000fe20004800000 */
[----:B------:R-:W1:Y:S01]  /*2de0*/  LDSM.16.M88.4 R136, [R189+0x12000] ;  /* 0x01200000bd88783b */ /* 0x000e620000000200 */
[----:B------:R-:W-:Y:S01]  /*2df0*/  SEL R192, R192, 0xffffffc0, !P2 ;  /* 0xffffffc0c0c07807 */ /* 0x000fe20005000000 */
[----:B------:R-:W-:Y:S01]  /*2e00*/  IMAD.SHL.U32 R184, R0, 0x2, RZ ;  /* 0x0000000200b87824 */ /* 0x000fe200078e00ff */
[----:B------:R-:W-:Y:S01]  /*2e10*/  CS2R R86, SRZ ;  /* 0x0000000000567805 */ /* 0x000fe2000001ff00 */
[----:B------:R-:W1:Y:S01]  /*2e20*/  LDSM.16.M88.4 R140, [R189+0x12800] ;  /* 0x01280000bd8c783b */ /* 0x000e620000000200 */
[----:B------:R-:W-:Y:S01]  /*2e30*/  IMAD.MOV.U32 R0, RZ, RZ, c[0x0][0x22c] ;  /* 0x00008b00ff007624 */ /* 0x000fe200078e00ff */
[----:B------:R-:W-:Y:S01]  /*2e40*/  CS2R R84, SRZ ;  /* 0x0000000000547805 */ /* 0x000fe2000001ff00 */
[----:B------:R-:W-:Y:S01]  /*2e50*/  IMAD.IADD R195, R201, 0x1, R193 ;  /* 0x00000001c9c37824 */ /* 0x000fe200078e02c1 */
[----:B------:R-:W1:Y:S01]  /*2e60*/  LDSM.16.M88.4 R144, [R190+0x12000] ;  /* 0x01200000be90783b */ /* 0x000e620000000200 */
[----:B------:R-:W-:Y:S01]  /*2e70*/  IMAD R0, R0, c[0x0][0x1c0], RZ ;  /* 0x0000700000007a24 */ /* 0x000fe200078e02ff */
[----:B------:R-:W-:Y:S01]  /*2e80*/  CS2R R78, SRZ ;  /* 0x00000000004e7805 */ /* 0x000fe2000001ff00 */
[----:B------:R-:W-:Y:S01]  /*2e90*/  IMAD.IADD R196, R194, 0x1, R201 ;  /* 0x00000001c2c47824 */ /* 0x000fe200078e02c9 */
[----:B------:R-:W1:Y:S01]  /*2ea0*/  LDSM.16.M88.4 R148, [R190+0x12800] ;  /* 0x01280000be94783b */ /* 0x000e620000000200 */
[----:B------:R-:W-:Y:S01]  /*2eb0*/  IMAD.SHL.U32 R216, R0, 0x8, RZ ;  /* 0x0000000800d87824 */ /* 0x000fe200078e00ff */
[----:B------:R-:W-:Y:S01]  /*2ec0*/  CS2R R76, SRZ ;  /* 0x00000000004c7805 */ /* 0x000fe2000001ff00 */
[----:B------:R-:W-:Y:S01]  /*2ed0*/  CS2R R82, SRZ ;  /* 0x0000000000527805 */ /* 0x000fe2000001ff00 */
[----:B------:R-:W1:Y:S01]  /*2ee0*/  LDSM.16.M88.4 R152, [R188+0x12000] ;  /* 0x01200000bc98783b */ /* 0x000e620000000200 */
[----:B------:R-:W-:Y:S01]  /*2ef0*/  CS2R R80, SRZ ;  /* 0x0000000000507805 */ /* 0x000fe2000001ff00 */
        /* <DEDUP_REMOVED lines=20> */
[----:B------:R-:W-:Y:S01]  /*3040*/  SHF.L.U32 R187, R187, 0x1, RZ ;  /* 0x00000001bbbb7819 */ /* 0x000fe200000006ff */
[----:B------:R-:W-:Y:S01]  /*3050*/  IMAD.IADD R199, R194, 0x1, R192 ;  /* 0x00000001c2c77824 */ /* 0x000fe200078e02c0 */
[C---:B------:R-:W-:Y:S01]  /*3060*/  IADD3 R198, R192.reuse, R193, RZ ;  /* 0x000000c1c0c67210 */ /* 0x040fe20007ffe0ff */
[C---:B------:R-:W-:Y:S01]  /*3070*/  IMAD.IADD R200, R192.reuse, 0x1, R196 ;  /* 0x00000001c0c87824 */ /* 0x040fe200078e02c4 */
[----:B------:R-:W-:Y:S01]  /*3080*/  IADD3 R197, R192, R195, RZ ;  /* 0x000000c3c0c57210 */ /* 0x000fe20007ffe0ff */
[----:B--2---:R-:W-:-:S02]  /*3090*/  IMAD R241, R36, 0x40, R7 ;  /* 0x0000004024f17824 */ /* 0x004fc400078e0207 */
[----:B------:R-:W-:-:S03]  /*30a0*/  CS2R R36, SRZ ;  /* 0x0000000000247805 */ /* 0x000fc6000001ff00 */
[----:B------:R-:W-:Y:S02]  /*30b0*/  IADD3 R8, -R25, R8, -R241 ;  /* 0x0000000819087210 */ /* 0x000fe40007ffe9f1 */
[----:B------:R-:W-:Y:S01]  /*30c0*/  CS2R R24, SRZ ;  /* 0x0000000000187805 */ /* 0x000fe2000001ff00 */
[C---:B------:R-:W-:Y:S02]  /*30d0*/  @P3 IADD3 R252, R241.reuse, 0x19, RZ ;  /* 0x00000019f1fc3810 */ /* 0x040fe40007ffe0ff */
[----:B------:R-:W-:Y:S01]  /*30e0*/  IMAD.IADD R2, R8, 0x1, R209 ;  /* 0x0000000108027824 */ /* 0x000fe200078e02d1 */
[C---:B------:R-:W-:Y:S02]  /*30f0*/  @P3 IADD3 R251, R241.reuse, 0x18, RZ ;  /* 0x00000018f1fb3810 */ /* 0x040fe40007ffe0ff */
[C---:B------:R-:W-:Y:S02]  /*3100*/  @P3 IADD3 R250, R241.reuse, 0x11, RZ ;  /* 0x00000011f1fa3810 */ /* 0x040fe40007ffe0ff */
[----:B------:R2:W-:Y:S01]  /*3110*/  STL [R1], R2 ;  /* 0x0000000201007387 */ /* 0x0005e20000100800 */
[----:B------:R-:W-:-:S02]  /*3120*/  @P3 IADD3 R249, R241, 0x10, RZ ;  /* 0x00000010f1f93810 */ /* 0x000fc40007ffe0ff */
[C---:B------:R-:W-:Y:S02]  /*3130*/  @P3 IADD3 R248, R241.reuse, 0x9, RZ ;  /* 0x00000009f1f83810 */ /* 0x040fe40007ffe0ff */
[C---:B------:R-:W-:Y:S02]  /*3140*/  @P3 IADD3 R247, R241.reuse, 0x8, RZ ;  /* 0x00000008f1f73810 */ /* 0x040fe40007ffe0ff */
[----:B------:R-:W-:Y:S01]  /*3150*/  @P3 IADD3 R246, R241, 0x1, RZ ;  /* 0x00000001f1f63810 */ /* 0x000fe20007ffe0ff */
[----:B--2---:R-:W-:-:S05]  /*3160*/  IMAD.SHL.U32 R2, R0, 0x10, RZ ;  /* 0x0000001000027824 */ /* 0x004fca00078e00ff */
[C---:B------:R-:W-:Y:S02]  /*3170*/  IADD3 R3, R2.reuse, 0x40, RZ ;  /* 0x0000004002037810 */ /* 0x040fe40007ffe0ff */
[C---:B------:R-:W-:Y:S01]  /*3180*/  IADD3 R4, R2.reuse, 0x20, RZ ;  /* 0x0000002002047810 */ /* 0x040fe20007ffe0ff */
[----:B---3--:R-:W-:Y:S01]  /*3190*/  @P5 FMUL.FTZ R207, R5, R6 ;  /* 0x0000000605cf5220 */ /* 0x008fe20000410000 */
[----:B------:R-:W-:Y:S01]  /*31a0*/  IADD3 R2, R2, 0x60, RZ ;  /* 0x0000006002027810 */ /* 0x000fe20007ffe0ff */
[C---:B------:R-:W-:Y:S02]  /*31b0*/  IMAD.IADD R3, R216.reuse, 0x1, R3 ;  /* 0x00000001d8037824 */ /* 0x040fe400078e0203 */
[C---:B------:R-:W-:Y:S01]  /*31c0*/  IMAD.IADD R4, R216.reuse, 0x1, R4 ;  /* 0x00000001d8047824 */ /* 0x040fe200078e0204 */
[C---:B------:R-:W-:Y:S01]  /*31d0*/  IADD3 R2, R216.reuse, R2, RZ ;  /* 0x00000002d8027210 */ /* 0x040fe20007ffe0ff */
[C---:B------:R-:W-:Y:S02]  /*31e0*/  IMAD.IADD R3, R216.reuse, 0x1, R3 ;  /* 0x00000001d8037824 */ /* 0x040fe400078e0203 */
[----:B------:R-:W-:-:S02]  /*31f0*/  IMAD.IADD R4, R216, 0x1, R4 ;  /* 0x00000001d8047824 */ /* 0x000fc400078e0204 */
[C---:B------:R-:W-:Y:S01]  /*3200*/  IMAD.IADD R2, R216.reuse, 0x1, R2 ;  /* 0x00000001d8027824 */ /* 0x040fe200078e0202 */
[C---:B------:R-:W-:Y:S01]  /*3210*/  IADD3 R233, R216.reuse, R3, RZ ;  /* 0x00000003d8e97210 */ /* 0x040fe20007ffe0ff */
[C---:B------:R-:W-:Y:S02]  /*3220*/  IMAD.IADD R235, R216.reuse, 0x1, R4 ;  /* 0x00000001d8eb7824 */ /* 0x040fe400078e0204 */
[C---:B------:R-:W-:Y:S02]  /*3230*/  IMAD.IADD R231, R216.reuse, 0x1, R2 ;  /* 0x00000001d8e77824 */ /* 0x040fe400078e0202 */
[C---:B------:R-:W-:Y:S02]  /*3240*/  IMAD.IADD R234, R216.reuse, 0x1, R235 ;  /* 0x00000001d8ea7824 */ /* 0x040fe400078e02eb */
[C---:B------:R-:W-:Y:S02]  /*3250*/  IMAD.IADD R232, R216.reuse, 0x1, R233 ;  /* 0x00000001d8e87824 */ /* 0x040fe400078e02e9 */
[----:B------:R-:W-:-:S02]  /*3260*/  IMAD.IADD R230, R216, 0x1, R231 ;  /* 0x00000001d8e67824 */ /* 0x000fc400078e02e7 */
[C---:B------:R-:W-:Y:S02]  /*3270*/  IMAD.IADD R238, R216.reuse, 0x1, R234 ;  /* 0x00000001d8ee7824 */ /* 0x040fe400078e02ea */
[C---:B------:R-:W-:Y:S02]  /*3280*/  IMAD.IADD R237, R216.reuse, 0x1, R232 ;  /* 0x00000001d8ed7824 */ /* 0x040fe400078e02e8 */
[----:B-1--4-:R-:W-:Y:S02]  /*3290*/  IMAD.IADD R236, R216, 0x1, R230 ;  /* 0x00000001d8ec7824 */ /* 0x012fe400078e02e6 */
.L_x_165:
[----:B------:R-:W2:Y:S01]  /*32a0*/  LDL R168, [R1] ;  /* 0x0000000001a87983 */ /* 0x000ea20000100800 */
[C---:B------:R-:W-:Y:S01]  /*32b0*/  IMAD.IADD R0, R187.reuse, 0x1, R201 ;  /* 0x00000001bb007824 */ /* 0x040fe200078e02c9 */
[----:B------:R-:W-:Y:S02]  /*32c0*/  IADD3 R2, R187, R192, RZ ;  /* 0x000000c0bb027210 */ /* 0x000fe40007ffe0ff */
[----:B------:R-:W0:Y:S01]  /*32d0*/  LDGDEPBAR ;  /* 0x00000000000079af */ /* 0x000e220000000000 */
[----:B------:R-:W-:Y:S01]  /*32e0*/  IMAD.IADD R3, R0, 0x1, R192 ;  /* 0x0000000100037824 */ /* 0x000fe200078e02c0 */
[----:B------:R-:W-:Y:S02]  /*32f0*/  MOV R173, c[0x0][0x22c] ;  /* 0x00008b0000ad7a02 */ /* 0x000fe40000000f00 */
[C---:B------:R-:W-:Y:S03]  /*3300*/  ISETP.GE.AND P6, PT, R210.reuse, 0x1, PT ;  /* 0x00000001d200780c */ /* 0x040fe60003fc6270 */
[----:B------:R-:W-:Y:S04]  /*3310*/  IMAD R173, R173, c[0x0][0x1c0], RZ ;  /* 0x00007000adad7a24 */ /* 0x000fe800078e02ff */
[----:B------:R-:W-:Y:S01]  /*3320*/  IMAD.U32 R173, R173, -0x40, RZ ;  /* 0xffffffc0adad7824 */ /* 0x000fe200078e00ff */
        /* <DEDUP_REMOVED lines=35> */
[----:B------:R-:W3:Y:S07]  /*3560*/  LDSM.16.M88.4 R100, [R190+0xe000] ;  /* 0x00e00000be64783b */ /* 0x000eee0000000200 */
[C---:B------:R-:W-:Y:S01]  /*3570*/  HMMA.16816.F32 R8, R52.reuse, R62, R8 ;  /* 0x0000003e3408723c */ /* 0x040fe20000001808 */
[----:B------:R-:W4:Y:S07]  /*3580*/  LDSM.16.M88.4 R60, [R190+0xe800] ;  /* 0x00e80000be3c783b */ /* 0x000f2e0000000200 */
[C---:B-1----:R-:W-:Y:S08]  /*3590*/  HMMA.16816.F32 R12, R52.reuse, R64, R12 ;  /* 0x00000040340c723c */ /* 0x042ff0000000180c */
[----:B------:R-:W-:Y:S01]  /*35a0*/  HMMA.16816.F32 R16, R52, R66, R16 ;  /* 0x000000423410723c */ /* 0x000fe20000001810 */
[----:B------:R1:W-:Y:S08]  /*35b0*/  LDSM.16.M88.4 R52, [R2+0x2000] ;  /* 0x002000000234783b */ /* 0x0003f00000000200 */
[----:B------:R-:W1:Y:S01]  /*35c0*/  LDSM.16.M88.4 R64, [R188+0xe000] ;  /* 0x00e00000bc40783b */ /* 0x000e620000000200 */
[C---:B---3--:R-:W-:Y:S08]  /*35d0*/  HMMA.16816.F32 R4, R56.reuse, R100, R4 ;  /* 0x000000643804723c */ /* 0x048ff00000001804 */
[C---:B------:R-:W-:Y:S01]  /*35e0*/  HMMA.16816.F32 R8, R56.reuse, R102, R8 ;  /* 0x000000663808723c */ /* 0x040fe20000001808 */
[----:B------:R-:W3:Y:S07]  /*35f0*/  LDSM.16.M88.4 R100, [R188+0xe800] ;  /* 0x00e80000bc64783b */ /* 0x000eee0000000200 */
[C---:B----4-:R-:W-:Y:S04]  /*3600*/  HMMA.16816.F32 R12, R56.reuse, R60, R12 ;  /* 0x0000003c380c723c */ /* 0x050fe8000000180c */
[----:B--2---:R-:W-:Y:S04]  /*3610*/  LEA R0, R210, R168, 0x6 ;  /* 0x000000a8d2007211 */ /* 0x004fe800078e30ff */
[----:B------:R-:W-:Y:S01]  /*3620*/  HMMA.16816.F32 R16, R56, R62, R16 ;  /* 0x0000003e3810723c */ /* 0x000fe20000001810 */
[----:B------:R-:W-:Y:S03]  /*3630*/  LDSM.16.M88.4 R60, [R191+0xe000] ;  /* 0x00e00000bf3c783b */ /* 0x000fe60000000200 */
[----:B-1----:R-:W-:Y:S03]  /*3640*/  IADD3 R2, R0, -0x1, RZ ;  /* 0xffffffff00027810 */ /* 0x002fe60007ffe0ff */
[----:B------:R-:W-:Y:S01]  /*3650*/  IABS R56, R0 ;  /* 0x0000000000387213 */ /* 0x000fe20000000000 */
[C---:B------:R-:W-:Y:S03]  /*3660*/  HMMA.16816.F32 R4, R52.reuse, R64, R4 ;  /* 0x000000403404723c */ /* 0x040fe60000001804 */
[----:B------:R1:W2:Y:S02]  /*3670*/  I2F R168, R56 ;  /* 0x0000003800a87306 */ /* 0x0002a40000201400 */
[----:B------:R-:W-:Y:S02]  /*3680*/  ISETP.GE.AND P1, PT, R2, RZ, PT ;  /* 0x000000ff0200720c */ /* 0x000fe40003f26270 */
[C---:B------:R-:W-:Y:S01]  /*3690*/  IADD3 R65, R0.reuse, 0x8, RZ ;  /* 0x0000000800417810 */ /* 0x040fe20007ffe0ff */
[C---:B------:R-:W-:Y:S03]  /*36a0*/  HMMA.16816.F32 R8, R52.reuse, R66, R8 ;  /* 0x000000423408723c */ /* 0x040fe60000001808 */
[----:B------:R-:W-:Y:S02]  /*36b0*/  ISETP.GE.AND P0, PT, R65, RZ, PT ;  /* 0x000000ff4100720c */ /* 0x000fe40003f06270 */
[C---:B------:R-:W-:Y:S03]  /*36c0*/  IADD3 R64, R0.reuse, 0x7, RZ ;  /* 0x0000000700407810 */ /* 0x040fe60007ffe0ff */
[C---:B---3--:R-:W-:Y:S04]  /*36d0*/  HMMA.16816.F32 R12, R52.reuse, R100, R12 ;  /* 0x00000064340c723c */ /* 0x048fe8000000180c */
[----:B------:R-:W-:Y:S02]  /*36e0*/  @!P1 IADD3 R2, -R0, 0x1, RZ ;  /* 0x0000000100029810 */ /* 0x000fe40007ffe1ff */
[----:B------:R-:W-:Y:S02]  /*36f0*/  ISETP.GE.AND P1, PT, R64, RZ, PT ;  /* 0x000000ff4000720c */ /* 0x000fe40003f26270 */
[----:B------:R-:W-:Y:S01]  /*3700*/  HMMA.16816.F32 R16, R52, R102, R16 ;  /* 0x000000663410723c */ /* 0x000fe20000001810 */
[----:B------:R3:W-:Y:S01]  /*3710*/  I2F R66, R2 ;  /* 0x0000000200427306 */ /* 0x0007e20000201400 */
[----:B-1----:R1:W4:Y:S02]  /*3720*/  LDSM.16.M88.4 R56, [R3+0x2000] ;  /* 0x002000000338783b */ /* 0x0023240000000200 */
[C---:B------:R-:W-:Y:S03]  /*3730*/  @!P0 IADD3 R65, -R0.reuse, -0x8, RZ ;  /* 0xfffffff800418810 */ /* 0x040fe60007ffe1ff */
[C---:B------:R-:W-:Y:S02]  /*3740*/  IADD3 R53, R0.reuse, -0x10, RZ ;  /* 0xfffffff000357810 */ /* 0x040fe40007ffe0ff */
[C---:B------:R-:W-:Y:S02]  /*3750*/  IADD3 R52, R0.reuse, -0x11, RZ ;  /* 0xffffffef00347810 */ /* 0x040fe40007ffe0ff */
[----:B------:R-:W2:Y:S01]  /*3760*/  I2F R67, R65 ;  /* 0x0000004100437306 */ /* 0x000ea20000201400 */
[----:B------:R-:W-:Y:S02]  /*3770*/  @!P1 IADD3 R64, -R0, -0x7, RZ ;  /* 0xfffffff900409810 */ /* 0x000fe40007ffe1ff */
[----:B------:R-:W-:Y:S07]  /*3780*/  ISETP.GE.AND P2, PT, R52, RZ, PT ;  /* 0x000000ff3400720c */ /* 0x000fee0003f46270 */
[----:B------:R-:W2:Y:S01]  /*3790*/  I2F R100, R64 ;  /* 0x0000004000647306 */ /* 0x000ea20000201400 */
[C---:B---3--:R-:W-:Y:S05]  /*37a0*/  IADD3 R2, R0.reuse, -0x8, RZ ;  /* 0xfffffff800027810 */ /* 0x048fea0007ffe0ff */
[----:B------:R-:W-:Y:S02]  /*37b0*/  @!P2 IADD3 R52, -R0, 0x11, RZ ;  /* 0x000000110034a810 */ /* 0x000fe40007ffe1ff */
[----:B------:R-:W-:Y:S02]  /*37c0*/  ISETP.GE.AND P0, PT, R2, RZ, PT ;  /* 0x000000ff0200720c */ /* 0x000fe40003f06270 */
[----:B-1----:R-:W-:Y:S02]  /*37d0*/  IADD3 R3, R0, -0x9, RZ ;  /* 0xfffffff700037810 */ /* 0x002fe40007ffe0ff */
[----:B------:R-:W-:Y:S02]  /*37e0*/  @P3 ISETP.GE.AND P2, PT, R246, R209, PT ;  /* 0x000000d1f600320c */ /* 0x000fe40003f46270 */
[----:B------:R-:W-:Y:S01]  /*37f0*/  ISETP.GE.AND P1, PT, R3, RZ, PT ;  /* 0x000000ff0300720c */ /* 0x000fe20003f26270 */
[C---:B----4-:R-:W-:Y:S01]  /*3800*/  HMMA.16816.F32 R4, R56.reuse, R60, R4 ;  /* 0x0000003c3804723c */ /* 0x050fe20000001804 */
[----:B------:R-:W-:Y:S05]  /*3810*/  I2F R60, R52 ;  /* 0x00000034003c7306 */ /* 0x000fea0000201400 */
[C---:B------:R-:W-:Y:S02]  /*3820*/  @!P0 IADD3 R2, -R0.reuse, 0x8, RZ ;  /* 0x0000000800028810 */ /* 0x040fe40007ffe1ff */
[----:B------:R-:W-:Y:S01]  /*3830*/  ISETP.GE.AND P0, PT, R53, RZ, PT ;  /* 0x000000ff3500720c */ /* 0x000fe20003f06270 */
[C---:B------:R-:W-:Y:S02]  /*3840*/  HMMA.16816.F32 R8, R56.reuse, R62, R8 ;  /* 0x0000003e3808723c */ /* 0x040fe40000001808 */
[----:B------:R1:W3:Y:S01]  /*3850*/  I2F R65, R2 ;  /* 0x0000000200417306 */ /* 0x0002e20000201400 */
[C---:B------:R-:W-:Y:S09]  /*3860*/  @!P1 IADD3 R3, -R0.reuse, 0x9, RZ ;  /* 0x0000000900039810 */ /* 0x040ff20007ffe1ff */
[----:B------:R-:W-:Y:S01]  /*3870*/  @!P0 IADD3 R53, -R0, 0x10, RZ ;  /* 0x0000001000358810 */ /* 0x000fe20007ffe1ff */
[----:B------:R4:W4:Y:S02]  /*3880*/  I2F R64, R3 ;  /* 0x0000000300407306 */ /* 0x0009240000201400 */
[-C--:B--2---:R-:W-:Y:S02]  /*3890*/  FFMA.FTZ R4, R168, -R207.reuse, R4 ;  /* 0x800000cfa8047223 */ /* 0x084fe40000010004 */
[-C--:B------:R-:W-:Y:S02]  /*38a0*/  FFMA.FTZ R6, R67, -R207.reuse, R6 ;  /* 0x800000cf43067223 */ /* 0x080fe40000010006 */
[-C--:B------:R-:W-:Y:S02]  /*38b0*/  FFMA.FTZ R7, R100, -R207.reuse, R7 ;  /* 0x800000cf64077223 */ /* 0x080fe40000010007 */
[-C--:B------:R-:W-:Y:S02]  /*38c0*/  FFMA.FTZ R5, R66, -R207.reuse, R5 ;  /* 0x800000cf42057223 */ /* 0x080fe40000010005 */
[----:B------:R2:W2:Y:S01]  /*38d0*/  I2F R61, R53 ;  /* 0x00000035003d7306 */ /* 0x0004a20000201400 */
[-C--:B------:R-:W-:Y:S01]  /*38e0*/  FFMA.FTZ R10, R168, -R207.reuse, R10 ;  /* 0x800000cfa80a7223 */ /* 0x080fe2000001000a */
[----:B------:R-:W-:Y:S01]  /*38f0*/  @P3 FSEL R7, R7, -INF , !P2 ;  /* 0xff80000007073808 */ /* 0x000fe20005000000 */
[-C--:B------:R-:W-:Y:S01]  /*3900*/  FFMA.FTZ R11, R66, -R207.reuse, R11 ;  /* 0x800000cf420b7223 */ /* 0x080fe2000001000b */
[----:B-1----:R-:W-:Y:S01]  /*3910*/  IADD3 R2, R0, -0x18, RZ ;  /* 0xffffffe800027810 */ /* 0x002fe20007ffe0ff */
[-C--:B---3--:R-:W-:Y:S01]  /*3920*/  FFMA.FTZ R8, R65, -R207.reuse, R8 ;  /* 0x800000cf41087223 */ /* 0x088fe20000010008 */
[----:B------:R-:W-:Y:S02]  /*3930*/  @P3 FSEL R5, R5, -INF , !P2 ;  /* 0xff80000005053808 */ /* 0x000fe40005000000 */
[----:B------:R-:W-:Y:S02]  /*3940*/  ISETP.GE.AND P1, PT, R2, RZ, PT ;  /* 0x000000ff0200720c */ /* 0x000fe40003f26270 */
[----:B----4-:R-:W-:Y:S01]  /*3950*/  IADD3 R3, R0, -0x19, RZ ;  /* 0xffffffe700037810 */ /* 0x010fe20007ffe0ff */
[----:B------:R-:W-:Y:S03]  /*3960*/  FFMA.FTZ R9, R64, -R207, R9 ;  /* 0x800000cf40097223 */ /* 0x000fe60000010009 */
[----:B------:R-:W-:Y:S07]  /*3970*/  ISETP.GE.AND P0, PT, R3, RZ, PT ;  /* 0x000000ff0300720c */ /* 0x000fee0003f06270 */
[----:B------:R-:W-:Y:S02]  /*3980*/  @!P1 IADD3 R2, -R0, 0x18, RZ ;  /* 0x0000001800029810 */ /* 0x000fe40007ffe1ff */
[-C--:B------:R-:W-:Y:S01]  /*3990*/  @P3 ISETP.GE.AND P1, PT, R241, R209.reuse, PT ;  /* 0x000000d1f100320c */ /* 0x080fe20003f26270 */
[----:B--2---:R-:W1:Y:S01]  /*39a0*/  LDSM.16.M88.4 R52, [R191+0xe800] ;  /* 0x00e80000bf34783b */ /* 0x004e620000000200 */
[----:B------:R2:W-:Y:S02]  /*39b0*/  I2F R101, R2 ;  /* 0x0000000200657306 */ /* 0x0005e40000201400 */
[----:B------:R-:W-:Y:S02]  /*39c0*/  @P3 FSEL R4, R4, -INF , !P1 ;  /* 0xff80000004043808 */ /* 0x000fe40004800000 */
[----:B------:R-:W-:Y:S02]  /*39d0*/  @P3 FSEL R6, R6, -INF , !P1 ;  /* 0xff80000006063808 */ /* 0x000fe40004800000 */
[----:B------:R-:W-:Y:S01]  /*39e0*/  @!P0 IADD3 R3, -R0, 0x19, RZ ;  /* 0x0000001900038810 */ /* 0x000fe20007ffe1ff */
[----:B-----5:R-:W-:Y:S01]  /*39f0*/  FMUL.FTZ R0, R220, 1.4426950216293334961 ;  /* 0x3fb8aa3bdc007820 */ /* 0x020fe20000410000 */
[----:B------:R-:W-:Y:S02]  /*3a00*/  FSETP.NEU.FTZ.AND P0, PT, R217, -INF , PT ;  /* 0xff800000d900780b */ /* 0x000fe40003f1d000 */
[-C--:B------:R-:W-:Y:S02]  /*3a10*/  @P3 ISETP.GE.AND P1, PT, R248, R209.reuse, PT ;  /* 0x000000d1f800320c */ /* 0x080fe40003f26270 */
[----:B------:R-:W3:Y:S02]  /*3a20*/  I2F R3, R3 ;  /* 0x0000000300037306 */ /* 0x000ee40000201400 */
[----:B------:R-:W-:Y:S02]  /*3a30*/  @P3 FSEL R9, R9, -INF , !P1 ;  /* 0xff80000009093808 */ /* 0x000fe40004800000 */
[----:B------:R-:W-:Y:S02]  /*3a40*/  @P3 FSEL R11, R11, -INF , !P1 ;  /* 0xff8000000b0b3808 */ /* 0x000fe40004800000 */
[-C--:B------:R-:W-:Y:S01]  /*3a50*/  @P3 ISETP.GE.AND P1, PT, R250, R209.reuse, PT ;  /* 0x000000d1fa00320c */ /* 0x080fe20003f26270 */
[----:B--2---:R-:W-:Y:S05]  /*3a60*/  FMUL.FTZ R2, R217, 1.4426950216293334961 ;  /* 0x3fb8aa3bd9027820 */ /* 0x004fea0000410000 */
[----:B------:R-:W-:Y:S02]  /*3a70*/  FSEL R2, R2, RZ, P0 ;  /* 0x000000ff02027208 */ /* 0x000fe40000000000 */
[----:B------:R-:W-:Y:S03]  /*3a80*/  FSETP.NEU.FTZ.AND P0, PT, R220, -INF , PT ;  /* 0xff800000dc00780b */ /* 0x000fe60003f1d000 */
[--C-:B------:R-:W-:Y:S01]  /*3a90*/  FFMA.FTZ R4, R4, c[0x0][0x23c], -R2.reuse ;  /* 0x00008f0004047a23 */ /* 0x100fe20000010802 */
[----:B------:R-:W-:Y:S01]  /*3aa0*/  FSEL R0, R0, RZ, P0 ;  /* 0x000000ff00007208 */ /* 0x000fe20000000000 */
[--C-:B------:R-:W-:Y:S01]  /*3ab0*/  FFMA.FTZ R5, R5, c[0x0][0x23c], -R2.reuse ;  /* 0x00008f0005057a23 */ /* 0x100fe20000010802 */
[-C--:B------:R-:W-:Y:S01]  /*3ac0*/  @P3 ISETP.GE.AND P0, PT, R247, R209.reuse, PT ;  /* 0x000000d1f700320c */ /* 0x080fe20003f06270 */
[----:B------:R-:W-:Y:S01]  /*3ad0*/  FFMA.FTZ R9, R9, c[0x0][0x23c], -R2 ;  /* 0x00008f0009097a23 */ /* 0x000fe20000010802 */
[C---:B-1----:R-:W-:Y:S01]  /*3ae0*/  HMMA.16816.F32 R12, R56.reuse, R52, R12 ;  /* 0x00000034380c723c */ /* 0x042fe2000000180c */
[----:B------:R-:W-:Y:S02]  /*3af0*/  MUFU.EX2 R170, R4 ;  /* 0x0000000400aa7308 */ /* 0x000fe40000000800 */
[--C-:B------:R-:W-:Y:S01]  /*3b00*/  FFMA.FTZ R6, R6, c[0x0][0x23c], -R0.reuse ;  /* 0x00008f0006067a23 */ /* 0x100fe20000010800 */
[----:B------:R-:W-:Y:S01]  /*3b10*/  @P3 FSEL R8, R8, -INF , !P0 ;  /* 0xff80000008083808 */ /* 0x000fe20004000000 */
[--C-:B------:R-:W-:Y:S01]  /*3b20*/  FFMA.FTZ R7, R7, c[0x0][0x23c], -R0.reuse ;  /* 0x00008f0007077a23 */ /* 0x100fe20000010800 */
[----:B------:R-:W-:Y:S01]  /*3b30*/  @P3 FSEL R10, R10, -INF , !P0 ;  /* 0xff8000000a0a3808 */ /* 0x000fe20004000000 */
[----:B------:R-:W-:Y:S01]  /*3b40*/  FFMA.FTZ R11, R11, c[0x0][0x23c], -R0 ;  /* 0x00008f000b0b7a23 */ /* 0x000fe20000010800 */
[----:B------:R-:W-:Y:S03]  /*3b50*/  HMMA.16816.F32 R16, R56, R54, R16 ;  /* 0x000000363810723c */ /* 0x000fe60000001810 */
[----:B------:R-:W-:Y:S01]  /*3b60*/  @P3 ISETP.GE.AND P0, PT, R249, R209, PT ;  /* 0x000000d1f900320c */ /* 0x000fe20003f06270 */
[----:B------:R-:W-:Y:S01]  /*3b70*/  FFMA.FTZ R8, R8, c[0x0][0x23c], -R2 ;  /* 0x00008f0008087a23 */ /* 0x000fe20000010802 */
[----:B------:R-:W-:Y:S01]  /*3b80*/  MUFU.EX2 R172, R6 ;  /* 0x0000000600ac7308 */ /* 0x000fe20000000800 */
[----:B------:R-:W-:Y:S09]  /*3b90*/  FFMA.FTZ R10, R10, c[0x0][0x23c], -R0 ;  /* 0x00008f000a0a7a23 */ /* 0x000ff20000010800 */
[----:B------:R-:W1:Y:S01]  /*3ba0*/  MUFU.EX2 R169, R5 ;  /* 0x0000000500a97308 */ /* 0x000e620000000800 */
[-C--:B------:R-:W-:Y:S02]  /*3bb0*/  FFMA.FTZ R12, R61, -R207.reuse, R12 ;  /* 0x800000cf3d0c7223 */ /* 0x080fe4000001000c */
[-C--:B------:R-:W-:Y:S02]  /*3bc0*/  FFMA.FTZ R15, R64, -R207.reuse, R15 ;  /* 0x800000cf400f7223 */ /* 0x080fe4000001000f */
[-C--:B------:R-:W-:Y:S01]  /*3bd0*/  FFMA.FTZ R13, R60, -R207.reuse, R13 ;  /* 0x800000cf3c0d7223 */ /* 0x080fe2000001000d */
[----:B------:R-:W-:Y:S01]  /*3be0*/  @P3 FSEL R12, R12, -INF , !P0 ;  /* 0xff8000000c0c3808 */ /* 0x000fe20004000000 */
[-C--:B------:R-:W-:Y:S01]  /*3bf0*/  FFMA.FTZ R14, R65, -R207.reuse, R14 ;  /* 0x800000cf410e7223 */ /* 0x080fe2000001000e */
[----:B------:R-:W-:Y:S01]  /*3c00*/  @P3 FSEL R15, R15, -INF , !P1 ;  /* 0xff8000000f0f3808 */ /* 0x000fe20004800000 */
[-C--:B---3--:R-:W-:Y:S01]  /*3c10*/  FFMA.FTZ R17, R3, -R207.reuse, R17 ;  /* 0x800000cf03117223 */ /* 0x088fe20000010011 */
[----:B------:R-:W-:Y:S01]  /*3c20*/  @P3 FSEL R13, R13, -INF , !P1 ;  /* 0xff8000000d0d3808 */ /* 0x000fe20004800000 */
[----:B------:R-:W-:Y:S01]  /*3c30*/  FFMA.FTZ R16, R101, -R207, R16 ;  /* 0x800000cf65107223 */ /* 0x000fe20000010010 */
[----:B------:R-:W-:Y:S01]  /*3c40*/  @P3 ISETP.GE.AND P1, PT, R252, R209, PT ;  /* 0x000000d1fc00320c */ /* 0x000fe20003f26270 */
[-C--:B------:R-:W-:Y:S01]  /*3c50*/  FFMA.FTZ R19, R60, -R207.reuse, R19 ;  /* 0x800000cf3c137223 */ /* 0x080fe20000010013 */
[----:B------:R-:W-:Y:S01]  /*3c60*/  @P3 FSEL R14, R14, -INF , !P0 ;  /* 0xff8000000e0e3808 */ /* 0x000fe20004000000 */
[----:B------:R-:W-:Y:S01]  /*3c70*/  FFMA.FTZ R18, R61, -R207, R18 ;  /* 0x800000cf3d127223 */ /* 0x000fe20000010012 */
[----:B------:R-:W-:Y:S01]  /*3c80*/  @P3 ISETP.GE.AND P0, PT, R251, R209, PT ;  /* 0x000000d1fb00320c */ /* 0x000fe20003f06270 */
[--C-:B------:R-:W-:Y:S01]  /*3c90*/  FFMA.FTZ R12, R12, c[0x0][0x23c], -R2.reuse ;  /* 0x00008f000c0c7a23 */ /* 0x100fe20000010802 */
[----:B------:R-:W-:Y:S01]  /*3ca0*/  @P3 FSEL R17, R17, -INF , !P1 ;  /* 0xff80000011113808 */ /* 0x000fe20004800000 */
[----:B------:R-:W-:Y:S01]  /*3cb0*/  FFMA.FTZ R13, R13, c[0x0][0x23c], -R2 ;  /* 0x00008f000d0d7a23 */ /* 0x000fe20000010802 */
[----:B------:R-:W-:Y:S01]  /*3cc0*/  @P3 FSEL R16, R16, -INF , !P0 ;  /* 0xff80000010103808 */ /* 0x000fe20004000000 */
[----:B------:R-:W2:Y:S01]  /*3cd0*/  MUFU.EX2 R171, R7 ;  /* 0x0000000700ab7308 */ /* 0x000ea20000000800 */
[----:B------:R-:W-:Y:S01]  /*3ce0*/  @P3 FSEL R19, R19, -INF , !P1 ;  /* 0xff80000013133808 */ /* 0x000fe20004800000 */
[----:B------:R-:W-:Y:S01]  /*3cf0*/  FFMA.FTZ R14, R14, c[0x0][0x23c], -R0 ;  /* 0x00008f000e0e7a23 */ /* 0x000fe20000010800 */
[----:B------:R-:W-:Y:S01]  /*3d00*/  @P3 FSEL R18, R18, -INF , !P0 ;  /* 0xff80000012123808 */ /* 0x000fe20004000000 */
[--C-:B------:R-:W-:Y:S01]  /*3d10*/  FFMA.FTZ R16, R16, c[0x0][0x23c], -R2.reuse ;  /* 0x00008f0010107a23 */ /* 0x100fe20000010802 */
[----:B-1----:R-:W-:Y:S01]  /*3d20*/  F2FP.PACK_AB R3, R169, R170 ;  /* 0x000000aaa903723e */ /* 0x002fe200000000ff */
[----:B------:R-:W-:Y:S01]  /*3d30*/  FFMA.FTZ R2, R17, c[0x0][0x23c], -R2 ;  /* 0x00008f0011027a23 */ /* 0x000fe20000010802 */
[----:B------:R-:W-:Y:S01]  /*3d40*/  IADD3 R56, P0, R240, R228, RZ ;  /* 0x000000e4f0387210 */ /* 0x000fe20007f1e0ff */
[--C-:B------:R-:W-:Y:S02]  /*3d50*/  FFMA.FTZ R18, R18, c[0x0][0x23c], -R0.reuse ;  /* 0x00008f0012127a23 */ /* 0x100fe40000010800 */
[--C-:B------:R-:W-:Y:S01]  /*3d60*/  FFMA.FTZ R15, R15, c[0x0][0x23c], -R0.reuse ;  /* 0x00008f000f0f7a23 */ /* 0x100fe20000010800 */
[----:B------:R2:W-:Y:S01]  /*3d70*/  MUFU.EX2 R61, R2 ;  /* 0x00000002003d7308 */ /* 0x0005e20000000800 */
[----:B------:R-:W-:Y:S01]  /*3d80*/  FFMA.FTZ R0, R19, c[0x0][0x23c], -R0 ;  /* 0x00008f0013007a23 */ /* 0x000fe20000010800 */
[----:B------:R1:W-:Y:S01]  /*3d90*/  STS [R221+0x12000], R3 ;  /* 0x01200003dd007388 */ /* 0x0003e20000000800 */
[----:B------:R-:W-:Y:S01]  /*3da0*/  IMAD.X R57, R239, 0x1, R227, P0 ;  /* 0x00000001ef397824 */ /* 0x000fe200000e06e3 */
[C---:B------:R-:W-:Y:S04]  /*3db0*/  LEA R204, P0, R173.reuse, R204, 0x2 ;  /* 0x000000ccadcc7211 */ /* 0x040fe800078010ff */
[----:B------:R-:W-:Y:S02]  /*3dc0*/  LEA.HI.X.SX32 R205, R173, R205, 0x2, P0 ;  /* 0x000000cdadcd7211 */ /* 0x000fe400000f16ff */
[----:B------:R-:W-:Y:S10]  /*3dd0*/  MUFU.EX2 R102, R8 ;  /* 0x0000000800667308 */ /* 0x000ff40000000800 */
[----:B------:R-:W3:Y:S01]  /*3de0*/  MUFU.EX2 R100, R9 ;  /* 0x0000000900647308 */ /* 0x000ee20000000800 */
[----:B--2---:R-:W-:Y:S05]  /*3df0*/  F2FP.PACK_AB R2, R171, R172 ;  /* 0x000000acab02723e */ /* 0x004fea00000000ff */
[----:B------:R2:W-:Y:S04]  /*3e00*/  STS [R221+0x12400], R2 ;  /* 0x01240002dd007388 */ /* 0x0005e80000000800 */
[----:B------:R3:W-:Y:S10]  /*3e10*/  MUFU.EX2 R60, R0 ;  /* 0x00000000003c7308 */ /* 0x0007f40000000800 */
[----:B------:R-:W-:Y:S10]  /*3e20*/  MUFU.EX2 R168, R10 ;  /* 0x0000000a00a87308 */ /* 0x000ff40000000800 */
[----:B------:R-:W4:Y:S01]  /*3e30*/  MUFU.EX2 R103, R11 ;  /* 0x0000000b00677308 */ /* 0x000f220000000800 */
[----:B---3--:R-:W-:Y:S05]  /*3e40*/  F2FP.PACK_AB R0, R100, R102 ;  /* 0x000000666400723e */ /* 0x008fea00000000ff */
        /* <DEDUP_REMOVED lines=9> */
[----:B------:R-:W2:Y:S10]  /*3ee0*/  MUFU.EX2 R62, R16 ;  /* 0x00000010003e7308 */ /* 0x000eb40000000800 */
[----:B------:R-:W3:Y:S01]  /*3ef0*/  MUFU.EX2 R63, R18 ;  /* 0x00000012003f7308 */ /* 0x000ee20000000800 */
[----:B----4-:R-:W-:Y:S05]  /*3f00*/  F2FP.PACK_AB R3, R64, R67 ;  /* 0x000000434003723e */ /* 0x010fea00000000ff */
[----:B------:R-:W-:Y:S01]  /*3f10*/  STS [R222+0x12400], R3 ;  /* 0x01240003de007388 */ /* 0x000fe20000000800 */
[----:B--2---:R-:W-:Y:S05]  /*3f20*/  F2FP.PACK_AB R2, R61, R62 ;  /* 0x0000003e3d02723e */ /* 0x004fea00000000ff */
[----:B------:R1:W-:Y:S01]  /*3f30*/  STS [R223+0x12000], R2 ;  /* 0x01200002df007388 */ /* 0x0003e20000000800 */
[----:B---3--:R-:W-:Y:S05]  /*3f40*/  F2FP.PACK_AB R0, R60, R63 ;  /* 0x0000003f3c00723e */ /* 0x008fea00000000ff */
        /* <DEDUP_REMOVED lines=132> */
.L_x_163:
        /* <DEDUP_REMOVED lines=23> */
[----:B------:R-:W-:Y:S04]  /*4900*/  LDSM.16.MT88.4 R56, [R185+0x12800] ;  /* 0x01280000b938783b */ /* 0x000fe80000004200 */
[----:B------:R-:W-:Y:S01]  /*4910*/  LDSM.16.MT88.4 R60, [R0+0xa800] ;  /* 0x00a80000003c783b */ /* 0x000fe20000004200 */
[-C--:B-1----:R-:W-:Y:S08]  /*4920*/  HMMA.16816.F32 R20, R4, R8.reuse, R20 ;  /* 0x000000080414723c */ /* 0x082ff00000001814 */
[C---:B--2---:R-:W-:Y:S08]  /*4930*/  HMMA.16816.F32 R24, R12.reuse, R8, R24 ;  /* 0x000000080c18723c */ /* 0x044ff00000001818 */
[-C--:B------:R-:W-:Y:S08]  /*4940*/  HMMA.16816.F32 R28, R12, R10.reuse, R28 ;  /* 0x0000000a0c1c723c */ /* 0x080ff0000000181c */
[C---:B------:R-:W-:Y:S01]  /*4950*/  HMMA.16816.F32 R32, R4.reuse, R10, R32 ;  /* 0x0000000a0420723c */ /* 0x040fe20000001820 */
[----:B------:R-:W1:Y:S07]  /*4960*/  LDSM.16.MT88.4 R8, [R186+0x12800] ;  /* 0x01280000ba08783b */ /* 0x000e6e0000004200 */
[-C--:B---3--:R-:W-:Y:S08]  /*4970*/  HMMA.16816.F32 R36, R4, R16.reuse, R36 ;  /* 0x000000100424723c */ /* 0x088ff00000001824 */
[C---:B------:R-:W-:Y:S08]  /*4980*/  HMMA.16816.F32 R40, R12.reuse, R16, R40 ;  /* 0x000000100c28723c */ /* 0x040ff00000001828 */
[-C--:B------:R-:W-:Y:S01]  /*4990*/  HMMA.16816.F32 R44, R12, R18.reuse, R44 ;  /* 0x000000120c2c723c */ /* 0x080fe2000000182c */
[----:B------:R-:W-:Y:S07]  /*49a0*/  LDSM.16.MT88.4 R12, [R0+0x9000] ;  /* 0x00900000000c783b */ /* 0x000fee0000004200 */
[----:B------:R-:W-:Y:S01]  /*49b0*/  HMMA.16816.F32 R48, R4, R18, R48 ;  /* 0x000000120430723c */ /* 0x000fe20000001830 */
[----:B------:R-:W2:Y:S04]  /*49c0*/  LDSM.16.MT88.4 R4, [R186+0x13000] ;  /* 0x01300000ba04783b */ /* 0x000ea80000004200 */
[----:B------:R-:W3:Y:S03]  /*49d0*/  LDSM.16.MT88.4 R16, [R185+0x13000] ;  /* 0x01300000b910783b */ /* 0x000ee60000004200 */
[-C--:B-1----:R-:W-:Y:S08]  /*49e0*/  HMMA.16816.F32 R20, R8, R52.reuse, R20 ;  /* 0x000000340814723c */ /* 0x082ff00000001814 */
[C---:B------:R-:W-:Y:S08]  /*49f0*/  HMMA.16816.F32 R24, R56.reuse, R52, R24 ;  /* 0x000000343818723c */ /* 0x040ff00000001818 */
[-C--:B------:R-:W-:Y:S08]  /*4a00*/  HMMA.16816.F32 R28, R56, R54.reuse, R28 ;  /* 0x00000036381c723c */ /* 0x080ff0000000181c */
[C---:B------:R-:W-:Y:S01]  /*4a10*/  HMMA.16816.F32 R32, R8.reuse, R54, R32 ;  /* 0x000000360820723c */ /* 0x040fe20000001820 */
[----:B------:R-:W1:Y:S07]  /*4a20*/  LDSM.16.MT88.4 R52, [R0+0xb000] ;  /* 0x00b000000034783b */ /* 0x000e6e0000004200 */
[-C--:B------:R-:W-:Y:S08]  /*4a30*/  HMMA.16816.F32 R36, R8, R60.reuse, R36 ;  /* 0x0000003c0824723c */ /* 0x080ff00000001824 */
[C---:B------:R-:W-:Y:S08]  /*4a40*/  HMMA.16816.F32 R40, R56.reuse, R60, R40 ;  /* 0x0000003c3828723c */ /* 0x040ff00000001828 */
[-C--:B------:R-:W-:Y:S01]  /*4a50*/  HMMA.16816.F32 R44, R56, R62.reuse, R44 ;  /* 0x0000003e382c723c */ /* 0x080fe2000000182c */
[----:B------:R-:W-:Y:S07]  /*4a60*/  LDSM.16.MT88.4 R56, [R185+0x13800] ;  /* 0x01380000b938783b */ /* 0x000fee0000004200 */
[----:B------:R-:W-:Y:S01]  /*4a70*/  HMMA.16816.F32 R48, R8, R62, R48 ;  /* 0x0000003e0830723c */ /* 0x000fe20000001830 */
[----:B------:R-:W-:Y:S04]  /*4a80*/  LDSM.16.MT88.4 R8, [R186+0x13800] ;  /* 0x01380000ba08783b */ /* 0x000fe80000004200 */
[----:B------:R-:W-:Y:S03]  /*4a90*/  LDSM.16.MT88.4 R60, [R0+0xb800] ;  /* 0x00b80000003c783b */ /* 0x000fe60000004200 */
[-C--:B--2---:R-:W-:Y:S08]  /*4aa0*/  HMMA.16816.F32 R20, R4, R12.reuse, R20 ;  /* 0x0000000c0414723c */ /* 0x084ff00000001814 */
[C---:B---3--:R-:W-:Y:S08]  /*4ab0*/  HMMA.16816.F32 R24, R16.reuse, R12, R24 ;  /* 0x0000000c1018723c */ /* 0x048ff00000001818 */
[-C--:B------:R-:W-:Y:S08]  /*4ac0*/  HMMA.16816.F32 R28, R16, R14.reuse, R28 ;  /* 0x0000000e101c723c */ /* 0x080ff0000000181c */
[C---:B------:R-:W-:Y:S01]  /*4ad0*/  HMMA.16816.F32 R32, R4.reuse, R14, R32 ;  /* 0x0000000e0420723c */ /* 0x040fe20000001820 */
[----:B------:R-:W2:Y:S04]  /*4ae0*/  LDSM.16.MT88.4 R12, [R0+0x9800] ;  /* 0x00980000000c783b */ /* 0x000ea80000004200 */
[----:B------:R-:W-:Y:S03]  /*4af0*/  BAR.SYNC.DEFER_BLOCKING 0x0 ;  /* 0x0000000000007b1d */ /* 0x000fe60000010000 */
[-C--:B-1----:R-:W-:Y:S08]  /*4b00*/  HMMA.16816.F32 R36, R4, R52.reuse, R36 ;  /* 0x000000340424723c */ /* 0x082ff00000001824 */
[C---:B------:R-:W-:Y:S08]  /*4b10*/  HMMA.16816.F32 R40, R16.reuse, R52, R40 ;  /* 0x000000341028723c */ /* 0x040ff00000001828 */
[-C--:B------:R-:W-:Y:S08]  /*4b20*/  HMMA.16816.F32 R44, R16, R54.reuse, R44 ;  /* 0x00000036102c723c */ /* 0x080ff0000000182c */
[----:B------:R-:W-:Y:S08]  /*4b30*/  HMMA.16816.F32 R48, R4, R54, R48 ;  /* 0x000000360430723c */ /* 0x000ff00000001830 */
[-C--:B--2---:R-:W-:Y:S08]  /*4b40*/  HMMA.16816.F32 R20, R8, R12.reuse, R20 ;  /* 0x0000000c0814723c */ /* 0x084ff00000001814 */
[C---:B------:R-:W-:Y:S08]  /*4b50*/  HMMA.16816.F32 R24, R56.reuse, R12, R24 ;  /* 0x0000000c3818723c */ /* 0x040ff00000001818 */
[-C--:B------:R-:W-:Y:S08]  /*4b60*/  HMMA.16816.F32 R28, R56, R14.reuse, R28 ;  /* 0x0000000e381c723c */ /* 0x080ff0000000181c */
[C---:B------:R-:W-:Y:S08]  /*4b70*/  HMMA.16816.F32 R32, R8.reuse, R14, R32 ;  /* 0x0000000e0820723c */ /* 0x040ff00000001820 */
[-C--:B------:R-:W-:Y:S08]  /*4b80*/  HMMA.16816.F32 R36, R8, R60.reuse, R36 ;  /* 0x0000003c0824723c */ /* 0x080ff00000001824 */
        /* <DEDUP_REMOVED lines=42> */
.L_x_164:
        /* <DEDUP_REMOVED lines=46> */
[----:B------:R-:W-:Y:S02]  /*5110*/  IMAD.SHL.U32 R171, R171, 0x10, RZ ;  /* 0x00000010abab7824 */ /* 0x000fe400078e00ff */
[----:B------:R-:W-:Y:S05]  /*5120*/  IMAD R170, R170, 0x18, RZ ;  /* 0x00000018aaaa7824 */ /* 0x000fea00078e02ff */
[C---:B------:R-:W-:Y:S01]  /*5130*/  LEA R168, P1, R170.reuse, R204, 0x2 ;  /* 0x000000ccaaa87211 */ /* 0x040fe200078210ff */
[----:B--2---:R-:W-:Y:S03]  /*5140*/  IMAD.MOV.U32 R0, RZ, RZ, c[0x0][0x22c] ;  /* 0x00008b00ff007624 */ /* 0x004fe600078e00ff */
[-C--:B------:R-:W-:Y:S01]  /*5150*/  LEA.HI.X.SX32 R169, R170, R205.reuse, 0x2, P1 ;  /* 0x000000cdaaa97211 */ /* 0x080fe200008f16ff */
[----:B------:R-:W-:Y:S02]  /*5160*/  IMAD R0, R0, c[0x0][0x1c0], RZ ;  /* 0x0000700000007a24 */ /* 0x000fe400078e02ff */
[----:B------:R-:W-:Y:S02]  /*5170*/  IMAD.MOV.U32 R170, RZ, RZ, c[0x0][0x22c] ;  /* 0x00008b00ffaa7624 */ /* 0x000fe400078e00ff */
[----:B------:R-:W-:Y:S01]  /*5180*/  IMAD R0, R0, 0x38, RZ ;  /* 0x0000003800007824 */ /* 0x000fe200078e02ff */
[-C--:B-1----:R-:W-:Y:S05]  /*5190*/  HMMA.16816.F32 R4, R172, R176.reuse, R4 ;  /* 0x000000b0ac04723c */ /* 0x082fea0000001804 */
[----:B------:R-:W-:Y:S03]  /*51a0*/  IMAD R170, R170, c[0x0][0x1c0], RZ ;  /* 0x00007000aaaa7a24 */ /* 0x000fe600078e02ff */
[C---:B------:R-:W-:Y:S04]  /*51b0*/  HMMA.16816.F32 R8, R180.reuse, R176, R8 ;  /* 0x000000b0b408723c */ /* 0x040fe80000001808 */
[----:B------:R-:W-:Y:S03]  /*51c0*/  IMAD R170, R170, 0x30, RZ ;  /* 0x00000030aaaa7824 */ /* 0x000fe600078e02ff */
[----:B------:R-:W-:Y:S01]  /*51d0*/  IMAD.MOV.U32 R176, RZ, RZ, c[0x0][0x22c] ;  /* 0x00008b00ffb07624 */ /* 0x000fe200078e00ff */
[-C--:B------:R-:W-:Y:S01]  /*51e0*/  HMMA.16816.F32 R12, R180, R178.reuse, R12 ;  /* 0x000000b2b40c723c */ /* 0x080fe2000000180c */
[----:B------:R-:W-:Y:S03]  /*51f0*/  IMAD.MOV.U32 R177, RZ, RZ, c[0x0][0x22c] ;  /* 0x00008b00ffb17624 */ /* 0x000fe600078e00ff */
[----:B------:R-:W-:Y:S02]  /*5200*/  IMAD R176, R176, c[0x0][0x1c0], RZ ;  /* 0x00007000b0b07a24 */ /* 0x000fe400078e02ff */
[----:B------:R-:W-:Y:S02]  /*5210*/  IMAD R177, R177, c[0x0][0x1c0], RZ ;  /* 0x00007000b1b17a24 */ /* 0x000fe400078e02ff */
[C---:B------:R-:W-:Y:S04]  /*5220*/  HMMA.16816.F32 R16, R172.reuse, R178, R16 ;  /* 0x000000b2ac10723c */ /* 0x040fe80000001810 */
[----:B------:R-:W-:Y:S02]  /*5230*/  IMAD.SHL.U32 R176, R176, 0x20, RZ ;  /* 0x00000020b0b07824 */ /* 0x000fe400078e00ff */
[----:B------:R-:W-:Y:S02]  /*5240*/  IMAD R177, R177, 0x28, RZ ;  /* 0x00000028b1b17824 */ /* 0x000fe400078e02ff */
        /* <DEDUP_REMOVED lines=12> */
[-C--:B------:R-:W-:Y:S02]  /*5310*/  LEA R102, P0, R176, R204.reuse, 0x2 ;  /* 0x000000ccb0667211 */ /* 0x080fe400078010ff */
[-C--:B--2---:R-:W-:Y:S01]  /*5320*/  LEA R4, P1, R170, R204.reuse, 0x2 ;  /* 0x000000ccaa047211 */ /* 0x084fe200078210ff */
[----:B------:R1:W-:Y:S01]  /*5330*/  RED.E.ADD.F32.FTZ.RN.STRONG.GPU [R100.64], R6 ;  /* 0x000000066400798e */ /* 0x0003e2000c10e786 */
[-C--:B------:R-:W-:Y:S02]  /*5340*/  LEA.HI.X.SX32 R103, R176, R205.reuse, 0x2, P0 ;  /* 0x000000cdb0677211 */ /* 0x080fe400000f16ff */
[-C--:B---3--:R-:W-:Y:S01]  /*5350*/  LEA.HI.X.SX32 R5, R170, R205.reuse, 0x2, P1 ;  /* 0x000000cdaa057211 */ /* 0x088fe200008f16ff */
[----:B------:R2:W-:Y:S01]  /*5360*/  RED.E.ADD.F32.FTZ.RN.STRONG.GPU [R168.64], R7 ;  /* 0x00000007a800798e */ /* 0x0005e2000c10e786 */
[----:B------:R-:W-:Y:S03]  /*5370*/  IMAD.MOV.U32 R170, RZ, RZ, c[0x0][0x22c] ;  /* 0x00008b00ffaa7624 */ /* 0x000fe600078e00ff */
[----:B------:R3:W-:Y:S01]  /*5380*/  RED.E.ADD.F32.FTZ.RN.STRONG.GPU [R102.64], R8 ;  /* 0x000000086600798e */ /* 0x0007e2000c10e786 */
[----:B------:R-:W-:Y:S04]  /*5390*/  IMAD R170, R170, c[0x0][0x1c0], RZ ;  /* 0x00007000aaaa7a24 */ /* 0x000fe800078e02ff */
[----:B------:R-:W-:Y:S01]  /*53a0*/  IMAD.SHL.U32 R170, R170, 0x10, RZ ;  /* 0x00000010aaaa7824 */ /* 0x000fe200078e00ff */
[CC--:B-1----:R-:W-:Y:S02]  /*53b0*/  LEA R100, P2, R177.reuse, R204.reuse, 0x2 ;  /* 0x000000ccb1647211 */ /* 0x0c2fe400078410ff */
[CC--:B------:R-:W-:Y:S02]  /*53c0*/  LEA R6, P0, R0.reuse, R204.reuse, 0x2 ;  /* 0x000000cc00067211 */ /* 0x0c0fe400078010ff */
[-C--:B------:R-:W-:Y:S02]  /*53d0*/  LEA.HI.X.SX32 R101, R177, R205.reuse, 0x2, P2 ;  /* 0x000000cdb1657211 */ /* 0x080fe400010f16ff */
[-C--:B--2---:R-:W-:Y:S02]  /*53e0*/  LEA.HI.X.SX32 R7, R0, R205.reuse, 0x2, P0 ;  /* 0x000000cd00077211 */ /* 0x084fe400000f16ff */
[C---:B------:R-:W-:Y:S01]  /*53f0*/  IADD3 R177, R170.reuse, 0x20, RZ ;  /* 0x00000020aab17810 */ /* 0x040fe20007ffe0ff */
[----:B------:R1:W-:Y:S01]  /*5400*/  RED.E.ADD.F32.FTZ.RN.STRONG.GPU [R100.64], R9 ;  /* 0x000000096400798e */ /* 0x0003e2000c10e786 */
[C---:B------:R-:W-:Y:S02]  /*5410*/  IADD3 R0, R170.reuse, 0x20, RZ ;  /* 0x00000020aa007810 */ /* 0x040fe40007ffe0ff */
[----:B------:R-:W-:Y:S01]  /*5420*/  IADD3 R170, R170, 0x20, RZ ;  /* 0x00000020aaaa7810 */ /* 0x000fe20007ffe0ff */
[----:B------:R2:W-:Y:S01]  /*5430*/  RED.E.ADD.F32.FTZ.RN.STRONG.GPU [R4.64], R10 ;  /* 0x0000000a0400798e */ /* 0x0005e2000c10e786 */
[CC--:B---3--:R-:W-:Y:S01]  /*5440*/  LEA R8, P2, R235.reuse, R204.reuse, 0x2 ;  /* 0x000000cceb087211 */ /* 0x0c8fe200078410ff */
[C---:B------:R-:W-:Y:S02]  /*5450*/  IMAD.IADD R0, R216.reuse, 0x1, R0 ;  /* 0x00000001d8007824 */ /* 0x040fe400078e0200 */
[----:B------:R3:W-:Y:S01]  /*5460*/  RED.E.ADD.F32.FTZ.RN.STRONG.GPU [R6.64], R11 ;  /* 0x0000000b0600798e */ /* 0x0007e2000c10e786 */
[C---:B------:R-:W-:Y:S03]  /*5470*/  IMAD.IADD R170, R216.reuse, 0x1, R170 ;  /* 0x00000001d8aa7824 */ /* 0x040fe600078e02aa */
[----:B------:R-:W-:Y:S01]  /*5480*/  RED.E.ADD.F32.FTZ.RN.STRONG.GPU [R204.64+0x80], R16 ;  /* 0x00008010cc00798e */ /* 0x000fe2000c10e786 */
[----:B------:R-:W-:Y:S03]  /*5490*/  IMAD.IADD R170, R216, 0x1, R170 ;  /* 0x00000001d8aa7824 */ /* 0x000fe600078e02aa */
[----:B------:R4:W-:Y:S04]  /*54a0*/  RED.E.ADD.F32.FTZ.RN.STRONG.GPU [R2.64+0x80], R17 ;  /* 0x000080110200798e */ /* 0x0009e8000c10e786 */
[----:B------:R-:W-:Y:S01]  /*54b0*/  LDSM.16.MT88.4 R100, [R184+0x2800] ;  /* 0x00280000b864783b */ /* 0x000fe20000004200 */
[-C--:B-1----:R-:W-:Y:S02]  /*54c0*/  LEA.HI.X.SX32 R9, R235, R205.reuse, 0x2, P2 ;  /* 0x000000cdeb097211 */ /* 0x082fe400010f16ff */
[CC--:B--2---:R-:W-:Y:S04]  /*54d0*/  LEA R4, P0, R177.reuse, R204.reuse, 0x2 ;  /* 0x000000ccb1047211 */ /* 0x0c4fe800078010ff */
[-C--:B------:R-:W-:Y:S02]  /*54e0*/  LEA.HI.X.SX32 R5, R177, R205.reuse, 0x2, P0 ;  /* 0x000000cdb1057211 */ /* 0x080fe400000f16ff */
[-C--:B---3--:R-:W-:Y:S02]  /*54f0*/  LEA R6, P1, R0, R204.reuse, 0x2 ;  /* 0x000000cc00067211 */ /* 0x088fe400078210ff */
[-C--:B------:R-:W-:Y:S01]  /*5500*/  LEA R10, P0, R170, R204.reuse, 0x2 ;  /* 0x000000ccaa0a7211 */ /* 0x080fe200078010ff */
[----:B------:R1:W-:Y:S01]  /*5510*/  RED.E.ADD.F32.FTZ.RN.STRONG.GPU [R4.64], R18 ;  /* 0x000000120400798e */ /* 0x0003e2000c10e786 */
[-C--:B------:R-:W-:Y:S01]  /*5520*/  LEA.HI.X.SX32 R7, R0, R205.reuse, 0x2, P1 ;  /* 0x000000cd00077211 */ /* 0x080fe200008f16ff */
[----:B------:R-:W-:Y:S01]  /*5530*/  IMAD.MOV.U32 R0, RZ, RZ, c[0x0][0x22c] ;  /* 0x00008b00ff007624 */ /* 0x000fe200078e00ff */
[-C--:B------:R-:W-:Y:S02]  /*5540*/  LEA.HI.X.SX32 R11, R170, R205.reuse, 0x2, P0 ;  /* 0x000000cdaa0b7211 */ /* 0x080fe400000f16ff */
[C---:B----4-:R-:W-:Y:S01]  /*5550*/  IADD3 R17, R171.reuse, 0x60, RZ ;  /* 0x00000060ab117810 */ /* 0x050fe20007ffe0ff */
[----:B------:R2:W-:Y:S01]  /*5560*/  RED.E.ADD.F32.FTZ.RN.STRONG.GPU [R6.64], R19 ;  /* 0x000000130600798e */ /* 0x0005e2000c10e786 */
[----:B------:R-:W-:Y:S01]  /*5570*/  IMAD R0, R0, c[0x0][0x1c0], RZ ;  /* 0x0000700000007a24 */ /* 0x000fe200078e02ff */
[----:B------:R-:W-:Y:S02]  /*5580*/  IADD3 R16, R171, 0x60, RZ ;  /* 0x00000060ab107810 */ /* 0x000fe40007ffe0ff */
[----:B------:R-:W-:Y:S01]  /*5590*/  RED.E.ADD.F32.FTZ.RN.STRONG.GPU [R10.64], R12 ;  /* 0x0000000c0a00798e */ /* 0x000fe2000c10e786 */
[----:B------:R-:W-:Y:S02]  /*55a0*/  IMAD.SHL.U32 R0, R0, 0x10, RZ ;  /* 0x0000001000007824 */ /* 0x000fe400078e00ff */
[----:B------:R-:W-:Y:S01]  /*55b0*/  IMAD.IADD R16, R216, 0x1, R16 ;  /* 0x00000001d8107824 */ /* 0x000fe200078e0210 */
[----:B------:R3:W-:Y:S02]  /*55c0*/  RED.E.ADD.F32.FTZ.RN.STRONG.GPU [R8.64], R13 ;  /* 0x0000000d0800798e */ /* 0x0007e4000c10e786 */
[C---:B------:R-:W-:Y:S02]  /*55d0*/  IADD3 R172, R0.reuse, 0x40, RZ ;  /* 0x0000004000ac7810 */ /* 0x040fe40007ffe0ff */
[C---:B------:R-:W-:Y:S02]  /*55e0*/  IADD3 R170, R0.reuse, 0x40, RZ ;  /* 0x0000004000aa7810 */ /* 0x040fe40007ffe0ff */
[----:B------:R-:W-:Y:S03]  /*55f0*/  IADD3 R0, R0, 0x40, RZ ;  /* 0x0000004000007810 */ /* 0x000fe60007ffe0ff */
[C---:B------:R-:W-:Y:S02]  /*5600*/  IMAD.IADD R170, R216.reuse, 0x1, R170 ;  /* 0x00000001d8aa7824 */ /* 0x040fe400078e02aa */
[----:B------:R-:W-:Y:S01]  /*5610*/  IMAD.IADD R0, R216, 0x1, R0 ;  /* 0x00000001d8007824 */ /* 0x000fe200078e0200 */
[-C--:B-1----:R-:W-:Y:S03]  /*5620*/  LEA R4, P1, R234, R204.reuse, 0x2 ;  /* 0x000000ccea047211 */ /* 0x082fe600078210ff */
[----:B------:R-:W-:Y:S01]  /*5630*/  IMAD.IADD R0, R216, 0x1, R0 ;  /* 0x00000001d8007824 */ /* 0x000fe200078e0200 */
        /* <DEDUP_REMOVED lines=16> */
[-C--:B------:R-:W-:Y:S02]  /*5740*/  LEA.HI.X.SX32 R11, R0, R205.reuse, 0x2, P0 ;  /* 0x000000cd000b7211 */ /* 0x080fe400000f16ff */
[----:B------:R-:W-:Y:S01]  /*5750*/  IADD3 R0, R171, 0x60, RZ ;  /* 0x00000060ab007810 */ /* 0x000fe20007ffe0ff */
[----:B------:R2:W-:Y:S04]  /*5760*/  RED.E.ADD.F32.FTZ.RN.STRONG.GPU [R6.64], R55 ;  /* 0x000000370600798e */ /* 0x0005e8000c10e786 */
[----:B------:R3:W-:Y:S01]  /*5770*/  RED.E.ADD.F32.FTZ.RN.STRONG.GPU [R10.64], R56 ;  /* 0x000000380a00798e */ /* 0x0007e2000c10e786 */
[C---:B------:R-:W-:Y:S03]  /*5780*/  IMAD.IADD R0, R216.reuse, 0x1, R0 ;  /* 0x00000001d8007824 */ /* 0x040fe600078e0200 */
[----:B------:R4:W-:Y:S01]  /*5790*/  RED.E.ADD.F32.FTZ.RN.STRONG.GPU [R8.64], R57 ;  /* 0x000000390800798e */ /* 0x0009e2000c10e786 */
[----:B------:R-:W-:Y:S03]  /*57a0*/  IMAD.IADD R0, R216, 0x1, R0 ;  /* 0x00000001d8007824 */ /* 0x000fe600078e0200 */
[----:B------:R-:W-:Y:S01]  /*57b0*/  LDSM.16.MT88.4 R52, [R186+0x10800] ;  /* 0x01080000ba34783b */ /* 0x000fe20000004200 */
[CC--:B-1----:R-:W-:Y:S04]  /*57c0*/  LEA R4, P1, R232.reuse, R204.reuse, 0x2 ;  /* 0x000000cce8047211 */ /* 0x0c2fe800078210ff */
[-C--:B------:R-:W-:Y:S02]  /*57d0*/  LEA.HI.X.SX32 R5, R232, R205.reuse, 0x2, P1 ;  /* 0x000000cde8057211 */ /* 0x080fe400008f16ff */
[CC--:B--2---:R-:W-:Y:S03]  /*57e0*/  LEA R6, P0, R237.reuse, R204.reuse, 0x2 ;  /* 0x000000cced067211 */ /* 0x0c4fe600078010ff */
[----:B------:R1:W-:Y:S01]  /*57f0*/  RED.E.ADD.F32.FTZ.RN.STRONG.GPU [R4.64], R58 ;  /* 0x0000003a0400798e */ /* 0x0003e2000c10e786 */
[-C--:B------:R-:W-:Y:S02]  /*5800*/  LEA.HI.X.SX32 R7, R237, R205.reuse, 0x2, P0 ;  /* 0x000000cded077211 */ /* 0x080fe400000f16ff */
[-C--:B---3--:R-:W-:Y:S02]  /*5810*/  LEA R10, P0, R16, R204.reuse, 0x2 ;  /* 0x000000cc100a7211 */ /* 0x088fe400078010ff */
[-C--:B----4-:R-:W-:Y:S01]  /*5820*/  LEA R8, P4, R0, R204.reuse, 0x2 ;  /* 0x000000cc00087211 */ /* 0x090fe200078810ff */
        /* <DEDUP_REMOVED lines=9> */
[CC--:B--2---:R-:W-:Y:S01]  /*58c0*/  LEA R6, P2, R231.reuse, R204.reuse, 0x2 ;  /* 0x000000cce7067211 */ /* 0x0c4fe200078410ff */
[----:B------:R-:W-:Y:S03]  /*58d0*/  LDSM.16.MT88.4 R16, [R184+0x2000] ;  /* 0x00200000b810783b */ /* 0x000fe60000004200 */
[-C--:B------:R-:W-:Y:S01]  /*58e0*/  LEA.HI.X.SX32 R7, R231, R205.reuse, 0x2, P2 ;  /* 0x000000cde7077211 */ /* 0x080fe200010f16ff */
[----:B------:R1:W-:Y:S01]  /*58f0*/  RED.E.ADD.F32.FTZ.RN.STRONG.GPU [R4.64], R66 ;  /* 0x000000420400798e */ /* 0x0003e2000c10e786 */
[CC--:B---3--:R-:W-:Y:S03]  /*5900*/  LEA R2, P0, R236.reuse, R204.reuse, 0x2 ;  /* 0x000000ccec027211 */ /* 0x0c8fe600078010ff */
[----:B------:R-:W-:Y:S01]  /*5910*/  RED.E.ADD.F32.FTZ.RN.STRONG.GPU [R10.64], R67 ;  /* 0x000000430a00798e */ /* 0x000fe2000c10e786 */
[-C--:B------:R-:W-:Y:S03]  /*5920*/  LEA.HI.X.SX32 R3, R236, R205.reuse, 0x2, P0 ;  /* 0x000000cdec037211 */ /* 0x080fe600000f16ff */
[----:B------:R-:W-:Y:S01]  /*5930*/  RED.E.ADD.F32.FTZ.RN.STRONG.GPU [R8.64], R60 ;  /* 0x0000003c0800798e */ /* 0x000fe2000c10e786 */
[----:B------:R-:W-:Y:S02]  /*5940*/  ISETP.NE.U32.AND P0, PT, R0, 0x1, PT ;  /* 0x000000010000780c */ /* 0x000fe40003f05070 */
[----:B------:R-:W-:Y:S01]  /*5950*/  @P6 IADD3 R0, P2, R226, -0x100, RZ ;  /* 0xffffff00e2006810 */ /* 0x000fe20007f5e0ff */
[----:B------:R-:W-:Y:S04]  /*5960*/  RED.E.ADD.F32.FTZ.RN.STRONG.GPU [R6.64], R61 ;  /* 0x0000003d0600798e */ /* 0x000fe8000c10e786 */
[----:B------:R-:W-:Y:S01]  /*5970*/  LDSM.16.MT88.4 R8, [R184] ;  /* 0x00000000b808783b */ /* 0x000fe20000004200 */
[----:B------:R-:W-:Y:S01]  /*5980*/  @P6 IMAD.MOV.U32 R226, RZ, RZ, R0 ;  /* 0x000000ffffe26224 */ /* 0x000fe200078e0000 */
[C---:B------:R-:W-:Y:S02]  /*5990*/  IADD3 R0, R184.reuse, -0x4000, RZ ;  /* 0xffffc000b8007810 */ /* 0x040fe40007ffe0ff */
[----:B------:R-:W-:Y:S02]  /*59a0*/  LDSM.16.MT88.4 R64, [R185+0x10800] ;  /* 0x01080000b940783b */ /* 0x000fe40000004200 */
        /* <DEDUP_REMOVED lines=55> */
[----:B------:R-:W2:Y:S04]  /*5d20*/  LDL R170, [R1+0x4] ;  /* 0x0000040001aa7983 */ /* 0x000ea80000100800 */
[----:B------:R-:W3:Y:S04]  /*5d30*/  LDL R168, [R1+0x8] ;  /* 0x0000080001a87983 */ /* 0x000ee80000100800 */
[----:B------:R-:W4:Y:S01]  /*5d40*/  LDL R169, [R1+0xc] ;  /* 0x00000c0001a97983 */ /* 0x000f220000100800 */
        /* <DEDUP_REMOVED lines=61> */
[----:B------:R-:W-:-:S02]  /*6120*/  FMUL.FTZ R94, R94, c[0x0][0x2e0] ;  /* 0x0000b8005e5e7a20 */ /* 0x000fc40000410000 */
[----:B------:R-:W-:Y:S01]  /*6130*/  FMUL.FTZ R0, R95, c[0x0][0x2e0] ;  /* 0x0000b8005f007a20 */ /* 0x000fe20000410000 */
[----:B------:R-:W-:-:S04]  /*6140*/  F2FP.PACK_AB R2, R2, R92 ;  /* 0x0000005c0202723e */ /* 0x000fc800000000ff */
[----:B------:R-:W-:Y:S01]  /*6150*/  F2FP.PACK_AB R0, R0, R94 ;  /* 0x0000005e0000723e */ /* 0x000fe200000000ff */
[----:B--2---:R-:W-:Y:S04]  /*6160*/  STS [R170], R16 ;  /* 0x00000010aa007388 */ /* 0x004fe80000000800 */
[----:B------:R-:W-:Y:S04]  /*6170*/  STS [R170+0x400], R15 ;  /* 0x0004000faa007388 */ /* 0x000fe80000000800 */
[----:B---3--:R-:W-:Y:S01]  /*6180*/  STS [R168], R12 ;  /* 0x0000000ca8007388 */ /* 0x008fe20000000800 */
[----:B----4-:R-:W-:-:S03]  /*6190*/  ISETP.NE.AND P0, PT, R169, -0x1, PT ;  /* 0xffffffffa900780c */ /* 0x010fc60003f05270 */
[----:B------:R-:W-:Y:S04]  /*61a0*/  STS [R168+0x400], R11 ;  /* 0x0004000ba8007388 */ /* 0x000fe80000000800 */
        /* <DEDUP_REMOVED lines=11> */
[----:B------:R1:W-:Y:S04]  /*6260*/  STS [R168+0x3400], R0 ;  /* 0x00340000a8007388 */ /* 0x0003e80000000800 */
[----:B------:R-:W-:Y:S04]  /*6270*/  STS [R170+0x4000], R20 ;  /* 0x00400014aa007388 */ /* 0x000fe80000000800 */
[----:B------:R-:W-:Y:S04]  /*6280*/  STS [R170+0x4400], R22 ;  /* 0x00440016aa007388 */ /* 0x000fe80000000800 */
[----:B------:R-:W-:Y:S04]  /*6290*/  STS [R168+0x4000], R32 ;  /* 0x00400020a8007388 */ /* 0x000fe80000000800 */
[----:B------:R-:W-:Y:S04]  /*62a0*/  STS [R168+0x4400], R34 ;  /* 0x00440022a8007388 */ /* 0x000fe80000000800 */
[----:B------:R-:W-:Y:S04]  /*62b0*/  STS [R170+0x5000], R24 ;  /* 0x00500018aa007388 */ /* 0x000fe80000000800 */
[----:B------:R-:W-:Y:S01]  /*62c0*/  STS [R170+0x5400], R26 ;  /* 0x0054001aaa007388 */ /* 0x000fe20000000800 */
[----:B-1----:R-:W-:-:S03]  /*62d0*/  @P0 IADD3 R0, R243, R169, RZ ;  /* 0x000000a9f3000210 */ /* 0x002fc60007ffe0ff */
[----:B------:R-:W-:Y:S02]  /*62e0*/  STS [R168+0x5000], R28 ;  /* 0x0050001ca8007388 */ /* 0x000fe40000000800 */
[C---:B------:R-:W-:Y:S02]  /*62f0*/  @P0 IMAD.WIDE.U32 R2, R0.reuse, c[0x0][0x3a0], RZ ;  /* 0x0000e80000020a25 */ /* 0x040fe400078e00ff */
[----:B------:R-:W-:Y:S02]  /*6300*/  STS [R168+0x5400], R30 ;  /* 0x0054001ea8007388 */ /* 0x000fe40000000800 */
[----:B------:R-:W-:Y:S01]  /*6310*/  @P0 IMAD R8, R0, c[0x0][0x3a4], R3 ;  /* 0x0000e90000080a24 */ /* 0x000fe200078e0203 */
[----:B------:R-:W-:Y:S01]  /*6320*/  @P0 MOV R7, R2 ;  /* 0x0000000200070202 */ /* 0x000fe20000000f00 */
        /* <DEDUP_REMOVED lines=8> */
[----:B-1----:R-:W1:Y:S02]  /*63b0*/  S2R R168, SR_CTAID.Y ;  /* 0x0000000000a87919 */ /* 0x002e640000002600 */
[----:B-1----:R-:W-:Y:S01]  /*63c0*/  SHF.R.S32.HI R5, RZ, 0x1f, R168 ;  /* 0x0000001fff057819 */ /* 0x002fe200000114a8 */
        /* <DEDUP_REMOVED lines=11> */
.L_x_166:
        /* <DEDUP_REMOVED lines=15> */
.L_x_167:
[----:B------:R-:W2:Y:S01]  /*6570*/  LDL R9, [R1+0x10] ;  /* 0x0000100001097983 */ /* 0x000ea20000100800 */
[----:B------:R-:W-:Y:S01]  /*6580*/  SHF.R.S32.HI R3, RZ, 0x1f, R218 ;  /* 0x0000001fff037819 */ /* 0x000fe200000114da */
[----:B------:R-:W-:Y:S01]  /*6590*/  BSSY B0, `(.L_x_168) ;  /* 0x0000027000007945 */ /* 0x000fe20003800000 */
[----:B------:R-:W-:Y:S01]  /*65a0*/  MOV R2, R218 ;  /* 0x000000da00027202 */ /* 0x000fe20000000f00 */
[----:B------:R-:W-:Y:S01]  /*65b0*/  BAR.SYNC.DEFER_BLOCKING 0x0 ;  /* 0x0000000000007b1d */ /* 0x000fe20000010000 */
[----:B------:R-:W-:Y:S02]  /*65c0*/  SHF.R.S32.HI R22, RZ, 0x1f, R244 ;  /* 0x0000001fff167819 */ /* 0x000fe400000114f4 */
[----:B------:R-:W-:-:S03]  /*65d0*/  SHF.R.S32.HI R49, RZ, 0x1f, R242 ;  /* 0x0000001fff317819 */ /* 0x000fc600000114f2 */
[----:B------:R1:W3:Y:S04]  /*65e0*/  LDS.128 R28, [R208+0xd000] ;  /* 0x00d00000d01c7984 */ /* 0x0002e80000000c00 */
[----:B------:R1:W4:Y:S04]  /*65f0*/  LDS.128 R24, [R208+0xf000] ;  /* 0x00f00000d0187984 */ /* 0x0003280000000c00 */
[----:B------:R1:W1:Y:S04]  /*6600*/  LDS.128 R36, [R208+0x10000] ;  /* 0x01000000d0247984 */ /* 0x0002680000000c00 */
[----:B------:R1:W1:Y:S04]  /*6610*/  LDS.128 R44, [R208+0x11000] ;  /* 0x01100000d02c7984 */ /* 0x0002680000000c00 */
[----:B------:R1:W1:Y:S04]  /*6620*/  LDS.128 R32, [R208+0x12000] ;  /* 0x01200000d0207984 */ /* 0x0002680000000c00 */
[----:B------:R1:W1:Y:S01]  /*6630*/  LDS.128 R40, [R208+0x13000] ;  /* 0x01300000d0287984 */ /* 0x0002620000000c00 */
[C---:B--2---:R-:W-:Y:S01]  /*6640*/  SHF.L.U32 R0, R9.reuse, 0x6, RZ ;  /* 0x0000000609007819 */ /* 0x044fe200000006ff */
[----:B------:R-:W-:-:S03]  /*6650*/  IMAD R11, R9, -0x40, R209 ;  /* 0xffffffc0090b7824 */ /* 0x000fc600078e02d1 */
[----:B------:R-:W-:Y:S01]  /*6660*/  SHF.R.S32.HI R20, RZ, 0x1f, R0 ;  /* 0x0000001fff147819 */ /* 0x000fe20000011400 */
[----:B------:R-:W-:Y:S01]  /*6670*/  IMAD.WIDE.U32 R4, R0, c[0x0][0x3a0], R2 ;  /* 0x0000e80000047a25 */ /* 0x000fe200078e0002 */
[----:B------:R-:W-:-:S03]  /*6680*/  ISETP.GE.AND P3, PT, R242, R11, PT ;  /* 0x0000000bf200720c */ /* 0x000fc60003f66270 */
[----:B------:R-:W-:Y:S01]  /*6690*/  IMAD R6, R20, c[0x0][0x3a0], RZ ;  /* 0x0000e80014067a24 */ /* 0x000fe200078e02ff */
[----:B------:R-:W-:-:S03]  /*66a0*/  IADD3 R4, P0, R7, R4, RZ ;  /* 0x0000000407047210 */ /* 0x000fc60007f1e0ff */
[----:B------:R-:W-:-:S05]  /*66b0*/  IMAD R6, R0, c[0x0][0x3a4], R6 ;  /* 0x0000e90000067a24 */ /* 0x000fca00078e0206 */
[----:B------:R-:W-:Y:S01]  /*66c0*/  IADD3.X R5, R8, R5, R6, P0, !PT ;  /* 0x0000000508057210 */ /* 0x000fe200007fe406 */
[----:B------:R-:W-:-:S04]  /*66d0*/  IMAD R6, R22, c[0x0][0x3b8], RZ ;  /* 0x0000ee0016067a24 */ /* 0x000fc800078e02ff */
[C---:B------:R-:W-:Y:S02]  /*66e0*/  IMAD R6, R244.reuse, c[0x0][0x3bc], R6 ;  /* 0x0000ef00f4067a24 */ /* 0x040fe400078e0206 */
[----:B------:R-:W-:-:S05]  /*66f0*/  IMAD.WIDE.U32 R4, R244, c[0x0][0x3b8], R4 ;  /* 0x0000ee00f4047a25 */ /* 0x000fca00078e0004 */
[----:B------:R-:W-:Y:S01]  /*6700*/  IADD3 R10, R5, R6, RZ ;  /* 0x00000006050a7210 */ /* 0x000fe20007ffe0ff */
[----:B------:R-:W-:Y:S05]  /*6710*/  @P3 BRA `(.L_x_169) ;  /* 0x000000e000003947 */ /* 0x000fea0003800000 */
[----:B-1-34-:R-:W-:Y:S01]  /*6720*/  ISETP.GE.AND P2, PT, R218, c[0x0][0x220], PT ;  /* 0x00008800da007a0c */ /* 0x01afe20003f46270 */
[----:B------:R-:W1:Y:S01]  /*6730*/  LDS.128 R16, [R208+0xe000] ;  /* 0x00e00000d0107984 */ /* 0x000e620000000c00 */
[----:B------:R-:W-:Y:S01]  /*6740*/  MOV R7, R10 ;  /* 0x0000000a00077202 */ /* 0x000fe20000000f00 */
[----:B------:R-:W-:Y:S01]  /*6750*/  IMAD.MOV.U32 R6, RZ, RZ, R4 ;  /* 0x000000ffff067224 */ /* 0x000fe200078e0004 */
[----:B------:R-:W-:Y:S01]  /*6760*/  ISETP.GE.AND P1, PT, R229, c[0x0][0x220], PT ;  /* 0x00008800e5007a0c */ /* 0x000fe20003f26270 */
[----:B------:R-:W-:Y:S02]  /*6770*/  IMAD R48, R49, c[0x0][0x3a0], RZ ;  /* 0x0000e80031307a24 */ /* 0x000fe400078e02ff */
[----:B------:R-:W-:-:S04]  /*6780*/  IMAD.WIDE.U32 R8, R242, c[0x0][0x3a0], R6 ;  /* 0x0000e800f2087a25 */ /* 0x000fc800078e0006 */
[----:B------:R-:W-:Y:S02]  /*6790*/  IMAD R6, R242, c[0x0][0x3a4], R48 ;  /* 0x0000e900f2067a24 */ /* 0x000fe400078e0230 */
[----:B------:R-:W2:Y:S02]  /*67a0*/  @!P2 LDS.128 R12, [R208+0xc000] ;  /* 0x00c00000d00ca984 */ /* 0x000ea40000000c00 */
[----:B------:R-:W-:Y:S01]  /*67b0*/  IMAD.IADD R7, R9, 0x1, R6 ;  /* 0x0000000109077824 */ /* 0x000fe200078e0206 */
[----:B------:R-:W-:-:S04]  /*67c0*/  LEA R6, P0, R8, c[0x0][0x340], 0x1 ;  /* 0x0000d00008067a11 */ /* 0x000fc800078008ff */
[----:B------:R-:W-:-:S05]  /*67d0*/  LEA.HI.X R7, R8, c[0x0][0x344], R7, 0x1, P0 ;  /* 0x0000d10008077a11 */ /* 0x000fca00000f0c07 */
[----:B-1----:R1:W-:Y:S04]  /*67e0*/  @!P1 STG.E.128 [R6.64+0x80], R16 ;  /* 0x0000801006009986 */ /* 0x0023e8000c101d06 */
[----:B--2---:R1:W-:Y:S02]  /*67f0*/  @!P2 STG.E.128 [R6.64], R12 ;  /* 0x0000000c0600a986 */ /* 0x0043e4000c101d06 */
.L_x_169:
[----:B-1-34-:R-:W-:Y:S05]  /*6800*/  BSYNC B0 ;  /* 0x0000000000007941 */ /* 0x01afea0003800000 */
.L_x_168:
[----:B------:R-:W-:Y:S01]  /*6810*/  IADD3 R6, R242, 0x20, RZ ;  /* 0x00000020f2067810 */ /* 0x000fe20007ffe0ff */
        /* <DEDUP_REMOVED lines=15> */
[----:B------:R1:W-:Y:S04]  /*6910*/  @!P1 STG.E.128 [R4.64], R28 ;  /* 0x0000001c04009986 */ /* 0x0003e8000c101d06 */
[----:B------:R1:W-:Y:S02]  /*6920*/  @!P0 STG.E.128 [R4.64+0x80], R24 ;  /* 0x0000801804008986 */ /* 0x0003e4000c101d06 */
.L_x_171:
[----:B------:R-:W-:Y:S05]  /*6930*/  BSYNC B0 ;  /* 0x0000000000007941 */ /* 0x000fea0003800000 */
.L_x_170:
        /* <DEDUP_REMOVED lines=22> */
[----:B------:R1:W-:Y:S02]  /*6aa0*/  @!P0 STG.E.128 [R4.64+0x80], R32 ;  /* 0x0000802004008986 */ /* 0x0003e4000c101d06 */
.L_x_173:
[----:B------:R-:W-:Y:S05]  /*6ab0*/  BSYNC B0 ;  /* 0x0000000000007941 */ /* 0x000fea0003800000 */
.L_x_172:
        /* <DEDUP_REMOVED lines=16> */
.L_x_144:
        /* <DEDUP_REMOVED lines=19> */
.L_x_175:
        /* <DEDUP_REMOVED lines=15> */
.L_x_176:
[----:B------:R-:W2:Y:S01]  /*6de0*/  LDL R7, [R1+0x10] ;  /* 0x0000100001077983 */ /* 0x000ea20000100800 */
[----:B------:R-:W-:Y:S01]  /*6df0*/  SHF.R.S32.HI R12, RZ, 0x1f, R244 ;  /* 0x0000001fff0c7819 */ /* 0x000fe200000114f4 */
[----:B------:R-:W-:Y:S01]  /*6e00*/  BSSY B0, `(.L_x_177) ;  /* 0x000001c000007945 */ /* 0x000fe20003800000 */
[----:B------:R-:W-:-:S03]  /*6e10*/  SHF.R.S32.HI R15, RZ, 0x1f, R242 ;  /* 0x0000001fff0f7819 */ /* 0x000fc600000114f2 */
[----:B------:R-:W-:-:S04]  /*6e20*/  IMAD R8, R12, c[0x0][0x3b8], RZ ;  /* 0x0000ee000c087a24 */ /* 0x000fc800078e02ff */
[----:B------:R-:W-:Y:S01]  /*6e30*/  IMAD R8, R244, c[0x0][0x3bc], R8 ;  /* 0x0000ef00f4087a24 */ /* 0x000fe200078e0208 */
        /* <DEDUP_REMOVED lines=8> */
[----:B------:R-:W-:-:S05]  /*6ec0*/  IADD3.X R3, R6, R3, R4, P0, !PT ;  /* 0x0000000306037210 */ /* 0x000fca00007fe404 */
[----:B------:R-:W-:-:S05]  /*6ed0*/  IMAD.WIDE.U32 R2, R244, c[0x0][0x3b8], R2 ;  /* 0x0000ee00f4027a25 */ /* 0x000fca00078e0002 */
        /* <DEDUP_REMOVED lines=14> */
.L_x_178:
[----:B------:R-:W-:Y:S05]  /*6fc0*/  BSYNC B0 ;  /* 0x0000000000007941 */ /* 0x000fea0003800000 */
.L_x_177:
[----:B-1----:R-:W-:Y:S01]  /*6fd0*/  IADD3 R4, R242, 0x20, RZ ;  /* 0x00000020f2047810 */ /* 0x002fe20007ffe0ff */
        /* <DEDUP_REMOVED lines=15> */
[----:B------:R1:W-:Y:S04]  /*70d0*/  @!P1 STG.E.128 [R2.64], RZ ;  /* 0x000000ff02009986 */ /* 0x0003e8000c101d06 */
[----:B------:R1:W-:Y:S02]  /*70e0*/  @!P0 STG.E.128 [R2.64+0x80], RZ ;  /* 0x000080ff02008986 */ /* 0x0003e4000c101d06 */
.L_x_180:
[----:B------:R-:W-:Y:S05]  /*70f0*/  BSYNC B0 ;  /* 0x0000000000007941 */ /* 0x000fea0003800000 */
.L_x_179:
        /* <DEDUP_REMOVED lines=23> */
.L_x_182:
[----:B------:R-:W-:Y:S05]  /*7270*/  BSYNC B0 ;  /* 0x0000000000007941 */ /* 0x000fea0003800000 */
.L_x_181:
        /* <DEDUP_REMOVED lines=14> */
.L_x_174:
[----:B------:R-:W-:Y:S05]  /*7360*/  BSYNC B1 ;  /* 0x0000000000017941 */ /* 0x000fea0003800000 */
.L_x_139:
[----:B------:R-:W3:Y:S01]  /*7370*/  LDL.LU R0, [R1+0x10] ;  /* 0x0000100001007983 */ /* 0x000ee20000300800 */
[----:B------:R-:W-:Y:S02]  /*7380*/  ULDC UR5, c[0x0][0x218] ;  /* 0x0000860000057ab9 */ /* 0x000fe40000000800 */
[----:B------:R-:W-:-:S04]  /*7390*/  UIADD3 UR5, UR5, 0x3f, URZ ;  /* 0x0000003f05057890 */ /* 0x000fc8000fffe03f */
[----:B------:R-:W-:-:S04]  /*73a0*/  USHF.R.S32.HI UR4, URZ, 0x1f, UR5 ;  /* 0x0000001f3f047899 */ /* 0x000fc80008011405 */
[----:B------:R-:W-:-:S04]  /*73b0*/  ULEA.HI UR4, UR4, UR5, URZ, 0x6 ;  /* 0x0000000504047291 */ /* 0x000fc8000f8f303f */
[----:B------:R-:W-:Y:S01]  /*73c0*/  USHF.R.S32.HI UR4, URZ, 0x6, UR4 ;  /* 0x000000063f047899 */ /* 0x000fe20008011404 */
[----:B---3--:R-:W-:-:S05]  /*73d0*/  IADD3 R0, R0, c[0x0][0xc], RZ ;  /* 0x0000030000007a10 */ /* 0x008fca0007ffe0ff */
[----:B------:R-:W-:Y:S01]  /*73e0*/  ISETP.GE.AND P0, PT, R0, UR4, PT ;  /* 0x0000000400007c0c */ /* 0x000fe2000bf06270 */
[----:B------:R3:W-:-:S12]  /*73f0*/  STL [R1+0x10], R0 ;  /* 0x0000100001007387 */ /* 0x0007d80000100800 */
[----:B------:R-:W-:Y:S01]  /*7400*/  @P0 CALL.REL.NOINC `(.L_x_183) ;  /* 0x0000001000000944 */ /* 0x000fe20003c00000 */
[----:B------:R-:W-:Y:S05]  /*7410*/  BRA `(.L_x_184) ;  /* 0xffff947000007947 */ /* 0x000fea000383ffff */
.L_x_183:
[----:B------:R-:W-:Y:S05]  /*7420*/  EXIT ;  /* 0x000000000000794d */ /* 0x000fea0003800000 */
.L_x_185:
        /* <DEDUP_REMOVED lines=13> */
.L_x_2050:


//--------------------- .text._ZN5flash44flash_bwd_dq_dk_dv_loop_seqk_parallel_kernelI23Flash_bwd_kernel_traitsILi128ELi64ELi64ELi8ELi4ELi2ELi2ELb1ELb0EN7cutlass6half_tE19Flash_kernel_traitsILi128ELi64ELi64ELi8ES3_EELb0ELb0ELb1ELb0ELb0ELb1ELb0EEEvNS_16Flash_bwd_paramsE --------------------------
	.section	.text._ZN5flash44flash_bwd_dq_dk_dv_loop_seqk_parallel_kernelI23Flash_bwd_kernel_traitsILi128ELi64ELi64ELi8ELi4ELi2ELi2ELb1ELb0EN7cutlass6half_tE19Flash_kernel_traitsILi128ELi64ELi64ELi8ES3_EELb0ELb0ELb1ELb0ELb0ELb1ELb0EEEvNS_16Flash_bwd_paramsE,"ax",@progbits
	.sectioninfo	@"SHI_REGISTERS=255"
	.align	128
        .global         _ZN5flash44flash_bwd_dq_dk_dv_loop_seqk_parallel_kernelI23Flash_bwd_kernel_traitsILi128ELi64ELi64ELi8ELi4ELi2ELi2ELb1ELb0EN7cutlass6half_tE19Flash_kernel_traitsILi128ELi64ELi64ELi8ES3_EELb0ELb0ELb1ELb0ELb0ELb1ELb0EEEvNS_16Flash_bwd_paramsE
        .type           _ZN5flash44flash_bwd_dq_dk_dv_loop_seqk_parallel_kernelI23Flash_bwd_kernel_traitsILi128ELi64ELi64ELi8ELi4ELi2ELi2ELb1ELb0EN7cutlass6half_tE19Flash_kernel_traitsILi128ELi64ELi64ELi8ES3_EELb0ELb0ELb1ELb0ELb0ELb1ELb0EEEvNS_16Flash_bwd_paramsE,@function
        .size           _ZN5flash44flash_bwd_dq_dk_dv_loop_seqk_parallel_kernelI23Flash_bwd_kernel_traitsILi128ELi64ELi64ELi8ELi4ELi2ELi2ELb1ELb0EN7cutlass6half_tE19Flash_kernel_traitsILi128ELi64ELi64ELi8ES3_EELb0ELb0ELb1ELb0ELb0ELb1ELb0EEEvNS_16Flash_bwd_paramsE,(.L_x_2051 - _ZN5flash44flash_bwd_dq_dk_dv_loop_seqk_parallel_kernelI23Flash_bwd_kernel_traitsILi128ELi64ELi64ELi8ELi4ELi2ELi2ELb1ELb0EN7cutlass6half_tE19Flash_kernel_traitsILi128ELi64ELi64ELi8ES3_EELb0ELb0ELb1ELb0ELb0ELb1ELb0EEEvNS_16Flash_bwd_paramsE)
        .other          _ZN5flash44flash_bwd_dq_dk_dv_loop_seqk_parallel_kernelI23Flash_bwd_kernel_traitsILi128ELi64ELi64ELi8ELi4ELi2ELi2ELb1ELb0EN7cutlass6half_tE19Flash_kernel_traitsILi128ELi64ELi64ELi8ES3_EELb0ELb0ELb1ELb0ELb0ELb1ELb0EEEvNS_16Flash_bwd_paramsE,@"STO_CUDA_ENTRY STV_DEFAULT"
_ZN5flash44flash_bwd_dq_dk_dv_loop_seqk_parallel_kernelI23Flash_bwd_kernel_traitsILi128ELi64ELi64ELi8ELi4ELi2ELi2ELb1ELb0EN7cutlass6half_tE19Flash_kernel_traitsILi128ELi64ELi64ELi8ES3_EELb0ELb0ELb1ELb0ELb0ELb1ELb0EEEvNS_16Flash_bwd_paramsE:
.text._ZN5flash44flash_bwd_dq_dk_dv_loop_seqk_parallel_kernelI23Flash_bwd_kernel_traitsILi128ELi64ELi64ELi8ELi4ELi2ELi2ELb1ELb0EN7cutlass6half_tE19Flash_kernel_traitsILi128ELi64ELi64ELi8ES3_EELb0ELb0ELb1ELb0ELb0ELb1ELb0EEEvNS_16Flash_bwd_paramsE:
        /* <DEDUP_REMOVED lines=11> */
[----:B------:R-:W-:Y:S02]  /*00b0*/  ULDC.64 UR6, c[0x0][0x118] ;  /* 0x0000460000067ab9 */ /* 0x000fe40000000a00 */
[----:B------:R-:W2:Y:S04]  /*00c0*/  S2R R215, SR_CTAID.Y ;  /* 0x0000000000d77919 */ /* 0x000ea80000002600 */
[----:B------:R-:W3:Y:S01]  /*00d0*/  S2R R235, SR_CTAID.Z ;  /* 0x0000000000eb7919 */ /* 0x000ee20000002700 */
[----:B-1----:R-:W-:Y:S01]  /*00e0*/  SHF.R.S32.HI R8, RZ, 0x1f, R5 ;  /* 0x0000001fff087819 */ /* 0x002fe20000011405 */
[----:B------:R-:W-:-:S03]  /*00f0*/  IMAD.SHL.U32 R210, R5, 0x2, RZ ;  /* 0x0000000205d27824 */ /* 0x000fc600078e00ff */
[CC--:B------:R-:W-:Y:S02]  /*0100*/  LEA.HI R3, R8.reuse, R5.reuse, RZ, 0x5 ;  /* 0x0000000508037211 */ /* 0x0c0fe400078f28ff */
[----:B------:R-:W-:Y:S02]  /*0110*/  LEA.HI R11, R8, R5, RZ, 0x4 ;  /* 0x00000005080b7211 */ /* 0x000fe400078f20ff */
[--C-:B------:R-:W-:Y:S02]  /*0120*/  SHF.R.S32.HI R10, RZ, 0x5, R3.reuse ;  /* 0x00000005ff0a7819 */ /* 0x100fe40000011403 */
[----:B------:R-:W-:Y:S02]  /*0130*/  SHF.R.S32.HI R209, RZ, 0x1f, R3 ;  /* 0x0000001fffd17819 */ /* 0x000fe40000011403 */
[----:B------:R-:W-:Y:S02]  /*0140*/  SHF.R.S32.HI R7, RZ, 0x4, R11 ;  /* 0x00000004ff077819 */ /* 0x000fe4000001140b */
[----:B------:R-:W-:-:S02]  /*0150*/  LEA.HI R209, R209, R10, RZ, 0x2 ;  /* 0x0000000ad1d17211 */ /* 0x000fc400078f10ff */
[----:B------:R-:W-:Y:S02]  /*0160*/  LEA.HI R2, R3, R10, RZ, 0x1 ;  /* 0x0000000a03027211 */ /* 0x000fe400078f08ff */
[----:B------:R-:W-:Y:S02]  /*0170*/  LEA.HI R9, R8, R5, RZ, 0x2 ;  /* 0x0000000508097211 */ /* 0x000fe400078f10ff */
[----:B------:R-:W-:Y:S02]  /*0180*/  LOP3.LUT R209, R209, 0xfffffffc, RZ, 0xc0, !PT ;  /* 0xfffffffcd1d17812 */ /* 0x000fe400078ec0ff */
[----:B------:R-:W-:Y:S02]  /*0190*/  LOP3.LUT R2, R2, 0xfffffffe, RZ, 0xc0, !PT ;  /* 0xfffffffe02027812 */ /* 0x000fe400078ec0ff */
[----:B------:R-:W-:Y:S01]  /*01a0*/  LEA.HI R4, R11, R7, RZ, 0x1 ;  /* 0x000000070b047211 */ /* 0x000fe200078f08ff */
[----:B------:R-:W-:Y:S01]  /*01b0*/  IMAD.IADD R209, R10, 0x1, -R209 ;  /* 0x000000010ad17824 */ /* 0x000fe200078e0ad1 */
[----:B------:R-:W-:Y:S01]  /*01c0*/  LEA.HI R14, R8, R5, RZ, 0x3 ;  /* 0x00000005080e7211 */ /* 0x000fe200078f18ff */
[----:B------:R-:W-:Y:S01]  /*01d0*/  IMAD.IADD R2, R10, 0x1, -R2 ;  /* 0x000000010a027824 */ /* 0x000fe200078e0a02 */
[----:B------:R-:W-:-:S02]  /*01e0*/  SHF.R.S32.HI R0, RZ, 0x2, R9 ;  /* 0x00000002ff007819 */ /* 0x000fc40000011409 */
[----:B------:R-:W-:Y:S01]  /*01f0*/  SHF.R.S32.HI R6, RZ, 0x1f, R9 ;  /* 0x0000001fff067819 */ /* 0x000fe20000011409 */
[----:B------:R-:W-:Y:S01]  /*0200*/  IMAD.SHL.U32 R206, R2, 0x10, RZ ;  /* 0x0000001002ce7824 */ /* 0x000fe200078e00ff */
[----:B------:R-:W-:Y:S02]  /*0210*/  LOP3.LUT R4, R4, 0xfffffffe, RZ, 0xc0, !PT ;  /* 0xfffffffe04047812 */ /* 0x000fe400078ec0ff */
[----:B------:R-:W-:Y:S02]  /*0220*/  SHF.R.S32.HI R214, RZ, 0x3, R14 ;  /* 0x00000003ffd67819 */ /* 0x000fe4000001140e */
[----:B------:R-:W-:Y:S01]  /*0230*/  LEA.HI R6, R6, R0, RZ, 0x3 ;  /* 0x0000000006067211 */ /* 0x000fe200078f18ff */
[----:B------:R-:W-:Y:S01]  /*0240*/  IMAD.IADD R4, R7, 0x1, -R4 ;  /* 0x0000000107047824 */ /* 0x000fe200078e0a04 */
[----:B------:R-:W-:Y:S01]  /*0250*/  LOP3.LUT R3, R3, 0xffffffe0, RZ, 0xc0, !PT ;  /* 0xffffffe003037812 */ /* 0x000fe200078ec0ff */
[----:B------:R-:W-:Y:S01]  /*0260*/  IMAD.SHL.U32 R7, R214, 0x40, RZ ;  /* 0x00000040d6077824 */ /* 0x000fe200078e00ff */
[----:B------:R-:W-:Y:S01]  /*0270*/  LOP3.LUT R10, R14, 0xfffffff8, RZ, 0xc0, !PT ;  /* 0xfffffff80e0a7812 */ /* 0x000fe200078ec0ff */
[----:B------:R-:W-:Y:S01]  /*0280*/  IMAD.SHL.U32 R208, R4, 0x20, RZ ;  /* 0x0000002004d07824 */ /* 0x000fe200078e00ff */
[----:B------:R-:W-:Y:S01]  /*0290*/  LOP3.LUT R6, R6, 0xfffffff8, RZ, 0xc0, !PT ;  /* 0xfffffff806067812 */ /* 0x000fe200078ec0ff */
[----:B------:R-:W-:Y:S01]  /*02a0*/  IMAD.IADD R3, R5, 0x1, -R3 ;  /* 0x0000000105037824 */ /* 0x000fe200078e0a03 */
[----:B------:R-:W-:Y:S01]  /*02b0*/  LOP3.LUT R11, R11, 0xfffffff0, RZ, 0xc0, !PT ;  /* 0xfffffff00b0b7812 */ /* 0x000fe200078ec0ff */
[----:B------:R-:W-:Y:S01]  /*02c0*/  IMAD.IADD R10, R5, 0x1, -R10 ;  /* 0x00000001050a7824 */ /* 0x000fe200078e0a0a */
[----:B------:R-:W-:Y:S01]  /*02d0*/  LOP3.LUT R7, R7, 0x1c0, RZ, 0xc0, !PT ;  /* 0x000001c007077812 */ /* 0x000fe200078ec0ff */
[----:B------:R-:W-:Y:S01]  /*02e0*/  IMAD.IADD R6, R0, 0x1, -R6 ;  /* 0x0000000100067824 */ /* 0x000fe200078e0a06 */
[----:B------:R-:W-:Y:S01]  /*02f0*/  SHF.R.S32.HI R0, RZ, 0x1f, R3 ;  /* 0x0000001fff007819 */ /* 0x000fe20000011403 */
[----:B------:R-:W-:Y:S01]  /*0300*/  IMAD.SHL.U32 R216, R10, 0x8, RZ ;  /* 0x000000080ad87824 */ /* 0x000fe200078e00ff */
[----:B------:R-:W-:Y:S01]  /*0310*/  SHF.R.U32.HI R213, RZ, 0x3, R7 ;  /* 0x00000003ffd57819 */ /* 0x000fe20000011607 */
[----:B------:R-:W-:Y:S01]  /*0320*/  IMAD.IADD R11, R5, 0x1, -R11 ;  /* 0x00000001050b7824 */ /* 0x000fe200078e0a0b */
[----:B------:R-:W-:-:S02]  /*0330*/  LEA.HI R0, R0, R3, RZ, 0x2 ;  /* 0x0000000300007211 */ /* 0x000fc400078f10ff */
[----:B------:R-:W-:Y:S02]  /*0340*/  LOP3.LUT R7, R7, 0x38, R216, 0xf8, !PT ;  /* 0x0000003807077812 */ /* 0x000fe400078ef8d8 */
[----:B------:R-:W-:Y:S02]  /*0350*/  SHF.R.S32.HI R3, RZ, 0x1f, R11 ;  /* 0x0000001fff037819 */ /* 0x000fe4000001140b */
[----:B------:R-:W-:Y:S02]  /*0360*/  LOP3.LUT R213, R7, R213, RZ, 0x3c, !PT ;  /* 0x000000d507d57212 */ /* 0x000fe400078e3cff */
[----:B------:R-:W-:Y:S02]  /*0370*/  LEA.HI R3, R3, R11, RZ, 0x3 ;  /* 0x0000000b03037211 */ /* 0x000fe400078f18ff */
[CC--:B------:R-:W-:Y:S02]  /*0380*/  LEA.HI R7, R8.reuse, R5.reuse, RZ, 0x7 ;  /* 0x0000000508077211 */ /* 0x0c0fe400078f38ff */
[----:B------:R-:W-:-:S02]  /*0390*/  LEA.HI R8, R8, R5, RZ, 0x6 ;  /* 0x0000000508087211 */ /* 0x000fc400078f30ff */
[C---:B------:R-:W-:Y:S01]  /*03a0*/  LOP3.LUT R212, R3.reuse, 0xfffffff8, RZ, 0xc0, !PT ;  /* 0xfffffff803d47812 */ /* 0x040fe200078ec0ff */
[----:B------:R-:W-:Y:S01]  /*03b0*/  IMAD.SHL.U32 R3, R3, 0x40, RZ ;  /* 0x0000004003037824 */ /* 0x000fe200078e00ff */
[----:B------:R-:W-:Y:S02]  /*03c0*/  LOP3.LUT R13, R6, 0x1, RZ, 0xc0, !PT ;  /* 0x00000001060d7812 */ /* 0x000fe400078ec0ff */
[----:B------:R-:W-:Y:S01]  /*03d0*/  SHF.R.S32.HI R8, RZ, 0x6, R8 ;  /* 0x00000006ff087819 */ /* 0x000fe20000011408 */
[----:B------:R-:W-:Y:S01]  /*03e0*/  IMAD.IADD R212, R11, 0x1, -R212 ;  /* 0x000000010bd47824 */ /* 0x000fe200078e0ad4 */
[----:B------:R-:W-:Y:S01]  /*03f0*/  LOP3.LUT R9, R9, 0x7ffffffc, RZ, 0xc0, !PT ;  /* 0x7ffffffc09097812 */ /* 0x000fe200078ec0ff */
[----:B------:R-:W-:Y:S01]  /*0400*/  IMAD.SHL.U32 R11, R4, 0x200, RZ ;  /* 0x00000200040b7824 */ /* 0x000fe200078e00ff */
[----:B------:R-:W-:Y:S01]  /*0410*/  LOP3.LUT P4, RZ, R10, 0x2, RZ, 0xc0, !PT ;  /* 0x000000020aff7812 */ /* 0x000fe2000788c0ff */
[----:B------:R-:W-:Y:S01]  /*0420*/  IMAD R213, R8, 0x200, R213 ;  /* 0x0000020008d57824 */ /* 0x000fe200078e02d5 */
[----:B------:R-:W-:Y:S01]  /*0430*/  LOP3.LUT P3, RZ, R10, 0x4, RZ, 0xc0, !PT ;  /* 0x000000040aff7812 */ /* 0x000fe2000786c0ff */
[----:B------:R-:W-:Y:S01]  /*0440*/  IMAD.SHL.U32 R221, R8, 0x8, RZ ;  /* 0x0000000808dd7824 */ /* 0x000fe200078e00ff */
[----:B------:R-:W-:Y:S01]  /*0450*/  ISETP.NE.U32.AND P0, PT, R13, 0x1, PT ;  /* 0x000000010d00780c */ /* 0x000fe20003f05070 */
[----:B------:R-:W-:Y:S01]  /*0460*/  IMAD.IADD R8, R5, 0x1, -R9 ;  /* 0x0000000105087824 */ /* 0x000fe200078e0a09 */
[----:B------:R-:W-:Y:S01]  /*0470*/  SHF.R.S32.HI R7, RZ, 0x7, R7 ;  /* 0x00000007ff077819 */ /* 0x000fe20000011407 */
[C---:B------:R-:W-:Y:S01]  /*0480*/  IMAD.SHL.U32 R9, R6.reuse, 0x40, RZ ;  /* 0x0000004006097824 */ /* 0x040fe200078e00ff */
[----:B------:R-:W-:Y:S01]  /*0490*/  R2P PR, R6, 0x6 ;  /* 0x0000000606007804 */ /* 0x000fe20000000000 */
[----:B------:R-:W-:Y:S01]  /*04a0*/  IMAD.SHL.U32 R6, R212, 0x40, RZ ;  /* 0x00000040d4067824 */ /* 0x000fe200078e00ff */
[----:B------:R-:W-:Y:S01]  /*04b0*/  LOP3.LUT R221, R221, 0x18, RZ, 0xc0, !PT ;  /* 0x00000018dddd7812 */ /* 0x000fe200078ec0ff */
[----:B------:R-:W-:Y:S01]  /*04c0*/  IMAD.SHL.U32 R10, R10, 0x40, RZ ;  /* 0x000000400a0a7824 */ /* 0x000fe200078e00ff */
[----:B------:R-:W-:Y:S01]  /*04d0*/  LOP3.LUT R9, R9, 0x1c0, RZ, 0xc0, !PT ;  /* 0x000001c009097812 */ /* 0x000fe200078ec0ff */
[C---:B------:R-:W-:Y:S01]  /*04e0*/  IMAD R12, R7.reuse, 0x800, R11 ;  /* 0x00000800070c7824 */ /* 0x040fe200078e020b */
[----:B------:R-:W-:Y:S01]  /*04f0*/  LOP3.LUT R6, R6, 0x1c0, RZ, 0xc0, !PT ;  /* 0x000001c006067812 */ /* 0x000fe200078ec0ff */
[----:B------:R-:W-:Y:S01]  /*0500*/  IMAD.SHL.U32 R7, R7, 0x20, RZ ;  /* 0x0000002007077824 */ /* 0x000fe200078e00ff */
[----:B------:R-:W-:Y:S01]  /*0510*/  LOP3.LUT R10, R10, 0x1c0, RZ, 0xc0, !PT ;  /* 0x000001c00a0a7812 */ /* 0x000fe200078ec0ff */
[----:B------:R-:W-:Y:S01]  /*0520*/  IMAD.SHL.U32 R5, R8, 0x2, RZ ;  /* 0x0000000208057824 */ /* 0x000fe200078e00ff */
[----:B------:R-:W-:Y:S01]  /*0530*/  SHF.R.U32.HI R8, RZ, 0x3, R9 ;  /* 0x00000003ff087819 */ /* 0x000fe20000011609 */
[----:B------:R-:W-:Y:S01]  /*0540*/  IMAD.SHL.U32 R4, R4, 0x8, RZ ;  /* 0x0000000804047824 */ /* 0x000fe200078e00ff */
[----:B------:R-:W-:Y:S01]  /*0550*/  LOP3.LUT R220, R9, 0x20, R7, 0xf8, !PT ;  /* 0x0000002009dc7812 */ /* 0x000fe200078ef807 */
[----:B------:R-:W-:Y:S01]  /*0560*/  IMAD.SHL.U32 R219, R213, 0x2, RZ ;  /* 0x00000002d5db7824 */ /* 0x000fe200078e00ff */
[----:B------:R-:W-:-:S02]  /*0570*/  LOP3.LUT R208, R221, 0x20, R208, 0xf8, !PT ;  /* 0x00000020ddd07812 */ /* 0x000fc400078ef8d0 */
[----:B------:R-:W-:Y:S02]  /*0580*/  SHF.R.U32.HI R205, RZ, 0x3, R6 ;  /* 0x00000003ffcd7819 */ /* 0x000fe40000011606 */
[C---:B------:R-:W-:Y:S02]  /*0590*/  LOP3.LUT R207, R10.reuse, 0x8, R14, 0xf8, !PT ;  /* 0x000000080acf7812 */ /* 0x040fe400078ef80e */
[----:B------:R-:W-:Y:S02]  /*05a0*/  LOP3.LUT R206, R10, 0x10, R206, 0xf8, !PT ;  /* 0x000000100ace7812 */ /* 0x000fe400078ef8ce */
[----:B------:R-:W-:Y:S02]  /*05b0*/  SHF.R.U32.HI R10, RZ, 0x3, R10 ;  /* 0x00000003ff0a7819 */ /* 0x000fe4000001160a */
[----:B------:R-:W-:Y:S02]  /*05c0*/  SHF.R.S32.HI R211, RZ, 0x2, R0 ;  /* 0x00000002ffd37819 */ /* 0x000fe40000011400 */
[----:B------:R-:W-:Y:S01]  /*05d0*/  LOP3.LUT R210, R7, 0x6, R210, 0xf8, !PT ;  /* 0x0000000607d27812 */ /* 0x000fe200078ef8d2 */
[--C-:B------:R-:W-:Y:S01]  /*05e0*/  IMAD R7, R209, 0x400, R5.reuse ;  /* 0x00000400d1077824 */ /* 0x100fe200078e0205 */
[----:B------:R-:W-:Y:S01]  /*05f0*/  LOP3.LUT R220, R220, R8, RZ, 0x3c, !PT ;  /* 0x00000008dcdc7212 */ /* 0x000fe200078e3cff */
[----:B------:R-:W-:Y:S01]  /*0600*/  IMAD R5, R2, 0x400, R5 ;  /* 0x0000040002057824 */ /* 0x000fe200078e0205 */
[----:B------:R-:W-:Y:S01]  /*0610*/  LOP3.LUT R0, R3, 0xfffffe00, RZ, 0xc0, !PT ;  /* 0xfffffe0003007812 */ /* 0x000fe200078ec0ff */
[----:B------:R-:W-:Y:S01]  /*0620*/  IMAD R211, R209, 0x10, R211 ;  /* 0x00000010d1d37824 */ /* 0x000fe200078e02d3 */
[----:B------:R-:W-:Y:S01]  /*0630*/  LOP3.LUT R208, R205, R208, R6, 0x1e, !PT ;  /* 0x000000d0cdd07212 */ /* 0x000fe200078e1e06 */
[----:B------:R-:W-:Y:S01]  /*0640*/  IMAD.IADD R220, R7, 0x1, R220 ;  /* 0x0000000107dc7824 */ /* 0x000fe200078e02dc */
[----:B------:R-:W-:Y:S01]  /*0650*/  LOP3.LUT R207, R207, R10, RZ, 0x3c, !PT ;  /* 0x0000000acfcf7212 */ /* 0x000fe200078e3cff */
[--C-:B------:R-:W-:Y:S01]  /*0660*/  IMAD R209, R209, 0x400, R0.reuse ;  /* 0x00000400d1d17824 */ /* 0x100fe200078e0200 */
[----:B------:R-:W-:Y:S01]  /*0670*/  LOP3.LUT R221, R8, R9, R221, 0x1e, !PT ;  /* 0x0000000908dd7212 */ /* 0x000fe200078e1edd */
[----:B------:R-:W-:Y:S01]  /*0680*/  IMAD R2, R2, 0x400, R0 ;  /* 0x0000040002027824 */ /* 0x000fe200078e0200 */
[----:B------:R-:W-:Y:S01]  /*0690*/  LOP3.LUT R4, R6, 0x8, R4, 0xf8, !PT ;  /* 0x0000000806047812 */ /* 0x000fe200078ef804 */
[----:B------:R-:W-:Y:S01]  /*06a0*/  IMAD.IADD R207, R12, 0x1, R207 ;  /* 0x000000010ccf7824 */ /* 0x000fe200078e02cf */
[----:B------:R-:W-:Y:S01]  /*06b0*/  LOP3.LUT R208, R208, R0, RZ, 0xfc, !PT ;  /* 0x00000000d0d07212 */ /* 0x000fe200078efcff */
[----:B------:R-:W-:Y:S01]  /*06c0*/  IMAD.MOV.U32 R0, RZ, RZ, 0x40 ;  /* 0x00000040ff007424 */ /* 0x000fe200078e00ff */
[----:B------:R-:W-:Y:S01]  /*06d0*/  LOP3.LUT R205, R4, R205, RZ, 0x3c, !PT ;  /* 0x000000cd04cd7212 */ /* 0x000fe200078e3cff */
[----:B------:R-:W-:Y:S01]  /*06e0*/  IMAD.MOV.U32 R3, RZ, RZ, 0x20 ;  /* 0x00000020ff037424 */ /* 0x000fe200078e00ff */
[----:B------:R-:W-:Y:S01]  /*06f0*/  LOP3.LUT R206, R206, 0x8, R14, 0xf8, !PT ;  /* 0x00000008cece7812 */ /* 0x000fe200078ef80e */
[----:B------:R-:W-:Y:S01]  /*0700*/  IMAD.SHL.U32 R220, R220, 0x2, RZ ;  /* 0x00000002dcdc7824 */ /* 0x000fe200078e00ff */
[----:B------:R-:W-:Y:S01]  /*0710*/  SEL R0, R0, 0xffffffc0, !P3 ;  /* 0xffffffc000007807 */ /* 0x000fe20005800000 */
[----:B------:R-:W-:Y:S01]  /*0720*/  IMAD.IADD R221, R5, 0x1, R221 ;  /* 0x0000000105dd7824 */ /* 0x000fe200078e02dd */
[----:B------:R-:W-:Y:S01]  /*0730*/  LOP3.LUT R206, R11, R206, R10, 0xf6, !PT ;  /* 0x000000ce0bce7212 */ /* 0x000fe200078ef60a */
[----:B------:R-:W-:Y:S01]  /*0740*/  IMAD.SHL.U32 R207, R207, 0x2, RZ ;  /* 0x00000002cfcf7824 */ /* 0x000fe200078e00ff */
[----:B------:R-:W-:Y:S01]  /*0750*/  SEL R3, R3, 0xffffffe0, !P4 ;  /* 0xffffffe003037807 */ /* 0x000fe20006000000 */
[----:B------:R-:W-:Y:S01]  /*0760*/  IMAD.IADD R209, R209, 0x1, R205 ;  /* 0x00000001d1d17824 */ /* 0x000fe200078e02cd */
[----:B------:R-:W-:Y:S01]  /*0770*/  SEL R228, R228, 0x10, !P0 ;  /* 0x00000010e4e47807 */ /* 0x000fe20004000000 */
[----:B------:R-:W-:Y:S01]  /*0780*/  IMAD.IADD R205, R205, 0x1, R2 ;  /* 0x00000001cdcd7824 */ /* 0x000fe200078e0202 */
[C---:B------:R-:W-:Y:S01]  /*0790*/  IADD3 R222, R220.reuse, 0x20, RZ ;  /* 0x00000020dcde7810 */ /* 0x040fe20007ffe0ff */
[----:B------:R-:W-:Y:S01]  /*07a0*/  IMAD.IADD R196, R207, 0x1, R0 ;  /* 0x00000001cfc47824 */ /* 0x000fe200078e0200 */
[----:B------:R-:W-:Y:S01]  /*07b0*/  LEA R221, R221, 0xc000, 0x1 ;  /* 0x0000c000dddd7811 */ /* 0x000fe200078e08ff */
[--C-:B------:R-:W-:Y:S01]  /*07c0*/  IMAD.IADD R197, R207, 0x1, R3.reuse ;  /* 0x00000001cfc57824 */ /* 0x100fe200078e0203 */
[C---:B------:R-:W-:Y:S01]  /*07d0*/  @P1 IADD3 R222, R220.reuse, -0x20, RZ ;  /* 0xffffffe0dcde1810 */ /* 0x040fe20007ffe0ff */
[----:B------:R-:W-:Y:S01]  /*07e0*/  IMAD.IADD R224, R220, 0x1, R228 ;  /* 0x00000001dce07824 */ /* 0x000fe200078e02e4 */
[----:B------:R-:W-:Y:S01]  /*07f0*/  IADD3 R2, R0, R207, R3 ;  /* 0x000000cf00027210 */ /* 0x000fe20007ffe003 */
[C---:B------:R-:W-:Y:S01]  /*0800*/  IMAD R0, R206.reuse, 0x2, R0 ;  /* 0x00000002ce007824 */ /* 0x040fe200078e0200 */
[----:B------:R-:W-:Y:S01]  /*0810*/  IADD3 R223, R221, 0x40, RZ ;  /* 0x00000040dddf7810 */ /* 0x000fe20007ffe0ff */
[----:B------:R-:W-:Y:S01]  /*0820*/  IMAD.SHL.U32 R206, R206, 0x2, RZ ;  /* 0x00000002cece7824 */ /* 0x000fe200078e00ff */
[----:B------:R-:W-:Y:S01]  /*0830*/  LEA R205, R205, 0x10000, 0x1 ;  /* 0x00010000cdcd7811 */ /* 0x000fe200078e08ff */
[----:B------:R-:W-:Y:S01]  /*0840*/  IMAD.IADD R3, R3, 0x1, R196 ;  /* 0x0000000103037824 */ /* 0x000fe200078e02c4 */
[----:B------:R-:W-:Y:S01]  /*0850*/  @P2 IADD3 R223, R221, -0x40, RZ ;  /* 0xffffffc0dddf2810 */ /* 0x000fe20007ffe0ff */
[----:B--23--:R-:W-:-:S02]  /*0860*/  IMAD.IADD R228, R228, 0x1, R222 ;  /* 0x00000001e4e47824 */ /* 0x00cfc400078e02de */
.L_x_216:
[----:B-1----:R-:W1:Y:S01]  /*0870*/  LDC.U8 R5, c[0x0][0x312] ;  /* 0x0000c480ff057b82 */ /* 0x002e620000000000 */
[----:B------:R-:W-:Y:S01]  /*0880*/  ISETP.NE.U32.AND P4, PT, RZ, c[0x0][0x240], PT ;  /* 0x00009000ff007a0c */ /* 0x000fe20003f85070 */
[----:B----4-:R-:W-:Y:S01]  /*0890*/  IMAD.SHL.U32 R6, R215, 0x4, RZ ;  /* 0x00000004d7067824 */ /* 0x010fe200078e00ff */
[----:B------:R-:W-:Y:S01]  /*08a0*/  ISETP.NE.U32.AND P2, PT, RZ, c[0x0][0x250], PT ;  /* 0x00009400ff007a0c */ /* 0x000fe20003f45070 */
[----:B------:R-:W-:Y:S01]  /*08b0*/  IMAD.MOV.U32 R20, RZ, RZ, -0x1 ;  /* 0xffffffffff147424 */ /* 0x000fe200078e00ff */
[----:B--2---:R-:W-:-:S02]  /*08c0*/  SHF.R.S32.HI R10, RZ, 0x1f, R215 ;  /* 0x0000001fff0a7819 */ /* 0x004fc400000114d7 */
[----:B------:R-:W-:Y:S02]  /*08d0*/  ISETP.NE.AND.EX P4, PT, RZ, c[0x0][0x244], PT, P4 ;  /* 0x00009100ff007a0c */ /* 0x000fe40003f85340 */
[----:B------:R-:W-:Y:S02]  /*08e0*/  ISETP.NE.AND.EX P2, PT, RZ, c[0x0][0x254], PT, P2 ;  /* 0x00009500ff007a0c */ /* 0x000fe40003f45320 */
[----:B------:R-:W-:Y:S02]  /*08f0*/  SHF.L.U64.HI R4, R215, 0x2, R10 ;  /* 0x00000002d7047819 */ /* 0x000fe4000001020a */
[----:B------:R-:W-:Y:S02]  /*0900*/  IADD3 R8, P0, R6, c[0x0][0x240], RZ ;  /* 0x0000900006087a10 */ /* 0x000fe40007f1e0ff */
[----:B------:R-:W-:Y:S02]  /*0910*/  ISETP.EQ.U32.AND P5, PT, RZ, c[0x0][0x248], PT ;  /* 0x00009200ff007a0c */ /* 0x000fe40003fa2070 */
[----:B------:R-:W-:Y:S01]  /*0920*/  IADD3.X R9, R4, c[0x0][0x244], RZ, P0, !PT ;  /* 0x0000910004097a10 */ /* 0x000fe200007fe4ff */
[----:B------:R-:W-:-:S04]  /*0930*/  IMAD.MOV.U32 R242, RZ, RZ, RZ ;  /* 0x000000fffff27224 */ /* 0x000fc800078e00ff */
[----:B---3--:R2:W3:Y:S01]  /*0940*/  @P4 LDG.E R20, [R8.64] ;  /* 0x0000000608144981 */ /* 0x0084e2000c1e1900 */
[----:B------:R-:W-:Y:S02]  /*0950*/  @P2 IADD3 R12, P0, R6, c[0x0][0x250], RZ ;  /* 0x00009400060c2a10 */ /* 0x000fe40007f1e0ff */
[----:B-1----:R-:W-:Y:S01]  /*0960*/  ISETP.NE.AND P3, PT, R5, RZ, PT ;  /* 0x000000ff0500720c */ /* 0x002fe20003f65270 */
[----:B------:R2:W3:Y:S03]  /*0970*/  @P4 LDG.E R243, [R8.64+0x4] ;  /* 0x0000040608f34981 */ /* 0x0004e6000c1e1900 */
[----:B------:R-:W-:Y:S01]  /*0980*/  ISETP.EQ.OR.EX P5, PT, RZ, c[0x0][0x24c], !P3, P5 ;  /* 0x00009300ff007a0c */ /* 0x000fe20005fa2750 */
[----:B------:R-:W-:Y:S01]  /*0990*/  IMAD.MOV.U32 R244, RZ, RZ, -0x1 ;  /* 0xfffffffffff47424 */ /* 0x000fe200078e00ff */
[----:B------:R-:W-:-:S05]  /*09a0*/  @P2 IADD3.X R13, R4, c[0x0][0x254], RZ, P0, !PT ;  /* 0x00009500040d2a10 */ /* 0x000fca00007fe4ff */
[----:B-----5:R1:W5:Y:S01]  /*09b0*/  @P2 LDG.E R242, [R12.64] ;  /* 0x000000060cf22981 */ /* 0x020362000c1e1900 */
[----:B--2---:R-:W-:-:S04]  /*09c0*/  IADD3 R8, P1, R6, c[0x0][0x248], RZ ;  /* 0x0000920006087a10 */ /* 0x004fc80007f3e0ff */
[----:B------:R-:W-:-:S05]  /*09d0*/  IADD3.X R9, R4, c[0x0][0x24c], RZ, P1, !PT ;  /* 0x0000930004097a10 */ /* 0x000fca0000ffe4ff */
[----:B------:R1:W5:Y:S01]  /*09e0*/  @!P5 LDG.E R244, [R8.64] ;  /* 0x0000000608f4d981 */ /* 0x000362000c1e1900 */
[----:B------:R-:W-:-:S04]  /*09f0*/  ISETP.NE.U32.AND P0, PT, RZ, c[0x0][0x248], PT ;  /* 0x00009200ff007a0c */ /* 0x000fc80003f05070 */
[----:B------:R-:W-:Y:S01]  /*0a00*/  ISETP.NE.AND.EX P0, PT, RZ, c[0x0][0x24c], PT, P0 ;  /* 0x00009300ff007a0c */ /* 0x000fe20003f05300 */
[----:B------:R-:W-:Y:S02]  /*0a10*/  IMAD.MOV.U32 R5, RZ, RZ, c[0x0][0x218] ;  /* 0x00008600ff057624 */ /* 0x000fe400078e00ff */
[----:B---3--:R-:W-:Y:S02]  /*0a20*/  @P4 IMAD.IADD R243, R243, 0x1, -R20 ;  /* 0x00000001f3f34824 */ /* 0x008fe400078e0a14 */
[----:B------:R-:W-:-:S08]  /*0a30*/  @!P4 IMAD.MOV.U32 R243, RZ, RZ, c[0x0][0x214] ;  /* 0x00008500fff3c624 */ /* 0x000fd000078e00ff */
[----:B------:R-:W-:Y:S05]  /*0a40*/  @!P0 BRA `(.L_x_186) ;  /* 0x0000003000008947 */ /* 0x000fea0003800000 */
[----:B-1----:R-:W2:Y:S02]  /*0a50*/  @P3 LDG.E R5, [R8.64+0x4] ;  /* 0x0000040608053981 */ /* 0x002ea4000c1e1900 */
[----:B--2--5:R-:W-:-:S06]  /*0a60*/  @P3 IADD3 R5, R5, -R244, RZ ;  /* 0x800000f405053210 */ /* 0x024fcc0007ffe0ff */
[----:B------:R1:W5:Y:S02]  /*0a70*/  @!P3 LDG.E R5, [R8.64] ;  /* 0x000000060805b981 */ /* 0x000364000c1e1900 */
.L_x_186:
        /* <DEDUP_REMOVED lines=14> */
[----:B------:R-:W-:Y:S01]  /*0b60*/  IMAD R15, R10, c[0x0][0x178], RZ ;  /* 0x00005e000a0f7a24 */ /* 0x000fe200078e02ff */
[----:B------:R-:W-:Y:S01]  /*0b70*/  IADD3 R6, R243, 0x3f, RZ ;  /* 0x0000003ff3067810 */ /* 0x000fe20007ffe0ff */
[----:B------:R-:W-:Y:S01]  /*0b80*/  IMAD.WIDE.U32 R16, R215, c[0x0][0x178], RZ ;  /* 0x00005e00d7107a25 */ /* 0x000fe200078e00ff */
[----:B------:R-:W-:Y:S02]  /*0b90*/  IADD3 R5, R5, c[0x0][0x2e4], -R241 ;  /* 0x0000b90005057a10 */ /* 0x000fe40007ffe8f1 */
[----:B------:R-:W-:Y:S01]  /*0ba0*/  ISETP.NE.AND P0, PT, R244, -0x1, PT ;  /* 0xfffffffff400780c */ /* 0x000fe20003f05270 */
[----:B------:R-:W-:Y:S01]  /*0bb0*/  IMAD R15, R215, c[0x0][0x17c], R15 ;  /* 0x00005f00d70f7a24 */ /* 0x000fe200078e020f */
[----:B------:R-:W-:Y:S01]  /*0bc0*/  IADD3 R5, R5, 0x3f, RZ ;  /* 0x0000003f05057810 */ /* 0x000fe20007ffe0ff */
[----:B------:R-:W-:Y:S01]  /*0bd0*/  IMAD.WIDE.U32 R12, R20, c[0x0][0x190], RZ ;  /* 0x00006400140c7a25 */ /* 0x000fe200078e00ff */
[----:B------:R-:W-:-:S02]  /*0be0*/  SHF.R.S32.HI R4, RZ, 0x1f, R6 ;  /* 0x0000001fff047819 */ /* 0x000fc40000011406 */
[----:B------:R-:W-:Y:S01]  /*0bf0*/  SHF.R.S32.HI R240, RZ, 0x1f, R5 ;  /* 0x0000001ffff07819 */ /* 0x000fe20000011405 */
[----:B------:R-:W-:Y:S01]  /*0c00*/  IMAD.IADD R15, R17, 0x1, R15 ;  /* 0x00000001110f7824 */ /* 0x000fe200078e020f */
[----:B------:R-:W-:Y:S02]  /*0c10*/  LEA.HI R4, R4, R6, RZ, 0x6 ;  /* 0x0000000604047211 */ /* 0x000fe400078f30ff */
[----:B------:R-:W-:Y:S02]  /*0c20*/  LEA.HI R240, R240, R5, RZ, 0x6 ;  /* 0x00000005f0f07211 */ /* 0x000fe400078f30ff */
[----:B------:R-:W-:Y:S01]  /*0c30*/  ISETP.NE.AND P1, PT, R20, -0x1, PT ;  /* 0xffffffff1400780c */ /* 0x000fe20003f25270 */
[----:B------:R-:W-:Y:S01]  /*0c40*/  @P0 IMAD.IADD R7, R242, 0x1, R244 ;  /* 0x00000001f2070824 */ /* 0x000fe200078e02f4 */
[----:B------:R-:W-:Y:S02]  /*0c50*/  SHF.R.S32.HI R4, RZ, 0x6, R4 ;  /* 0x00000006ff047819 */ /* 0x000fe40000011404 */
[----:B------:R-:W-:Y:S01]  /*0c60*/  SHF.R.S32.HI R240, RZ, 0x6, R240 ;  /* 0x00000006fff07819 */ /* 0x000fe200000114f0 */
[----:B------:R-:W-:Y:S01]  /*0c70*/  @P0 IMAD.WIDE.U32 R8, R7, c[0x0][0x198], RZ ;  /* 0x0000660007080a25 */ /* 0x000fe200078e00ff */
[----:B------:R-:W-:-:S02]  /*0c80*/  SEL R16, R16, R12, !P1 ;  /* 0x0000000c10107207 */ /* 0x000fc40004800000 */
[----:B------:R-:W-:Y:S01]  /*0c90*/  IMNMX R240, R4, R240, PT ;  /* 0x000000f004f07217 */ /* 0x000fe20003800200 */
[----:B------:R-:W-:Y:S02]  /*0ca0*/  IMAD R4, R20, c[0x0][0x194], RZ ;  /* 0x0000650014047a24 */ /* 0x000fe400078e02ff */
        /* <DEDUP_REMOVED lines=15> */
.L_x_188:
        /* <DEDUP_REMOVED lines=13> */
.L_x_189:
[----:B------:R-:W-:Y:S01]  /*0e70*/  IABS R6, c[0x0][0x1c8] ;  /* 0x0000720000067a13 */ /* 0x000fe20000000000 */
[----:B------:R-:W1:Y:S01]  /*0e80*/  LDC.U8 R18, c[0x0][0x328] ;  /* 0x0000ca00ff127b82 */ /* 0x000e620000000000 */
[----:B------:R-:W-:Y:S01]  /*0e90*/  IABS R14, R235 ;  /* 0x000000eb000e7213 */ /* 0x000fe20000000000 */
[----:B------:R-:W-:Y:S01]  /*0ea0*/  @!P1 IMAD R13, R10, c[0x0][0x368], RZ ;  /* 0x0000da000a0d9a24 */ /* 0x000fe200078e02ff */
[----:B------:R-:W2:Y:S01]  /*0eb0*/  I2F.RP R4, R6 ;  /* 0x0000000600047306 */ /* 0x000ea20000209400 */
[----:B------:R-:W-:Y:S01]  /*0ec0*/  MOV R21, c[0x0][0x224] ;  /* 0x0000890000157a02 */ /* 0x000fe20000000f00 */
[C---:B------:R-:W-:Y:S01]  /*0ed0*/  @P1 IMAD.WIDE.U32 R32, R20.reuse, c[0x0][0x370], RZ ;  /* 0x0000dc0014201a25 */ /* 0x040fe200078e00ff */
[----:B------:R-:W-:Y:S02]  /*0ee0*/  LOP3.LUT R22, R235, c[0x0][0x1c8], RZ, 0x3c, !PT ;  /* 0x00007200eb167a12 */ /* 0x000fe400078e3cff */
[----:B------:R-:W-:Y:S01]  /*0ef0*/  SHF.R.S32.HI R21, RZ, 0x1f, R21 ;  /* 0x0000001fff157819 */ /* 0x000fe20000011415 */
[----:B------:R-:W-:Y:S01]  /*0f00*/  @!P1 IMAD R13, R215, c[0x0][0x36c], R13 ;  /* 0x0000db00d70d9a24 */ /* 0x000fe200078e020d */
[----:B------:R-:W-:Y:S01]  /*0f10*/  MOV R31, c[0x0][0x22c] ;  /* 0x00008b00001f7a02 */ /* 0x000fe20000000f00 */
[----:B------:R-:W-:Y:S01]  /*0f20*/  @P1 IMAD R33, R20, c[0x0][0x374], R33 ;  /* 0x0000dd0014211a24 */ /* 0x000fe200078e0221 */
[----:B------:R-:W-:Y:S01]  /*0f30*/  ISETP.GE.AND P3, PT, R22, RZ, PT ;  /* 0x000000ff1600720c */ /* 0x000fe20003f66270 */
[----:B------:R-:W-:Y:S01]  /*0f40*/  IMAD R21, R21, R215, RZ ;  /* 0x000000d715157224 */ /* 0x000fe200078e02ff */
[C---:B------:R-:W-:Y:S01]  /*0f50*/  SHF.L.U32 R36, R215.reuse, 0x7, RZ ;  /* 0x00000007d7247819 */ /* 0x040fe200000006ff */
[----:B------:R-:W-:-:S03]  /*0f60*/  IMAD.WIDE.U32 R28, R215, c[0x0][0x224], RZ ;  /* 0x00008900d71c7a25 */ /* 0x000fc600078e00ff */
[----:B------:R-:W-:Y:S01]  /*0f70*/  SEL R36, R36, RZ, P4 ;  /* 0x000000ff24247207 */ /* 0x000fe20002000000 */
[----:B--2---:R-:W2:Y:S01]  /*0f80*/  MUFU.RCP R4, R4 ;  /* 0x0000000400047308 */ /* 0x004ea20000001000 */
[----:B------:R-:W-:Y:S02]  /*0f90*/  IMAD R21, R10, c[0x0][0x224], R21 ;  /* 0x000089000a157a24 */ /* 0x000fe400078e0215 */
[----:B------:R-:W-:Y:S01]  /*0fa0*/  IMAD.WIDE R22, R31, c[0x0][0x1c0], RZ ;  /* 0x000070001f167a25 */ /* 0x000fe200078e02ff */
[----:B-1----:R-:W-:-:S03]  /*0fb0*/  ISETP.NE.AND P2, PT, R18, RZ, PT ;  /* 0x000000ff1200720c */ /* 0x002fc60003f45270 */
[----:B------:R-:W-:Y:S02]  /*0fc0*/  IMAD.IADD R21, R29, 0x1, R21 ;  /* 0x000000011d157824 */ /* 0x000fe400078e0215 */
[----:B------:R-:W-:Y:S01]  /*0fd0*/  IMAD.WIDE.U32 R26, R22, R20, RZ ;  /* 0x00000014161a7225 */ /* 0x000fe200078e00ff */
[----:B--2---:R-:W-:-:S07]  /*0fe0*/  IADD3 R4, R4, 0xffffffe, RZ ;  /* 0x0ffffffe04047810 */ /* 0x004fce0007ffe0ff */
[----:B------:R-:W-:Y:S01]  /*0ff0*/  @P2 IMAD R34, R215, c[0x0][0x214], RZ ;  /* 0x00008500d7222a24 */ /* 0x000fe200078e02ff */
[----:B------:R-:W1:Y:S04]  /*1000*/  F2I.FTZ.U32.TRUNC.NTZ R5, R4 ;  /* 0x0000000400057305 */ /* 0x000e68000021f000 */
[----:B------:R-:W-:-:S05]  /*1010*/  @P2 SEL R34, R34, R20, !P1 ;  /* 0x0000001422222207 */ /* 0x000fca0004800000 */
[----:B------:R-:W-:Y:S01]  /*1020*/  @P2 IMAD R34, R235, c[0x0][0x234], R34 ;  /* 0x00008d00eb222a24 */ /* 0x000fe200078e0222 */
[----:B-1----:R-:W-:-:S05]  /*1030*/  IADD3 R4, RZ, -R5, RZ ;  /* 0x80000005ff047210 */ /* 0x002fca0007ffe0ff */
[----:B------:R-:W-:Y:S02]  /*1040*/  IMAD R11, R4, R6, RZ ;  /* 0x00000006040b7224 */ /* 0x000fe400078e02ff */
[----:B------:R-:W-:-:S04]  /*1050*/  IMAD.MOV.U32 R4, RZ, RZ, RZ ;  /* 0x000000ffff047224 */ /* 0x000fc800078e00ff */
[----:B------:R-:W-:-:S04]  /*1060*/  IMAD.HI.U32 R11, R5, R11, R4 ;  /* 0x0000000b050b7227 */ /* 0x000fc800078e0004 */
[----:B------:R-:W-:-:S04]  /*1070*/  @!P1 IMAD.WIDE.U32 R4, R215, c[0x0][0x368], RZ ;  /* 0x0000da00d7049a25 */ /* 0x000fc800078e00ff */
[----:B------:R-:W-:Y:S01]  /*1080*/  IMAD.HI.U32 R11, R11, R14, RZ ;  /* 0x0000000e0b0b7227 */ /* 0x000fe200078e00ff */
[----:B------:R-:W-:Y:S02]  /*1090*/  @!P1 MOV R32, R4 ;  /* 0x0000000400209202 */ /* 0x000fe40000000f00 */
[----:B------:R-:W1:Y:S01]  /*10a0*/  S2R R4, SR_CTAID.X ;  /* 0x0000000000047919 */ /* 0x000e620000002500 */
[----:B------:R-:W-:Y:S02]  /*10b0*/  IMAD.MOV R17, RZ, RZ, -R11 ;  /* 0x000000ffff117224 */ /* 0x000fe400078e0a0b */
[----:B------:R-:W-:Y:S01]  /*10c0*/  @!P1 IMAD.IADD R33, R5, 0x1, R13 ;  /* 0x0000000105219824 */ /* 0x000fe200078e020d */
[----:B------:R-:W-:Y:S01]  /*10d0*/  SHF.L.U64.HI R13, R215, 0x7, R10 ;  /* 0x00000007d70d7819 */ /* 0x000fe2000001020a */
[----:B------:R-:W-:Y:S01]  /*10e0*/  IMAD R17, R6, R17, R14 ;  /* 0x0000001106117224 */ /* 0x000fe200078e020e */
[----:B------:R-:W2:Y:S01]  /*10f0*/  LDC.U8 R5, c[0x0][0x3d0] ;  /* 0x0000f400ff057b82 */ /* 0x000ea20000000000 */
[-C--:B------:R-:W-:Y:S01]  /*1100*/  IMAD R14, R23, R28.reuse, RZ ;  /* 0x0000001c170e7224 */ /* 0x080fe200078e02ff */
[----:B------:R-:W-:Y:S01]  /*1110*/  SEL R13, R13, RZ, P4 ;  /* 0x000000ff0d0d7207 */ /* 0x000fe20002000000 */
[----:B------:R-:W-:Y:S01]  /*1120*/  IMAD.WIDE.U32 R28, R22, R28, RZ ;  /* 0x0000001c161c7225 */ /* 0x000fe200078e00ff */
[----:B------:R-:W-:-:S02]  /*1130*/  ISETP.GT.U32.AND P5, PT, R6, R17, PT ;  /* 0x000000110600720c */ /* 0x000fc40003fa4070 */
[----:B------:R-:W-:Y:S01]  /*1140*/  IADD3 R36, P4, R19, R36, RZ ;  /* 0x0000002413247210 */ /* 0x000fe20007f9e0ff */
[----:B------:R-:W-:Y:S01]  /*1150*/  IMAD R14, R22, R21, R14 ;  /* 0x00000015160e7224 */ /* 0x000fe200078e020e */
[----:B------:R-:W-:Y:S01]  /*1160*/  SEL R24, R28, R26, !P1 ;  /* 0x0000001a1c187207 */ /* 0x000fe20004800000 */
[----:B------:R-:W-:Y:S01]  /*1170*/  IMAD R28, R235, c[0x0][0x22c], RZ ;  /* 0x00008b00eb1c7a24 */ /* 0x000fe200078e02ff */
[----:B------:R-:W-:Y:S01]  /*1180*/  IADD3.X R13, R25, R13, RZ, P4, !PT ;  /* 0x0000000d190d7210 */ /* 0x000fe200027fe4ff */
[----:B------:R-:W-:-:S03]  /*1190*/  IMAD.IADD R14, R29, 0x1, R14 ;  /* 0x000000011d0e7824 */ /* 0x000fc600078e020e */
[----:B------:R-:W-:-:S03]  /*11a0*/  SHF.R.S32.HI R30, RZ, 0x1f, R28 ;  /* 0x0000001fff1e7819 */ /* 0x000fc6000001141c */
[----:B------:R-:W-:Y:S01]  /*11b0*/  @!P5 IMAD.IADD R17, R17, 0x1, -R6 ;  /* 0x000000011111d824 */ /* 0x000fe200078e0a06 */
[----:B------:R-:W-:Y:S02]  /*11c0*/  @!P5 IADD3 R11, R11, 0x1, RZ ;  /* 0x000000010b0bd810 */ /* 0x000fe40007ffe0ff */
[----:B------:R-:W-:Y:S02]  /*11d0*/  ISETP.NE.AND P5, PT, RZ, c[0x0][0x1c8], PT ;  /* 0x00007200ff007a0c */ /* 0x000fe40003fa5270 */
[----:B------:R-:W-:Y:S01]  /*11e0*/  ISETP.GE.U32.AND P6, PT, R17, R6, PT ;  /* 0x000000061100720c */ /* 0x000fe20003fc6070 */
[----:B------:R-:W-:Y:S01]  /*11f0*/  IMAD R6, R23, R20, RZ ;  /* 0x0000001417067224 */ /* 0x000fe200078e02ff */
[----:B--2---:R-:W-:Y:S01]  /*1200*/  ISETP.NE.AND P4, PT, R5, RZ, PT ;  /* 0x000000ff0500720c */ /* 0x004fe20003f85270 */
[-C--:B------:R-:W-:Y:S02]  /*1210*/  IMAD R23, R23, R36.reuse, RZ ;  /* 0x0000002417177224 */ /* 0x080fe400078e02ff */
[----:B------:R-:W-:Y:S01]  /*1220*/  IMAD.WIDE.U32 R36, R22, R36, RZ ;  /* 0x0000002416247225 */ /* 0x000fe200078e00ff */
[----:B------:R-:W-:-:S03]  /*1230*/  @P1 IADD3 R14, R27, R6, RZ ;  /* 0x000000061b0e1210 */ /* 0x000fc60007ffe0ff */
[----:B-1----:R-:W-:-:S04]  /*1240*/  IMAD.WIDE.U32 R26, R4, c[0x0][0x3d8], RZ ;  /* 0x0000f600041a7a25 */ /* 0x002fc800078e00ff */
[----:B------:R-:W-:Y:S01]  /*1250*/  @P6 IADD3 R11, R11, 0x1, RZ ;  /* 0x000000010b0b6810 */ /* 0x000fe20007ffe0ff */
[----:B------:R-:W-:Y:S01]  /*1260*/  IMAD R23, R22, R13, R23 ;  /* 0x0000000d16177224 */ /* 0x000fe200078e0217 */
[----:B------:R-:W-:Y:S01]  /*1270*/  SHF.R.S32.HI R13, RZ, 0x1f, R235 ;  /* 0x0000001fff0d7819 */ /* 0x000fe200000114eb */
[----:B------:R-:W-:Y:S01]  /*1280*/  IMAD R18, R4, c[0x0][0x3dc], R27 ;  /* 0x0000f70004127a24 */ /* 0x000fe200078e021b */
[----:B------:R-:W-:Y:S01]  /*1290*/  SEL R27, R26, RZ, P4 ;  /* 0x000000ff1a1b7207 */ /* 0x000fe20002000000 */
[----:B------:R-:W-:Y:S01]  /*12a0*/  IMAD.MOV.U32 R6, RZ, RZ, R11 ;  /* 0x000000ffff067224 */ /* 0x000fe200078e000b */
[----:B------:R-:W-:Y:S01]  /*12b0*/  SHF.R.S32.HI R11, RZ, 0x1f, R227 ;  /* 0x0000001fff0b7819 */ /* 0x000fe200000114e3 */
[----:B------:R-:W-:Y:S01]  /*12c0*/  @!P2 IMAD R4, R215, c[0x0][0x1c0], R235 ;  /* 0x00007000d704aa24 */ /* 0x000fe200078e02eb */
[----:B------:R-:W-:Y:S02]  /*12d0*/  SEL R18, R18, RZ, P4 ;  /* 0x000000ff12127207 */ /* 0x000fe40002000000 */
[----:B------:R-:W-:Y:S01]  /*12e0*/  @!P3 IADD3 R6, -R6, RZ, RZ ;  /* 0x000000ff0606b210 */ /* 0x000fe20007ffe1ff */
[----:B------:R-:W-:Y:S01]  /*12f0*/  @!P2 IMAD R34, R4, c[0x0][0x214], RZ ;  /* 0x000085000422aa24 */ /* 0x000fe200078e02ff */
[----:B------:R-:W-:-:S02]  /*1300*/  @!P5 LOP3.LUT R6, RZ, c[0x0][0x1c8], RZ, 0x33, !PT ;  /* 0x00007200ff06da12 */ /* 0x000fc400078e33ff */
        /* <DEDUP_REMOVED lines=10> */
.L_x_190:
[----:B------:R-:W-:-:S04]  /*13b0*/  IMAD R20, R215, c[0x0][0x1c0], R235 ;  /* 0x00007000d7147a24 */ /* 0x000fc800078e02eb */
[----:B------:R-:W-:Y:S02]  /*13c0*/  IMAD R20, R20, c[0x0][0x224], RZ ;  /* 0x0000890014147a24 */ /* 0x000fe400078e02ff */
.L_x_191:
[----:B------:R-:W1:Y:S01]  /*13d0*/  S2R R4, SR_TID.X ;  /* 0x0000000000047919 */ /* 0x000e620000002100 */
[----:B------:R-:W-:Y:S01]  /*13e0*/  IADD3 R32, P3, R216, R32, RZ ;  /* 0x00000020d8207210 */ /* 0x000fe20007f7e0ff */
[----:B------:R-:W-:Y:S01]  /*13f0*/  IMAD R31, R31, c[0x0][0x1c0], RZ ;  /* 0x000070001f1f7a24 */ /* 0x000fe200078e02ff */
[----:B------:R-:W-:Y:S01]  /*1400*/  SHF.R.S32.HI R217, RZ, 0x1f, R216 ;  /* 0x0000001fffd97819 */ /* 0x000fe200000114d8 */
[----:B------:R-:W-:Y:S01]  /*1410*/  IMAD R26, R25, c[0x0][0x370], RZ ;  /* 0x0000dc00191a7a24 */ /* 0x000fe200078e02ff */
[----:B------:R-:W-:Y:S01]  /*1420*/  BSSY B1, `(.L_x_187) ;  /* 0x00004c5000017945 */ /* 0x000fe20003800000 */
[----:B------:R-:W-:Y:S02]  /*1430*/  IMAD.SHL.U32 R29, R31, 0x40, RZ ;  /* 0x000000401f1d7824 */ /* 0x000fe400078e00ff */
[----:B------:R-:W-:Y:S02]  /*1440*/  IMAD.X R33, R217, 0x1, R33, P3 ;  /* 0x00000001d9217824 */ /* 0x000fe400018e0621 */
[C---:B------:R-:W-:Y:S01]  /*1450*/  IMAD.IADD R34, R19.reuse, 0x1, R34 ;  /* 0x0000000113227824 */ /* 0x040fe200078e0222 */
[----:B------:R-:W-:Y:S01]  /*1460*/  IADD3 R28, P2, P1, R36, R29, R28 ;  /* 0x0000001d241c7210 */ /* 0x000fe2000795e01c */
[C---:B------:R-:W-:Y:S01]  /*1470*/  IMAD.IADD R20, R19.reuse, 0x1, R20 ;  /* 0x0000000113147824 */ /* 0x040fe200078e0214 */
[----:B------:R-:W-:Y:S01]  /*1480*/  SHF.R.S32.HI R29, RZ, 0x1f, R29 ;  /* 0x0000001fff1d7819 */ /* 0x000fe2000001141d */
[----:B------:R-:W-:-:S02]  /*1490*/  IMAD R26, R19, c[0x0][0x374], R26 ;  /* 0x0000dd00131a7a24 */ /* 0x000fc400078e021a */
[----:B------:R-:W-:Y:S01]  /*14a0*/  IMAD.WIDE.U32 R32, R19, c[0x0][0x370], R32 ;  /* 0x0000dc0013207a25 */ /* 0x000fe200078e0020 */
[----:B------:R-:W-:Y:S02]  /*14b0*/  IADD3 R19, P3, R214, R19, RZ ;  /* 0x00000013d6137210 */ /* 0x000fe40007f7e0ff */
[----:B------:R-:W-:Y:S01]  /*14c0*/  IADD3.X R23, R23, R29, R30, P2, P1 ;  /* 0x0000001d17177210 */ /* 0x000fe200017e241e */
[----:B------:R-:W-:Y:S01]  /*14d0*/  IMAD.IADD R226, R227, 0x1, R243 ;  /* 0x00000001e3e27824 */ /* 0x000fe200078e02f3 */
[----:B------:R-:W-:Y:S01]  /*14e0*/  IADD3 R24, P2, P1, R27, R28, R24 ;  /* 0x0000001c1b187210 */ /* 0x000fe2000795e018 */
[----:B------:R-:W-:Y:S01]  /*14f0*/  IMAD.WIDE.U32 R28, R19, c[0x0][0x190], R216 ;  /* 0x00006400131c7a25 */ /* 0x000fe200078e00d8 */
[----:B------:R-:W-:Y:S02]  /*1500*/  IADD3 R33, R33, R26, RZ ;  /* 0x0000001a21217210 */ /* 0x000fe40007ffe0ff */
[----:B-1----:R-:W-:Y:S01]  /*1510*/  SHF.R.S32.HI R21, RZ, 0x1f, R4 ;  /* 0x0000001fff157819 */ /* 0x002fe20000011404 */
[----:B------:R-:W-:Y:S01]  /*1520*/  IMAD.MOV.U32 R17, RZ, RZ, 0x4 ;  /* 0x00000004ff117424 */ /* 0x000fe200078e00ff */
[----:B------:R-:W-:Y:S01]  /*1530*/  IADD3 R26, R226, -c[0x0][0x2e8], -R241 ;  /* 0x8000ba00e21a7a10 */ /* 0x000fe20007ffe8f1 */
[----:B------:R-:W-:Y:S01]  /*1540*/  IMAD.WIDE.U32 R32, R235, c[0x0][0x378], R32 ;  /* 0x0000de00eb207a25 */ /* 0x000fe200078e0020 */
[----:B------:R-:W-:-:S02]  /*1550*/  LEA.HI R21, R21, R4, RZ, 0x5 ;  /* 0x0000000415157211 */ /* 0x000fc400078f28ff */
[----:B------:R-:W-:Y:S01]  /*1560*/  IADD3.X R14, R18, R23, R14, P2, P1 ;  /* 0x00000017120e7210 */ /* 0x000fe200017e240e */
[----:B------:R-:W-:Y:S01]  /*1570*/  IMAD.WIDE R34, R34, R17, c[0x0][0x200] ;  /* 0x0000800022227625 */ /* 0x000fe200078e0211 */
[----:B------:R-:W-:Y:S02]  /*1580*/  LOP3.LUT R22, R21, 0xffffffe0, RZ, 0xc0, !PT ;  /* 0xffffffe015167812 */ /* 0x000fe400078ec0ff */
[----:B------:R-:W-:Y:S01]  /*1590*/  IADD3 R28, P2, R16, R28, RZ ;  /* 0x0000001c101c7210 */ /* 0x000fe20007f5e0ff */
[----:B------:R-:W-:Y:S01]  /*15a0*/  IMAD R16, R13, c[0x0][0x1a8], RZ ;  /* 0x00006a000d107a24 */ /* 0x000fe200078e02ff */
[----:B------:R-:W-:Y:S01]  /*15b0*/  SHF.R.S32.HI R18, RZ, 0x1f, R26 ;  /* 0x0000001fff127819 */ /* 0x000fe2000001141a */
[----:B------:R-:W-:Y:S01]  /*15c0*/  IMAD.IADD R22, R4, 0x1, -R22 ;  /* 0x0000000104167824 */ /* 0x000fe200078e0a16 */
[----:B------:R-:W-:Y:S01]  /*15d0*/  SHF.R.S32.HI R4, RZ, 0x1f, R214 ;  /* 0x0000001fff047819 */ /* 0x000fe200000114d6 */
[----:B------:R-:W-:Y:S01]  /*15e0*/  IMAD R16, R235, c[0x0][0x1ac], R16 ;  /* 0x00006b00eb107a24 */ /* 0x000fe200078e0210 */
[----:B------:R-:W-:Y:S01]  /*15f0*/  SHF.R.S32.HI R21, RZ, 0x5, R21 ;  /* 0x00000005ff157819 */ /* 0x000fe20000011415 */
[----:B------:R-:W-:Y:S01]  /*1600*/  IMAD.MOV.U32 R229, RZ, RZ, R35 ;  /* 0x000000ffffe57224 */ /* 0x000fe200078e0023 */
[----:B------:R-:W-:Y:S01]  /*1610*/  LEA.HI R18, R18, R26, RZ, 0x6 ;  /* 0x0000001a12127211 */ /* 0x000fe200078f30ff */
[----:B------:R-:W-:Y:S01]  /*1620*/  IMAD.X R25, R4, 0x1, R25, P3 ;  /* 0x0000000104197824 */ /* 0x000fe200018e0619 */
[----:B------:R-:W-:Y:S01]  /*1630*/  MOV R230, R34 ;  /* 0x0000002200e67202 */ /* 0x000fe20000000f00 */
[----:B------:R-:W-:Y:S01]  /*1640*/  IMAD R21, R21, R31, R22 ;  /* 0x0000001f15157224 */ /* 0x000fe200078e0216 */
[----:B------:R-:W-:Y:S01]  /*1650*/  SHF.R.S32.HI R18, RZ, 0x6, R18 ;  /* 0x00000006ff127819 */ /* 0x000fe20000011412 */
[----:B------:R-:W-:-:S02]  /*1660*/  IMAD R25, R25, c[0x0][0x190], RZ ;  /* 0x0000640019197a24 */ /* 0x000fc400078e02ff */
[----:B------:R-:W-:Y:S01]  /*1670*/  IMAD R22, R13, c[0x0][0x378], RZ ;  /* 0x0000de000d167a24 */ /* 0x000fe200078e02ff */
[----:B------:R-:W-:Y:S01]  /*1680*/  IMNMX R225, RZ, R18, !PT ;  /* 0x00000012ffe17217 */ /* 0x000fe20007800200 */
[----:B------:R-:W-:Y:S01]  /*1690*/  IMAD R25, R19, c[0x0][0x194], R25 ;  /* 0x0000650013197a24 */ /* 0x000fe200078e0219 */
[----:B------:R-:W-:Y:S01]  /*16a0*/  IADD3 R24, P1, R21, R24, RZ ;  /* 0x0000001815187210 */ /* 0x000fe20007f3e0ff */
[----:B------:R-:W-:-:S03]  /*16b0*/  IMAD R22, R235, c[0x0][0x37c], R22 ;  /* 0x0000df00eb167a24 */ /* 0x000fc600078e0216 */
[----:B------:R-:W-:Y:S01]  /*16c0*/  IADD3.X R29, R15, R29, R25, P2, !PT ;  /* 0x0000001d0f1d7210 */ /* 0x000fe200017fe419 */
[----:B------:R-:W-:Y:S01]  /*16d0*/  IMAD.IADD R23, R33, 0x1, R22 ;  /* 0x0000000121177824 */ /* 0x000fe200078e0216 */
[----:B------:R-:W-:Y:S01]  /*16e0*/  MOV R22, R32 ;  /* 0x0000002000167202 */ /* 0x000fe20000000f00 */
[----:B------:R-:W-:Y:S01]  /*16f0*/  IMAD R15, R4, c[0x0][0x370], RZ ;  /* 0x0000dc00040f7a24 */ /* 0x000fe200078e02ff */
[----:B------:R-:W-:Y:S01]  /*1700*/  LEA.HI.X.SX32 R14, R21, R14, 0x1, P1 ;  /* 0x0000000e150e7211 */ /* 0x000fe200008f0eff */
[----:B------:R-:W-:Y:S01]  /*1710*/  IMAD.WIDE.U32 R28, R235, c[0x0][0x1a8], R28 ;  /* 0x00006a00eb1c7a25 */ /* 0x000fe200078e001c */
[----:B------:R-:W-:-:S03]  /*1720*/  LEA R246, P1, R24, c[0x0][0x350], 0x2 ;  /* 0x0000d40018f67a11 */ /* 0x000fc600078210ff */
[----:B------:R-:W-:Y:S01]  /*1730*/  IMAD.IADD R16, R29, 0x1, R16 ;  /* 0x000000011d107824 */ /* 0x000fe200078e0210 */
[----:B------:R-:W-:Y:S01]  /*1740*/  LEA R250, P3, R28, c[0x0][0x160], 0x1 ;  /* 0x000058001cfa7a11 */ /* 0x000fe200078608ff */
[----:B------:R-:W-:Y:S01]  /*1750*/  IMAD R15, R214, c[0x0][0x374], R15 ;  /* 0x0000dd00d60f7a24 */ /* 0x000fe200078e020f */
[----:B------:R-:W-:Y:S01]  /*1760*/  LEA.HI.X R247, R24, c[0x0][0x354], R14, 0x2, P1 ;  /* 0x0000d50018f77a11 */ /* 0x000fe200008f140e */
[----:B------:R-:W-:Y:S01]  /*1770*/  IMAD.WIDE.U32 R22, R214, c[0x0][0x370], R22 ;  /* 0x0000dc00d6167a25 */ /* 0x000fe200078e0016 */
[----:B------:R-:W-:Y:S02]  /*1780*/  LEA.HI.X R251, R28, c[0x0][0x164], R16, 0x1, P3 ;  /* 0x000059001cfb7a11 */ /* 0x000fe400018f0c10 */
[----:B------:R-:W-:Y:S01]  /*1790*/  ISETP.GT.AND P3, PT, R240, R225, PT ;  /* 0x000000e1f000720c */ /* 0x000fe20003f64270 */
[----:B------:R-:W-:Y:S01]  /*17a0*/  IMAD.WIDE R20, R20, R17, c[0x0][0x3c8] ;  /* 0x0000f20014147625 */ /* 0x000fe200078e0211 */
[----:B------:R-:W-:Y:S02]  /*17b0*/  LEA R248, P2, R22, c[0x0][0x330], 0x1 ;  /* 0x0000cc0016f87a11 */ /* 0x000fe400078408ff */
[----:B------:R-:W-:Y:S01]  /*17c0*/  IADD3 R240, R240, -0x1, RZ ;  /* 0xfffffffff0f07810 */ /* 0x000fe20007ffe0ff */
[----:B------:R-:W-:Y:S01]  /*17d0*/  IMAD.IADD R15, R23, 0x1, R15 ;  /* 0x00000001170f7824 */ /* 0x000fe200078e020f */
[----:B------:R-:W-:Y:S01]  /*17e0*/  MOV R232, R20 ;  /* 0x0000001400e87202 */ /* 0x000fe20000000f00 */
[----:B------:R-:W-:-:S03]  /*17f0*/  IMAD.MOV.U32 R231, RZ, RZ, R21 ;  /* 0x000000ffffe77224 */ /* 0x000fc600078e0015 */
[----:B------:R-:W-:-:S03]  /*1800*/  LEA.HI.X R249, R22, c[0x0][0x334], R15, 0x1, P2 ;  /* 0x0000cd0016f97a11 */ /* 0x000fc600010f0c0f */
        /* <DEDUP_REMOVED lines=11> */
[----:B------:R-:W-:Y:S02]  /*18c0*/  IADD3 R7, R9, R6, RZ ;  /* 0x0000000609077210 */ /* 0x000fe40007ffe0ff */
[----:B------:R-:W-:-:S05]  /*18d0*/  MOV R6, R8 ;  /* 0x0000000800067202 */ /* 0x000fca0000000f00 */
[----:B------:R-:W-:-:S05]  /*18e0*/  IMAD.WIDE.U32 R6, R215, c[0x0][0x388], R6 ;  /* 0x0000e200d7067a25 */ /* 0x000fca00078e0006 */
[----:B------:R-:W-:Y:S02]  /*18f0*/  IADD3 R7, R7, R5, RZ ;  /* 0x0000000507077210 */ /* 0x000fe40007ffe0ff */
[----:B------:R-:W-:Y:S02]  /*1900*/  MOV R8, R6 ;  /* 0x0000000600087202 */ /* 0x000fe40000000f00 */
.L_x_193:
        /* <DEDUP_REMOVED lines=15> */
.L_x_194:
        /* <DEDUP_REMOVED lines=23> */
.L_x_196:
[----:B------:R-:W-:Y:S05]  /*1b70*/  BSYNC B0 ;  /* 0x0000000000007941 */ /* 0x000fea0003800000 */
.L_x_195:
[----:B------:R-:W-:Y:S01]  /*1b80*/  IADD3 R8, R214, 0x20, RZ ;  /* 0x00000020d6087810 */ /* 0x000fe20007ffe0ff */
[----:B------:R-:W-:Y:S03]  /*1b90*/  BSSY B0, `(.L_x_197) ;  /* 0x000000e000007945 */ /* 0x000fe60003800000 */
[----:B------:R-:W-:-:S13]  /*1ba0*/  ISETP.GE.AND P0, PT, R8, R241, PT ;  /* 0x000000f10800720c */ /* 0x000fda0003f06270 */
[----:B------:R-:W-:Y:S05]  /*1bb0*/  @P0 BRA `(.L_x_198) ;  /* 0x000000b000000947 */ /* 0x000fea0003800000 */
[----:B------:R-:W-:Y:S02]  /*1bc0*/  IADD3 R9, P2, R214, 0x20, RZ ;  /* 0x00000020d6097810 */ /* 0x000fe40007f5e0ff */
[----:B------:R-:W-:Y:S02]  /*1bd0*/  MOV R15, R7 ;  /* 0x00000007000f7202 */ /* 0x000fe40000000f00 */
[----:B------:R-:W-:-:S03]  /*1be0*/  IADD3.X R8, RZ, R4, RZ, P2, !PT ;  /* 0x00000004ff087210 */ /* 0x000fc600017fe4ff */
        /* <DEDUP_REMOVED lines=8> */
.L_x_198:
[----:B------:R-:W-:Y:S05]  /*1c70*/  BSYNC B0 ;  /* 0x0000000000007941 */ /* 0x000fea0003800000 */
.L_x_197:
[----:B------:R-:W-:Y:S01]  /*1c80*/  IMAD.WIDE.U32 R8, R227, c[0x0][0x3a8], R216 ;  /* 0x0000ea00e3087a25 */ /* 0x000fe200078e00d8 */
[----:B------:R-:W-:Y:S03]  /*1c90*/  BSSY B0, `(.L_x_199) ;  /* 0x0000014000007945 */ /* 0x000fe60003800000 */
[----:B------:R-:W-:Y:S01]  /*1ca0*/  IMAD R11, R11, c[0x0][0x3a8], RZ ;  /* 0x0000ea000b0b7a24 */ /* 0x000fe200078e02ff */
[----:B------:R-:W-:Y:S01]  /*1cb0*/  IADD3 R8, P2, R6, R8, RZ ;  /* 0x0000000806087210 */ /* 0x000fe20007f5e0ff */
[----:B------:R-:W-:-:S02]  /*1cc0*/  IMAD R13, R13, c[0x0][0x3c0], RZ ;  /* 0x0000f0000d0d7a24 */ /* 0x000fc400078e02ff */
[----:B------:R-:W-:-:S05]  /*1cd0*/  IMAD R11, R227, c[0x0][0x3ac], R11 ;  /* 0x0000eb00e30b7a24 */ /* 0x000fca00078e020b */
        /* <DEDUP_REMOVED lines=15> */
.L_x_200:
[----:B------:R-:W-:Y:S05]  /*1dd0*/  BSYNC B0 ;  /* 0x0000000000007941 */ /* 0x000fea0003800000 */
.L_x_199:
[----:B------:R-:W-:Y:S05]  /*1de0*/  @P0 BRA `(.L_x_201) ;  /* 0x0000428000000947 */ /* 0x000fea0003800000 */
[----:B------:R-:W-:Y:S02]  /*1df0*/  IADD3 R6, P0, R214, 0x20, RZ ;  /* 0x00000020d6067810 */ /* 0x000fe40007f1e0ff */
[----:B------:R-:W-:Y:S02]  /*1e00*/  MOV R9, R5 ;  /* 0x0000000500097202 */ /* 0x000fe40000000f00 */
[----:B------:R-:W-:-:S03]  /*1e10*/  IADD3.X R4, RZ, R4, RZ, P0, !PT ;  /* 0x00000004ff047210 */ /* 0x000fc600007fe4ff */
[----:B------:R-:W-:-:S04]  /*1e20*/  IMAD.WIDE.U32 R8, R6, c[0x0][0x3a8], R8 ;  /* 0x0000ea0006087a25 */ /* 0x000fc800078e0008 */
[----:B------:R-:W-:-:S04]  /*1e30*/  IMAD R4, R4, c[0x0][0x3a8], RZ ;  /* 0x0000ea0004047a24 */ /* 0x000fc800078e02ff */
[----:B------:R-:W-:Y:S01]  /*1e40*/  IMAD R4, R6, c[0x0][0x3ac], R4 ;  /* 0x0000eb0006047a24 */ /* 0x000fe200078e0204 */
[----:B------:R-:W-:-:S04]  /*1e50*/  LEA R6, P0, R8, c[0x0][0x348], 0x1 ;  /* 0x0000d20008067a11 */ /* 0x000fc800078008ff */
[----:B------:R-:W-:-:S04]  /*1e60*/  IADD3 R4, R9, R4, RZ ;  /* 0x0000000409047210 */ /* 0x000fc80007ffe0ff */
[----:B------:R-:W-:-:S05]  /*1e70*/  LEA.HI.X R7, R8, c[0x0][0x34c], R4, 0x1, P0 ;  /* 0x0000d30008077a11 */ /* 0x000fca00000f0c04 */
[----:B------:R4:W-:Y:S04]  /*1e80*/  STG.E.128 [R6.64], RZ ;  /* 0x000000ff06007986 */ /* 0x0009e8000c101d06 */
[----:B------:R4:W-:Y:S01]  /*1e90*/  STG.E.128 [R6.64+0x80], RZ ;  /* 0x000080ff06007986 */ /* 0x0009e2000c101d06 */
[----:B------:R-:W-:Y:S05]  /*1ea0*/  BRA `(.L_x_201) ;  /* 0x000041c000007947 */ /* 0x000fea0003800000 */
.L_x_192:
[----:B------:R-:W-:Y:S01]  /*1eb0*/  IMAD R14, R218, -0x40, R241 ;  /* 0xffffffc0da0e7824 */ /* 0x000fe200078e02f1 */
[----:B------:R-:W-:Y:S01]  /*1ec0*/  IADD3 R13, R214, 0x20, RZ ;  /* 0x00000020d60d7810 */ /* 0x000fe20007ffe0ff */
[----:B------:R-:W-:Y:S01]  /*1ed0*/  IMAD R10, R240, -0x40, R243 ;  /* 0xffffffc0f00a7824 */ /* 0x000fe200078e02f3 */
[----:B------:R-:W-:Y:S01]  /*1ee0*/  @P4 BAR.SYNC.DEFER_BLOCKING 0x0 ;  /* 0x0000000000004b1d */ /* 0x000fe20000010000 */
[----:B------:R-:W-:Y:S01]  /*1ef0*/  IMAD R15, R11, c[0x0][0x1a0], RZ ;  /* 0x000068000b0f7a24 */ /* 0x000fe200078e02ff */
[----:B------:R-:W-:Y:S01]  /*1f00*/  ISETP.GE.AND P2, PT, R13, R14, PT ;  /* 0x0000000e0d00720c */ /* 0x000fe20003f46270 */
[----:B------:R-:W-:Y:S01]  /*1f10*/  IMAD.WIDE.U32 R16, R227, c[0x0][0x1a0], R216 ;  /* 0x00006800e3107a25 */ /* 0x000fe200078e00d8 */
[----:B------:R-:W-:-:S02]  /*1f20*/  ISETP.GE.AND P1, PT, R13, R10, PT ;  /* 0x0000000a0d00720c */ /* 0x000fc40003f26270 */
[----:B------:R-:W-:Y:S01]  /*1f30*/  ISETP.GE.AND P3, PT, R214, R14, PT ;  /* 0x0000000ed600720c */ /* 0x000fe20003f66270 */
[----:B------:R-:W-:Y:S01]  /*1f40*/  IMAD R13, R227, c[0x0][0x1a4], R15 ;  /* 0x00006900e30d7a24 */ /* 0x000fe200078e020f */
[----:B------:R-:W-:Y:S01]  /*1f50*/  IADD3 R18, P0, R12, R16, RZ ;  /* 0x000000100c127210 */ /* 0x000fe20007f1e0ff */
[----:B------:R-:W-:Y:S01]  /*1f60*/  IMAD.MOV.U32 R201, RZ, RZ, 0x40 ;  /* 0x00000040ffc97424 */ /* 0x000fe200078e00ff */
[----:B------:R-:W-:Y:S01]  /*1f70*/  ISETP.GE.AND P4, PT, R214, R10, PT ;  /* 0x0000000ad600720c */ /* 0x000fe20003f86270 */
[----:B------:R-:W-:Y:S01]  /*1f80*/  IMAD R12, R11, c[0x0][0x198], RZ ;  /* 0x000066000b0c7a24 */ /* 0x000fe200078e02ff */
[----:B------:R-:W-:Y:S01]  /*1f90*/  IADD3.X R19, R9, R17, R13, P0, !PT ;  /* 0x0000001109137210 */ /* 0x000fe200007fe40d */
[----:B------:R-:W-:Y:S01]  /*1fa0*/  IMAD.WIDE.U32 R16, R227, c[0x0][0x198], R216 ;  /* 0x00006600e3107a25 */ /* 0x000fe200078e00d8 */
[----:B------:R-:W-:Y:S02]  /*1fb0*/  SHF.R.S32.HI R233, RZ, 0x1f, R211 ;  /* 0x0000001fffe97819 */ /* 0x000fe400000114d3 */
[----:B------:R-:W-:Y:S01]  /*1fc0*/  SHF.L.U32 R234, R211, 0x2, RZ ;  /* 0x00000002d3ea7819 */ /* 0x000fe200000006ff */
[----:B------:R-:W-:Y:S01]  /*1fd0*/  IMAD.WIDE.U32 R22, R201, c[0x0][0x370], RZ ;  /* 0x0000dc00c9167a25 */ /* 0x000fe200078e00ff */
[----:B------:R-:W-:-:S02]  /*1fe0*/  IADD3 R20, P0, R8, R16, RZ ;  /* 0x0000001008147210 */ /* 0x000fc40007f1e0ff */
[----:B------:R-:W-:Y:S01]  /*1ff0*/  SHF.L.U64.HI R233, R211, 0x2, R233 ;  /* 0x00000002d3e97819 */ /* 0x000fe200000102e9 */
[----:B------:R-:W-:Y:S01]  /*2000*/  IMAD.WIDE.U32 R14, R201, c[0x0][0x190], RZ ;  /* 0x00006400c90e7a25 */ /* 0x000fe200078e00ff */
[----:B------:R-:W-:Y:S01]  /*2010*/  @!P1 IADD3 R16, P6, R248, R22, RZ ;  /* 0x00000016f8109210 */ /* 0x000fe20007fde0ff */
[----:B------:R1:W-:Y:S02]  /*2020*/  @P3 STS.128 [R219+0x10000], RZ ;  /* 0x010000ffdb003388 */ /* 0x0003e40000000c00 */
[----:B------:R-:W-:Y:S01]  /*2030*/  IMAD R9, R227, c[0x0][0x19c], R12 ;  /* 0x00006700e3097a24 */ /* 0x000fe200078e020c */
[----:B------:R-:W-:Y:S01]  /*2040*/  @!P1 IADD3 R12, P5, R250, R14, RZ ;  /* 0x0000000efa0c9210 */ /* 0x000fe20007fbe0ff */
[----:B------:R-:W-:Y:S01]  /*2050*/  IMAD R13, R201, c[0x0][0x374], RZ ;  /* 0x0000dd00c90d7a24 */ /* 0x000fe200078e02ff */
[----:B------:R-:W-:Y:S01]  /*2060*/  LEA.HI R14, R240, R240, RZ, 0x1 ;  /* 0x000000f0f00e7211 */ /* 0x000fe200078f08ff */
[----:B------:R-:W-:Y:S01]  /*2070*/  IMAD R11, R5, c[0x0][0x1b8], RZ ;  /* 0x00006e00050b7a24 */ /* 0x000fe200078e02ff */
[----:B------:R-:W-:Y:S01]  /*2080*/  IADD3.X R21, R7, R17, R9, P0, !PT ;  /* 0x0000001107157210 */ /* 0x000fe200007fe409 */
[----:B------:R-:W-:Y:S01]  /*2090*/  IMAD R8, R201, c[0x0][0x194], RZ ;  /* 0x00006500c9087a24 */ /* 0x000fe200078e02ff */
[----:B------:R-:W-:Y:S01]  /*20a0*/  @!P1 IADD3.X R17, R249, R23, R13, P6, !PT ;  /* 0x00000017f9119210 */ /* 0x000fe200037fe40d */
[----:B------:R-:W-:Y:S01]  /*20b0*/  IMAD R11, R6, c[0x0][0x1bc], R11 ;  /* 0x00006f00060b7a24 */ /* 0x000fe200078e020b */
[----:B------:R-:W-:Y:S01]  /*20c0*/  LOP3.LUT R14, R14, 0xfffffffe, RZ, 0xc0, !PT ;  /* 0xfffffffe0e0e7812 */ /* 0x000fe200078ec0ff */
[----:B------:R-:W-:Y:S01]  /*20d0*/  IMAD.WIDE.U32 R18, R6, c[0x0][0x1b8], R18 ;  /* 0x00006e0006127a25 */ /* 0x000fe200078e0012 */
[----:B------:R-:W-:Y:S01]  /*20e0*/  @!P1 IADD3.X R13, R251, R15, R8, P5, !PT ;  /* 0x0000000ffb0d9210 */ /* 0x000fe20002ffe408 */
[----:B------:R1:W-:Y:S01]  /*20f0*/  @P3 STS.128 [R219+0x12000], RZ ;  /* 0x012000ffdb003388 */ /* 0x0003e20000000c00 */
[C---:B------:R-:W-:Y:S01]  /*2100*/  @!P2 IADD3 R9, P5, R214.reuse, 0x20, RZ ;  /* 0x00000020d609a810 */ /* 0x040fe20007fbe0ff */
[----:B------:R-:W-:Y:S01]  /*2110*/  IMAD.IADD R23, R19, 0x1, R11 ;  /* 0x0000000113177824 */ /* 0x000fe200078e020b */
[----:B------:R-:W-:Y:S01]  /*2120*/  @!P2 IADD3 R7, P0, R214, 0x20, RZ ;  /* 0x00000020d607a810 */ /* 0x000fe20007f1e0ff */
[----:B------:R-:W-:-:S02]  /*2130*/  @!P3 IMAD.MOV.U32 R22, RZ, RZ, R18 ;  /* 0x000000ffff16b224 */ /* 0x000fc400078e0012 */
[----:B------:R-:W-:Y:S01]  /*2140*/  @!P3 IMAD R11, R4, c[0x0][0x1a0], RZ ;  /* 0x00006800040bba24 */ /* 0x000fe200078e02ff */
[----:B------:R-:W-:Y:S01]  /*2150*/  @!P2 MOV R19, R23 ;  /* 0x000000170013a202 */ /* 0x000fe20000000f00 */
[----:B------:R-:W-:Y:S02]  /*2160*/  @!P2 IMAD.X R8, RZ, RZ, R4, P5 ;  /* 0x000000ffff08a224 */ /* 0x000fe400028e0604 */
[C---:B------:R-:W-:Y:S02]  /*2170*/  @!P3 IMAD R11, R214.reuse, c[0x0][0x1a4], R11 ;  /* 0x00006900d60bba24 */ /* 0x040fe400078e020b */
[----:B------:R-:W-:-:S04]  /*2180*/  @!P3 IMAD.WIDE.U32 R22, R214, c[0x0][0x1a0], R22 ;  /* 0x00006800d616ba25 */ /* 0x000fc800078e0016 */
[----:B------:R-:W-:Y:S01]  /*2190*/  @!P2 IMAD R8, R8, c[0x0][0x1a0], RZ ;  /* 0x000068000808aa24 */ /* 0x000fe200078e02ff */
[C---:B------:R-:W-:Y:S01]  /*21a0*/  @!P3 LEA R24, P5, R22.reuse, c[0x0][0x170], 0x1 ;  /* 0x00005c001618ba11 */ /* 0x040fe200078a08ff */
[----:B------:R-:W-:Y:S02]  /*21b0*/  @!P3 IMAD.IADD R11, R23, 0x1, R11 ;  /* 0x00000001170bb824 */ /* 0x000fe400078e020b */
[C---:B------:R-:W-:Y:S02]  /*21c0*/  @!P2 IMAD R8, R9.reuse, c[0x0][0x1a4], R8 ;  /* 0x000069000908aa24 */ /* 0x040fe400078e0208 */
[----:B------:R-:W-:Y:S01]  /*21d0*/  @!P2 IMAD.WIDE.U32 R18, R9, c[0x0][0x1a0], R18 ;  /* 0x000068000912aa25 */ /* 0x000fe200078e0012 */
[----:B------:R-:W-:-:S03]  /*21e0*/  @!P3 LEA.HI.X R25, R22, c[0x0][0x174], R11, 0x1, P5 ;  /* 0x00005d001619ba11 */ /* 0x000fc600028f0c0b */
[----:B------:R-:W-:Y:S01]  /*21f0*/  IMAD R5, R5, c[0x0][0x1b0], RZ ;  /* 0x00006c0005057a24 */ /* 0x000fe200078e02ff */
[----:B------:R-:W-:Y:S01]  /*2200*/  @!P2 LEA R22, P5, R18, c[0x0][0x170], 0x1 ;  /* 0x00005c001216aa11 */ /* 0x000fe200078a08ff */
[----:B------:R-:W-:Y:S01]  /*2210*/  @!P2 IMAD.IADD R8, R19, 0x1, R8 ;  /* 0x000000011308a824 */ /* 0x000fe200078e0208 */
[----:B------:R-:W-:Y:S01]  /*2220*/  @!PT LDS RZ, [RZ] ;  /* 0x00000000fffff984 */ /* 0x000fe20000000800 */
[----:B------:R-:W-:Y:S01]  /*2230*/  @!PT LDS RZ, [RZ] ;  /* 0x00000000fffff984 */ /* 0x000fe20000000800 */
[----:B------:R-:W-:Y:S01]  /*2240*/  @!PT LDS RZ, [RZ] ;  /* 0x00000000fffff984 */ /* 0x000fe20000000800 */
[----:B------:R2:W-:Y:S01]  /*2250*/  @!P3 LDGSTS.E.BYPASS.LTC128B.128 [R219+0x10000], [R24.64] ;  /* 0x1000000018dbbfae */ /* 0x0005e2000b901d46 */
[C---:B------:R-:W-:Y:S02]  /*2260*/  IMAD R5, R6.reuse, c[0x0][0x1b4], R5 ;  /* 0x00006d0006057a24 */ /* 0x040fe400078e0205 */
[----:B------:R-:W-:Y:S01]  /*2270*/  IMAD.WIDE.U32 R20, R6, c[0x0][0x1b0], R20 ;  /* 0x00006c0006147a25 */ /* 0x000fe200078e0014 */
[----:B------:R-:W-:Y:S01]  /*2280*/  @!P2 IADD3.X R6, RZ, R4, RZ, P0, !PT ;  /* 0x00000004ff06a210 */ /* 0x000fe200007fe4ff */
[----:B------:R2:W-:Y:S01]  /*2290*/  @!P3 LDGSTS.E.BYPASS.LTC128B.128 [R219+0x12000], [R24.64+0x80] ;  /* 0x1200008018dbbfae */ /* 0x0005e2000b901d46 */
[----:B------:R-:W-:Y:S01]  /*22a0*/  @!P2 LEA.HI.X R23, R18, c[0x0][0x174], R8, 0x1, P5 ;  /* 0x00005d001217aa11 */ /* 0x000fe200028f0c08 */
[----:B------:R-:W-:-:S02]  /*22b0*/  IMAD.IADD R14, R240, 0x1, -R14 ;  /* 0x00000001f00e7824 */ /* 0x000fc400078e0a0e */
[----:B------:R-:W-:Y:S01]  /*22c0*/  IMAD.IADD R15, R21, 0x1, R5 ;  /* 0x00000001150f7824 */ /* 0x000fe200078e0205 */
[----:B------:R-:W-:Y:S01]  /*22d0*/  IADD3 R5, R213, 0x2000, RZ ;  /* 0x00002000d5057810 */ /* 0x000fe20007ffe0ff */
[----:B------:R1:W-:Y:S01]  /*22e0*/  @P2 STS.128 [R219+0x11000], RZ ;  /* 0x011000ffdb002388 */ /* 0x0003e20000000c00 */
[----:B------:R-:W-:Y:S01]  /*22f0*/  ISETP.NE.AND P0, PT, R14, 0x1, PT ;  /* 0x000000010e00780c */ /* 0x000fe20003f05270 */
[----:B------:R-:W-:Y:S01]  /*2300*/  @!P3 IMAD R4, R4, c[0x0][0x198], RZ ;  /* 0x000066000404ba24 */ /* 0x000fe200078e02ff */
[----:B------:R-:W-:Y:S01]  /*2310*/  @!P3 MOV R14, R20 ;  /* 0x00000014000eb202 */ /* 0x000fe20000000f00 */
[----:B------:R1:W-:Y:S01]  /*2320*/  @P2 STS.128 [R219+0x13000], RZ ;  /* 0x013000ffdb002388 */ /* 0x0003e20000000c00 */
[----:B------:R-:W-:Y:S01]  /*2330*/  SEL R5, R5, R213, !P0 ;  /* 0x000000d505057207 */ /* 0x000fe20004000000 */
[----:B------:R-:W-:Y:S02]  /*2340*/  @!P2 IMAD R6, R6, c[0x0][0x198], RZ ;  /* 0x000066000606aa24 */ /* 0x000fe400078e02ff */
[----:B------:R-:W-:Y:S01]  /*2350*/  @!PT LDS RZ, [RZ] ;  /* 0x00000000fffff984 */ /* 0x000fe20000000800 */
[----:B------:R-:W-:Y:S01]  /*2360*/  @!PT LDS RZ, [RZ] ;  /* 0x00000000fffff984 */ /* 0x000fe20000000800 */
[----:B------:R-:W-:Y:S01]  /*2370*/  @!PT LDS RZ, [RZ] ;  /* 0x00000000fffff984 */ /* 0x000fe20000000800 */
[----:B------:R3:W-:Y:S01]  /*2380*/  @!P2 LDGSTS.E.BYPASS.LTC128B.128 [R219+0x11000], [R22.64] ;  /* 0x1100000016dbafae */ /* 0x0007e2000b901d46 */
[--C-:B------:R-:W-:Y:S01]  /*2390*/  @!P2 IMAD.MOV.U32 R21, RZ, RZ, R15.reuse ;  /* 0x000000ffff15a224 */ /* 0x100fe200078e000f */
[----:B------:R-:W-:Y:S01]  /*23a0*/  SHF.L.U32 R239, R5, 0x1, RZ ;  /* 0x0000000105ef7819 */ /* 0x000fe200000006ff */
[C---:B------:R-:W-:Y:S01]  /*23b0*/  @!P3 IMAD R4, R214.reuse, c[0x0][0x19c], R4 ;  /* 0x00006700d604ba24 */ /* 0x040fe200078e0204 */
[----:B------:R3:W-:Y:S01]  /*23c0*/  @!P2 LDGSTS.E.BYPASS.LTC128B.128 [R219+0x13000], [R22.64+0x80] ;  /* 0x1300008016dbafae */ /* 0x0007e2000b901d46 */
[----:B------:R-:W-:Y:S01]  /*23d0*/  @!P3 IMAD.WIDE.U32 R14, R214, c[0x0][0x198], R14 ;  /* 0x00006600d60eba25 */ /* 0x000fe200078e000e */
[----:B------:R-:W-:-:S02]  /*23e0*/  IADD3 R5, R211, 0x8, RZ ;  /* 0x00000008d3057810 */ /* 0x000fc40007ffe0ff */
[----:B------:R-:W0:Y:S01]  /*23f0*/  LDGDEPBAR ;  /* 0x00000000000079af */ /* 0x000e220000000000 */
[----:B------:R-:W-:Y:S01]  /*2400*/  @!P2 IMAD R6, R7, c[0x0][0x19c], R6 ;  /* 0x000067000706aa24 */ /* 0x000fe200078e0206 */
[----:B------:R-:W-:Y:S01]  /*2410*/  ISETP.GE.AND P6, PT, R5, R10, PT ;  /* 0x0000000a0500720c */ /* 0x000fe20003fc6270 */
[----:B------:R-:W-:Y:S01]  /*2420*/  @!P2 IMAD.WIDE.U32 R20, R7, c[0x0][0x198], R20 ;  /* 0x000066000714aa25 */ /* 0x000fe200078e0014 */
[----:B------:R1:W-:Y:S03]  /*2430*/  @P4 STS.128 [R219+0x8000], RZ ;  /* 0x008000ffdb004388 */ /* 0x0003e60000000c00 */
[----:B------:R-:W-:Y:S01]  /*2440*/  @!P3 IMAD.IADD R4, R15, 0x1, R4 ;  /* 0x000000010f04b824 */ /* 0x000fe200078e0204 */
[----:B------:R1:W-:Y:S01]  /*2450*/  @P4 STS.128 [R219+0xa000], RZ ;  /* 0x00a000ffdb004388 */ /* 0x0003e20000000c00 */
[----:B------:R-:W-:Y:S02]  /*2460*/  @!P2 IMAD.IADD R6, R21, 0x1, R6 ;  /* 0x000000011506a824 */ /* 0x000fe400078e0206 */
[----:B------:R-:W-:Y:S01]  /*2470*/  IMAD.MOV.U32 R237, RZ, RZ, 0x7f800000 ;  /* 0x7f800000ffed7424 */ /* 0x000fe200078e00ff */
[----:B------:R-:W-:Y:S01]  /*2480*/  @!PT LDS RZ, [RZ] ;  /* 0x00000000fffff984 */ /* 0x000fe20000000800 */
[----:B------:R-:W-:Y:S01]  /*2490*/  @!PT LDS RZ, [RZ] ;  /* 0x00000000fffff984 */ /* 0x000fe20000000800 */
[----:B------:R-:W-:Y:S01]  /*24a0*/  @!PT LDS RZ, [RZ] ;  /* 0x00000000fffff984 */ /* 0x000fe20000000800 */
[----:B------:R1:W-:Y:S01]  /*24b0*/  @!P4 LDGSTS.E.BYPASS.LTC128B.128 [R219+0x8000], [R248.64] ;  /* 0x08000000f8dbcfae */ /* 0x0003e2000b901d46 */
[----:B------:R-:W-:-:S03]  /*24c0*/  IMAD.MOV.U32 R238, RZ, RZ, 0x7f800000 ;  /* 0x7f800000ffee7424 */ /* 0x000fc600078e00ff */
        /* <DEDUP_REMOVED lines=8> */
[----:B------:R1:W-:Y:S04]  /*2550*/  @P4 STS [R239], RZ ;  /* 0x000000ffef004388 */ /* 0x0003e80000000800 */
[----:B------:R1:W-:Y:S04]  /*2560*/  @P4 STS [R239+0x4], RZ ;  /* 0x000004ffef004388 */ /* 0x0003e80000000800 */
[----:B------:R1:W-:Y:S04]  /*2570*/  @P4 STS [R239+0x8], RZ ;  /* 0x000008ffef004388 */ /* 0x0003e80000000800 */
[----:B------:R1:W-:Y:S04]  /*2580*/  @P4 STS [R239+0xc], RZ ;  /* 0x00000cffef004388 */ /* 0x0003e80000000800 */
[----:B------:R1:W-:Y:S04]  /*2590*/  @P4 STS [R239+0x2000], RZ ;  /* 0x002000ffef004388 */ /* 0x0003e80000000800 */
[----:B------:R1:W-:Y:S01]  /*25a0*/  @P4 STS [R239+0x2004], RZ ;  /* 0x002004ffef004388 */ /* 0x0003e20000000800 */
[----:B----4-:R-:W-:-:S03]  /*25b0*/  @!P3 LEA R16, P5, R14, c[0x0][0x168], 0x1 ;  /* 0x00005a000e10ba11 */ /* 0x010fc600078a08ff */
[----:B------:R1:W-:Y:S01]  /*25c0*/  @P4 STS [R239+0x2008], RZ ;  /* 0x002008ffef004388 */ /* 0x0003e20000000800 */
[----:B------:R-:W-:-:S03]  /*25d0*/  @!P3 LEA.HI.X R17, R14, c[0x0][0x16c], R4, 0x1, P5 ;  /* 0x00005b000e11ba11 */ /* 0x000fc600028f0c04 */
[----:B------:R1:W-:Y:S01]  /*25e0*/  @P4 STS [R239+0x200c], RZ ;  /* 0x00200cffef004388 */ /* 0x0003e20000000800 */
[----:B------:R-:W-:-:S03]  /*25f0*/  ISETP.GE.AND P5, PT, R211, R10, PT ;  /* 0x0000000ad300720c */ /* 0x000fc60003fa6270 */
[----:B------:R-:W-:Y:S01]  /*2600*/  @!PT LDS RZ, [RZ] ;  /* 0x00000000fffff984 */ /* 0x000fe20000000800 */
[----:B------:R-:W-:Y:S01]  /*2610*/  @!PT LDS RZ, [RZ] ;  /* 0x00000000fffff984 */ /* 0x000fe20000000800 */
[----:B------:R-:W-:Y:S01]  /*2620*/  @!PT LDS RZ, [RZ] ;  /* 0x00000000fffff984 */ /* 0x000fe20000000800 */
[----:B------:R1:W-:Y:S04]  /*2630*/  @!P4 LDGSTS.E.BYPASS.LTC128B.128 [R239], [R250.64] ;  /* 0x00000000faefcfae */ /* 0x0003e8000b901d46 */
[----:B------:R1:W-:Y:S01]  /*2640*/  @!P4 LDGSTS.E.BYPASS.LTC128B.128 [R239+0x2000], [R250.64+0x80] ;  /* 0x02000080faefcfae */ /* 0x0003e2000b901d46 */
[----:B------:R-:W-:-:S03]  /*2650*/  @!P2 LEA R8, P4, R20, c[0x0][0x168], 0x1 ;  /* 0x00005a001408aa11 */ /* 0x000fc600078808ff */
        /* <DEDUP_REMOVED lines=13> */
[----:B------:R1:W-:Y:S01]  /*2730*/  @!P1 LDGSTS.E.BYPASS.LTC128B.128 [R239+0x3000], [R12.64+0x80] ;  /* 0x030000800cef9fae */ /* 0x0003e2000b901d46 */
[----:B------:R-:W-:-:S03]  /*2740*/  IADD3 R4, P1, R234, R230, RZ ;  /* 0x000000e6ea047210 */ /* 0x000fc60007f3e0ff */
[----:B------:R1:W-:Y:S01]  /*2750*/  @P3 STS.128 [R219+0xc000], RZ ;  /* 0x00c000ffdb003388 */ /* 0x0003e20000000c00 */
[----:B------:R-:W-:-:S03]  /*2760*/  IADD3.X R5, R233, R229, RZ, P1, !PT ;  /* 0x000000e5e9057210 */ /* 0x000fc60000ffe4ff */
        /* <DEDUP_REMOVED lines=13> */
[----:B------:R-:W0:Y:S04]  /*2840*/  LDGDEPBAR ;  /* 0x00000000000079af */ /* 0x000e280000000000 */
[----:B------:R1:W5:Y:S04]  /*2850*/  @!P5 LDG.E R237, [R4.64] ;  /* 0x0000000604edd981 */ /* 0x000368000c1e1900 */
[----:B------:R1:W5:Y:S01]  /*2860*/  @!P6 LDG.E R238, [R4.64+0x20] ;  /* 0x0000200604eee981 */ /* 0x000362000c1e1900 */
[----:B------:R-:W-:Y:S01]  /*2870*/  R2P PR, R212, 0x6 ;  /* 0x00000006d4007804 */ /* 0x000fe20000000000 */
[----:B------:R-:W-:Y:S01]  /*2880*/  IMAD.MOV.U32 R202, RZ, RZ, 0x20 ;  /* 0x00000020ffca7424 */ /* 0x000fe200078e00ff */
[----:B------:R-:W-:Y:S01]  /*2890*/  IADD3 R203, R208, 0x2000, RZ ;  /* 0x00002000d0cb7810 */ /* 0x000fe20007ffe0ff */
[----:B------:R-:W-:Y:S01]  /*28a0*/  IMAD.MOV.U32 R236, RZ, RZ, c[0x0][0x2e4] ;  /* 0x0000b900ffec7624 */ /* 0x000fe200078e00ff */
[----:B------:R-:W-:Y:S01]  /*28b0*/  IADD3 R204, R209, 0x2000, RZ ;  /* 0x00002000d1cc7810 */ /* 0x000fe20007ffe0ff */
[----:B------:R-:W-:Y:S01]  /*28c0*/  CS2R R94, SRZ ;  /* 0x00000000005e7805 */ /* 0x000fe2000001ff00 */
[----:B------:R-:W-:Y:S01]  /*28d0*/  SEL R202, R202, 0xffffffe0, !P1 ;  /* 0xffffffe0caca7807 */ /* 0x000fe20004800000 */
[----:B------:R-:W-:Y:S01]  /*28e0*/  CS2R R92, SRZ ;  /* 0x00000000005c7805 */ /* 0x000fe2000001ff00 */
[----:B------:R-:W-:Y:S01]  /*28f0*/  SEL R201, R201, 0xffffffc0, !P2 ;  /* 0xffffffc0c9c97807 */ /* 0x000fe20005000000 */
[----:B------:R-:W-:Y:S01]  /*2900*/  CS2R R98, SRZ ;  /* 0x0000000000627805 */ /* 0x000fe2000001ff00 */
[----:B------:R-:W-:Y:S01]  /*2910*/  SEL R203, R203, R208, !P0 ;  /* 0x000000d0cbcb7207 */ /* 0x000fe20004000000 */
[----:B------:R-:W-:Y:S01]  /*2920*/  IMAD.IADD R200, R205, 0x1, R202 ;  /* 0x00000001cdc87824 */ /* 0x000fe200078e02ca */
[----:B------:R-:W-:Y:S01]  /*2930*/  IADD3 R245, -R241, 0x40, R226 ;  /* 0x00000040f1f57810 */ /* 0x000fe20007ffe1e2 */
[----:B------:R-:W-:Y:S01]  /*2940*/  CS2R R96, SRZ ;  /* 0x0000000000607805 */ /* 0x000fe2000001ff00 */
[----:B------:R-:W-:Y:S01]  /*2950*/  SEL R204, R204, R209, !P0 ;  /* 0x000000d1cccc7207 */ /* 0x000fe20004000000 */
        /* <DEDUP_REMOVED lines=25> */
[----:B------:R1:W4:Y:S01]  /*2af0*/  LDSM.16.M88.4 R108, [R207+0x10000] ;  /* 0x01000000cf6c783b */ /* 0x0003220000000200 */
[----:B------:R-:W-:Y:S01]  /*2b00*/  CS2R R32, SRZ ;  /* 0x0000000000207805 */ /* 0x000fe2000001ff00 */
[----:B------:R-:W-:Y:S01]  /*2b10*/  CS2R R26, SRZ ;  /* 0x00000000001a7805 */ /* 0x000fe2000001ff00 */
[----:B--2---:R-:W-:Y:S01]  /*2b20*/  CS2R R24, SRZ ;  /* 0x0000000000187805 */ /* 0x004fe2000001ff00 */
[----:B------:R1:W2:Y:S01]  /*2b30*/  LDSM.16.M88.4 R112, [R207+0x10800] ;  /* 0x01080000cf70783b */ /* 0x0002a20000000200 */
[----:B---3--:R-:W-:Y:S01]  /*2b40*/  CS2R R22, SRZ ;  /* 0x0000000000167805 */ /* 0x008fe2000001ff00 */
[----:B------:R-:W-:Y:S01]  /*2b50*/  CS2R R20, SRZ ;  /* 0x0000000000147805 */ /* 0x000fe2000001ff00 */
[----:B------:R-:W-:Y:S01]  /*2b60*/  IADD3 R245, R245, -c[0x0][0x2e8], RZ ;  /* 0x8000ba00f5f57a10 */ /* 0x000fe20007ffe0ff */
[----:B------:R1:W3:Y:S01]  /*2b70*/  LDSM.16.M88.4 R116, [R197+0x10000] ;  /* 0x01000000c574783b */ /* 0x0002e20000000200 */
[----:B------:R-:W-:Y:S01]  /*2b80*/  SHF.L.U32 R204, R204, 0x1, RZ ;  /* 0x00000001cccc7819 */ /* 0x000fe200000006ff */
[----:B------:R-:W-:Y:S01]  /*2b90*/  IMAD.SHL.U32 R203, R203, 0x2, RZ ;  /* 0x00000002cbcb7824 */ /* 0x000fe200078e00ff */
[----:B------:R-:W-:Y:S01]  /*2ba0*/  IADD3 R198, R205, R201, RZ ;  /* 0x000000c9cdc67210 */ /* 0x000fe20007ffe0ff */
        /* <DEDUP_REMOVED lines=14> */
.L_x_206:
[----:B------:R-:W0:Y:S01]  /*2c90*/  LDGDEPBAR ;  /* 0x00000000000079af */ /* 0x000e220000000000 */
[----:B-1----:R-:W-:Y:S01]  /*2ca0*/  IADD3 R4, P0, R234, R232, RZ ;  /* 0x000000e8ea047210 */ /* 0x002fe20007f1e0ff */
[C---:B------:R-:W-:Y:S01]  /*2cb0*/  IMAD.IADD R174, R204.reuse, 0x1, R202 ;  /* 0x00000001ccae7824 */ /* 0x040fe200078e02ca */
[----:B------:R-:W-:Y:S03]  /*2cc0*/  IADD3 R173, R204, R201, RZ ;  /* 0x000000c9ccad7210 */ /* 0x000fe60007ffe0ff */
[----:B------:R-:W-:Y:S02]  /*2cd0*/  IMAD.X R5, R233, 0x1, R231, P0 ;  /* 0x00000001e9057824 */ /* 0x000fe400000e06e7 */
[----:B------:R-:W-:Y:S01]  /*2ce0*/  IMAD.IADD R172, R174, 0x1, R201 ;  /* 0x00000001aeac7824 */ /* 0x000fe200078e02c9 */
[----:B------:R-:W-:Y:S04]  /*2cf0*/  DEPBAR.LE SB0, 0x0 ;  /* 0x000080000000791a */ /* 0x000fe80000000000 */
[----:B------:R-:W-:Y:S06]  /*2d00*/  BAR.SYNC.DEFER_BLOCKING 0x0 ;  /* 0x0000000000007b1d */ /* 0x000fec0000010000 */
[----:B------:R-:W-:Y:S04]  /*2d10*/  LDSM.16.M88.4 R16, [R204] ;  /* 0x00000000cc10783b */ /* 0x000fe80000000200 */
[----:B------:R-:W1:Y:S04]  /*2d20*/  LDSM.16.M88.4 R8, [R207+0xc000] ;  /* 0x00c00000cf08783b */ /* 0x000e680000000200 */
[----:B-----5:R1:W5:Y:S04]  /*2d30*/  LDG.E R176, [R4.64] ;  /* 0x0000000604b07981 */ /* 0x020368000c1e1900 */
[----:B------:R1:W5:Y:S04]  /*2d40*/  LDG.E R175, [R4.64+0x20] ;  /* 0x0000200604af7981 */ /* 0x000368000c1e1900 */
[----:B------:R-:W2:Y:S04]  /*2d50*/  LDSM.16.M88.4 R52, [R207+0xc800] ;  /* 0x00c80000cf34783b */ /* 0x000ea80000000200 */
[----:B------:R-:W-:Y:S04]  /*2d60*/  LDSM.16.M88.4 R56, [R174] ;  /* 0x00000000ae38783b */ /* 0x000fe80000000200 */
[----:B------:R-:W3:Y:S04]  /*2d70*/  LDSM.16.M88.4 R60, [R197+0xc000] ;  /* 0x00c00000c53c783b */ /* 0x000ee80000000200 */
[----:B------:R-:W4:Y:S04]  /*2d80*/  LDSM.16.M88.4 R64, [R197+0xc800] ;  /* 0x00c80000c540783b */ /* 0x000f280000000200 */
[----:B------:R-:W-:Y:S04]  /*2d90*/  LDSM.16.M88.4 R100, [R196+0xc000] ;  /* 0x00c00000c464783b */ /* 0x000fe80000000200 */
[----:B------:R-:W-:Y:S01]  /*2da0*/  LDSM.16.M88.4 R104, [R196+0xc800] ;  /* 0x00c80000c468783b */ /* 0x000fe20000000200 */
[C---:B-1----:R-:W-:Y:S08]  /*2db0*/  HMMA.16816.F32 R4, R16.reuse, R8, RZ ;  /* 0x000000081004723c */ /* 0x042ff000000018ff */
[C---:B------:R-:W-:Y:S08]  /*2dc0*/  HMMA.16816.F32 R8, R16.reuse, R10, RZ ;  /* 0x0000000a1008723c */ /* 0x040ff000000018ff */
[C---:B--2---:R-:W-:Y:S08]  /*2dd0*/  HMMA.16816.F32 R12, R16.reuse, R52, RZ ;  /* 0x00000034100c723c */ /* 0x044ff000000018ff */
[----:B------:R-:W-:Y:S01]  /*2de0*/  HMMA.16816.F32 R16, R16, R54, RZ ;  /* 0x000000361010723c */ /* 0x000fe200000018ff */
[----:B------:R-:W1:Y:S07]  /*2df0*/  LDSM.16.M88.4 R52, [R173] ;  /* 0x00000000ad34783b */ /* 0x000e6e0000000200 */
[C---:B---3--:R-:W-:Y:S08]  /*2e00*/  HMMA.16816.F32 R4, R56.reuse, R60, R4 ;  /* 0x0000003c3804723c */ /* 0x048ff00000001804 */
[C---:B------:R-:W-:Y:S01]  /*2e10*/  HMMA.16816.F32 R8, R56.reuse, R62, R8 ;  /* 0x0000003e3808723c */ /* 0x040fe20000001808 */
[----:B------:R-:W-:Y:S07]  /*2e20*/  LDSM.16.M88.4 R60, [R2+0xc000] ;  /* 0x00c00000023c783b */ /* 0x000fee0000000200 */
[C---:B----4-:R-:W-:Y:S08]  /*2e30*/  HMMA.16816.F32 R12, R56.reuse, R64, R12 ;  /* 0x00000040380c723c */ /* 0x050ff0000000180c */
[----:B------:R-:W-:Y:S01]  /*2e40*/  HMMA.16816.F32 R16, R56, R66, R16 ;  /* 0x000000423810723c */ /* 0x000fe20000001810 */
[----:B------:R-:W2:Y:S04]  /*2e50*/  LDSM.16.M88.4 R56, [R172] ;  /* 0x00000000ac38783b */ /* 0x000ea80000000200 */
[----:B------:R-:W3:Y:S03]  /*2e60*/  LDSM.16.M88.4 R64, [R2+0xc800] ;  /* 0x00c800000240783b */ /* 0x000ee60000000200 */
[C---:B-1----:R-:W-:Y:S08]  /*2e70*/  HMMA.16816.F32 R4, R52.reuse, R100, R4 ;  /* 0x000000643404723c */ /* 0x042ff00000001804 */
[C---:B------:R-:W-:Y:S01]  /*2e80*/  HMMA.16816.F32 R8, R52.reuse, R102, R8 ;  /* 0x000000663408723c */ /* 0x040fe20000001808 */
[----:B------:R-:W-:Y:S07]  /*2e90*/  LDSM.16.M88.4 R100, [R207+0xe000] ;  /* 0x00e00000cf64783b */ /* 0x000fee0000000200 */
[C---:B------:R-:W-:Y:S08]  /*2ea0*/  HMMA.16816.F32 R12, R52.reuse, R104, R12 ;  /* 0x00000068340c723c */ /* 0x040ff0000000180c */
[----:B------:R-:W-:Y:S01]  /*2eb0*/  HMMA.16816.F32 R16, R52, R106, R16 ;  /* 0x0000006a3410723c */ /* 0x000fe20000001810 */
[----:B------:R-:W1:Y:S04]  /*2ec0*/  LDSM.16.M88.4 R52, [R204+0x2000] ;  /* 0x00200000cc34783b */ /* 0x000e680000000200 */
[----:B------:R-:W4:Y:S03]  /*2ed0*/  LDSM.16.M88.4 R104, [R207+0xe800] ;  /* 0x00e80000cf68783b */ /* 0x000f260000000200 */
[C---:B--2---:R-:W-:Y:S08]  /*2ee0*/  HMMA.16816.F32 R4, R56.reuse, R60, R4 ;  /* 0x0000003c3804723c */ /* 0x044ff00000001804 */
[C---:B------:R-:W-:Y:S01]  /*2ef0*/  HMMA.16816.F32 R8, R56.reuse, R62, R8 ;  /* 0x0000003e3808723c */ /* 0x040fe20000001808 */
[----:B------:R-:W-:Y:S07]  /*2f00*/  LDSM.16.M88.4 R60, [R197+0xe000] ;  /* 0x00e00000c53c783b */ /* 0x000fee0000000200 */
[C---:B---3--:R-:W-:Y:S08]  /*2f10*/  HMMA.16816.F32 R12, R56.reuse, R64, R12 ;  /* 0x00000040380c723c */ /* 0x048ff0000000180c */
[----:B------:R-:W-:Y:S01]  /*2f20*/  HMMA.16816.F32 R16, R56, R66, R16 ;  /* 0x000000423810723c */ /* 0x000fe20000001810 */
[----:B------:R-:W2:Y:S04]  /*2f30*/  LDSM.16.M88.4 R56, [R174+0x2000] ;  /* 0x00200000ae38783b */ /* 0x000ea80000000200 */
[----:B------:R-:W3:Y:S03]  /*2f40*/  LDSM.16.M88.4 R64, [R197+0xe800] ;  /* 0x00e80000c540783b */ /* 0x000ee60000000200 */
[C---:B-1----:R-:W-:Y:S08]  /*2f50*/  HMMA.16816.F32 R4, R52.reuse, R100, R4 ;  /* 0x000000643404723c */ /* 0x042ff00000001804 */
[C---:B------:R-:W-:Y:S01]  /*2f60*/  HMMA.16816.F32 R8, R52.reuse, R102, R8 ;  /* 0x000000663408723c */ /* 0x040fe20000001808 */
[----:B------:R-:W-:Y:S07]  /*2f70*/  LDSM.16.M88.4 R100, [R196+0xe000] ;  /* 0x00e00000c464783b */ /* 0x000fee0000000200 */
[C---:B----4-:R-:W-:Y:S08]  /*2f80*/  HMMA.16816.F32 R12, R52.reuse, R104, R12 ;  /* 0x00000068340c723c */ /* 0x050ff0000000180c */
        /* <DEDUP_REMOVED lines=11> */
[C---:B------:R-:W-:Y:S08]  /*3040*/  HMMA.16816.F32 R8, R52.reuse, R102, R8 ;  /* 0x000000663408723c */ /* 0x040ff00000001808 */
[C---:B----4-:R-:W-:Y:S08]  /*3050*/  HMMA.16816.F32 R12, R52.reuse, R104, R12 ;  /* 0x00000068340c723c */ /* 0x050ff0000000180c */
[----:B------:R-:W-:Y:S07]  /*3060*/  HMMA.16816.F32 R16, R52, R106, R16 ;  /* 0x0000006a3410723c */ /* 0x000fee0000001810 */
[----:B------:R-:W-:Y:S01]  /*3070*/  IMAD.MOV.U32 R52, RZ, RZ, c[0x0][0x2e4] ;  /* 0x0000b900ff347624 */ /* 0x000fe200078e00ff */
[C---:B--2---:R-:W-:Y:S08]  /*3080*/  HMMA.16816.F32 R4, R56.reuse, R60, R4 ;  /* 0x0000003c3804723c */ /* 0x044ff00000001804 */
[C---:B------:R-:W-:Y:S07]  /*3090*/  HMMA.16816.F32 R8, R56.reuse, R62, R8 ;  /* 0x0000003e3808723c */ /* 0x040fee0000001808 */
[----:B------:R-:W-:Y:S01]  /*30a0*/  SHF.L.U32 R63, R240, 0x6, RZ ;  /* 0x00000006f03f7819 */ /* 0x000fe200000006ff */
[C---:B---3--:R-:W-:Y:S03]  /*30b0*/  HMMA.16816.F32 R12, R56.reuse, R64, R12 ;  /* 0x00000040380c723c */ /* 0x048fe6000000180c */
[----:B------:R-:W-:Y:S05]  /*30c0*/  ISETP.GE.AND P0, PT, R63, R245, PT ;  /* 0x000000f53f00720c */ /* 0x000fea0003f06270 */
[----:B------:R-:W-:Y:S08]  /*30d0*/  HMMA.16816.F32 R16, R56, R66, R16 ;  /* 0x000000423810723c */ /* 0x000ff00000001810 */
[----:B------:R-:W-:-:S05]  /*30e0*/  @!P0 BRA `(.L_x_202) ;  /* 0x0000008000008947 */ /* 0x000fca0003800000 */
[----:B------:R-:W-:Y:S02]  /*30f0*/  IADD3 R53, R236, R226, -R241 ;  /* 0x000000e2ec357210 */ /* 0x000fe40007ffe8f1 */
[----:B------:R-:W-:Y:S02]  /*3100*/  IADD3 R52, R63, 0x40, RZ ;  /* 0x000000403f347810 */ /* 0x000fe40007ffe0ff */
[----:B------:R-:W-:Y:S02]  /*3110*/  IADD3 R54, R227, 0x40, RZ ;  /* 0x00000040e3367810 */ /* 0x000fe40007ffe0ff */
[----:B------:R-:W-:Y:S01]  /*3120*/  ISETP.GE.AND P1, PT, R52, R53, PT ;  /* 0x000000353400720c */ /* 0x000fe20003f26270 */
[----:B------:R-:W-:Y:S01]  /*3130*/  IMAD.MOV.U32 R52, RZ, RZ, R236 ;  /* 0x000000ffff347224 */ /* 0x000fe200078e00ec */
[----:B------:R-:W-:Y:S11]  /*3140*/  ISETP.LT.AND P0, PT, R54, R241, PT ;  /* 0x000000f13600720c */ /* 0x000ff60003f01270 */
[----:B------:R-:W-:Y:S02]  /*3150*/  @!UPT UIADD3 URZ, URZ, URZ, URZ ;  /* 0x0000003f3f3ff290 */ /* 0x000fe4000fffe03f */
[----:B------:R-:W-:-:S05]  /*3160*/  @!P1 BRA P0, `(.L_x_203) ;  /* 0x0000046000009947 */ /* 0x000fca0000000000 */
.L_x_202:
[----:B------:R-:W-:Y:S01]  /*3170*/  IADD3 R55, R241, 0x1, -R243 ;  /* 0x00000001f1377810 */ /* 0x000fe20007ffe8f3 */
[----:B------:R-:W-:Y:S01]  /*3180*/  IMAD.IADD R63, R211, 0x1, R63 ;  /* 0x00000001d33f7824 */ /* 0x000fe200078e023f */
[-C--:B------:R-:W-:Y:S01]  /*3190*/  IADD3 R54, -R52, R241.reuse, -R243 ;  /* 0x000000f134367210 */ /* 0x080fe20007ffe9f3 */
[----:B------:R-:W-:Y:S01]  /*31a0*/  IMAD R62, R218, 0x40, R210 ;  /* 0x00000040da3e7824 */ /* 0x000fe200078e02d2 */
[----:B------:R-:W-:Y:S01]  /*31b0*/  IADD3 R55, R55, c[0x0][0x2e8], RZ ;  /* 0x0000ba0037377a10 */ /* 0x000fe20007ffe0ff */
[----:B------:R-:W-:Y:S01]  /*31c0*/  IMAD.MOV.U32 R236, RZ, RZ, R52 ;  /* 0x000000ffffec7224 */ /* 0x000fe200078e0034 */
[C---:B------:R-:W-:Y:S01]  /*31d0*/  IADD3 R53, R63.reuse, 0x8, RZ ;  /* 0x000000083f357810 */ /* 0x040fe20007ffe0ff */
[C---:B------:R-:W-:Y:S01]  /*31e0*/  IMAD.IADD R64, R63.reuse, 0x1, R54 ;  /* 0x000000013f407824 */ /* 0x040fe200078e0236 */
[C---:B------:R-:W-:Y:S01]  /*31f0*/  IADD3 R61, R62.reuse, 0x1, RZ ;  /* 0x000000013e3d7810 */ /* 0x040fe20007ffe0ff */
[----:B------:R-:W-:Y:S01]  /*3200*/  IMAD.IADD R63, R63, 0x1, R55 ;  /* 0x000000013f3f7824 */ /* 0x000fe200078e0237 */
[----:B------:R-:W-:Y:S01]  /*3210*/  IADD3 R60, R62, 0x8, RZ ;  /* 0x000000083e3c7810 */ /* 0x000fe20007ffe0ff */
[--C-:B------:R-:W-:Y:S01]  /*3220*/  IMAD.IADD R54, R54, 0x1, R53.reuse ;  /* 0x0000000136367824 */ /* 0x100fe200078e0235 */
[----:B------:R-:W-:Y:S01]  /*3230*/  IMNMX R64, RZ, R64, !PT ;  /* 0x00000040ff407217 */ /* 0x000fe20007800200 */
[----:B------:R-:W-:Y:S01]  /*3240*/  IMAD.IADD R53, R55, 0x1, R53 ;  /* 0x0000000137357824 */ /* 0x000fe200078e0235 */
[----:B------:R-:W-:Y:S02]  /*3250*/  IMNMX R63, R63, R241, PT ;  /* 0x000000f13f3f7217 */ /* 0x000fe40003800200 */
[CC--:B------:R-:W-:Y:S02]  /*3260*/  ISETP.GE.AND P1, PT, R62.reuse, R64.reuse, PT ;  /* 0x000000403e00720c */ /* 0x0c0fe40003f26270 */
[C---:B------:R-:W-:Y:S02]  /*3270*/  ISETP.GE.AND P0, PT, R61.reuse, R64, PT ;  /* 0x000000403d00720c */ /* 0x040fe40003f06270 */
        /* <DEDUP_REMOVED lines=17> */
[-C--:B------:R-:W-:Y:S02]  /*3390*/  ISETP.GE.AND P0, PT, R62, R54.reuse, PT ;  /* 0x000000363e00720c */ /* 0x080fe40003f06270 */
[-C--:B------:R-:W-:Y:S02]  /*33a0*/  ISETP.GE.OR P6, PT, R60, R63.reuse, !P6 ;  /* 0x0000003f3c00720c */ /* 0x080fe400077c6670 */
[-C--:B------:R-:W-:Y:S02]  /*33b0*/  ISETP.GE.OR P5, PT, R59, R63.reuse, !P5 ;  /* 0x0000003f3b00720c */ /* 0x080fe40006fa6670 */
[-C--:B------:R-:W-:Y:S02]  /*33c0*/  ISETP.GE.OR P4, PT, R58, R63.reuse, !P4 ;  /* 0x0000003f3a00720c */ /* 0x080fe40006786670 */
[-C--:B------:R-:W-:Y:S02]  /*33d0*/  ISETP.GE.OR P3, PT, R57, R63.reuse, !P3 ;  /* 0x0000003f3900720c */ /* 0x080fe40005f66670 */
[-C--:B------:R-:W-:Y:S02]  /*33e0*/  ISETP.GE.OR P2, PT, R56, R63.reuse, !P2 ;  /* 0x0000003f3800720c */ /* 0x080fe40005746670 */
[----:B------:R-:W-:Y:S02]  /*33f0*/  ISETP.GE.OR P1, PT, R55, R63, !P1 ;  /* 0x0000003f3700720c */ /* 0x000fe40004f26670 */
[-C--:B------:R-:W-:Y:S02]  /*3400*/  ISETP.GE.OR P0, PT, R62, R53.reuse, !P0 ;  /* 0x000000353e00720c */ /* 0x080fe40004706670 */
        /* <DEDUP_REMOVED lines=28> */
.L_x_203:
[C---:B------:R-:W-:Y:S01]  /*35d0*/  FMUL.FTZ R52, R237.reuse, 1.4426950216293334961 ;  /* 0x3fb8aa3bed347820 */ /* 0x040fe20000410000 */
[----:B------:R-:W-:Y:S02]  /*35e0*/  FSETP.NEU.FTZ.AND P0, PT, R237, -INF , PT ;  /* 0xff800000ed00780b */ /* 0x000fe40003f1d000 */
[----:B------:R-:W-:Y:S02]  /*35f0*/  SHF.L.U32 R67, R209, 0x1, RZ ;  /* 0x00000001d1437819 */ /* 0x000fe400000006ff */
[----:B------:R-:W-:Y:S02]  /*3600*/  FSEL R52, R52, RZ, P0 ;  /* 0x000000ff34347208 */ /* 0x000fe40000000000 */
[----:B------:R-:W-:Y:S02]  /*3610*/  FSETP.NEU.FTZ.AND P0, PT, R238, -INF , PT ;  /* 0xff800000ee00780b */ /* 0x000fe40003f1d000 */
[-C--:B------:R-:W-:Y:S01]  /*3620*/  IADD3 R66, R202, R67.reuse, RZ ;  /* 0x00000043ca427210 */ /* 0x080fe20007ffe0ff */
[--C-:B------:R-:W-:Y:S01]  /*3630*/  FFMA.FTZ R100, R4, c[0x0][0x23c], -R52.reuse ;  /* 0x00008f0004647a23 */ /* 0x100fe20000010834 */
[C---:B------:R-:W-:Y:S01]  /*3640*/  IADD3 R65, R201.reuse, R67, RZ ;  /* 0x00000043c9417210 */ /* 0x040fe20007ffe0ff */
[----:B------:R-:W-:Y:S01]  /*3650*/  FMUL.FTZ R4, R238, 1.4426950216293334961 ;  /* 0x3fb8aa3bee047820 */ /* 0x000fe20000410000 */
[----:B------:R-:W-:Y:S01]  /*3660*/  IADD3 R64, R201, R66, RZ ;  /* 0x00000042c9407210 */ /* 0x000fe20007ffe0ff */
[--C-:B------:R-:W-:Y:S01]  /*3670*/  FFMA.FTZ R101, R5, c[0x0][0x23c], -R52.reuse ;  /* 0x00008f0005657a23 */ /* 0x100fe20000010834 */
[----:B------:R-:W-:Y:S01]  /*3680*/  MOV R252, c[0x0][0x22c] ;  /* 0x00008b0000fc7a02 */ /* 0x000fe20000000f00 */
[--C-:B------:R-:W-:Y:S01]  /*3690*/  FFMA.FTZ R104, R8, c[0x0][0x23c], -R52.reuse ;  /* 0x00008f0008687a23 */ /* 0x100fe20000010834 */
[----:B------:R-:W-:Y:S01]  /*36a0*/  FSEL R4, R4, RZ, P0 ;  /* 0x000000ff04047208 */ /* 0x000fe20000000000 */
[--C-:B------:R-:W-:Y:S01]  /*36b0*/  FFMA.FTZ R105, R9, c[0x0][0x23c], -R52.reuse ;  /* 0x00008f0009697a23 */ /* 0x100fe20000010834 */
[----:B------:R-:W-:Y:S01]  /*36c0*/  MUFU.EX2 R100, R100 ;  /* 0x0000006400647308 */ /* 0x000fe20000000800 */
[----:B------:R-:W-:Y:S01]  /*36d0*/  FFMA.FTZ R172, R12, c[0x0][0x23c], -R52 ;  /* 0x00008f000cac7a23 */ /* 0x000fe20000010834 */
[----:B------:R-:W-:Y:S01]  /*36e0*/  ISETP.GT.AND P3, PT, R240, R225, PT ;  /* 0x000000e1f000720c */ /* 0x000fe20003f64270 */
[--C-:B------:R-:W-:Y:S02]  /*36f0*/  FFMA.FTZ R102, R6, c[0x0][0x23c], -R4.reuse ;  /* 0x00008f0006667a23 */ /* 0x100fe40000010804 */
[--C-:B------:R-:W-:Y:S02]  /*3700*/  FFMA.FTZ R103, R7, c[0x0][0x23c], -R4.reuse ;  /* 0x00008f0007677a23 */ /* 0x100fe40000010804 */
[--C-:B------:R-:W-:Y:S02]  /*3710*/  FFMA.FTZ R106, R10, c[0x0][0x23c], -R4.reuse ;  /* 0x00008f000a6a7a23 */ /* 0x100fe40000010804 */
[--C-:B------:R-:W-:Y:S01]  /*3720*/  FFMA.FTZ R107, R11, c[0x0][0x23c], -R4.reuse ;  /* 0x00008f000b6b7a23 */ /* 0x100fe20000010804 */
[----:B------:R-:W1:Y:S01]  /*3730*/  MUFU.EX2 R101, R101 ;  /* 0x0000006500657308 */ /* 0x000e620000000800 */
[--C-:B------:R-:W-:Y:S02]  /*3740*/  FFMA.FTZ R180, R18, c[0x0][0x23c], -R4.reuse ;  /* 0x00008f0012b47a23 */ /* 0x100fe40000010804 */
[--C-:B------:R-:W-:Y:S02]  /*3750*/  FFMA.FTZ R174, R14, c[0x0][0x23c], -R4.reuse ;  /* 0x00008f000eae7a23 */ /* 0x100fe40000010804 */
[--C-:B------:R-:W-:Y:S02]  /*3760*/  FFMA.FTZ R177, R15, c[0x0][0x23c], -R4.reuse ;  /* 0x00008f000fb17a23 */ /* 0x100fe40000010804 */
[----:B------:R-:W-:Y:S02]  /*3770*/  FFMA.FTZ R4, R19, c[0x0][0x23c], -R4 ;  /* 0x00008f0013047a23 */ /* 0x000fe40000010804 */
[--C-:B------:R-:W-:Y:S01]  /*3780*/  FFMA.FTZ R173, R13, c[0x0][0x23c], -R52.reuse ;  /* 0x00008f000dad7a23 */ /* 0x100fe20000010834 */
[----:B------:R-:W-:Y:S01]  /*3790*/  MUFU.EX2 R102, R102 ;  /* 0x0000006600667308 */ /* 0x000fe20000000800 */
[--C-:B------:R-:W-:Y:S02]  /*37a0*/  FFMA.FTZ R178, R16, c[0x0][0x23c], -R52.reuse ;  /* 0x00008f0010b27a23 */ /* 0x100fe40000010834 */
[----:B------:R-:W-:Y:S02]  /*37b0*/  FFMA.FTZ R52, R17, c[0x0][0x23c], -R52 ;  /* 0x00008f0011347a23 */ /* 0x000fe40000010834 */
[----:B------:R-:W-:Y:S05]  /*37c0*/  IMAD R252, R252, c[0x0][0x1c0], RZ ;  /* 0x00007000fcfc7a24 */ /* 0x000fea00078e02ff */
[----:B------:R-:W2:Y:S10]  /*37d0*/  MUFU.EX2 R103, R103 ;  /* 0x0000006700677308 */ /* 0x000eb40000000800 */
[----:B------:R-:W-:Y:S10]  /*37e0*/  MUFU.EX2 R104, R104 ;  /* 0x0000006800687308 */ /* 0x000ff40000000800 */
[----:B------:R-:W3:Y:S10]  /*37f0*/  MUFU.EX2 R105, R105 ;  /* 0x0000006900697308 */ /* 0x000ef40000000800 */
[----:B------:R-:W-:Y:S10]  /*3800*/  MUFU.EX2 R106, R106 ;  /* 0x0000006a006a7308 */ /* 0x000ff40000000800 */
[----:B------:R-:W4:Y:S10]  /*3810*/  MUFU.EX2 R107, R107 ;  /* 0x0000006b006b7308 */ /* 0x000f340000000800 */
[----:B------:R4:W-:Y:S10]  /*3820*/  MUFU.EX2 R181, R4 ;  /* 0x0000000400b57308 */ /* 0x0009f40000000800 */
[----:B------:R-:W-:Y:S10]  /*3830*/  MUFU.EX2 R172, R172 ;  /* 0x000000ac00ac7308 */ /* 0x000ff40000000800 */
[----:B------:R-:W1:Y:S10]  /*3840*/  MUFU.EX2 R173, R173 ;  /* 0x000000ad00ad7308 */ /* 0x000e740000000800 */
[----:B------:R-:W-:Y:S10]  /*3850*/  MUFU.EX2 R174, R174 ;  /* 0x000000ae00ae7308 */ /* 0x000ff40000000800 */
[----:B------:R-:W1:Y:S10]  /*3860*/  MUFU.EX2 R177, R177 ;  /* 0x000000b100b17308 */ /* 0x000e740000000800 */
[----:B------:R-:W-:Y:S10]  /*3870*/  MUFU.EX2 R179, R52 ;  /* 0x0000003400b37308 */ /* 0x000ff40000000800 */
[----:B------:R-:W4:Y:S10]  /*3880*/  MUFU.EX2 R178, R178 ;  /* 0x000000b200b27308 */ /* 0x000f340000000800 */
[----:B------:R-:W4:Y:S01]  /*3890*/  MUFU.EX2 R180, R180 ;  /* 0x000000b400b47308 */ /* 0x000f220000000800 */
[----:B-1----:R-:W-:Y:S02]  /*38a0*/  F2FP.PACK_AB R7, R101, R100 ;  /* 0x000000646507723e */ /* 0x002fe400000000ff */
[----:B--2---:R-:W-:Y:S02]  /*38b0*/  F2FP.PACK_AB R6, R103, R102 ;  /* 0x000000666706723e */ /* 0x004fe400000000ff */
[----:B---3--:R-:W-:Y:S01]  /*38c0*/  F2FP.PACK_AB R5, R105, R104 ;  /* 0x000000686905723e */ /* 0x008fe200000000ff */
[----:B------:R1:W-:Y:S01]  /*38d0*/  STS [R220+0x12000], R7 ;  /* 0x01200007dc007388 */ /* 0x0003e20000000800 */
[----:B----4-:R-:W-:Y:S03]  /*38e0*/  F2FP.PACK_AB R4, R107, R106 ;  /* 0x0000006a6b04723e */ /* 0x010fe600000000ff */
[----:B------:R2:W-:Y:S04]  /*38f0*/  STS [R220+0x12400], R6 ;  /* 0x01240006dc007388 */ /* 0x0005e80000000800 */
[----:B------:R3:W-:Y:S04]  /*3900*/  STS [R224+0x12000], R5 ;  /* 0x01200005e0007388 */ /* 0x0007e80000000800 */
[----:B------:R4:W-:Y:S01]  /*3910*/  STS [R224+0x12400], R4 ;  /* 0x01240004e0007388 */ /* 0x0009e20000000800 */
[----:B-1----:R-:W-:Y:S02]  /*3920*/  F2FP.PACK_AB R7, R173, R172 ;  /* 0x000000acad07723e */ /* 0x002fe400000000ff */
[----:B--2---:R-:W-:Y:S03]  /*3930*/  F2FP.PACK_AB R6, R177, R174 ;  /* 0x000000aeb106723e */ /* 0x004fe600000000ff */
[----:B------:R-:W-:Y:S01]  /*3940*/  STS [R222+0x12000], R7 ;  /* 0x01200007de007388 */ /* 0x000fe20000000800 */
[----:B---3--:R-:W-:Y:S03]  /*3950*/  F2FP.PACK_AB R5, R179, R178 ;  /* 0x000000b2b305723e */ /* 0x008fe600000000ff */
[----:B------:R-:W-:Y:S01]  /*3960*/  STS [R222+0x12400], R6 ;  /* 0x01240006de007388 */ /* 0x000fe20000000800 */
[----:B----4-:R-:W-:Y:S03]  /*3970*/  F2FP.PACK_AB R4, R181, R180 ;  /* 0x000000b4b504723e */ /* 0x010fe600000000ff */
[----:B------:R-:W-:Y:S04]  /*3980*/  STS [R228+0x12000], R5 ;  /* 0x01200005e4007388 */ /* 0x000fe80000000800 */
[----:B------:R-:W-:Y:S04]  /*3990*/  STS [R228+0x12400], R4 ;  /* 0x01240004e4007388 */ /* 0x000fe80000000800 */
[----:B------:R-:W1:Y:S08]  /*39a0*/  LDSM.16.M88.4 R16, [R67+0x8000] ;  /* 0x008000004310783b */ /* 0x000e700000000200 */
[----:B------:R-:W2:Y:S08]  /*39b0*/  LDSM.16.M88.4 R52, [R66+0x8000] ;  /* 0x008000004234783b */ /* 0x000eb00000000200 */
[----:B------:R-:W3:Y:S08]  /*39c0*/  LDSM.16.M88.4 R56, [R65+0x8000] ;  /* 0x008000004138783b */ /* 0x000ef00000000200 */
[----:B------:R-:W4:Y:S01]  /*39d0*/  LDSM.16.M88.4 R60, [R64+0x8000] ;  /* 0x00800000403c783b */ /* 0x000f220000000200 */
[C---:B-1----:R-:W-:Y:S08]  /*39e0*/  HMMA.16816.F32 R4, R16.reuse, R108, RZ ;  /* 0x0000006c1004723c */ /* 0x042ff000000018ff */
[C---:B------:R-:W-:Y:S08]  /*39f0*/  HMMA.16816.F32 R8, R16.reuse, R110, RZ ;  /* 0x0000006e1008723c */ /* 0x040ff000000018ff */
[C---:B------:R-:W-:Y:S08]  /*3a00*/  HMMA.16816.F32 R12, R16.reuse, R112, RZ ;  /* 0x00000070100c723c */ /* 0x040ff000000018ff */
[----:B------:R-:W-:Y:S08]  /*3a10*/  HMMA.16816.F32 R16, R16, R114, RZ ;  /* 0x000000721010723c */ /* 0x000ff000000018ff */
[C---:B--2---:R-:W-:Y:S08]  /*3a20*/  HMMA.16816.F32 R4, R52.reuse, R116, R4 ;  /* 0x000000743404723c */ /* 0x044ff00000001804 */
[C---:B------:R-:W-:Y:S08]  /*3a30*/  HMMA.16816.F32 R8, R52.reuse, R118, R8 ;  /* 0x000000763408723c */ /* 0x040ff00000001808 */
[C---:B------:R-:W-:Y:S08]  /*3a40*/  HMMA.16816.F32 R12, R52.reuse, R120, R12 ;  /* 0x00000078340c723c */ /* 0x040ff0000000180c */
[----:B------:R-:W-:Y:S01]  /*3a50*/  HMMA.16816.F32 R16, R52, R122, R16 ;  /* 0x0000007a3410723c */ /* 0x000fe20000001810 */
        /* <DEDUP_REMOVED lines=19> */
[----:B------:R-:W-:Y:S07]  /*3b90*/  HMMA.16816.F32 R16, R56, R154, R16 ;  /* 0x0000009a3810723c */ /* 0x000fee0000001810 */
[----:B------:R-:W-:Y:S01]  /*3ba0*/  LEA R56, -R252, RZ, 0x6 ;  /* 0x000000fffc387211 */ /* 0x000fe200078e31ff */
[C---:B---3--:R-:W-:Y:S05]  /*3bb0*/  HMMA.16816.F32 R4, R60.reuse, R156, R4 ;  /* 0x0000009c3c04723c */ /* 0x048fea0000001804 */
[C---:B------:R-:W-:Y:S03]  /*3bc0*/  LEA R246, P0, R56.reuse, R246, 0x2 ;  /* 0x000000f638f67211 */ /* 0x040fe600078010ff */
[C---:B------:R-:W-:Y:S04]  /*3bd0*/  HMMA.16816.F32 R8, R60.reuse, R158, R8 ;  /* 0x0000009e3c08723c */ /* 0x040fe80000001808 */
[----:B------:R-:W-:Y:S04]  /*3be0*/  LEA.HI.X.SX32 R247, R56, R247, 0x2, P0 ;  /* 0x000000f738f77211 */ /* 0x000fe800000f16ff */
[C---:B------:R-:W-:Y:S08]  /*3bf0*/  HMMA.16816.F32 R12, R60.reuse, R160, R12 ;  /* 0x000000a03c0c723c */ /* 0x040ff0000000180c */
[----:B------:R-:W-:Y:S08]  /*3c00*/  HMMA.16816.F32 R16, R60, R162, R16 ;  /* 0x000000a23c10723c */ /* 0x000ff00000001810 */
[C---:B-1----:R-:W-:Y:S08]  /*3c10*/  HMMA.16816.F32 R4, R52.reuse, R164, R4 ;  /* 0x000000a43404723c */ /* 0x042ff00000001804 */
[C---:B------:R-:W-:Y:S08]  /*3c20*/  HMMA.16816.F32 R8, R52.reuse, R166, R8 ;  /* 0x000000a63408723c */ /* 0x040ff00000001808 */
[C---:B------:R-:W-:Y:S08]  /*3c30*/  HMMA.16816.F32 R12, R52.reuse, R168, R12 ;  /* 0x000000a8340c723c */ /* 0x040ff0000000180c */
[C---:B-----5:R-:W-:Y:S01]  /*3c40*/  FADD.FTZ R4, -R176.reuse, R4 ;  /* 0x00000004b0047221 */ /* 0x060fe20000010100 */
[----:B------:R-:W-:Y:S03]  /*3c50*/  HMMA.16816.F32 R16, R52, R170, R16 ;  /* 0x000000aa3410723c */ /* 0x000fe60000001810 */
[C---:B------:R-:W-:Y:S02]  /*3c60*/  FADD.FTZ R5, -R176.reuse, R5 ;  /* 0x00000005b0057221 */ /* 0x040fe40000010100 */
[C---:B------:R-:W-:Y:S02]  /*3c70*/  FADD.FTZ R6, -R175.reuse, R6 ;  /* 0x00000006af067221 */ /* 0x040fe40000010100 */
[C---:B------:R-:W-:Y:S02]  /*3c80*/  FADD.FTZ R7, -R175.reuse, R7 ;  /* 0x00000007af077221 */ /* 0x040fe40000010100 */
[C---:B------:R-:W-:Y:S03]  /*3c90*/  FADD.FTZ R8, -R176.reuse, R8 ;  /* 0x00000008b0087221 */ /* 0x040fe60000010100 */
[C---:B------:R-:W-:Y:S02]  /*3ca0*/  FADD.FTZ R9, -R176.reuse, R9 ;  /* 0x00000009b0097221 */ /* 0x040fe40000010100 */
[C---:B------:R-:W-:Y:S02]  /*3cb0*/  FADD.FTZ R10, -R175.reuse, R10 ;  /* 0x0000000aaf0a7221 */ /* 0x040fe40000010100 */
[C---:B------:R-:W-:Y:S02]  /*3cc0*/  FADD.FTZ R11, -R175.reuse, R11 ;  /* 0x0000000baf0b7221 */ /* 0x040fe40000010100 */
        /* <DEDUP_REMOVED lines=29> */
[----:B------:R-:W-:Y:S04]  /*3ea0*/  ISETP.NE.U32.AND P1, PT, R55, 0x1, PT ;  /* 0x000000013700780c */ /* 0x000fe80003f25070 */
[----:B------:R-:W-:Y:S02]  /*3eb0*/  SEL R54, R54, 0x4000, !P1 ;  /* 0x0000400036367807 */ /* 0x000fe40004800000 */
[C---:B------:R-:W-:Y:S03]  /*3ec0*/  LEA R250, P0, R52.reuse, R250, 0x1 ;  /* 0x000000fa34fa7211 */ /* 0x040fe600078008ff */
[--C-:B------:R-:W-:Y:S01]  /*3ed0*/  IMAD.IADD R239, R239, 0x1, R54.reuse ;  /* 0x00000001efef7824 */ /* 0x100fe200078e0236 */
[----:B------:R-:W-:Y:S01]  /*3ee0*/  LEA.HI.X.SX32 R251, R52, R251, 0x1, P0 ;  /* 0x000000fb34fb7211 */ /* 0x000fe200000f0eff */
[----:B------:R-:W-:Y:S01]  /*3ef0*/  IMAD.MOV.U32 R52, RZ, RZ, c[0x0][0x194] ;  /* 0x00006500ff347624 */ /* 0x000fe200078e00ff */
[C---:B------:R-:W-:Y:S01]  /*3f00*/  LEA R56, P0, R53.reuse, R250, 0x6 ;  /* 0x000000fa35387211 */ /* 0x040fe200078030ff */
[----:B------:R-:W-:Y:S02]  /*3f10*/  IMAD.IADD R204, R204, 0x1, R54 ;  /* 0x00000001cccc7824 */ /* 0x000fe400078e0236 */
        /* <DEDUP_REMOVED lines=9> */
.L_x_204:
[----:B------:R-:W-:Y:S01]  /*3fb0*/  F2FP.PACK_AB R4, R5, R4 ;  /* 0x000000040504723e */ /* 0x000fe200000000ff */
[----:B------:R-:W-:Y:S01]  /*3fc0*/  IMAD.SHL.U32 R192, R208, 0x2, RZ ;  /* 0x00000002d0c07824 */ /* 0x000fe200078e00ff */
        /* <DEDUP_REMOVED lines=17> */
[----:B------:R-:W2:Y:S04]  /*40e0*/  LDSM.16.MT88.4 R8, [R192+0x8000] ;  /* 0x00800000c008783b */ /* 0x000ea80000004200 */
[----:B------:R-:W3:Y:S04]  /*40f0*/  LDSM.16.MT88.4 R12, [R0+0x12000] ;  /* 0x01200000000c783b */ /* 0x000ee80000004200 */
[----:B------:R-:W4:Y:S04]  /*4100*/  LDSM.16.MT88.4 R16, [R192+0xa000] ;  /* 0x00a00000c010783b */ /* 0x000f280000004200 */
[----:B------:R-:W-:Y:S04]  /*4110*/  LDSM.16.MT88.4 R52, [R206+0x12800] ;  /* 0x01280000ce34783b */ /* 0x000fe80000004200 */
[----:B-1----:R-:W1:Y:S04]  /*4120*/  LDSM.16.MT88.4 R56, [R192+0x8800] ;  /* 0x00880000c038783b */ /* 0x002e680000004200 */
[----:B------:R-:W5:Y:S04]  /*4130*/  LDSM.16.MT88.4 R60, [R0+0x12800] ;  /* 0x01280000003c783b */ /* 0x000f680000004200 */
[----:B------:R-:W1:Y:S01]  /*4140*/  LDSM.16.MT88.4 R64, [R192+0xa800] ;  /* 0x00a80000c040783b */ /* 0x000e620000004200 */
[-C--:B--2---:R-:W-:Y:S08]  /*4150*/  HMMA.16816.F32 R20, R4, R8.reuse, R20 ;  /* 0x000000080414723c */ /* 0x084ff00000001814 */
[C---:B---3--:R-:W-:Y:S08]  /*4160*/  HMMA.16816.F32 R24, R12.reuse, R8, R24 ;  /* 0x000000080c18723c */ /* 0x048ff00000001818 */
[-C--:B------:R-:W-:Y:S08]  /*4170*/  HMMA.16816.F32 R28, R12, R10.reuse, R28 ;  /* 0x0000000a0c1c723c */ /* 0x080ff0000000181c */
[C---:B------:R-:W-:Y:S01]  /*4180*/  HMMA.16816.F32 R32, R4.reuse, R10, R32 ;  /* 0x0000000a0420723c */ /* 0x040fe20000001820 */
[----:B------:R-:W-:Y:S07]  /*4190*/  LDSM.16.MT88.4 R8, [R192+0x9000] ;  /* 0x00900000c008783b */ /* 0x000fee0000004200 */
[-C--:B----4-:R-:W-:Y:S08]  /*41a0*/  HMMA.16816.F32 R36, R4, R16.reuse, R36 ;  /* 0x000000100424723c */ /* 0x090ff00000001824 */
[C---:B------:R-:W-:Y:S08]  /*41b0*/  HMMA.16816.F32 R40, R12.reuse, R16, R40 ;  /* 0x000000100c28723c */ /* 0x040ff00000001828 */
[-C--:B------:R-:W-:Y:S01]  /*41c0*/  HMMA.16816.F32 R44, R12, R18.reuse, R44 ;  /* 0x000000120c2c723c */ /* 0x080fe2000000182c */
[----:B------:R-:W-:Y:S07]  /*41d0*/  LDSM.16.MT88.4 R12, [R0+0x13000] ;  /* 0x01300000000c783b */ /* 0x000fee0000004200 */
[----:B------:R-:W-:Y:S01]  /*41e0*/  HMMA.16816.F32 R48, R4, R18, R48 ;  /* 0x000000120430723c */ /* 0x000fe20000001830 */
[----:B------:R-:W2:Y:S04]  /*41f0*/  LDSM.16.MT88.4 R4, [R206+0x13000] ;  /* 0x01300000ce04783b */ /* 0x000ea80000004200 */
[----:B------:R-:W3:Y:S03]  /*4200*/  LDSM.16.MT88.4 R16, [R192+0xb000] ;  /* 0x00b00000c010783b */ /* 0x000ee60000004200 */
[-C--:B-1----:R-:W-:Y:S08]  /*4210*/  HMMA.16816.F32 R20, R52, R56.reuse, R20 ;  /* 0x000000383414723c */ /* 0x082ff00000001814 */
        /* <DEDUP_REMOVED lines=9> */
[----:B------:R-:W1:Y:S04]  /*42b0*/  LDSM.16.MT88.4 R52, [R206+0x13800] ;  /* 0x01380000ce34783b */ /* 0x000e680000004200 */
[----:B------:R-:W4:Y:S03]  /*42c0*/  LDSM.16.MT88.4 R64, [R192+0xb800] ;  /* 0x00b80000c040783b */ /* 0x000f260000004200 */
[-C--:B--2---:R-:W-:Y:S01]  /*42d0*/  HMMA.16816.F32 R20, R4, R8.reuse, R20 ;  /* 0x000000080414723c */ /* 0x084fe20000001814 */
[----:B------:R-:W-:Y:S07]  /*42e0*/  BAR.SYNC.DEFER_BLOCKING 0x0 ;  /* 0x0000000000007b1d */ /* 0x000fee0000010000 */
[C---:B------:R-:W-:Y:S08]  /*42f0*/  HMMA.16816.F32 R24, R12.reuse, R8, R24 ;  /* 0x000000080c18723c */ /* 0x040ff00000001818 */
[-C--:B------:R-:W-:Y:S08]  /*4300*/  HMMA.16816.F32 R28, R12, R10.reuse, R28 ;  /* 0x0000000a0c1c723c */ /* 0x080ff0000000181c */
[C---:B------:R-:W-:Y:S08]  /*4310*/  HMMA.16816.F32 R32, R4.reuse, R10, R32 ;  /* 0x0000000a0420723c */ /* 0x040ff00000001820 */
[-C--:B---3--:R-:W-:Y:S08]  /*4320*/  HMMA.16816.F32 R36, R4, R16.reuse, R36 ;  /* 0x000000100424723c */ /* 0x088ff00000001824 */
[C---:B------:R-:W-:Y:S08]  /*4330*/  HMMA.16816.F32 R40, R12.reuse, R16, R40 ;  /* 0x000000100c28723c */ /* 0x040ff00000001828 */
[-C--:B------:R-:W-:Y:S08]  /*4340*/  HMMA.16816.F32 R44, R12, R18.reuse, R44 ;  /* 0x000000120c2c723c */ /* 0x080ff0000000182c */
[----:B------:R-:W-:Y:S08]  /*4350*/  HMMA.16816.F32 R48, R4, R18, R48 ;  /* 0x000000120430723c */ /* 0x000ff00000001830 */
[-C--:B-1----:R-:W-:Y:S08]  /*4360*/  HMMA.16816.F32 R20, R52, R56.reuse, R20 ;  /* 0x000000383414723c */ /* 0x082ff00000001814 */
        /* <DEDUP_REMOVED lines=8> */
[----:B------:R-:W-:Y:S04]  /*43f0*/  IMAD.MOV.U32 R5, RZ, RZ, c[0x0][0x370] ;  /* 0x0000dc00ff057624 */ /* 0x000fe800078e00ff */
[C---:B------:R-:W-:Y:S05]  /*4400*/  IMAD.U32 R4, R5.reuse, -0x40, RZ ;  /* 0xffffffc005047824 */ /* 0x040fea00078e00ff */
[C---:B------:R-:W-:Y:S04]  /*4410*/  LEA R248, P0, R4.reuse, R248, 0x1 ;  /* 0x000000f804f87211 */ /* 0x040fe800078008ff */
[----:B------:R-:W-:Y:S01]  /*4420*/  LEA.HI.X.SX32 R249, R4, R249, 0x1, P0 ;  /* 0x000000f904f97211 */ /* 0x000fe200000f0eff */
[----:B------:R-:W-:Y:S01]  /*4430*/  IMAD.MOV.U32 R4, RZ, RZ, c[0x0][0x374] ;  /* 0x0000dd00ff047624 */ /* 0x000fe200078e00ff */
        /* <DEDUP_REMOVED lines=10> */
.L_x_205:
        /* <DEDUP_REMOVED lines=9> */
[----:B------:R-:W1:Y:S02]  /*4570*/  LDSM.16.MT88.4 R188, [R192+0xd000] ;  /* 0x00d00000c0bc783b */ /* 0x000e640000004200 */
[-C--:B-12---:R-:W-:Y:S08]  /*4580*/  HMMA.16816.F32 R4, R64, R16.reuse, RZ ;  /* 0x000000104004723c */ /* 0x086ff000000018ff */
[C---:B---3--:R-:W-:Y:S08]  /*4590*/  HMMA.16816.F32 R8, R60.reuse, R16, RZ ;  /* 0x000000103c08723c */ /* 0x048ff000000018ff */
[-C--:B------:R-:W-:Y:S08]  /*45a0*/  HMMA.16816.F32 R12, R60, R18.reuse, RZ ;  /* 0x000000123c0c723c */ /* 0x080ff000000018ff */
[C---:B------:R-:W-:Y:S08]  /*45b0*/  HMMA.16816.F32 R16, R64.reuse, R18, RZ ;  /* 0x000000124010723c */ /* 0x040ff000000018ff */
[-C--:B----4-:R-:W-:Y:S08]  /*45c0*/  HMMA.16816.F32 R52, R64, R100.reuse, RZ ;  /* 0x000000644034723c */ /* 0x090ff000000018ff */
[C---:B------:R-:W-:Y:S08]  /*45d0*/  HMMA.16816.F32 R56, R60.reuse, R100, RZ ;  /* 0x000000643c38723c */ /* 0x040ff000000018ff */
[-C--:B------:R-:W-:Y:S08]  /*45e0*/  HMMA.16816.F32 R60, R60, R102.reuse, RZ ;  /* 0x000000663c3c723c */ /* 0x080ff000000018ff */
[----:B------:R-:W-:Y:S01]  /*45f0*/  HMMA.16816.F32 R64, R64, R102, RZ ;  /* 0x000000664040723c */ /* 0x000fe200000018ff */
[----:B------:R-:W1:Y:S07]  /*4600*/  LDSM.16.M88.4 R100, [R198+0x1000] ;  /* 0x00100000c664783b */ /* 0x000e6e0000000200 */
[-C--:B------:R-:W-:Y:S08]  /*4610*/  HMMA.16816.F32 R4, R104, R172.reuse, R4 ;  /* 0x000000ac6804723c */ /* 0x080ff00000001804 */
[C---:B------:R-:W-:Y:S08]  /*4620*/  HMMA.16816.F32 R8, R176.reuse, R172, R8 ;  /* 0x000000acb008723c */ /* 0x040ff00000001808 */
[-C--:B------:R-:W-:Y:S08]  /*4630*/  HMMA.16816.F32 R12, R176, R174.reuse, R12 ;  /* 0x000000aeb00c723c */ /* 0x080ff0000000180c */
[C---:B------:R-:W-:Y:S01]  /*4640*/  HMMA.16816.F32 R16, R104.reuse, R174, R16 ;  /* 0x000000ae6810723c */ /* 0x040fe20000001810 */
[----:B------:R-:W2:Y:S07]  /*4650*/  LDSM.16.MT88.4 R172, [R192+0xf000] ;  /* 0x00f00000c0ac783b */ /* 0x000eae0000004200 */
[-C--:B------:R-:W-:Y:S08]  /*4660*/  HMMA.16816.F32 R52, R104, R180.reuse, R52 ;  /* 0x000000b46834723c */ /* 0x080ff00000001834 */
[C---:B------:R-:W-:Y:S08]  /*4670*/  HMMA.16816.F32 R56, R176.reuse, R180, R56 ;  /* 0x000000b4b038723c */ /* 0x040ff00000001838 */
[-C--:B------:R-:W-:Y:S01]  /*4680*/  HMMA.16816.F32 R60, R176, R182.reuse, R60 ;  /* 0x000000b6b03c723c */ /* 0x080fe2000000183c */
[----:B------:R-:W-:Y:S04]  /*4690*/  LDSM.16.MT88.4 R176, [R192+0xd800] ;  /* 0x00d80000c0b0783b */ /* 0x000fe80000004200 */
[----:B------:R-:W-:Y:S03]  /*46a0*/  LDSM.16.MT88.4 R192, [R192+0xf800] ;  /* 0x00f80000c0c0783b */ /* 0x000fe60000004200 */
[----:B------:R-:W-:Y:S01]  /*46b0*/  HMMA.16816.F32 R64, R104, R182, R64 ;  /* 0x000000b66840723c */ /* 0x000fe20000001840 */
[----:B------:R-:W3:Y:S04]  /*46c0*/  LDSM.16.M88.4 R104, [R199] ;  /* 0x00000000c768783b */ /* 0x000ee80000000200 */
[----:B------:R-:W4:Y:S03]  /*46d0*/  LDSM.16.M88.4 R180, [R199+0x1000] ;  /* 0x00100000c7b4783b */ /* 0x000f260000000200 */
[-C--:B------:R-:W-:Y:S08]  /*46e0*/  HMMA.16816.F32 R4, R184, R188.reuse, R4 ;  /* 0x000000bcb804723c */ /* 0x080ff00000001804 */
[C---:B-1----:R-:W-:Y:S08]  /*46f0*/  HMMA.16816.F32 R8, R100.reuse, R188, R8 ;  /* 0x000000bc6408723c */ /* 0x042ff00000001808 */
[-C--:B------:R-:W-:Y:S08]  /*4700*/  HMMA.16816.F32 R12, R100, R190.reuse, R12 ;  /* 0x000000be640c723c */ /* 0x080ff0000000180c */
[C---:B------:R-:W-:Y:S08]  /*4710*/  HMMA.16816.F32 R16, R184.reuse, R190, R16 ;  /* 0x000000beb810723c */ /* 0x040ff00000001810 */
[-C--:B--2---:R-:W-:Y:S08]  /*4720*/  HMMA.16816.F32 R52, R184, R172.reuse, R52 ;  /* 0x000000acb834723c */ /* 0x084ff00000001834 */
[C---:B------:R-:W-:Y:S08]  /*4730*/  HMMA.16816.F32 R56, R100.reuse, R172, R56 ;  /* 0x000000ac6438723c */ /* 0x040ff00000001838 */
[-C--:B------:R-:W-:Y:S07]  /*4740*/  HMMA.16816.F32 R60, R100, R174.reuse, R60 ;  /* 0x000000ae643c723c */ /* 0x080fee000000183c */
[----:B------:R-:W-:Y:S01]  /*4750*/  @P3 IADD3 R102, P0, R234, R230, RZ ;  /* 0x000000e6ea663210 */ /* 0x000fe20007f1e0ff */
[----:B------:R-:W-:Y:S04]  /*4760*/  HMMA.16816.F32 R64, R184, R174, R64 ;  /* 0x000000aeb840723c */ /* 0x000fe80000001840 */
[----:B------:R-:W-:Y:S02]  /*4770*/  @P3 IMAD.X R103, R233, 0x1, R229, P0 ;  /* 0x00000001e9673824 */ /* 0x000fe400000e06e5 */
[C---:B------:R-:W-:Y:S02]  /*4780*/  IMAD.SHL.U32 R100, R252.reuse, 0x8, RZ ;  /* 0x00000008fc647824 */ /* 0x040fe400078e00ff */
[-C--:B---3--:R-:W-:Y:S01]  /*4790*/  HMMA.16816.F32 R4, R104, R176.reuse, R4 ;  /* 0x000000b06804723c */ /* 0x088fe20000001804 */
[----:B------:R1:W5:Y:S04]  /*47a0*/  @P3 LDG.E R237, [R102.64+-0x100] ;  /* 0xffff000666ed3981 */ /* 0x000368000c1e1900 */
[----:B------:R1:W5:Y:S01]  /*47b0*/  @P3 LDG.E R238, [R102.64+-0xe0] ;  /* 0xffff200666ee3981 */ /* 0x000362000c1e1900 */
[----:B------:R-:W-:Y:S02]  /*47c0*/  IMAD.SHL.U32 R101, R252, 0x10, RZ ;  /* 0x00000010fc657824 */ /* 0x000fe400078e00ff */
[C---:B----4-:R-:W-:Y:S04]  /*47d0*/  HMMA.16816.F32 R8, R180.reuse, R176, R8 ;  /* 0x000000b0b408723c */ /* 0x050fe80000001808 */
[CC--:B------:R-:W-:Y:S04]  /*47e0*/  LEA R172, P1, R101.reuse, R246.reuse, 0x2 ;  /* 0x000000f665ac7211 */ /* 0x0c0fe800078210ff */
[-C--:B------:R-:W-:Y:S04]  /*47f0*/  HMMA.16816.F32 R12, R180, R178.reuse, R12 ;  /* 0x000000b2b40c723c */ /* 0x080fe8000000180c */
[CC--:B------:R-:W-:Y:S03]  /*4800*/  LEA.HI.X.SX32 R173, R101.reuse, R247.reuse, 0x2, P1 ;  /* 0x000000f765ad7211 */ /* 0x0c0fe600008f16ff */
[----:B------:R2:W-:Y:S01]  /*4810*/  RED.E.ADD.F32.FTZ.RN.STRONG.GPU [R246.64], R4 ;  /* 0x00000004f600798e */ /* 0x0005e2000c10e786 */
[C---:B------:R-:W-:Y:S04]  /*4820*/  HMMA.16816.F32 R16, R104.reuse, R178, R16 ;  /* 0x000000b26810723c */ /* 0x040fe80000001810 */
[CC--:B-1----:R-:W-:Y:S04]  /*4830*/  LEA R102, P0, R100.reuse, R246.reuse, 0x2 ;  /* 0x000000f664667211 */ /* 0x0c2fe800078010ff */
[-C--:B------:R-:W-:Y:S04]  /*4840*/  HMMA.16816.F32 R52, R104, R192.reuse, R52 ;  /* 0x000000c06834723c */ /* 0x080fe80000001834 */
[-C--:B------:R-:W-:Y:S04]  /*4850*/  LEA.HI.X.SX32 R103, R100, R247.reuse, 0x2, P0 ;  /* 0x000000f764677211 */ /* 0x080fe800000f16ff */
[C---:B------:R-:W-:Y:S01]  /*4860*/  HMMA.16816.F32 R56, R180.reuse, R192, R56 ;  /* 0x000000c0b438723c */ /* 0x040fe20000001838 */
[----:B------:R1:W-:Y:S04]  /*4870*/  RED.E.ADD.F32.FTZ.RN.STRONG.GPU [R102.64], R5 ;  /* 0x000000056600798e */ /* 0x0003e8000c10e786 */
[----:B------:R3:W-:Y:S03]  /*4880*/  RED.E.ADD.F32.FTZ.RN.STRONG.GPU [R172.64], R6 ;  /* 0x00000006ac00798e */ /* 0x0007e6000c10e786 */
[-C--:B------:R-:W-:Y:S04]  /*4890*/  HMMA.16816.F32 R60, R180, R194.reuse, R60 ;  /* 0x000000c2b43c723c */ /* 0x080fe8000000183c */
[----:B--2---:R-:W-:Y:S04]  /*48a0*/  IMAD.SHL.U32 R4, R252, 0x20, RZ ;  /* 0x00000020fc047824 */ /* 0x004fe800078e00ff */
[----:B------:R-:W-:Y:S04]  /*48b0*/  HMMA.16816.F32 R64, R104, R194, R64 ;  /* 0x000000c26840723c */ /* 0x000fe80000001840 */
[-C--:B------:R-:W-:Y:S03]  /*48c0*/  LEA R174, P1, R4, R246.reuse, 0x2 ;  /* 0x000000f604ae7211 */ /* 0x080fe600078210ff */
[----:B------:R-:W-:Y:S01]  /*48d0*/  IMAD R104, R252, 0x18, RZ ;  /* 0x00000018fc687824 */ /* 0x000fe200078e02ff */
[-C--:B------:R-:W-:Y:S04]  /*48e0*/  LEA.HI.X.SX32 R175, R4, R247.reuse, 0x2, P1 ;  /* 0x000000f704af7211 */ /* 0x080fe800008f16ff */
[-C--:B------:R-:W-:Y:S01]  /*48f0*/  LEA R106, P0, R104, R246.reuse, 0x2 ;  /* 0x000000f6686a7211 */ /* 0x080fe200078010ff */
[----:B-1----:R-:W-:Y:S01]  /*4900*/  IMAD R5, R252, 0x28, RZ ;  /* 0x00000028fc057824 */ /* 0x002fe200078e02ff */
[----:B------:R-:W-:Y:S02]  /*4910*/  IADD3 R4, R101, 0x20, RZ ;  /* 0x0000002065047810 */ /* 0x000fe40007ffe0ff */
[-C--:B------:R-:W-:Y:S01]  /*4920*/  LEA.HI.X.SX32 R107, R104, R247.reuse, 0x2, P0 ;  /* 0x000000f7686b7211 */ /* 0x080fe200000f16ff */
[C---:B---3--:R-:W-:Y:S01]  /*4930*/  IMAD R6, R252.reuse, 0x30, RZ ;  /* 0x00000030fc067824 */ /* 0x048fe200078e02ff */
[CC--:B------:R-:W-:Y:S01]  /*4940*/  LEA R104, P0, R5.reuse, R246.reuse, 0x2 ;  /* 0x000000f605687211 */ /* 0x0c0fe200078010ff */
[----:B------:R-:W-:Y:S02]  /*4950*/  IMAD R252, R252, 0x38, RZ ;  /* 0x00000038fcfc7824 */ /* 0x000fe400078e02ff */
[----:B------:R1:W-:Y:S01]  /*4960*/  RED.E.ADD.F32.FTZ.RN.STRONG.GPU [R106.64], R7 ;  /* 0x000000076a00798e */ /* 0x0003e2000c10e786 */
[-C--:B------:R-:W-:Y:S01]  /*4970*/  LEA.HI.X.SX32 R105, R5, R247.reuse, 0x2, P0 ;  /* 0x000000f705697211 */ /* 0x080fe200000f16ff */
[----:B------:R-:W-:Y:S02]  /*4980*/  IMAD.IADD R5, R100, 0x1, R4 ;  /* 0x0000000164057824 */ /* 0x000fe400078e0204 */
[----:B------:R2:W-:Y:S04]  /*4990*/  RED.E.ADD.F32.FTZ.RN.STRONG.GPU [R174.64], R8 ;  /* 0x00000008ae00798e */ /* 0x0005e8000c10e786 */
[----:B------:R3:W-:Y:S01]  /*49a0*/  RED.E.ADD.F32.FTZ.RN.STRONG.GPU [R104.64], R9 ;  /* 0x000000096800798e */ /* 0x0007e2000c10e786 */
[-C--:B-1----:R-:W-:Y:S02]  /*49b0*/  LEA R106, P1, R6, R246.reuse, 0x2 ;  /* 0x000000f6066a7211 */ /* 0x082fe400078210ff */
[-C--:B--2---:R-:W-:Y:S02]  /*49c0*/  LEA R8, P0, R252, R246.reuse, 0x2 ;  /* 0x000000f6fc087211 */ /* 0x084fe400078010ff */
[-C--:B------:R-:W-:Y:S02]  /*49d0*/  LEA.HI.X.SX32 R107, R6, R247.reuse, 0x2, P1 ;  /* 0x000000f7066b7211 */ /* 0x080fe400008f16ff */
[-C--:B---3--:R-:W-:Y:S02]  /*49e0*/  LEA.HI.X.SX32 R9, R252, R247.reuse, 0x2, P0 ;  /* 0x000000f7fc097211 */ /* 0x088fe400000f16ff */
[CC--:B------:R-:W-:Y:S01]  /*49f0*/  LEA R6, P0, R4.reuse, R246.reuse, 0x2 ;  /* 0x000000f604067211 */ /* 0x0c0fe200078010ff */
[----:B------:R-:W-:Y:S03]  /*4a00*/  RED.E.ADD.F32.FTZ.RN.STRONG.GPU [R106.64], R10 ;  /* 0x0000000a6a00798e */ /* 0x000fe6000c10e786 */
[-C--:B------:R-:W-:Y:S01]  /*4a10*/  LEA.HI.X.SX32 R7, R4, R247.reuse, 0x2, P0 ;  /* 0x000000f704077211 */ /* 0x080fe200000f16ff */
[----:B------:R1:W-:Y:S01]  /*4a20*/  RED.E.ADD.F32.FTZ.RN.STRONG.GPU [R8.64], R11 ;  /* 0x0000000b0800798e */ /* 0x0003e2000c10e786 */
[C---:B------:R-:W-:Y:S03]  /*4a30*/  IMAD.IADD R4, R100.reuse, 0x1, R5 ;  /* 0x0000000164047824 */ /* 0x040fe600078e0205 */
[----:B------:R2:W-:Y:S04]  /*4a40*/  RED.E.ADD.F32.FTZ.RN.STRONG.GPU [R246.64+0x80], R16 ;  /* 0x00008010f600798e */ /* 0x0005e8000c10e786 */
[----:B------:R-:W-:Y:S04]  /*4a50*/  RED.E.ADD.F32.FTZ.RN.STRONG.GPU [R102.64+0x80], R17 ;  /* 0x000080116600798e */ /* 0x000fe8000c10e786 */
[----:B------:R3:W-:Y:S01]  /*4a60*/  RED.E.ADD.F32.FTZ.RN.STRONG.GPU [R6.64], R18 ;  /* 0x000000120600798e */ /* 0x0007e2000c10e786 */
[CC--:B-1----:R-:W-:Y:S04]  /*4a70*/  LEA R8, P0, R5.reuse, R246.reuse, 0x2 ;  /* 0x000000f605087211 */ /* 0x0c2fe800078010ff */
[-C--:B------:R-:W-:Y:S01]  /*4a80*/  LEA.HI.X.SX32 R9, R5, R247.reuse, 0x2, P0 ;  /* 0x000000f705097211 */ /* 0x080fe200000f16ff */
[----:B------:R-:W-:Y:S01]  /*4a90*/  IMAD.IADD R5, R100, 0x1, R4 ;  /* 0x0000000164057824 */ /* 0x000fe200078e0204 */
[-C--:B--2---:R-:W-:Y:S03]  /*4aa0*/  LEA R16, P1, R4, R246.reuse, 0x2 ;  /* 0x000000f604107211 */ /* 0x084fe600078210ff */
[----:B------:R1:W-:Y:S01]  /*4ab0*/  RED.E.ADD.F32.FTZ.RN.STRONG.GPU [R8.64], R19 ;  /* 0x000000130800798e */ /* 0x0003e2000c10e786 */
[CC--:B------:R-:W-:Y:S01]  /*4ac0*/  LEA R10, P0, R5.reuse, R246.reuse, 0x2 ;  /* 0x000000f6050a7211 */ /* 0x0c0fe200078010ff */
[----:B---3--:R-:W-:Y:S01]  /*4ad0*/  IMAD.IADD R6, R100, 0x1, R5 ;  /* 0x0000000164067824 */ /* 0x008fe200078e0205 */
[-C--:B------:R-:W-:Y:S02]  /*4ae0*/  LEA.HI.X.SX32 R17, R4, R247.reuse, 0x2, P1 ;  /* 0x000000f704117211 */ /* 0x080fe400008f16ff */
[-C--:B------:R-:W-:Y:S01]  /*4af0*/  LEA.HI.X.SX32 R11, R5, R247.reuse, 0x2, P0 ;  /* 0x000000f7050b7211 */ /* 0x080fe200000f16ff */
[----:B------:R-:W-:Y:S01]  /*4b00*/  IMAD.IADD R4, R100, 0x1, R6 ;  /* 0x0000000164047824 */ /* 0x000fe200078e0206 */
[C---:B------:R-:W-:Y:S01]  /*4b10*/  IADD3 R5, R101.reuse, 0x40, RZ ;  /* 0x0000004065057810 */ /* 0x040fe20007ffe0ff */
[----:B------:R-:W-:Y:S01]  /*4b20*/  RED.E.ADD.F32.FTZ.RN.STRONG.GPU [R16.64], R12 ;  /* 0x0000000c1000798e */ /* 0x000fe2000c10e786 */
[----:B------:R-:W-:Y:S03]  /*4b30*/  IADD3 R101, R101, 0x60, RZ ;  /* 0x0000006065657810 */ /* 0x000fe60007ffe0ff */
[----:B------:R-:W-:Y:S01]  /*4b40*/  RED.E.ADD.F32.FTZ.RN.STRONG.GPU [R10.64], R13 ;  /* 0x0000000d0a00798e */ /* 0x000fe2000c10e786 */
[CC--:B-1----:R-:W-:Y:S04]  /*4b50*/  LEA R8, P0, R6.reuse, R246.reuse, 0x2 ;  /* 0x000000f606087211 */ /* 0x0c2fe800078010ff */
[-C--:B------:R-:W-:Y:S02]  /*4b60*/  LEA.HI.X.SX32 R9, R6, R247.reuse, 0x2, P0 ;  /* 0x000000f706097211 */ /* 0x080fe400000f16ff */
[CC--:B------:R-:W-:Y:S03]  /*4b70*/  LEA R6, P0, R4.reuse, R246.reuse, 0x2 ;  /* 0x000000f604067211 */ /* 0x0c0fe600078010ff */
[----:B------:R1:W-:Y:S01]  /*4b80*/  RED.E.ADD.F32.FTZ.RN.STRONG.GPU [R8.64], R14 ;  /* 0x0000000e0800798e */ /* 0x0003e2000c10e786 */
[-C--:B------:R-:W-:Y:S01]  /*4b90*/  LEA.HI.X.SX32 R7, R4, R247.reuse, 0x2, P0 ;  /* 0x000000f704077211 */ /* 0x080fe200000f16ff */
[C---:B------:R-:W-:Y:S04]  /*4ba0*/  IMAD.IADD R4, R100.reuse, 0x1, R5 ;  /* 0x0000000164047824 */ /* 0x040fe800078e0205 */
[----:B------:R2:W-:Y:S04]  /*4bb0*/  RED.E.ADD.F32.FTZ.RN.STRONG.GPU [R6.64], R15 ;  /* 0x0000000f0600798e */ /* 0x0005e8000c10e786 */
[----:B------:R-:W-:Y:S04]  /*4bc0*/  RED.E.ADD.F32.FTZ.RN.STRONG.GPU [R246.64+0x100], R52 ;  /* 0x00010034f600798e */ /* 0x000fe8000c10e786 */
[----:B------:R-:W-:Y:S01]  /*4bd0*/  RED.E.ADD.F32.FTZ.RN.STRONG.GPU [R102.64+0x100], R53 ;  /* 0x000100356600798e */ /* 0x000fe2000c10e786 */
[CC--:B-1----:R-:W-:Y:S04]  /*4be0*/  LEA R8, P0, R5.reuse, R246.reuse, 0x2 ;  /* 0x000000f605087211 */ /* 0x0c2fe800078010ff */
[-C--:B------:R-:W-:Y:S01]  /*4bf0*/  LEA.HI.X.SX32 R9, R5, R247.reuse, 0x2, P0 ;  /* 0x000000f705097211 */ /* 0x080fe200000f16ff */
[----:B------:R-:W-:Y:S01]  /*4c00*/  IMAD.IADD R5, R100, 0x1, R4 ;  /* 0x0000000164057824 */ /* 0x000fe200078e0204 */
[CC--:B------:R-:W-:Y:S03]  /*4c10*/  LEA R10, P0, R4.reuse, R246.reuse, 0x2 ;  /* 0x000000f6040a7211 */ /* 0x0c0fe600078010ff */
[----:B------:R1:W-:Y:S01]  /*4c20*/  RED.E.ADD.F32.FTZ.RN.STRONG.GPU [R8.64], R54 ;  /* 0x000000360800798e */ /* 0x0003e2000c10e786 */
[-C--:B------:R-:W-:Y:S01]  /*4c30*/  LEA.HI.X.SX32 R11, R4, R247.reuse, 0x2, P0 ;  /* 0x000000f7040b7211 */ /* 0x080fe200000f16ff */
[C---:B------:R-:W-:Y:S01]  /*4c40*/  IMAD.IADD R4, R100.reuse, 0x1, R5 ;  /* 0x0000000164047824 */ /* 0x040fe200078e0205 */
[CC--:B------:R-:W-:Y:S03]  /*4c50*/  LEA R12, P1, R5.reuse, R246.reuse, 0x2 ;  /* 0x000000f6050c7211 */ /* 0x0c0fe600078210ff */
[----:B------:R3:W-:Y:S01]  /*4c60*/  RED.E.ADD.F32.FTZ.RN.STRONG.GPU [R10.64], R55 ;  /* 0x000000370a00798e */ /* 0x0007e2000c10e786 */
[-C--:B------:R-:W-:Y:S01]  /*4c70*/  LEA.HI.X.SX32 R13, R5, R247.reuse, 0x2, P1 ;  /* 0x000000f7050d7211 */ /* 0x080fe200008f16ff */
[----:B--2---:R-:W-:Y:S02]  /*4c80*/  IMAD.IADD R6, R100, 0x1, R4 ;  /* 0x0000000164067824 */ /* 0x004fe400078e0204 */
[----:B------:R-:W-:Y:S04]  /*4c90*/  LDSM.16.MT88.4 R52, [R206+0x10800] ;  /* 0x01080000ce34783b */ /* 0x000fe80000004200 */
[----:B------:R-:W-:Y:S01]  /*4ca0*/  RED.E.ADD.F32.FTZ.RN.STRONG.GPU [R12.64], R56 ;  /* 0x000000380c00798e */ /* 0x000fe2000c10e786 */
[CC--:B-1----:R-:W-:Y:S04]  /*4cb0*/  LEA R8, P0, R4.reuse, R246.reuse, 0x2 ;  /* 0x000000f604087211 */ /* 0x0c2fe800078010ff */
[-C--:B------:R-:W-:Y:S01]  /*4cc0*/  LEA.HI.X.SX32 R9, R4, R247.reuse, 0x2, P0 ;  /* 0x000000f704097211 */ /* 0x080fe200000f16ff */
[----:B------:R-:W-:Y:S01]  /*4cd0*/  IMAD.IADD R4, R100, 0x1, R6 ;  /* 0x0000000164047824 */ /* 0x000fe200078e0206 */
[CC--:B---3--:R-:W-:Y:S03]  /*4ce0*/  LEA R10, P0, R6.reuse, R246.reuse, 0x2 ;  /* 0x000000f6060a7211 */ /* 0x0c8fe600078010ff */
[----:B------:R1:W-:Y:S01]  /*4cf0*/  RED.E.ADD.F32.FTZ.RN.STRONG.GPU [R8.64], R57 ;  /* 0x000000390800798e */ /* 0x0003e2000c10e786 */
[-C--:B------:R-:W-:Y:S02]  /*4d00*/  LEA.HI.X.SX32 R11, R6, R247.reuse, 0x2, P0 ;  /* 0x000000f7060b7211 */ /* 0x080fe400000f16ff */
[CC--:B------:R-:W-:Y:S03]  /*4d10*/  LEA R6, P0, R4.reuse, R246.reuse, 0x2 ;  /* 0x000000f604067211 */ /* 0x0c0fe600078010ff */
[----:B------:R2:W-:Y:S01]  /*4d20*/  RED.E.ADD.F32.FTZ.RN.STRONG.GPU [R10.64], R58 ;  /* 0x0000003a0a00798e */ /* 0x0005e2000c10e786 */
[-C--:B------:R-:W-:Y:S01]  /*4d30*/  LEA.HI.X.SX32 R7, R4, R247.reuse, 0x2, P0 ;  /* 0x000000f704077211 */ /* 0x080fe200000f16ff */
[C---:B------:R-:W-:Y:S04]  /*4d40*/  IMAD.IADD R4, R100.reuse, 0x1, R101 ;  /* 0x0000000164047824 */ /* 0x040fe800078e0265 */
[----:B------:R3:W-:Y:S01]  /*4d50*/  RED.E.ADD.F32.FTZ.RN.STRONG.GPU [R6.64], R59 ;  /* 0x0000003b0600798e */ /* 0x0007e2000c10e786 */
[----:B------:R-:W-:Y:S03]  /*4d60*/  IMAD.IADD R5, R100, 0x1, R4 ;  /* 0x0000000164057824 */ /* 0x000fe600078e0204 */
[----:B------:R-:W-:Y:S04]  /*4d70*/  RED.E.ADD.F32.FTZ.RN.STRONG.GPU [R246.64+0x180], R64 ;  /* 0x00018040f600798e */ /* 0x000fe8000c10e786 */
[----:B------:R-:W-:Y:S04]  /*4d80*/  RED.E.ADD.F32.FTZ.RN.STRONG.GPU [R102.64+0x180], R65 ;  /* 0x000180416600798e */ /* 0x000fe8000c10e786 */
[----:B------:R-:W-:Y:S01]  /*4d90*/  LDSM.16.MT88.4 R56, [R203+0x800] ;  /* 0x00080000cb38783b */ /* 0x000fe20000004200 */
[CC--:B-1----:R-:W-:Y:S04]  /*4da0*/  LEA R8, P0, R101.reuse, R246.reuse, 0x2 ;  /* 0x000000f665087211 */ /* 0x0c2fe800078010ff */
[-C--:B------:R-:W-:Y:S02]  /*4db0*/  LEA.HI.X.SX32 R9, R101, R247.reuse, 0x2, P0 ;  /* 0x000000f765097211 */ /* 0x080fe400000f16ff */
[CC--:B--2---:R-:W-:Y:S03]  /*4dc0*/  LEA R10, P0, R4.reuse, R246.reuse, 0x2 ;  /* 0x000000f6040a7211 */ /* 0x0c4fe600078010ff */
[----:B------:R1:W-:Y:S01]  /*4dd0*/  RED.E.ADD.F32.FTZ.RN.STRONG.GPU [R8.64], R66 ;  /* 0x000000420800798e */ /* 0x0003e2000c10e786 */
[-C--:B------:R-:W-:Y:S01]  /*4de0*/  LEA.HI.X.SX32 R11, R4, R247.reuse, 0x2, P0 ;  /* 0x000000f7040b7211 */ /* 0x080fe200000f16ff */
[C---:B---3--:R-:W-:Y:S01]  /*4df0*/  IMAD.IADD R6, R100.reuse, 0x1, R5 ;  /* 0x0000000164067824 */ /* 0x048fe200078e0205 */
[CC--:B------:R-:W-:Y:S03]  /*4e00*/  LEA R12, P0, R5.reuse, R246.reuse, 0x2 ;  /* 0x000000f6050c7211 */ /* 0x0c0fe600078010ff */
[----:B------:R-:W-:Y:S01]  /*4e10*/  RED.E.ADD.F32.FTZ.RN.STRONG.GPU [R10.64], R67 ;  /* 0x000000430a00798e */ /* 0x000fe2000c10e786 */
[----:B------:R-:W-:Y:S01]  /*4e20*/  IMAD.IADD R4, R100, 0x1, R6 ;  /* 0x0000000164047824 */ /* 0x000fe200078e0206 */
[-C--:B------:R-:W-:Y:S02]  /*4e30*/  LEA.HI.X.SX32 R13, R5, R247.reuse, 0x2, P0 ;  /* 0x000000f7050d7211 */ /* 0x080fe400000f16ff */
[-C--:B------:R-:W-:Y:S01]  /*4e40*/  LEA R16, P2, R6, R246.reuse, 0x2 ;  /* 0x000000f606107211 */ /* 0x080fe200078410ff */
[----:B------:R-:W-:Y:S01]  /*4e50*/  IMAD.IADD R100, R100, 0x1, R4 ;  /* 0x0000000164647824 */ /* 0x000fe200078e0204 */
[-C--:B------:R-:W-:Y:S01]  /*4e60*/  LEA R14, P1, R4, R246.reuse, 0x2 ;  /* 0x000000f6040e7211 */ /* 0x080fe200078210ff */
[----:B------:R-:W-:Y:S01]  /*4e70*/  RED.E.ADD.F32.FTZ.RN.STRONG.GPU [R12.64], R60 ;  /* 0x0000003c0c00798e */ /* 0x000fe2000c10e786 */
[-C--:B------:R-:W-:Y:S02]  /*4e80*/  LEA.HI.X.SX32 R17, R6, R247.reuse, 0x2, P2 ;  /* 0x000000f706117211 */ /* 0x080fe400010f16ff */
[-C--:B------:R-:W-:Y:S01]  /*4e90*/  LEA.HI.X.SX32 R15, R4, R247.reuse, 0x2, P1 ;  /* 0x000000f7040f7211 */ /* 0x080fe200008f16ff */
[----:B------:R-:W-:Y:S01]  /*4ea0*/  LDSM.16.MT88.4 R64, [R0+0x10800] ;  /* 0x010800000040783b */ /* 0x000fe20000004200 */
[----:B------:R-:W-:Y:S03]  /*4eb0*/  @P3 IADD3 R232, P1, R232, -0x100, RZ ;  /* 0xffffff00e8e83810 */ /* 0x000fe60007f3e0ff */
[----:B------:R-:W-:Y:S01]  /*4ec0*/  RED.E.ADD.F32.FTZ.RN.STRONG.GPU [R16.64], R61 ;  /* 0x0000003d1000798e */ /* 0x000fe2000c10e786 */
[----:B------:R-:W-:Y:S03]  /*4ed0*/  @P3 IADD3.X R231, R231, -0x1, RZ, P1, !PT ;  /* 0xffffffffe7e73810 */ /* 0x000fe60000ffe4ff */
[----:B------:R-:W-:Y:S01]  /*4ee0*/  RED.E.ADD.F32.FTZ.RN.STRONG.GPU [R14.64], R62 ;  /* 0x0000003e0e00798e */ /* 0x000fe2000c10e786 */
[C---:B-1----:R-:W-:Y:S03]  /*4ef0*/  LEA R8, P0, R100.reuse, R246, 0x2 ;  /* 0x000000f664087211 */ /* 0x042fe600078010ff */
[----:B------:R-:W-:Y:S01]  /*4f00*/  LDSM.16.MT88.4 R4, [R206+0x10000] ;  /* 0x01000000ce04783b */ /* 0x000fe20000004200 */
[----:B------:R-:W-:Y:S03]  /*4f10*/  LEA.HI.X.SX32 R9, R100, R247, 0x2, P0 ;  /* 0x000000f764097211 */ /* 0x000fe600000f16ff */
[----:B------:R-:W-:Y:S04]  /*4f20*/  LDSM.16.MT88.4 R12, [R0+0x10000] ;  /* 0x01000000000c783b */ /* 0x000fe80000004200 */
[----:B------:R-:W-:Y:S04]  /*4f30*/  RED.E.ADD.F32.FTZ.RN.STRONG.GPU [R8.64], R63 ;  /* 0x0000003f0800798e */ /* 0x000fe8000c10e786 */
[----:B------:R-:W1:Y:S04]  /*4f40*/  LDSM.16.MT88.4 R8, [R203] ;  /* 0x00000000cb08783b */ /* 0x000e680000004200 */
        /* <DEDUP_REMOVED lines=8> */
[-C--:B--2---:R-:W-:Y:S08]  /*4fd0*/  HMMA.16816.F32 R84, R4, R16.reuse, R84 ;  /* 0x000000100454723c */ /* 0x084ff00000001854 */
        /* <DEDUP_REMOVED lines=10> */
[----:B------:R-:W4:Y:S07]  /*5080*/  LDSM.16.MT88.4 R56, [R203+0x1800] ;  /* 0x00180000cb38783b */ /* 0x000f2e0000004200 */
[-C--:B---3--:R-:W-:Y:S08]  /*5090*/  HMMA.16816.F32 R84, R52, R100.reuse, R84 ;  /* 0x000000643454723c */ /* 0x088ff00000001854 */
[C---:B------:R-:W-:Y:S08]  /*50a0*/  HMMA.16816.F32 R88, R64.reuse, R100, R88 ;  /* 0x000000644058723c */ /* 0x040ff00000001858 */
[-C--:B------:R-:W-:Y:S01]  /*50b0*/  HMMA.16816.F32 R92, R64, R102.reuse, R92 ;  /* 0x00000066405c723c */ /* 0x080fe2000000185c */
[----:B------:R-:W3:Y:S07]  /*50c0*/  LDSM.16.MT88.4 R64, [R0+0x11800] ;  /* 0x011800000040783b */ /* 0x000eee0000004200 */
[----:B------:R-:W-:Y:S01]  /*50d0*/  HMMA.16816.F32 R96, R52, R102, R96 ;  /* 0x000000663460723c */ /* 0x000fe20000001860 */
[----:B------:R2:W3:Y:S07]  /*50e0*/  LDSM.16.MT88.4 R52, [R203+0x3800] ;  /* 0x00380000cb34783b */ /* 0x0004ee0000004200 */
[-C--:B-1----:R-:W-:Y:S08]  /*50f0*/  HMMA.16816.F32 R68, R8, R12.reuse, R68 ;  /* 0x0000000c0844723c */ /* 0x082ff00000001844 */
[C---:B------:R-:W-:Y:S08]  /*5100*/  HMMA.16816.F32 R72, R60.reuse, R12, R72 ;  /* 0x0000000c3c48723c */ /* 0x040ff00000001848 */
[-C--:B------:R-:W-:Y:S08]  /*5110*/  HMMA.16816.F32 R76, R60, R14.reuse, R76 ;  /* 0x0000000e3c4c723c */ /* 0x080ff0000000184c */
[C---:B------:R-:W-:Y:S08]  /*5120*/  HMMA.16816.F32 R80, R8.reuse, R14, R80 ;  /* 0x0000000e0850723c */ /* 0x040ff00000001850 */
[-C--:B--2---:R-:W-:Y:S08]  /*5130*/  HMMA.16816.F32 R84, R8, R4.reuse, R84 ;  /* 0x000000040854723c */ /* 0x084ff00000001854 */
        /* <DEDUP_REMOVED lines=9> */
[C---:B------:R-:W-:Y:S01]  /*51d0*/  ISETP.GT.AND P2, PT, R240.reuse, R225, PT ;  /* 0x000000e1f000720c */ /* 0x040fe20003f44270 */
[-C--:B----4-:R-:W-:Y:S05]  /*51e0*/  HMMA.16816.F32 R68, R16, R56.reuse, R68 ;  /* 0x000000381044723c */ /* 0x090fea0000001844 */
        /* <DEDUP_REMOVED lines=93> */
[----:B------:R-:W-:-:S03]  /*57c0*/  ISETP.NE.AND P0, PT, R244, -0x1, PT ;  /* 0xfffffffff400780c */ /* 0x000fc60003f05270 */
[----:B------:R-:W-:Y:S04]  /*57d0*/  STS [R221+0x4000], R20 ;  /* 0x00400014dd007388 */ /* 0x000fe80000000800 */
[----:B------:R-:W-:Y:S04]  /*57e0*/  STS [R221+0x4400], R22 ;  /* 0x00440016dd007388 */ /* 0x000fe80000000800 */
[----:B------:R-:W-:Y:S04]  /*57f0*/  STS [R223+0x4000], R32 ;  /* 0x00400020df007388 */ /* 0x000fe80000000800 */
[----:B------:R-:W-:Y:S04]  /*5800*/  STS [R223+0x4400], R34 ;  /* 0x00440022df007388 */ /* 0x000fe80000000800 */
[----:B------:R-:W-:Y:S04]  /*5810*/  STS [R221+0x5000], R24 ;  /* 0x00500018dd007388 */ /* 0x000fe80000000800 */
[----:B------:R-:W-:Y:S04]  /*5820*/  STS [R221+0x5400], R26 ;  /* 0x0054001add007388 */ /* 0x000fe80000000800 */
[----:B------:R1:W-:Y:S04]  /*5830*/  STS [R223+0x5000], R28 ;  /* 0x0050001cdf007388 */ /* 0x0003e80000000800 */
        /* <DEDUP_REMOVED lines=12> */
[----:B------:R2:W-:Y:S01]  /*5900*/  STS [R223+0x7400], R46 ;  /* 0x0074002edf007388 */ /* 0x0005e20000000800 */
        /* <DEDUP_REMOVED lines=13> */
.L_x_207:
[----:B--2---:R-:W-:-:S05]  /*59e0*/  @P0 IADD3 R36, R242, R244, RZ ;  /* 0x000000f4f2240210 */ /* 0x004fca0007ffe0ff */
        /* <DEDUP_REMOVED lines=14> */
.L_x_208:
        /* <DEDUP_REMOVED lines=12> */
[----:B------:R-:W-:Y:S01]  /*5b90*/  IADD3 R46, P0, R29, R32, RZ ;  /* 0x000000201d2e7210 */ /* 0x000fe20007f1e0ff */
[----:B------:R-:W-:-:S03]  /*5ba0*/  IMAD R42, R38, c[0x0][0x3b8], RZ ;  /* 0x0000ee00262a7a24 */ /* 0x000fc600078e02ff */
[----:B------:R-:W-:Y:S01]  /*5bb0*/  IADD3.X R47, R28, R33, R30, P0, !PT ;  /* 0x000000211c2f7210 */ /* 0x000fe200007fe41e */
[C---:B------:R-:W-:Y:S01]  /*5bc0*/  IMAD R42, R235.reuse, c[0x0][0x3bc], R42 ;  /* 0x0000ef00eb2a7a24 */ /* 0x040fe200078e022a */
[----:B------:R1:W2:Y:S03]  /*5bd0*/  LDS.128 R24, [R219+0xd000] ;  /* 0x00d00000db187984 */ /* 0x0002a60000000c00 */
[----:B------:R-:W-:Y:S01]  /*5be0*/  IMAD.WIDE.U32 R46, R235, c[0x0][0x3b8], R46 ;  /* 0x0000ee00eb2e7a25 */ /* 0x000fe200078e002e */
[----:B------:R1:W3:Y:S04]  /*5bf0*/  LDS.128 R20, [R219+0xf000] ;  /* 0x00f00000db147984 */ /* 0x0002e80000000c00 */
[----:B------:R-:W-:Y:S01]  /*5c00*/  IADD3 R42, R42, R47, RZ ;  /* 0x0000002f2a2a7210 */ /* 0x000fe20007ffe0ff */
[----:B------:R1:W4:Y:S04]  /*5c10*/  LDS.128 R16, [R219+0x10000] ;  /* 0x01000000db107984 */ /* 0x0003280000000c00 */
[----:B------:R1:W1:Y:S04]  /*5c20*/  LDS.128 R12, [R219+0x11000] ;  /* 0x01100000db0c7984 */ /* 0x0002680000000c00 */
[----:B------:R1:W1:Y:S04]  /*5c30*/  LDS.128 R8, [R219+0x12000] ;  /* 0x01200000db087984 */ /* 0x0002680000000c00 */
[----:B------:R1:W1:Y:S01]  /*5c40*/  LDS.128 R4, [R219+0x13000] ;  /* 0x01300000db047984 */ /* 0x0002620000000c00 */
[----:B------:R-:W-:Y:S05]  /*5c50*/  @P2 BRA `(.L_x_210) ;  /* 0x000000c000002947 */ /* 0x000fea0003800000 */
[----:B------:R-:W4:Y:S01]  /*5c60*/  LDS.128 R28, [R219+0xc000] ;  /* 0x00c00000db1c7984 */ /* 0x000f220000000c00 */
[----:B------:R-:W-:Y:S01]  /*5c70*/  MOV R48, R46 ;  /* 0x0000002e00307202 */ /* 0x000fe20000000f00 */
[----:B------:R-:W-:Y:S01]  /*5c80*/  IMAD R41, R40, c[0x0][0x3a0], RZ ;  /* 0x0000e80028297a24 */ /* 0x000fe200078e02ff */
[----:B------:R-:W-:Y:S01]  /*5c90*/  MOV R49, R42 ;  /* 0x0000002a00317202 */ /* 0x000fe20000000f00 */
[----:B------:R-:W3:Y:S02]  /*5ca0*/  LDS.128 R32, [R219+0xe000] ;  /* 0x00e00000db207984 */ /* 0x000ee40000000c00 */
[----:B------:R-:W-:-:S02]  /*5cb0*/  IMAD R41, R214, c[0x0][0x3a4], R41 ;  /* 0x0000e900d6297a24 */ /* 0x000fc400078e0229 */
[----:B------:R-:W-:-:S05]  /*5cc0*/  IMAD.WIDE.U32 R48, R214, c[0x0][0x3a0], R48 ;  /* 0x0000e800d6307a25 */ /* 0x000fca00078e0030 */
[----:B------:R-:W-:Y:S02]  /*5cd0*/  IADD3 R41, R41, R49, RZ ;  /* 0x0000003129297210 */ /* 0x000fe40007ffe0ff */
[----:B------:R-:W-:-:S04]  /*5ce0*/  LEA R50, P0, R48, c[0x0][0x340], 0x1 ;  /* 0x0000d00030327a11 */ /* 0x000fc800078008ff */
[----:B------:R-:W-:-:S05]  /*5cf0*/  LEA.HI.X R51, R48, c[0x0][0x344], R41, 0x1, P0 ;  /* 0x0000d10030337a11 */ /* 0x000fca00000f0c29 */
[----:B----4-:R4:W-:Y:S04]  /*5d00*/  STG.E.128 [R50.64], R28 ;  /* 0x0000001c32007986 */ /* 0x0109e8000c101d06 */
[----:B---3--:R4:W-:Y:S02]  /*5d10*/  STG.E.128 [R50.64+0x80], R32 ;  /* 0x0000802032007986 */ /* 0x0089e4000c101d06 */
.L_x_210:
[----:B------:R-:W-:Y:S05]  /*5d20*/  BSYNC B0 ;  /* 0x0000000000007941 */ /* 0x000fea0003800000 */
.L_x_209:
[----:B----4-:R-:W-:Y:S01]  /*5d30*/  IADD3 R28, R214, 0x20, RZ ;  /* 0x00000020d61c7810 */ /* 0x010fe20007ffe0ff */
        /* <DEDUP_REMOVED lines=13> */
[----:B--2---:R2:W-:Y:S04]  /*5e10*/  STG.E.128 [R32.64], R24 ;  /* 0x0000001820007986 */ /* 0x0045e8000c101d06 */
[----:B---3--:R2:W-:Y:S02]  /*5e20*/  STG.E.128 [R32.64+0x80], R20 ;  /* 0x0000801420007986 */ /* 0x0085e4000c101d06 */
.L_x_212:
[----:B------:R-:W-:Y:S05]  /*5e30*/  BSYNC B0 ;  /* 0x0000000000007941 */ /* 0x000fea0003800000 */
.L_x_211:
[----:B------:R-:W-:Y:S01]  /*5e40*/  IMAD.WIDE.U32 R44, R227, c[0x0][0x3a8], R44 ;  /* 0x0000ea00e32c7a25 */ /* 0x000fe200078e002c */
[----:B------:R-:W-:Y:S03]  /*5e50*/  BSSY B0, `(.L_x_213) ;  /* 0x0000014000007945 */ /* 0x000fe60003800000 */
[----:B------:R-:W-:Y:S01]  /*5e60*/  IMAD R39, R39, c[0x0][0x3a8], RZ ;  /* 0x0000ea0027277a24 */ /* 0x000fe200078e02ff */
[----:B--23--:R-:W-:Y:S01]  /*5e70*/  IADD3 R22, P0, R37, R44, RZ ;  /* 0x0000002c25167210 */ /* 0x00cfe20007f1e0ff */
        /* <DEDUP_REMOVED lines=16> */
[----:B-1----:R2:W-:Y:S02]  /*5f80*/  STG.E.128 [R26.64+0x80], R8 ;  /* 0x000080081a007986 */ /* 0x0025e4000c101d06 */
.L_x_214:
[----:B------:R-:W-:Y:S05]  /*5f90*/  BSYNC B0 ;  /* 0x0000000000007941 */ /* 0x000fea0003800000 */
.L_x_213:
[----:B------:R-:W-:Y:S05]  /*5fa0*/  @P1 BRA `(.L_x_201) ;  /* 0x000000c000001947 */ /* 0x000fea0003800000 */
[----:B-12---:R-:W-:Y:S01]  /*5fb0*/  IADD3 R8, P0, R214, 0x20, RZ ;  /* 0x00000020d6087810 */ /* 0x006fe20007f1e0ff */
[----:B------:R-:W-:Y:S01]  /*5fc0*/  IMAD.MOV.U32 R10, RZ, RZ, R22 ;  /* 0x000000ffff0a7224 */ /* 0x000fe200078e0016 */
[----:B------:R-:W-:-:S03]  /*5fd0*/  MOV R11, R21 ;  /* 0x00000015000b7202 */ /* 0x000fc60000000f00 */
[----:B------:R-:W-:Y:S02]  /*5fe0*/  IMAD.X R9, RZ, RZ, R40, P0 ;  /* 0x000000ffff097224 */ /* 0x000fe400000e0628 */
[----:B------:R-:W-:-:S04]  /*5ff0*/  IMAD.WIDE.U32 R10, R8, c[0x0][0x3a8], R10 ;  /* 0x0000ea00080a7a25 */ /* 0x000fc800078e000a */
[----:B------:R-:W-:-:S04]  /*6000*/  IMAD R9, R9, c[0x0][0x3a8], RZ ;  /* 0x0000ea0009097a24 */ /* 0x000fc800078e02ff */
[----:B------:R-:W-:Y:S01]  /*6010*/  IMAD R9, R8, c[0x0][0x3ac], R9 ;  /* 0x0000eb0008097a24 */ /* 0x000fe200078e0209 */
[----:B------:R-:W-:-:S04]  /*6020*/  LEA R8, P0, R10, c[0x0][0x348], 0x1 ;  /* 0x0000d2000a087a11 */ /* 0x000fc800078008ff */
[----:B------:R-:W-:-:S04]  /*6030*/  IADD3 R9, R9, R11, RZ ;  /* 0x0000000b09097210 */ /* 0x000fc80007ffe0ff */
[----:B------:R-:W-:-:S05]  /*6040*/  LEA.HI.X R9, R10, c[0x0][0x34c], R9, 0x1, P0 ;  /* 0x0000d3000a097a11 */ /* 0x000fca00000f0c09 */
[----:B------:R1:W-:Y:S04]  /*6050*/  STG.E.128 [R8.64], R12 ;  /* 0x0000000c08007986 */ /* 0x0003e8000c101d06 */
[----:B------:R1:W-:Y:S02]  /*6060*/  STG.E.128 [R8.64+0x80], R4 ;  /* 0x0000800408007986 */ /* 0x0003e4000c101d06 */
.L_x_201:
[----:B------:R-:W-:Y:S05]  /*6070*/  BSYNC B1 ;  /* 0x0000000000017941 */ /* 0x000fea0003800000 */
.L_x_187:
        /* <DEDUP_REMOVED lines=9> */
.L_x_215:
[----:B------:R-:W-:Y:S05]  /*6110*/  EXIT ;  /* 0x000000000000794d */ /* 0x000fea0003800000 */
.L_x_217:
        /* <DEDUP_REMOVED lines=14> */
.L_x_2051:


//--------------------- .text._ZN5flash44flash_bwd_dq_dk_dv_loop_seqk_parallel_kernelI23Flash_bwd_kernel_traitsILi128ELi64ELi64ELi8ELi4ELi2ELi2ELb1ELb0EN7cutlass6half_tE19Flash_kernel_traitsILi128ELi64ELi64ELi8ES3_EELb0ELb0ELb1ELb1ELb0ELb0ELb0EEEvNS_16Flash_bwd_paramsE --------------------------
	.section	.text._ZN5flash44flash_bwd_dq_dk_dv_loop_seqk_parallel_kernelI23Flash_bwd_kernel_traitsILi128ELi64ELi64ELi8ELi4ELi2ELi2ELb1ELb0EN7cutlass6half_tE19Flash_kernel_traitsILi128ELi64ELi64ELi8ES3_EELb0ELb0ELb1ELb1ELb0ELb0ELb0EEEvNS_16Flash_bwd_paramsE,"ax",@progbits
	.sectioninfo	@"SHI_REGISTERS=255"
	.align	128
        .global         _ZN5flash44flash_bwd_dq_dk_dv_loop_seqk_parallel_kernelI23Flash_bwd_kernel_traitsILi128ELi64ELi64ELi8ELi4ELi2ELi2ELb1ELb0EN7cutlass6half_tE19Flash_kernel_traitsILi128ELi64ELi64ELi8ES3_EELb0ELb0ELb1ELb1ELb0ELb0ELb0EEEvNS_16Flash_bwd_paramsE
        .type           _ZN5flash44flash_bwd_dq_dk_dv_loop_seqk_parallel_kernelI23Flash_bwd_kernel_traitsILi128ELi64ELi64ELi8ELi4ELi2ELi2ELb1ELb0EN7cutlass6half_tE19Flash_kernel_traitsILi128ELi64ELi64ELi8ES3_EELb0ELb0ELb1ELb1ELb0ELb0ELb0EEEvNS_16Flash_bwd_paramsE,@function
        .size           _ZN5flash44flash_bwd_dq_dk_dv_loop_seqk_parallel_kernelI23Flash_bwd_kernel_traitsILi128ELi64ELi64ELi8ELi4ELi2ELi2ELb1ELb0EN7cutlass6half_tE19Flash_kernel_traitsILi128ELi64ELi64ELi8ES3_EELb0ELb0ELb1ELb1ELb0ELb0ELb0EEEvNS_16Flash_bwd_paramsE,(.L_x_2052 - _ZN5flash44flash_bwd_dq_dk_dv_loop_seqk_parallel_kernelI23Flash_bwd_kernel_traitsILi128ELi64ELi64ELi8ELi4ELi2ELi2ELb1ELb0EN7cutlass6half_tE19Flash_kernel_traitsILi128ELi64ELi64ELi8ES3_EELb0ELb0ELb1ELb1ELb0ELb0ELb0EEEvNS_16Flash_bwd_paramsE)
        .other          _ZN5flash44flash_bwd_dq_dk_dv_loop_seqk_parallel_kernelI23Flash_bwd_kernel_traitsILi128ELi64ELi64ELi8ELi4ELi2ELi2ELb1ELb0EN7cutlass6half_tE19Flash_kernel_traitsILi128ELi64ELi64ELi8ES3_EELb0ELb0ELb1ELb1ELb0ELb0ELb0EEEvNS_16Flash_bwd_paramsE,@"STO_CUDA_ENTRY STV_DEFAULT"
_ZN5flash44flash_bwd_dq_dk_dv_loop_seqk_parallel_kernelI23Flash_bwd_kernel_traitsILi128ELi64ELi64ELi8ELi4ELi2ELi2ELb1ELb0EN7cutlass6half_tE19Flash_kernel_traitsILi128ELi64ELi64ELi8ES3_EELb0ELb0ELb1ELb1ELb0ELb0ELb0EEEvNS_16Flash_bwd_paramsE:
.text._ZN5flash44flash_bwd_dq_dk_dv_loop_seqk_parallel_kernelI23Flash_bwd_kernel_traitsILi128ELi64ELi64ELi8ELi4ELi2ELi2ELb1ELb0EN7cutlass6half_tE19Flash_kernel_traitsILi128ELi64ELi64ELi8ES3_EELb0ELb0ELb1ELb1ELb0ELb0ELb0EEEvNS_16Flash_bwd_paramsE:
        /* <DEDUP_REMOVED lines=15> */
[----:B-1----:R-:W-:Y:S01]  /*00f0*/  SHF.R.S32.HI R12, RZ, 0x1f, R14 ;  /* 0x0000001fff0c7819 */ /* 0x002fe2000001140e */
[----:B------:R-:W-:-:S03]  /*0100*/  IMAD.SHL.U32 R251, R14, 0x2, RZ ;  /* 0x000000020efb7824 */ /* 0x000fc600078e00ff */
[CC--:B------:R-:W-:Y:S02]  /*0110*/  LEA.HI R4, R12.reuse, R14.reuse, RZ, 0x5 ;  /* 0x0000000e0c047211 */ /* 0x0c0fe400078f28ff */
[----:B------:R-:W-:Y:S02]  /*0120*/  LEA.HI R9, R12, R14, RZ, 0x4 ;  /* 0x0000000e0c097211 */ /* 0x000fe400078f20ff */
[--C-:B------:R-:W-:Y:S02]  /*0130*/  SHF.R.S32.HI R6, RZ, 0x5, R4.reuse ;  /* 0x00000005ff067819 */ /* 0x100fe40000011404 */
[----:B------:R-:W-:Y:S02]  /*0140*/  SHF.R.S32.HI R0, RZ, 0x1f, R4 ;  /* 0x0000001fff007819 */ /* 0x000fe40000011404 */
[-C--:B------:R-:W-:Y:S02]  /*0150*/  LEA.HI R3, R4, R6.reuse, RZ, 0x1 ;  /* 0x0000000604037211 */ /* 0x080fe400078f08ff */
[----:B------:R-:W-:-:S02]  /*0160*/  LEA.HI R0, R0, R6, RZ, 0x2 ;  /* 0x0000000600007211 */ /* 0x000fc400078f10ff */
[----:B------:R-:W-:Y:S02]  /*0170*/  LEA.HI R16, R12, R14, RZ, 0x2 ;  /* 0x0000000e0c107211 */ /* 0x000fe400078f10ff */
[----:B------:R-:W-:Y:S02]  /*0180*/  SHF.R.S32.HI R8, RZ, 0x4, R9 ;  /* 0x00000004ff087819 */ /* 0x000fe40000011409 */
[----:B------:R-:W-:Y:S02]  /*0190*/  LOP3.LUT R2, R0, 0xfffffffc, RZ, 0xc0, !PT ;  /* 0xfffffffc00027812 */ /* 0x000fe400078ec0ff */
[----:B------:R-:W-:Y:S02]  /*01a0*/  LOP3.LUT R0, R3, 0xfffffffe, RZ, 0xc0, !PT ;  /* 0xfffffffe03007812 */ /* 0x000fe400078ec0ff */
[----:B------:R-:W-:Y:S01]  /*01b0*/  SHF.R.S32.HI R11, RZ, 0x2, R16 ;  /* 0x00000002ff0b7819 */ /* 0x000fe20000011410 */
[C---:B------:R-:W-:Y:S01]  /*01c0*/  IMAD.IADD R13, R6.reuse, 0x1, -R2 ;  /* 0x00000001060d7824 */ /* 0x040fe200078e0a02 */
[----:B------:R-:W-:Y:S01]  /*01d0*/  SHF.R.S32.HI R7, RZ, 0x1f, R16 ;  /* 0x0000001fff077819 */ /* 0x000fe20000011410 */
[----:B------:R-:W-:Y:S01]  /*01e0*/  IMAD.IADD R206, R6, 0x1, -R0 ;  /* 0x0000000106ce7824 */ /* 0x000fe200078e0a00 */
[----:B------:R-:W-:-:S02]  /*01f0*/  LEA.HI R5, R9, R8, RZ, 0x1 ;  /* 0x0000000809057211 */ /* 0x000fc400078f08ff */
[----:B------:R-:W-:Y:S02]  /*0200*/  LEA.HI R3, R7, R11, RZ, 0x3 ;  /* 0x0000000b07037211 */ /* 0x000fe400078f18ff */
[----:B------:R-:W-:Y:S02]  /*0210*/  LOP3.LUT R2, R4, 0xffffffe0, RZ, 0xc0, !PT ;  /* 0xffffffe004027812 */ /* 0x000fe400078ec0ff */
[----:B------:R-:W-:Y:S02]  /*0220*/  LOP3.LUT R0, R5, 0xfffffffe, RZ, 0xc0, !PT ;  /* 0xfffffffe05007812 */ /* 0x000fe400078ec0ff */
[----:B------:R-:W-:Y:S01]  /*0230*/  LEA.HI R15, R12, R14, RZ, 0x3 ;  /* 0x0000000e0c0f7211 */ /* 0x000fe200078f18ff */
[----:B------:R-:W-:Y:S01]  /*0240*/  IMAD.IADD R2, R14, 0x1, -R2 ;  /* 0x000000010e027824 */ /* 0x000fe200078e0a02 */
[----:B------:R-:W-:Y:S01]  /*0250*/  LOP3.LUT R3, R3, 0xfffffff8, RZ, 0xc0, !PT ;  /* 0xfffffff803037812 */ /* 0x000fe200078ec0ff */
[----:B------:R-:W-:Y:S01]  /*0260*/  IMAD.IADD R10, R8, 0x1, -R0 ;  /* 0x00000001080a7824 */ /* 0x000fe200078e0a00 */
[----:B------:R-:W-:-:S02]  /*0270*/  SHF.R.S32.HI R243, RZ, 0x3, R15 ;  /* 0x00000003fff37819 */ /* 0x000fc4000001140f */
[----:B------:R-:W-:Y:S01]  /*0280*/  LOP3.LUT R0, R15, 0xfffffff8, RZ, 0xc0, !PT ;  /* 0xfffffff80f007812 */ /* 0x000fe200078ec0ff */
[----:B------:R-:W-:Y:S01]  /*0290*/  IMAD.IADD R8, R11, 0x1, -R3 ;  /* 0x000000010b087824 */ /* 0x000fe200078e0a03 */
[----:B------:R-:W-:Y:S01]  /*02a0*/  SHF.R.S32.HI R5, RZ, 0x1f, R2 ;  /* 0x0000001fff057819 */ /* 0x000fe20000011402 */
[----:B------:R-:W-:Y:S01]  /*02b0*/  IMAD.SHL.U32 R4, R243, 0x40, RZ ;  /* 0x00000040f3047824 */ /* 0x000fe200078e00ff */
[----:B------:R-:W-:Y:S01]  /*02c0*/  LOP3.LUT R3, R9, 0xfffffff0, RZ, 0xc0, !PT ;  /* 0xfffffff009037812 */ /* 0x000fe200078ec0ff */
[----:B------:R-:W-:Y:S01]  /*02d0*/  IMAD.IADD R0, R14, 0x1, -R0 ;  /* 0x000000010e007824 */ /* 0x000fe200078e0a00 */
[----:B------:R-:W-:Y:S02]  /*02e0*/  LEA.HI R250, R5, R2, RZ, 0x2 ;  /* 0x0000000205fa7211 */ /* 0x000fe400078f10ff */
[----:B------:R-:W-:Y:S01]  /*02f0*/  LEA.HI R7, R12, R14, RZ, 0x7 ;  /* 0x0000000e0c077211 */ /* 0x000fe200078f38ff */
[----:B------:R-:W-:Y:S01]  /*0300*/  IMAD.IADD R2, R14, 0x1, -R3 ;  /* 0x000000010e027824 */ /* 0x000fe200078e0a03 */
[----:B------:R-:W-:Y:S01]  /*0310*/  LOP3.LUT R3, R4, 0x1c0, RZ, 0xc0, !PT ;  /* 0x000001c004037812 */ /* 0x000fe200078ec0ff */
[C---:B------:R-:W-:Y:S01]  /*0320*/  IMAD.SHL.U32 R224, R0.reuse, 0x8, RZ ;  /* 0x0000000800e07824 */ /* 0x040fe200078e00ff */
[----:B------:R-:W-:-:S02]  /*0330*/  LOP3.LUT P4, RZ, R0, 0x2, RZ, 0xc0, !PT ;  /* 0x0000000200ff7812 */ /* 0x000fc4000788c0ff */
[----:B------:R-:W-:Y:S02]  /*0340*/  SHF.R.U32.HI R4, RZ, 0x3, R3 ;  /* 0x00000003ff047819 */ /* 0x000fe40000011603 */
[C---:B------:R-:W-:Y:S01]  /*0350*/  LOP3.LUT P3, RZ, R0.reuse, 0x4, RZ, 0xc0, !PT ;  /* 0x0000000400ff7812 */ /* 0x040fe2000786c0ff */
[----:B------:R-:W-:Y:S01]  /*0360*/  IMAD.SHL.U32 R0, R0, 0x40, RZ ;  /* 0x0000004000007824 */ /* 0x000fe200078e00ff */
[----:B------:R-:W-:Y:S02]  /*0370*/  LOP3.LUT R3, R3, 0x38, R224, 0xf8, !PT ;  /* 0x0000003803037812 */ /* 0x000fe400078ef8e0 */
[----:B------:R-:W-:Y:S02]  /*0380*/  SHF.R.S32.HI R5, RZ, 0x1f, R2 ;  /* 0x0000001fff057819 */ /* 0x000fe40000011402 */
[----:B------:R-:W-:Y:S01]  /*0390*/  LOP3.LUT R9, R3, R4, RZ, 0x3c, !PT ;  /* 0x0000000403097212 */ /* 0x000fe200078e3cff */
[----:B------:R-:W-:Y:S01]  /*03a0*/  IMAD.SHL.U32 R3, R206, 0x10, RZ ;  /* 0x00000010ce037824 */ /* 0x000fe200078e00ff */
[----:B------:R-:W-:-:S02]  /*03b0*/  LOP3.LUT R0, R0, 0x1c0, RZ, 0xc0, !PT ;  /* 0x000001c000007812 */ /* 0x000fc400078ec0ff */
[----:B------:R-:W-:Y:S02]  /*03c0*/  LEA.HI R11, R5, R2, RZ, 0x3 ;  /* 0x00000002050b7211 */ /* 0x000fe400078f18ff */
[----:B------:R-:W-:Y:S02]  /*03d0*/  SHF.R.S32.HI R7, RZ, 0x7, R7 ;  /* 0x00000007ff077819 */ /* 0x000fe40000011407 */
[C---:B------:R-:W-:Y:S02]  /*03e0*/  LOP3.LUT R202, R0.reuse, 0x8, R15, 0xf8, !PT ;  /* 0x0000000800ca7812 */ /* 0x040fe400078ef80f */
[----:B------:R-:W-:Y:S01]  /*03f0*/  LOP3.LUT R6, R0, 0x10, R3, 0xf8, !PT ;  /* 0x0000001000067812 */ /* 0x000fe200078ef803 */
[----:B------:R-:W-:Y:S01]  /*0400*/  IMAD.SHL.U32 R3, R10, 0x200, RZ ;  /* 0x000002000a037824 */ /* 0x000fe200078e00ff */
[----:B------:R-:W-:Y:S02]  /*0410*/  SHF.R.U32.HI R198, RZ, 0x3, R0 ;  /* 0x00000003ffc67819 */ /* 0x000fe40000011600 */
[----:B------:R-:W-:Y:S01]  /*0420*/  LOP3.LUT R5, R11, 0xfffffff8, RZ, 0xc0, !PT ;  /* 0xfffffff80b057812 */ /* 0x000fe200078ec0ff */
[----:B------:R-:W-:Y:S01]  /*0430*/  IMAD R0, R7, 0x800, R3 ;  /* 0x0000080007007824 */ /* 0x000fe200078e0203 */
[----:B------:R-:W-:-:S02]  /*0440*/  LOP3.LUT R4, R8, 0x1, RZ, 0xc0, !PT ;  /* 0x0000000108047812 */ /* 0x000fc400078ec0ff */
[----:B------:R-:W-:Y:S01]  /*0450*/  LOP3.LUT R202, R202, R198, RZ, 0x3c, !PT ;  /* 0x000000c6caca7212 */ /* 0x000fe200078e3cff */
[----:B------:R-:W-:Y:S01]  /*0460*/  IMAD.IADD R5, R2, 0x1, -R5 ;  /* 0x0000000102057824 */ /* 0x000fe200078e0a05 */
[----:B------:R-:W-:Y:S02]  /*0470*/  LEA.HI R12, R12, R14, RZ, 0x6 ;  /* 0x0000000e0c0c7211 */ /* 0x000fe400078f30ff */
[----:B------:R-:W-:Y:S01]  /*0480*/  ISETP.NE.U32.AND P0, PT, R4, 0x1, PT ;  /* 0x000000010400780c */ /* 0x000fe20003f05070 */
[----:B------:R-:W-:Y:S01]  /*0490*/  IMAD.IADD R202, R0, 0x1, R202 ;  /* 0x0000000100ca7824 */ /* 0x000fe200078e02ca */
[----:B------:R-:W-:Y:S01]  /*04a0*/  LOP3.LUT R2, R6, 0x8, R15, 0xf8, !PT ;  /* 0x0000000806027812 */ /* 0x000fe200078ef80f */
[----:B------:R-:W-:Y:S01]  /*04b0*/  IMAD.SHL.U32 R6, R5, 0x40, RZ ;  /* 0x0000004005067824 */ /* 0x000fe200078e00ff */
[----:B------:R-:W-:Y:S01]  /*04c0*/  LOP3.LUT R4, R16, 0x7ffffffc, RZ, 0xc0, !PT ;  /* 0x7ffffffc10047812 */ /* 0x000fe200078ec0ff */
[----:B------:R-:W-:Y:S01]  /*04d0*/  IMAD.SHL.U32 R202, R202, 0x2, RZ ;  /* 0x00000002caca7824 */ /* 0x000fe200078e00ff */
[----:B------:R-:W-:-:S02]  /*04e0*/  SHF.R.S32.HI R0, RZ, 0x6, R12 ;  /* 0x00000006ff007819 */ /* 0x000fc4000001140c */
[----:B------:R-:W-:Y:S01]  /*04f0*/  LOP3.LUT R198, R3, R2, R198, 0xf6, !PT ;  /* 0x0000000203c67212 */ /* 0x000fe200078ef6c6 */
[----:B------:R-:W-:Y:S01]  /*0500*/  IMAD.IADD R3, R14, 0x1, -R4 ;  /* 0x000000010e037824 */ /* 0x000fe200078e0a04 */
[----:B------:R-:W-:Y:S01]  /*0510*/  R2P PR, R8, 0x6 ;  /* 0x0000000608007804 */ /* 0x000fe20000000000 */
[C---:B------:R-:W-:Y:S01]  /*0520*/  IMAD R17, R0.reuse, 0x200, R9 ;  /* 0x0000020000117824 */ /* 0x040fe200078e0209 */
[----:B------:R-:W-:Y:S01]  /*0530*/  SEL R197, R197, 0xffffffc0, !P3 ;  /* 0xffffffc0c5c57807 */ /* 0x000fe20005800000 */
[----:B------:R-:W-:Y:S01]  /*0540*/  IMAD.SHL.U32 R4, R0, 0x8, RZ ;  /* 0x0000000800047824 */ /* 0x000fe200078e00ff */
[----:B------:R-:W-:Y:S01]  /*0550*/  SEL R233, R233, 0x10, !P0 ;  /* 0x00000010e9e97807 */ /* 0x000fe20004000000 */
[----:B------:R-:W-:Y:S01]  /*0560*/  IMAD.SHL.U32 R0, R8, 0x40, RZ ;  /* 0x0000004008007824 */ /* 0x000fe200078e00ff */
[----:B------:R1:W-:Y:S01]  /*0570*/  STL [R1+0x8], R17 ;  /* 0x0000081101007387 */ /* 0x0003e20000100800 */
[----:B------:R-:W-:Y:S01]  /*0580*/  IMAD.SHL.U32 R2, R7, 0x20, RZ ;  /* 0x0000002007027824 */ /* 0x000fe200078e00ff */
[----:B------:R-:W-:Y:S01]  /*0590*/  LOP3.LUT R4, R4, 0x18, RZ, 0xc0, !PT ;  /* 0x0000001804047812 */ /* 0x000fe200078ec0ff */
[----:B------:R-:W-:Y:S01]  /*05a0*/  IMAD.SHL.U32 R7, R3, 0x2, RZ ;  /* 0x0000000203077824 */ /* 0x000fe200078e00ff */
[----:B------:R-:W-:Y:S01]  /*05b0*/  LOP3.LUT R0, R0, 0x1c0, RZ, 0xc0, !PT ;  /* 0x000001c000007812 */ /* 0x000fe200078ec0ff */
[----:B------:R-:W-:Y:S01]  /*05c0*/  IMAD.SHL.U32 R3, R10, 0x20, RZ ;  /* 0x000000200a037824 */ /* 0x000fe200078e00ff */
[----:B------:R-:W-:Y:S01]  /*05d0*/  LOP3.LUT R251, R2, 0x6, R251, 0xf8, !PT ;  /* 0x0000000602fb7812 */ /* 0x000fe200078ef8fb */
[----:B------:R-:W-:Y:S01]  /*05e0*/  IMAD R8, R13, 0x400, R7 ;  /* 0x000004000d087824 */ /* 0x000fe200078e0207 */
[----:B------:R-:W-:Y:S01]  /*05f0*/  LOP3.LUT R5, R0, 0x20, R2, 0xf8, !PT ;  /* 0x0000002000057812 */ /* 0x000fe200078ef802 */
[----:B------:R-:W-:Y:S01]  /*0600*/  IMAD.IADD R200, R202, 0x1, R197 ;  /* 0x00000001cac87824 */ /* 0x000fe200078e02c5 */
[----:B------:R-:W-:Y:S01]  /*0610*/  SHF.R.U32.HI R2, RZ, 0x3, R0 ;  /* 0x00000003ff027819 */ /* 0x000fe20000011600 */
[----:B------:R-:W-:Y:S01]  /*0620*/  IMAD.SHL.U32 R216, R17, 0x2, RZ ;  /* 0x0000000211d87824 */ /* 0x000fe200078e00ff */
[----:B------:R-:W-:-:S02]  /*0630*/  LOP3.LUT R9, R4, 0x20, R3, 0xf8, !PT ;  /* 0x0000002004097812 */ /* 0x000fc400078ef803 */
[----:B------:R-:W-:Y:S02]  /*0640*/  LOP3.LUT R3, R6, 0x1c0, RZ, 0xc0, !PT ;  /* 0x000001c006037812 */ /* 0x000fe400078ec0ff */
[----:B------:R-:W-:Y:S02]  /*0650*/  LOP3.LUT R5, R5, R2, RZ, 0x3c, !PT ;  /* 0x0000000205057212 */ /* 0x000fe400078e3cff */
[----:B------:R-:W-:Y:S01]  /*0660*/  LOP3.LUT R6, R2, R0, R4, 0x1e, !PT ;  /* 0x0000000002067212 */ /* 0x000fe200078e1e04 */
[----:B------:R-:W-:Y:S01]  /*0670*/  IMAD.SHL.U32 R0, R10, 0x8, RZ ;  /* 0x000000080a007824 */ /* 0x000fe200078e00ff */
[----:B------:R-:W-:Y:S01]  /*0680*/  SHF.R.U32.HI R2, RZ, 0x3, R3 ;  /* 0x00000003ff027819 */ /* 0x000fe20000011603 */
[----:B------:R-:W-:Y:S01]  /*0690*/  IMAD.IADD R8, R8, 0x1, R5 ;  /* 0x0000000108087824 */ /* 0x000fe200078e0205 */
[----:B------:R-:W-:Y:S01]  /*06a0*/  SHF.R.S32.HI R250, RZ, 0x2, R250 ;  /* 0x00000002fffa7819 */ /* 0x000fe200000114fa */
[----:B------:R-:W-:Y:S01]  /*06b0*/  IMAD.SHL.U32 R4, R11, 0x40, RZ ;  /* 0x000000400b047824 */ /* 0x000fe200078e00ff */
[----:B------:R-:W-:Y:S01]  /*06c0*/  LOP3.LUT R5, R3, 0x8, R0, 0xf8, !PT ;  /* 0x0000000803057812 */ /* 0x000fe200078ef800 */
[----:B------:R-:W-:Y:S01]  /*06d0*/  IMAD.SHL.U32 R231, R8, 0x2, RZ ;  /* 0x0000000208e77824 */ /* 0x000fe200078e00ff */
[----:B------:R-:W-:Y:S01]  /*06e0*/  LOP3.LUT R3, R2, R9, R3, 0x1e, !PT ;  /* 0x0000000902037212 */ /* 0x000fe200078e1e03 */
[----:B------:R-:W-:Y:S01]  /*06f0*/  IMAD R250, R13, 0x10, R250 ;  /* 0x000000100dfa7824 */ /* 0x000fe200078e02fa */
[----:B------:R-:W-:Y:S01]  /*0700*/  LOP3.LUT R2, R5, R2, RZ, 0x3c, !PT ;  /* 0x0000000205027212 */ /* 0x000fe200078e3cff */
[----:B------:R-:W-:Y:S01]  /*0710*/  IMAD R5, R206, 0x400, R7 ;  /* 0x00000400ce057824 */ /* 0x000fe200078e0207 */
[----:B------:R-:W-:Y:S01]  /*0720*/  LOP3.LUT R0, R4, 0xfffffe00, RZ, 0xc0, !PT ;  /* 0xfffffe0004007812 */ /* 0x000fe200078ec0ff */
[C---:B------:R-:W-:Y:S01]  /*0730*/  IMAD.IADD R234, R231.reuse, 0x1, R233 ;  /* 0x00000001e7ea7824 */ /* 0x040fe200078e02e9 */
[----:B------:R-:W-:Y:S01]  /*0740*/  IADD3 R232, R231, 0x20, RZ ;  /* 0x00000020e7e87810 */ /* 0x000fe20007ffe0ff */
[----:B------:R-:W-:Y:S01]  /*0750*/  IMAD.IADD R5, R5, 0x1, R6 ;  /* 0x0000000105057824 */ /* 0x000fe200078e0206 */
[----:B------:R-:W-:Y:S01]  /*0760*/  LOP3.LUT R211, R3, R0, RZ, 0xfc, !PT ;  /* 0x0000000003d37212 */ /* 0x000fe200078efcff */
[--C-:B------:R-:W-:Y:S01]  /*0770*/  IMAD R4, R13, 0x400, R0.reuse ;  /* 0x000004000d047824 */ /* 0x100fe200078e0200 */
[----:B------:R-:W-:Y:S01]  /*0780*/  @P1 IADD3 R232, R231, -0x20, RZ ;  /* 0xffffffe0e7e81810 */ /* 0x000fe20007ffe0ff */
[----:B------:R-:W-:Y:S01]  /*0790*/  IMAD R206, R206, 0x400, R0 ;  /* 0x00000400cece7824 */ /* 0x000fe200078e0200 */
[----:B------:R-:W-:Y:S01]  /*07a0*/  LEA R252, R5, 0xc000, 0x1 ;  /* 0x0000c00005fc7811 */ /* 0x000fe200078e08ff */
[----:B------:R-:W-:-:S02]  /*07b0*/  IMAD.IADD R210, R4, 0x1, R2 ;  /* 0x0000000104d27824 */ /* 0x000fc400078e0202 */
[----:B------:R-:W-:Y:S01]  /*07c0*/  IMAD.IADD R206, R2, 0x1, R206 ;  /* 0x0000000102ce7824 */ /* 0x000fe200078e02ce */
[C---:B------:R-:W-:Y:S01]  /*07d0*/  IADD3 R2, R252.reuse, 0x40, RZ ;  /* 0x00000040fc027810 */ /* 0x040fe20007ffe0ff */
[----:B------:R-:W-:Y:S01]  /*07e0*/  IMAD.MOV.U32 R0, RZ, RZ, 0x20 ;  /* 0x00000020ff007424 */ /* 0x000fe200078e00ff */
[----:B------:R-:W-:Y:S01]  /*07f0*/  @P2 IADD3 R2, R252, -0x40, RZ ;  /* 0xffffffc0fc022810 */ /* 0x000fe20007ffe0ff */
[----:B------:R-:W-:Y:S01]  /*0800*/  IMAD.IADD R233, R233, 0x1, R232 ;  /* 0x00000001e9e97824 */ /* 0x000fe200078e02e8 */
[----:B------:R-:W-:Y:S02]  /*0810*/  LEA R206, R206, 0x10000, 0x1 ;  /* 0x00010000cece7811 */ /* 0x000fe400078e08ff */
[----:B------:R-:W-:Y:S01]  /*0820*/  SEL R0, R0, 0xffffffe0, !P4 ;  /* 0xffffffe000007807 */ /* 0x000fe20006000000 */
[----:B------:R1:W-:Y:S03]  /*0830*/  STL [R1], R2 ;  /* 0x0000000201007387 */ /* 0x0003e60000100800 */
[----:B------:R-:W-:Y:S01]  /*0840*/  IADD3 R204, R197, R202, R0 ;  /* 0x000000cac5cc7210 */ /* 0x000fe20007ffe000 */
[----:B------:R-:W-:-:S02]  /*0850*/  IMAD R197, R198, 0x2, R197 ;  /* 0x00000002c6c57824 */ /* 0x000fc400078e02c5 */
[----:B------:R-:W-:Y:S02]  /*0860*/  IMAD.IADD R203, R202, 0x1, R0 ;  /* 0x00000001cacb7824 */ /* 0x000fe400078e0200 */
[----:B--2---:R-:W-:Y:S02]  /*0870*/  IMAD.SHL.U32 R198, R198, 0x2, RZ ;  /* 0x00000002c6c67824 */ /* 0x004fe400078e00ff */
.L_x_266:
[----:B--2---:R-:W2:Y:S01]  /*0880*/  S2R R34, SR_CTAID.Y ;  /* 0x0000000000227919 */ /* 0x004ea20000002600 */
[----:B---3--:R-:W3:Y:S01]  /*0890*/  LDC.U8 R0, c[0x0][0x312] ;  /* 0x0000c480ff007b82 */ /* 0x008ee20000000000 */
[----:B------:R-:W-:Y:S02]  /*08a0*/  ISETP.NE.U32.AND P2, PT, RZ, c[0x0][0x240], PT ;  /* 0x00009000ff007a0c */ /* 0x000fe40003f45070 */
[----:B------:R-:W-:Y:S02]  /*08b0*/  ISETP.EQ.U32.AND P5, PT, RZ, c[0x0][0x248], PT ;  /* 0x00009200ff007a0c */ /* 0x000fe40003fa2070 */
[----:B------:R-:W-:Y:S02]  /*08c0*/  ISETP.NE.AND.EX P2, PT, RZ, c[0x0][0x244], PT, P2 ;  /* 0x00009100ff007a0c */ /* 0x000fe40003f45320 */
[----:B------:R-:W-:Y:S01]  /*08d0*/  ISETP.NE.U32.AND P3, PT, RZ, c[0x0][0x250], PT ;  /* 0x00009400ff007a0c */ /* 0x000fe20003f65070 */
[----:B-1----:R-:W-:-:S03]  /*08e0*/  IMAD.MOV.U32 R35, RZ, RZ, -0x1 ;  /* 0xffffffffff237424 */ /* 0x002fc600078e00ff */
[----:B------:R-:W-:Y:S01]  /*08f0*/  ISETP.NE.AND.EX P3, PT, RZ, c[0x0][0x254], PT, P3 ;  /* 0x00009500ff007a0c */ /* 0x000fe20003f65330 */
[----:B--2---:R-:W-:Y:S01]  /*0900*/  IMAD.SHL.U32 R8, R34, 0x4, RZ ;  /* 0x0000000422087824 */ /* 0x004fe200078e00ff */
[----:B------:R-:W-:Y:S02]  /*0910*/  SHF.R.S32.HI R31, RZ, 0x1f, R34 ;  /* 0x0000001fff1f7819 */ /* 0x000fe40000011422 */
[----:B---3--:R-:W-:Y:S01]  /*0920*/  ISETP.NE.AND P4, PT, R0, RZ, PT ;  /* 0x000000ff0000720c */ /* 0x008fe20003f85270 */
[----:B------:R-:W-:Y:S01]  /*0930*/  IMAD.MOV.U32 R0, RZ, RZ, -0x1 ;  /* 0xffffffffff007424 */ /* 0x000fe200078e00ff */
[----:B------:R-:W-:Y:S02]  /*0940*/  SHF.L.U64.HI R7, R34, 0x2, R31 ;  /* 0x0000000222077819 */ /* 0x000fe4000001021f */
[----:B-1----:R-:W-:Y:S02]  /*0950*/  IADD3 R2, P0, R8, c[0x0][0x240], RZ ;  /* 0x0000900008027a10 */ /* 0x002fe40007f1e0ff */
        /* <DEDUP_REMOVED lines=21> */
.L_x_218:
        /* <DEDUP_REMOVED lines=13> */
[----:B------:R-:W-:Y:S01]  /*0b80*/  IADD3 R2, R230, 0x40, R17 ;  /* 0x00000040e6027810 */ /* 0x000fe20007ffe011 */
[----:B------:R-:W-:Y:S01]  /*0b90*/  IMAD.WIDE.U32 R8, R34, c[0x0][0x178], RZ ;  /* 0x00005e0022087a25 */ /* 0x000fe200078e00ff */
[----:B------:R-:W-:Y:S02]  /*0ba0*/  IADD3 R3, R230, 0x3f, RZ ;  /* 0x0000003fe6037810 */ /* 0x000fe40007ffe0ff */
[----:B------:R-:W-:Y:S02]  /*0bb0*/  IADD3 R2, R2, c[0x0][0x2e4], -R219 ;  /* 0x0000b90002027a10 */ /* 0x000fe40007ffe8db */
[----:B------:R-:W-:Y:S02]  /*0bc0*/  ISETP.NE.AND P0, PT, R35, -0x1, PT ;  /* 0xffffffff2300780c */ /* 0x000fe40003f05270 */
[----:B------:R-:W-:Y:S02]  /*0bd0*/  IADD3 R2, R2, 0x3f, RZ ;  /* 0x0000003f02027810 */ /* 0x000fe40007ffe0ff */
[----:B------:R-:W-:-:S02]  /*0be0*/  SHF.R.S32.HI R4, RZ, 0x1f, R3 ;  /* 0x0000001fff047819 */ /* 0x000fc40000011403 */
[----:B------:R-:W-:Y:S02]  /*0bf0*/  SHF.R.S32.HI R5, RZ, 0x1f, R2 ;  /* 0x0000001fff057819 */ /* 0x000fe40000011402 */
[----:B------:R-:W-:Y:S01]  /*0c00*/  LEA.HI R3, R4, R3, RZ, 0x6 ;  /* 0x0000000304037211 */ /* 0x000fe200078f30ff */
[----:B------:R-:W-:Y:S01]  /*0c10*/  IMAD R4, R31, c[0x0][0x178], RZ ;  /* 0x00005e001f047a24 */ /* 0x000fe200078e02ff */
[----:B------:R-:W-:Y:S02]  /*0c20*/  LEA.HI R2, R5, R2, RZ, 0x6 ;  /* 0x0000000205027211 */ /* 0x000fe400078f30ff */
[----:B------:R-:W-:Y:S01]  /*0c30*/  ISETP.NE.AND P1, PT, R0, -0x1, PT ;  /* 0xffffffff0000780c */ /* 0x000fe20003f25270 */
[----:B------:R-:W-:Y:S01]  /*0c40*/  @P0 IMAD.IADD R6, R244, 0x1, R35 ;  /* 0x00000001f4060824 */ /* 0x000fe200078e0223 */
[----:B------:R-:W-:Y:S02]  /*0c50*/  SHF.R.S32.HI R7, RZ, 0x6, R3 ;  /* 0x00000006ff077819 */ /* 0x000fe40000011403 */
[----:B------:R-:W-:Y:S01]  /*0c60*/  SHF.R.S32.HI R3, RZ, 0x6, R2 ;  /* 0x00000006ff037819 */ /* 0x000fe20000011402 */
[----:B------:R-:W-:-:S02]  /*0c70*/  IMAD R2, R34, c[0x0][0x17c], R4 ;  /* 0x00005f0022027a24 */ /* 0x000fc400078e0204 */
[----:B------:R-:W-:Y:S01]  /*0c80*/  IMAD.WIDE.U32 R4, R0, c[0x0][0x190], RZ ;  /* 0x0000640000047a25 */ /* 0x000fe200078e00ff */
[----:B------:R-:W-:-:S03]  /*0c90*/  IMNMX R217, R7, R3, PT ;  /* 0x0000000307d97217 */ /* 0x000fc60003800200 */
[----:B------:R-:W-:Y:S01]  /*0ca0*/  IMAD.IADD R23, R9, 0x1, R2 ;  /* 0x0000000109177824 */ /* 0x000fe200078e0202 */
[----:B------:R-:W-:Y:S01]  /*0cb0*/  LEA R9, R217, 0xffffffc0, 0x6 ;  /* 0xffffffc0d9097811 */ /* 0x000fe200078e30ff */
[----:B------:R-:W-:Y:S01]  /*0cc0*/  IMAD R7, R0, c[0x0][0x194], RZ ;  /* 0x0000650000077a24 */ /* 0x000fe200078e02ff */
[----:B------:R-:W-:Y:S01]  /*0cd0*/  SEL R27, R8, R4, !P1 ;  /* 0x00000004081b7207 */ /* 0x000fe20004800000 */
[----:B------:R-:W-:Y:S01]  /*0ce0*/  @P0 IMAD.WIDE.U32 R2, R6, c[0x0][0x198], RZ ;  /* 0x0000660006020a25 */ /* 0x000fe200078e00ff */
[----:B------:R-:W-:-:S03]  /*0cf0*/  SHF.R.S32.HI R19, RZ, 0x1f, R9 ;  /* 0x0000001fff137819 */ /* 0x000fc60000011409 */
[----:B------:R-:W-:Y:S02]  /*0d00*/  @P1 IMAD.IADD R23, R5, 0x1, R7 ;  /* 0x0000000105171824 */ /* 0x000fe400078e0207 */
        /* <DEDUP_REMOVED lines=13> */
.L_x_220:
        /* <DEDUP_REMOVED lines=15> */
.L_x_221:
[----:B------:R-:W-:Y:S01]  /*0ed0*/  IABS R12, c[0x0][0x1c8] ;  /* 0x00007200000c7a13 */ /* 0x000fe20000000000 */
[----:B------:R-:W2:Y:S01]  /*0ee0*/  LDC.U8 R13, c[0x0][0x328] ;  /* 0x0000ca00ff0d7b82 */ /* 0x000ea20000000000 */
[----:B------:R-:W-:Y:S01]  /*0ef0*/  IABS R7, R246 ;  /* 0x000000f600077213 */ /* 0x000fe20000000000 */
[C---:B------:R-:W-:Y:S01]  /*0f00*/  @P1 IMAD.WIDE.U32 R4, R0.reuse, c[0x0][0x370], RZ ;  /* 0x0000dc0000041a25 */ /* 0x040fe200078e00ff */
[----:B------:R-:W3:Y:S01]  /*0f10*/  I2F.RP R2, R12 ;  /* 0x0000000c00027306 */ /* 0x000ee20000209400 */
[----:B------:R-:W-:Y:S01]  /*0f20*/  MOV R10, c[0x0][0x224] ;  /* 0x00008900000a7a02 */ /* 0x000fe20000000f00 */
[----:B------:R-:W4:Y:S01]  /*0f30*/  S2R R14, SR_CTAID.X ;  /* 0x00000000000e7919 */ /* 0x000f220000002500 */
[----:B------:R-:W-:Y:S01]  /*0f40*/  MOV R8, R7 ;  /* 0x0000000700087202 */ /* 0x000fe20000000f00 */
[----:B------:R-:W-:Y:S01]  /*0f50*/  @P1 IMAD R18, R0, c[0x0][0x374], R5 ;  /* 0x0000dd0000121a24 */ /* 0x000fe200078e0205 */
[----:B------:R-:W-:Y:S01]  /*0f60*/  LOP3.LUT R7, R246, c[0x0][0x1c8], RZ, 0x3c, !PT ;  /* 0x00007200f6077a12 */ /* 0x000fe200078e3cff */
[----:B------:R-:W-:Y:S01]  /*0f70*/  @P1 IMAD.MOV.U32 R15, RZ, RZ, R4 ;  /* 0x000000ffff0f1224 */ /* 0x000fe200078e0004 */
[----:B------:R-:W-:Y:S01]  /*0f80*/  SHF.R.S32.HI R10, RZ, 0x1f, R10 ;  /* 0x0000001fff0a7819 */ /* 0x000fe2000001140a */
[----:B------:R-:W-:Y:S01]  /*0f90*/  @!P1 IMAD.WIDE.U32 R4, R34, c[0x0][0x368], RZ ;  /* 0x0000da0022049a25 */ /* 0x000fe200078e00ff */
[----:B------:R-:W-:Y:S01]  /*0fa0*/  ISETP.GE.AND P4, PT, R7, RZ, PT ;  /* 0x000000ff0700720c */ /* 0x000fe20003f86270 */
[----:B------:R-:W5:Y:S01]  /*0fb0*/  LDC.U8 R24, c[0x0][0x3d0] ;  /* 0x0000f400ff187b82 */ /* 0x000f620000000000 */
[----:B------:R-:W-:Y:S01]  /*0fc0*/  MOV R33, c[0x0][0x22c] ;  /* 0x00008b0000217a02 */ /* 0x000fe20000000f00 */
[----:B------:R-:W-:Y:S01]  /*0fd0*/  IMAD R7, R10, R34, RZ ;  /* 0x000000220a077224 */ /* 0x000fe200078e02ff */
[----:B------:R-:W-:Y:S01]  /*0fe0*/  @!P1 MOV R15, R4 ;  /* 0x00000004000f9202 */ /* 0x000fe20000000f00 */
[----:B------:R-:W-:Y:S01]  /*0ff0*/  IMAD.WIDE.U32 R10, R34, c[0x0][0x224], RZ ;  /* 0x00008900220a7a25 */ /* 0x000fe200078e00ff */
[----:B------:R-:W-:Y:S01]  /*1000*/  SHF.R.S32.HI R247, RZ, 0x1f, R246 ;  /* 0x0000001ffff77819 */ /* 0x000fe200000114f6 */
[----:B---3--:R-:W3:Y:S02]  /*1010*/  MUFU.RCP R2, R2 ;  /* 0x0000000200027308 */ /* 0x008ee40000001000 */
[----:B------:R-:W-:Y:S01]  /*1020*/  IMAD.WIDE R20, R33, c[0x0][0x1c0], RZ ;  /* 0x0000700021147a25 */ /* 0x000fe200078e02ff */
[----:B--2---:R-:W-:-:S02]  /*1030*/  ISETP.NE.AND P3, PT, R13, RZ, PT ;  /* 0x000000ff0d00720c */ /* 0x004fc40003f65270 */
[----:B---3--:R-:W-:-:S04]  /*1040*/  IADD3 R2, R2, 0xffffffe, RZ ;  /* 0x0ffffffe02027810 */ /* 0x008fc80007ffe0ff */
[----:B------:R-:W2:Y:S02]  /*1050*/  F2I.FTZ.U32.TRUNC.NTZ R3, R2 ;  /* 0x0000000200037305 */ /* 0x000ea4000021f000 */
[----:B--2---:R-:W-:-:S05]  /*1060*/  IADD3 R2, RZ, -R3, RZ ;  /* 0x80000003ff027210 */ /* 0x004fca0007ffe0ff */
[----:B------:R-:W-:Y:S02]  /*1070*/  IMAD R6, R2, R12, RZ ;  /* 0x0000000c02067224 */ /* 0x000fe400078e02ff */
[----:B------:R-:W-:-:S04]  /*1080*/  IMAD.MOV.U32 R2, RZ, RZ, RZ ;  /* 0x000000ffff027224 */ /* 0x000fc800078e00ff */
[----:B------:R-:W-:-:S04]  /*1090*/  IMAD.HI.U32 R2, R3, R6, R2 ;  /* 0x0000000603027227 */ /* 0x000fc800078e0002 */
[----:B------:R-:W-:Y:S02]  /*10a0*/  @!P1 IMAD R6, R31, c[0x0][0x368], RZ ;  /* 0x0000da001f069a24 */ /* 0x000fe400078e02ff */
[----:B------:R-:W-:-:S04]  /*10b0*/  IMAD.HI.U32 R2, R2, R8, RZ ;  /* 0x0000000802027227 */ /* 0x000fc800078e00ff */
[----:B------:R-:W-:Y:S02]  /*10c0*/  IMAD.MOV R3, RZ, RZ, -R2 ;  /* 0x000000ffff037224 */ /* 0x000fe400078e0a02 */
[----:B------:R-:W-:Y:S02]  /*10d0*/  @!P1 IMAD R6, R34, c[0x0][0x36c], R6 ;  /* 0x0000db0022069a24 */ /* 0x000fe400078e0206 */
        /* <DEDUP_REMOVED lines=15> */
[----:B-----5:R-:W-:Y:S02]  /*11d0*/  ISETP.NE.AND P2, PT, R24, RZ, PT ;  /* 0x000000ff1800720c */ /* 0x020fe40003f45270 */
[----:B------:R-:W-:Y:S01]  /*11e0*/  @!P5 IADD3 R2, R2, 0x1, RZ ;  /* 0x000000010202d810 */ /* 0x000fe20007ffe0ff */
[----:B------:R-:W-:Y:S01]  /*11f0*/  @!P5 IMAD.IADD R3, R3, 0x1, -R12 ;  /* 0x000000010303d824 */ /* 0x000fe200078e0a0c */
[----:B------:R-:W-:Y:S01]  /*1200*/  SEL R16, R10, R4, !P1 ;  /* 0x000000040a107207 */ /* 0x000fe20004800000 */
[----:B------:R-:W-:Y:S01]  /*1210*/  @P3 IMAD R4, R34, c[0x0][0x214], RZ ;  /* 0x0000850022043a24 */ /* 0x000fe200078e02ff */
[----:B------:R-:W-:Y:S01]  /*1220*/  ISETP.NE.AND P5, PT, RZ, c[0x0][0x1c8], PT ;  /* 0x00007200ff007a0c */ /* 0x000fe20003fa5270 */
[----:B------:R-:W-:Y:S01]  /*1230*/  IMAD.IADD R13, R11, 0x1, R7 ;  /* 0x000000010b0d7824 */ /* 0x000fe200078e0207 */
[----:B------:R-:W-:Y:S01]  /*1240*/  ISETP.GE.U32.AND P6, PT, R3, R12, PT ;  /* 0x0000000c0300720c */ /* 0x000fe20003fc6070 */
[----:B------:R-:W-:-:S02]  /*1250*/  IMAD R3, R21, R0, RZ ;  /* 0x0000000015037224 */ /* 0x000fc400078e02ff */
[----:B----4-:R-:W-:-:S03]  /*1260*/  IMAD.WIDE.U32 R10, R14, c[0x0][0x3d8], RZ ;  /* 0x0000f6000e0a7a25 */ /* 0x010fc600078e00ff */
[----:B------:R-:W-:Y:S01]  /*1270*/  @P1 IADD3 R13, R5, R3, RZ ;  /* 0x00000003050d1210 */ /* 0x000fe20007ffe0ff */
[----:B------:R-:W-:Y:S01]  /*1280*/  IMAD R12, R21, R6, RZ ;  /* 0x00000006150c7224 */ /* 0x000fe200078e02ff */
[----:B------:R-:W-:Y:S01]  /*1290*/  @P3 SEL R3, R4, R0, !P1 ;  /* 0x0000000004033207 */ /* 0x000fe20004800000 */
[----:B------:R-:W-:Y:S01]  /*12a0*/  IMAD R4, R14, c[0x0][0x3dc], R11 ;  /* 0x0000f7000e047a24 */ /* 0x000fe200078e020b */
[----:B------:R-:W-:Y:S01]  /*12b0*/  SEL R24, R10, RZ, P2 ;  /* 0x000000ff0a187207 */ /* 0x000fe20001000000 */
[----:B------:R-:W-:Y:S01]  /*12c0*/  IMAD.WIDE.U32 R6, R20, R6, RZ ;  /* 0x0000000614067225 */ /* 0x000fe200078e00ff */
[----:B------:R-:W-:Y:S02]  /*12d0*/  SHF.R.S32.HI R21, RZ, 0x1f, R17 ;  /* 0x0000001fff157819 */ /* 0x000fe40000011411 */
[----:B------:R-:W-:Y:S01]  /*12e0*/  @P6 IADD3 R2, R2, 0x1, RZ ;  /* 0x0000000102026810 */ /* 0x000fe20007ffe0ff */
[----:B------:R-:W-:Y:S01]  /*12f0*/  IMAD R8, R20, R8, R12 ;  /* 0x0000000814087224 */ /* 0x000fe200078e020c */
[----:B------:R-:W-:Y:S01]  /*1300*/  SEL R20, R4, RZ, P2 ;  /* 0x000000ff04147207 */ /* 0x000fe20001000000 */
[----:B------:R-:W-:-:S02]  /*1310*/  @!P3 IMAD R5, R34, c[0x0][0x1c0], R246 ;  /* 0x000070002205ba24 */ /* 0x000fc400078e02f6 */
[----:B------:R-:W-:Y:S01]  /*1320*/  IMAD.MOV.U32 R14, RZ, RZ, R2 ;  /* 0x000000ffff0e7224 */ /* 0x000fe200078e0002 */
[----:B------:R-:W-:Y:S01]  /*1330*/  IADD3 R8, R7, R8, RZ ;  /* 0x0000000807087210 */ /* 0x000fe20007ffe0ff */
[C---:B------:R-:W-:Y:S02]  /*1340*/  @P3 IMAD R2, R246.reuse, c[0x0][0x234], R3 ;  /* 0x00008d00f6023a24 */ /* 0x040fe400078e0203 */
[----:B------:R-:W-:Y:S01]  /*1350*/  IMAD R3, R246, c[0x0][0x22c], RZ ;  /* 0x00008b00f6037a24 */ /* 0x000fe200078e02ff */
[----:B------:R-:W-:Y:S01]  /*1360*/  @!P4 IADD3 R14, -R14, RZ, RZ ;  /* 0x000000ff0e0ec210 */ /* 0x000fe20007ffe1ff */
[----:B------:R-:W-:Y:S01]  /*1370*/  @!P3 IMAD R2, R5, c[0x0][0x214], RZ ;  /* 0x000085000502ba24 */ /* 0x000fe200078e02ff */
[----:B------:R-:W-:Y:S02]  /*1380*/  @!P5 LOP3.LUT R14, RZ, c[0x0][0x1c8], RZ, 0x33, !PT ;  /* 0x00007200ff0eda12 */ /* 0x000fe400078e33ff */
[----:B------:R-:W-:Y:S02]  /*1390*/  SHF.R.S32.HI R12, RZ, 0x1f, R3 ;  /* 0x0000001fff0c7819 */ /* 0x000fe40000011403 */
[----:B------:R-:W-:Y:S01]  /*13a0*/  SHF.R.S32.HI R26, RZ, 0x1f, R14 ;  /* 0x0000001fff1a7819 */ /* 0x000fe2000001140e */
[----:B------:R-:W-:Y:S05]  /*13b0*/  @!P3 BRA `(.L_x_222) ;  /* 0x000000700000b947 */ /* 0x000fea0003800000 */
[----:B------:R-:W-:Y:S01]  /*13c0*/  @!P1 IMAD R0, R34, c[0x0][0x224], RZ ;  /* 0x0000890022009a24 */ /* 0x000fe200078e02ff */
[----:B------:R-:W-:-:S02]  /*13d0*/  MOV R5, 0x80 ;  /* 0x0000008000057802 */ /* 0x000fc40000000f00 */
[----:B------:R-:W-:Y:S02]  /*13e0*/  MOV R4, c[0x0][0x210] ;  /* 0x0000840000047a02 */ /* 0x000fe40000000f00 */
[----:B------:R-:W-:-:S03]  /*13f0*/  LEA R0, R34, R0, 0x7 ;  /* 0x0000000022007211 */ /* 0x000fc600078e38ff */
[----:B------:R-:W-:-:S04]  /*1400*/  IMAD R4, R5, R4, c[0x0][0x234] ;  /* 0x00008d0005047624 */ /* 0x000fc800078e0204 */
[----:B------:R-:W-:Y:S01]  /*1410*/  IMAD R0, R4, R246, R0 ;  /* 0x000000f604007224 */ /* 0x000fe200078e0200 */
[----:B------:R-:W-:Y:S05]  /*1420*/  BRA `(.L_x_223) ;  /* 0x0000002000007947 */ /* 0x000fea0003800000 */
.L_x_222:
[----:B------:R-:W-:-:S04]  /*1430*/  IMAD R0, R34, c[0x0][0x1c0], R246 ;  /* 0x0000700022007a24 */ /* 0x000fc800078e02f6 */
[----:B------:R-:W-:Y:S02]  /*1440*/  IMAD R0, R0, c[0x0][0x224], RZ ;  /* 0x0000890000007a24 */ /* 0x000fe400078e02ff */
.L_x_223:
[----:B------:R-:W2:Y:S01]  /*1450*/  S2R R30, SR_TID.X ;  /* 0x00000000001e7919 */ /* 0x000ea20000002100 */
[----:B------:R-:W-:Y:S01]  /*1460*/  IMAD R33, R33, c[0x0][0x1c0], RZ ;  /* 0x0000700021217a24 */ /* 0x000fe200078e02ff */
[----:B------:R-:W-:Y:S01]  /*1470*/  SHF.R.S32.HI R225, RZ, 0x1f, R224 ;  /* 0x0000001fffe17819 */ /* 0x000fe200000114e0 */
[C---:B------:R-:W-:Y:S01]  /*1480*/  IMAD.IADD R2, R9.reuse, 0x1, R2 ;  /* 0x0000000109027824 */ /* 0x040fe200078e0202 */
[----:B------:R-:W-:Y:S01]  /*1490*/  BSSY B1, `(.L_x_219) ;  /* 0x00005ec000017945 */ /* 0x000fe20003800000 */
[----:B------:R-:W-:Y:S01]  /*14a0*/  IMAD.MOV.U32 R4, RZ, RZ, 0x4 ;  /* 0x00000004ff047424 */ /* 0x000fe200078e00ff */
[----:B------:R-:W-:Y:S01]  /*14b0*/  IADD3 R226, R224, 0x40, RZ ;  /* 0x00000040e0e27810 */ /* 0x000fe20007ffe0ff */
[----:B------:R-:W-:Y:S02]  /*14c0*/  IMAD.IADD R0, R9, 0x1, R0 ;  /* 0x0000000109007824 */ /* 0x000fe400078e0200 */
[----:B------:R-:W-:Y:S02]  /*14d0*/  IMAD.SHL.U32 R7, R33, 0x40, RZ ;  /* 0x0000004021077824 */ /* 0x000fe400078e00ff */
[----:B------:R-:W-:Y:S01]  /*14e0*/  IMAD.WIDE R10, R2, R4, c[0x0][0x200] ;  /* 0x00008000020a7625 */ /* 0x000fe200078e0204 */
[----:B------:R-:W-:-:S02]  /*14f0*/  IADD3 R2, P4, R224, R15, RZ ;  /* 0x0000000fe0027210 */ /* 0x000fc40007f9e0ff */
[----:B------:R-:W-:Y:S01]  /*1500*/  IADD3 R3, P3, P1, R6, R7, R3 ;  /* 0x0000000706037210 */ /* 0x000fe2000797e003 */
[----:B------:R-:W-:Y:S01]  /*1510*/  IMAD.WIDE R4, R0, R4, c[0x0][0x3c8] ;  /* 0x0000f20000047625 */ /* 0x000fe200078e0204 */
[----:B------:R-:W-:Y:S02]  /*1520*/  SHF.R.S32.HI R0, RZ, 0x1f, R7 ;  /* 0x0000001fff007819 */ /* 0x000fe40000011407 */
[----:B------:R-:W-:Y:S01]  /*1530*/  MOV R235, R11 ;  /* 0x0000000b00eb7202 */ /* 0x000fe20000000f00 */
[----:B------:R-:W-:Y:S01]  /*1540*/  IMAD.MOV.U32 R237, RZ, RZ, R5 ;  /* 0x000000ffffed7224 */ /* 0x000fe200078e0005 */
[----:B------:R-:W-:Y:S01]  /*1550*/  IADD3.X R6, R8, R0, R12, P3, P1 ;  /* 0x0000000008067210 */ /* 0x000fe20001fe240c */
[----:B------:R-:W-:Y:S01]  /*1560*/  IMAD R5, R19, c[0x0][0x370], RZ ;  /* 0x0000dc0013057a24 */ /* 0x000fe200078e02ff */
[----:B------:R-:W-:Y:S01]  /*1570*/  IADD3 R16, P3, P1, R24, R3, R16 ;  /* 0x0000000318107210 */ /* 0x000fe2000797e010 */
[----:B------:R-:W-:Y:S01]  /*1580*/  IMAD.MOV.U32 R238, RZ, RZ, R4 ;  /* 0x000000ffffee7224 */ /* 0x000fe200078e0004 */
[----:B--2---:R-:W-:Y:S01]  /*1590*/  SHF.R.S32.HI R32, RZ, 0x1f, R30 ;  /* 0x0000001fff207819 */ /* 0x004fe2000001141e */
[----:B------:R-:W-:Y:S01]  /*15a0*/  IMAD.X R3, R225, 0x1, R18, P4 ;  /* 0x00000001e1037824 */ /* 0x000fe200020e0612 */
[----:B------:R-:W-:Y:S01]  /*15b0*/  IADD3 R4, P5, R243, R9, RZ ;  /* 0x00000009f3047210 */ /* 0x000fe20007fbe0ff */
[C---:B------:R-:W-:Y:S01]  /*15c0*/  IMAD R7, R9.reuse, c[0x0][0x374], R5 ;  /* 0x0000dd0009077a24 */ /* 0x040fe200078e0205 */
[----:B------:R-:W-:Y:S01]  /*15d0*/  LEA.HI R8, R32, R30, RZ, 0x5 ;  /* 0x0000001e20087211 */ /* 0x000fe200078f28ff */
[----:B------:R-:W-:Y:S01]  /*15e0*/  IMAD.WIDE.U32 R2, R9, c[0x0][0x370], R2 ;  /* 0x0000dc0009027a25 */ /* 0x000fe200078e0002 */
[----:B------:R-:W-:-:S02]  /*15f0*/  SHF.R.S32.HI R18, RZ, 0x1f, R243 ;  /* 0x0000001fff127819 */ /* 0x000fc400000114f3 */
[----:B------:R-:W-:Y:S01]  /*1600*/  LOP3.LUT R0, R8, 0xffffffe0, RZ, 0xc0, !PT ;  /* 0xffffffe008007812 */ /* 0x000fe200078ec0ff */
[----:B------:R-:W-:Y:S01]  /*1610*/  IMAD.IADD R3, R3, 0x1, R7 ;  /* 0x0000000103037824 */ /* 0x000fe200078e0207 */
[----:B------:R-:W-:Y:S01]  /*1620*/  SHF.R.S32.HI R5, RZ, 0x5, R8 ;  /* 0x00000005ff057819 */ /* 0x000fe20000011408 */
[----:B------:R-:W-:Y:S01]  /*1630*/  IMAD.MOV.U32 R236, RZ, RZ, R10 ;  /* 0x000000ffffec7224 */ /* 0x000fe200078e000a */
[----:B------:R-:W-:Y:S01]  /*1640*/  IADD3 R8, -R0, R30, RZ ;  /* 0x0000001e00087210 */ /* 0x000fe20007ffe1ff */
[----:B------:R-:W-:Y:S01]  /*1650*/  IMAD.X R0, R18, 0x1, R19, P5 ;  /* 0x0000000112007824 */ /* 0x000fe200028e0613 */
[----:B------:R-:W-:Y:S01]  /*1660*/  IADD3.X R12, R20, R6, R13, P3, P1 ;  /* 0x00000006140c7210 */ /* 0x000fe20001fe240d */
[----:B------:R-:W-:Y:S02]  /*1670*/  IMAD R6, R247, c[0x0][0x378], RZ ;  /* 0x0000de00f7067a24 */ /* 0x000fe400078e02ff */
[----:B------:R-:W-:Y:S01]  /*1680*/  IMAD R8, R5, R33, R8 ;  /* 0x0000002105087224 */ /* 0x000fe200078e0208 */
[----:B------:R-:W-:Y:S01]  /*1690*/  IADD3 R5, -R219, R230, R17 ;  /* 0x000000e6db057210 */ /* 0x000fe20007ffe111 */
[----:B------:R-:W-:-:S02]  /*16a0*/  IMAD R9, R0, c[0x0][0x190], RZ ;  /* 0x0000640000097a24 */ /* 0x000fc400078e02ff */
[----:B------:R-:W-:Y:S01]  /*16b0*/  IMAD R10, R246, c[0x0][0x37c], R6 ;  /* 0x0000df00f60a7a24 */ /* 0x000fe200078e0206 */
[----:B------:R-:W-:Y:S01]  /*16c0*/  IADD3 R0, R5, -c[0x0][0x2e8], RZ ;  /* 0x8000ba0005007a10 */ /* 0x000fe20007ffe0ff */
[----:B------:R-:W-:Y:S01]  /*16d0*/  IMAD R13, R4, c[0x0][0x194], R9 ;  /* 0x00006500040d7a24 */ /* 0x000fe200078e0209 */
[----:B------:R-:W-:Y:S01]  /*16e0*/  IADD3 R9, P1, R8, R16, RZ ;  /* 0x0000001008097210 */ /* 0x000fe20007f3e0ff */
[----:B------:R-:W-:Y:S01]  /*16f0*/  IMAD.WIDE.U32 R4, R4, c[0x0][0x190], R224 ;  /* 0x0000640004047a25 */ /* 0x000fe200078e00e0 */
[----:B------:R-:W-:Y:S02]  /*1700*/  SHF.R.S32.HI R7, RZ, 0x1f, R0 ;  /* 0x0000001fff077819 */ /* 0x000fe40000011400 */
[----:B------:R-:W-:Y:S01]  /*1710*/  LEA.HI.X.SX32 R12, R8, R12, 0x1, P1 ;  /* 0x0000000c080c7211 */ /* 0x000fe200008f0eff */
[----:B------:R-:W-:Y:S01]  /*1720*/  IMAD.WIDE.U32 R2, R246, c[0x0][0x378], R2 ;  /* 0x0000de00f6027a25 */ /* 0x000fe200078e0002 */
[----:B------:R-:W-:Y:S02]  /*1730*/  IADD3 R6, P3, R27, R4, RZ ;  /* 0x000000041b067210 */ /* 0x000fe40007f7e0ff */
[----:B------:R-:W-:Y:S01]  /*1740*/  LEA.HI R4, R7, R0, RZ, 0x6 ;  /* 0x0000000007047211 */ /* 0x000fe200078f30ff */
[----:B------:R-:W-:Y:S01]  /*1750*/  IMAD R11, R247, c[0x0][0x1a8], RZ ;  /* 0x00006a00f70b7a24 */ /* 0x000fe200078e02ff */
[----:B------:R-:W-:Y:S01]  /*1760*/  IADD3.X R7, R23, R5, R13, P3, !PT ;  /* 0x0000000517077210 */ /* 0x000fe20001ffe40d */
[----:B------:R-:W-:Y:S01]  /*1770*/  IMAD.IADD R5, R3, 0x1, R10 ;  /* 0x0000000103057824 */ /* 0x000fe200078e020a */
[----:B------:R-:W-:Y:S01]  /*1780*/  SHF.R.S32.HI R3, RZ, 0x6, R4 ;  /* 0x00000006ff037819 */ /* 0x000fe20000011404 */
[----:B------:R-:W-:Y:S01]  /*1790*/  IMAD R0, R18, c[0x0][0x370], RZ ;  /* 0x0000dc0012007a24 */ /* 0x000fe200078e02ff */
[----:B------:R-:W-:Y:S01]  /*17a0*/  MOV R4, R2 ;  /* 0x0000000200047202 */ /* 0x000fe20000000f00 */
[C---:B------:R-:W-:Y:S01]  /*17b0*/  IMAD R8, R246.reuse, c[0x0][0x1ac], R11 ;  /* 0x00006b00f6087a24 */ /* 0x040fe200078e020b */
[----:B------:R-:W-:Y:S01]  /*17c0*/  IMNMX R242, RZ, R3, !PT ;  /* 0x00000003fff27217 */ /* 0x000fe20007800200 */
[----:B------:R-:W-:Y:S01]  /*17d0*/  IMAD.WIDE.U32 R10, R246, c[0x0][0x1a8], R6 ;  /* 0x00006a00f60a7a25 */ /* 0x000fe200078e0006 */
[----:B------:R-:W-:-:S02]  /*17e0*/  LEA R212, P1, R9, c[0x0][0x350], 0x2 ;  /* 0x0000d40009d47a11 */ /* 0x000fc400078210ff */
[----:B------:R-:W-:Y:S01]  /*17f0*/  ISETP.GT.AND P5, PT, R217, R242, PT ;  /* 0x000000f2d900720c */ /* 0x000fe20003fa4270 */
[C---:B------:R-:W-:Y:S01]  /*1800*/  IMAD R0, R243.reuse, c[0x0][0x374], R0 ;  /* 0x0000dd00f3007a24 */ /* 0x040fe200078e0200 */
[----:B------:R-:W-:Y:S01]  /*1810*/  LEA R222, P4, R10, c[0x0][0x160], 0x1 ;  /* 0x000058000ade7a11 */ /* 0x000fe200078808ff */
[----:B------:R-:W-:Y:S01]  /*1820*/  IMAD.WIDE.U32 R4, R243, c[0x0][0x370], R4 ;  /* 0x0000dc00f3047a25 */ /* 0x000fe200078e0004 */
[----:B------:R-:W-:Y:S02]  /*1830*/  LEA.HI.X R213, R9, c[0x0][0x354], R12, 0x2, P1 ;  /* 0x0000d50009d57a11 */ /* 0x000fe400008f140c */
[----:B------:R-:W-:Y:S01]  /*1840*/  IADD3 R217, R217, -0x1, RZ ;  /* 0xffffffffd9d97810 */ /* 0x000fe20007ffe0ff */
        /* <DEDUP_REMOVED lines=21> */
.L_x_225:
        /* <DEDUP_REMOVED lines=15> */
.L_x_226:
        /* <DEDUP_REMOVED lines=25> */
.L_x_228:
[----:B------:R-:W-:Y:S05]  /*1c20*/  BSYNC B0 ;  /* 0x0000000000007941 */ /* 0x000fea0003800000 */
.L_x_227:
[----:B------:R-:W-:Y:S01]  /*1c30*/  IADD3 R0, R243, 0x20, RZ ;  /* 0x00000020f3007810 */ /* 0x000fe20007ffe0ff */
[----:B------:R-:W-:Y:S03]  /*1c40*/  BSSY B0, `(.L_x_229) ;  /* 0x0000010000007945 */ /* 0x000fe60003800000 */
[----:B------:R-:W-:-:S13]  /*1c50*/  ISETP.GE.AND P2, PT, R0, R9, PT ;  /* 0x000000090000720c */ /* 0x000fda0003f46270 */
[----:B------:R-:W-:Y:S05]  /*1c60*/  @P2 BRA `(.L_x_230) ;  /* 0x000000d000002947 */ /* 0x000fea0003800000 */
[----:B------:R-:W-:Y:S02]  /*1c70*/  IADD3 R0, P0, R243, 0x20, RZ ;  /* 0x00000020f3007810 */ /* 0x000fe40007f1e0ff */
[----:B------:R-:W-:-:S03]  /*1c80*/  ISETP.GE.AND P1, PT, R224, c[0x0][0x220], PT ;  /* 0x00008800e0007a0c */ /* 0x000fc60003f26270 */
[----:B------:R-:W-:Y:S01]  /*1c90*/  IMAD.X R3, RZ, RZ, R18, P0 ;  /* 0x000000ffff037224 */ /* 0x000fe200000e0612 */
[----:B------:R-:W-:-:S03]  /*1ca0*/  ISETP.GE.AND P0, PT, R226, c[0x0][0x220], PT ;  /* 0x00008800e2007a0c */ /* 0x000fc60003f06270 */
[----:B--2---:R-:W-:Y:S01]  /*1cb0*/  IMAD R4, R3, c[0x0][0x3a0], RZ ;  /* 0x0000e80003047a24 */ /* 0x004fe200078e02ff */
        /* <DEDUP_REMOVED lines=8> */
.L_x_230:
[----:B------:R-:W-:Y:S05]  /*1d40*/  BSYNC B0 ;  /* 0x0000000000007941 */ /* 0x000fea0003800000 */
.L_x_229:
        /* <DEDUP_REMOVED lines=23> */
.L_x_232:
[----:B------:R-:W-:Y:S05]  /*1ec0*/  BSYNC B0 ;  /* 0x0000000000007941 */ /* 0x000fea0003800000 */
.L_x_231:
[----:B------:R-:W-:Y:S05]  /*1ed0*/  @P2 BRA `(.L_x_233) ;  /* 0x0000547000002947 */ /* 0x000fea0003800000 */
[----:B------:R-:W-:-:S05]  /*1ee0*/  IADD3 R0, P0, R243, 0x20, RZ ;  /* 0x00000020f3007810 */ /* 0x000fca0007f1e0ff */
        /* <DEDUP_REMOVED lines=14> */
.L_x_224:
        /* <DEDUP_REMOVED lines=43> */
.L_x_235:
[----:B------:R-:W-:Y:S05]  /*2280*/  BSYNC B0 ;  /* 0x0000000000007941 */ /* 0x000fea0003800000 */
.L_x_234:
[----:B---3--:R-:W-:Y:S01]  /*2290*/  IADD3 R8, R243, 0x20, RZ ;  /* 0x00000020f3087810 */ /* 0x008fe20007ffe0ff */
        /* <DEDUP_REMOVED lines=29> */
.L_x_237:
[----:B------:R-:W-:Y:S05]  /*2470*/  BSYNC B0 ;  /* 0x0000000000007941 */ /* 0x000fea0003800000 */
.L_x_236:
        /* <DEDUP_REMOVED lines=20> */
.L_x_239:
[----:B------:R-:W-:Y:S05]  /*25c0*/  BSYNC B0 ;  /* 0x0000000000007941 */ /* 0x000fea0003800000 */
.L_x_238:
        /* <DEDUP_REMOVED lines=18> */
[----:B----4-:R-:W-:Y:S02]  /*26f0*/  IMAD.MOV.U32 R3, RZ, RZ, c[0x0][0x370] ;  /* 0x0000dc00ff037624 */ /* 0x010fe400078e00ff */
        /* <DEDUP_REMOVED lines=9> */
.L_x_241:
[----:B------:R-:W-:Y:S05]  /*2790*/  BSYNC B0 ;  /* 0x0000000000007941 */ /* 0x000fea0003800000 */
.L_x_240:
[----:B----4-:R-:W4:Y:S01]  /*27a0*/  LDL R3, [R1+0x8] ;  /* 0x0000080001037983 */ /* 0x010f220000100800 */
[----:B------:R-:W-:Y:S01]  /*27b0*/  BSSY B0, `(.L_x_242) ;  /* 0x0000021000007945 */ /* 0x000fe20003800000 */
[----:B----4-:R-:W-:-:S04]  /*27c0*/  IADD3 R2, R3, 0x2000, RZ ;  /* 0x0000200003027810 */ /* 0x010fc80007ffe0ff */
        /* <DEDUP_REMOVED lines=12> */
.L_x_243:
        /* <DEDUP_REMOVED lines=19> */
.L_x_244:
[----:B------:R-:W-:Y:S05]  /*29c0*/  BSYNC B0 ;  /* 0x0000000000007941 */ /* 0x000fea0003800000 */
.L_x_242:
        /* <DEDUP_REMOVED lines=14> */
.L_x_246:
        /* <DEDUP_REMOVED lines=27> */
.L_x_247:
[----:B------:R-:W-:Y:S05]  /*2c60*/  BSYNC B0 ;  /* 0x0000000000007941 */ /* 0x000fea0003800000 */
.L_x_245:
[C---:B-1----:R-:W-:Y:S01]  /*2c70*/  IADD3 R3, R250.reuse, 0x8, RZ ;  /* 0x00000008fa037810 */ /* 0x042fe20007ffe0ff */
[C---:B------:R-:W-:Y:S01]  /*2c80*/  IMAD.SHL.U32 R241, R250.reuse, 0x4, RZ ;  /* 0x00000004faf17824 */ /* 0x040fe200078e00ff */
[----:B------:R-:W-:Y:S01]  /*2c90*/  SHF.R.S32.HI R2, RZ, 0x1f, R250 ;  /* 0x0000001fff027819 */ /* 0x000fe200000114fa */
[----:B------:R-:W-:Y:S01]  /*2ca0*/  IMAD.MOV.U32 R227, RZ, RZ, 0x7f800000 ;  /* 0x7f800000ffe37424 */ /* 0x000fe200078e00ff */
[CC--:B------:R-:W-:Y:S02]  /*2cb0*/  ISETP.GE.AND P3, PT, R250.reuse, R0.reuse, PT ;  /* 0x00000000fa00720c */ /* 0x0c0fe40003f66270 */
[----:B------:R-:W-:Y:S02]  /*2cc0*/  ISETP.GE.AND P2, PT, R3, R0, PT ;  /* 0x000000000300720c */ /* 0x000fe40003f46270 */
[----:B------:R-:W-:Y:S02]  /*2cd0*/  SHF.L.U64.HI R240, R250, 0x2, R2 ;  /* 0x00000002faf07819 */ /* 0x000fe40000010202 */
[----:B------:R-:W-:-:S02]  /*2ce0*/  IADD3 R2, P1, R241, R236, RZ ;  /* 0x000000ecf1027210 */ /* 0x000fc40007f3e0ff */
[----:B------:R-:W-:Y:S02]  /*2cf0*/  MOV R228, 0x7f800000 ;  /* 0x7f80000000e47802 */ /* 0x000fe40000000f00 */
[----:B------:R-:W-:Y:S01]  /*2d00*/  IADD3.X R3, R240, R235, RZ, P1, !PT ;  /* 0x000000ebf0037210 */ /* 0x000fe20000ffe4ff */
[----:B------:R1:W-:Y:S01]  /*2d10*/  @P6 STS.128 [R216+0xc000], RZ ;  /* 0x00c000ffd8006388 */ /* 0x0003e20000000c00 */
[----:B------:R-:W-:-:S03]  /*2d20*/  IMAD R0, R21, c[0x0][0x198], RZ ;  /* 0x0000660015007a24 */ /* 0x000fc600078e02ff */
[----:B------:R1:W-:Y:S04]  /*2d30*/  @P6 STS.128 [R216+0xe000], RZ ;  /* 0x00e000ffd8006388 */ /* 0x0003e80000000c00 */
        /* <DEDUP_REMOVED lines=35> */
.L_x_249:
[----:B-1----:R-:W-:Y:S05]  /*2f70*/  BSYNC B0 ;  /* 0x0000000000007941 */ /* 0x002fea0003800000 */
.L_x_248:
        /* <DEDUP_REMOVED lines=28> */
.L_x_251:
[----:B------:R-:W-:Y:S05]  /*3140*/  BSYNC B0 ;  /* 0x0000000000007941 */ /* 0x000fea0003800000 */
.L_x_250:
[----:B------:R-:W0:Y:S01]  /*3150*/  LDGDEPBAR ;  /* 0x00000000000079af */ /* 0x000e220000000000 */
[----:B------:R-:W-:-:S04]  /*3160*/  ISETP.NE.U32.AND P4, PT, RZ, c[0x0][0x318], PT ;  /* 0x0000c600ff007a0c */ /* 0x000fc80003f85070 */
[----:B------:R-:W-:-:S13]  /*3170*/  ISETP.NE.AND.EX P4, PT, RZ, c[0x0][0x31c], PT, P4 ;  /* 0x0000c700ff007a0c */ /* 0x000fda0003f85340 */
[----:B------:R-:W-:Y:S02]  /*3180*/  @P4 IMAD R0, R31, c[0x0][0x320], RZ ;  /* 0x0000c8001f004a24 */ /* 0x000fe400078e02ff */
[----:B--2---:R-:W-:Y:S01]  /*3190*/  @P4 IMAD.WIDE.U32 R2, R34, c[0x0][0x320], R246 ;  /* 0x0000c80022024a25 */ /* 0x004fe200078e00f6 */
[----:B------:R-:W-:-:S04]  /*31a0*/  DEPBAR.LE SB0, 0x1 ;  /* 0x000080400000791a */ /* 0x000fc80000000000 */
[----:B------:R-:W-:Y:S01]  /*31b0*/  BAR.SYNC.DEFER_BLOCKING 0x0 ;  /* 0x0000000000007b1d */ /* 0x000fe20000010000 */
[----:B------:R-:W-:Y:S01]  /*31c0*/  @P4 IMAD R0, R34, c[0x0][0x324], R0 ;  /* 0x0000c90022004a24 */ /* 0x000fe200078e0200 */
[----:B------:R-:W-:-:S03]  /*31d0*/  @P4 LEA R4, P1, R2, c[0x0][0x318], 0x2 ;  /* 0x0000c60002044a11 */ /* 0x000fc600078210ff */
[----:B------:R-:W-:-:S05]  /*31e0*/  @P4 IMAD.IADD R0, R3, 0x1, R0 ;  /* 0x0000000103004824 */ /* 0x000fca00078e0200 */
[----:B------:R-:W-:-:S05]  /*31f0*/  @P4 LEA.HI.X R5, R2, c[0x0][0x31c], R0, 0x2, P1 ;  /* 0x0000c70002054a11 */ /* 0x000fca00008f1400 */
[----:B---3--:R2:W3:Y:S01]  /*3200*/  @P4 LDG.E R4, [R4.64] ;  /* 0x0000000604044981 */ /* 0x0084e2000c1e1900 */
[CC--:B------:R-:W-:Y:S01]  /*3210*/  LEA.HI R3, R32.reuse, R30.reuse, RZ, 0x3 ;  /* 0x0000001e20037211 */ /* 0x0c0fe200078f18ff */
[----:B------:R-:W-:Y:S01]  /*3220*/  IMAD.MOV.U32 R172, RZ, RZ, 0x20 ;  /* 0x00000020ffac7424 */ /* 0x000fe200078e00ff */
[----:B------:R-:W-:Y:S01]  /*3230*/  LEA.HI R0, R32, R30, RZ, 0x4 ;  /* 0x0000001e20007211 */ /* 0x000fe200078f20ff */
[----:B------:R1:W4:Y:S01]  /*3240*/  LDSM.16.M88.4 R112, [R202+0x10000] ;  /* 0x01000000ca70783b */ /* 0x0003220000000200 */
[----:B------:R-:W-:Y:S01]  /*3250*/  LOP3.LUT R3, R3, 0xfffffff8, RZ, 0xc0, !PT ;  /* 0xfffffff803037812 */ /* 0x000fe200078ec0ff */
[----:B------:R-:W-:Y:S01]  /*3260*/  IMAD R249, R239, 0x40, R251 ;  /* 0x00000040eff97824 */ /* 0x000fe200078e02fb */
[----:B------:R-:W-:Y:S01]  /*3270*/  LOP3.LUT R0, R0, 0xfffffff0, RZ, 0xc0, !PT ;  /* 0xfffffff000007812 */ /* 0x000fe200078ec0ff */
[----:B------:R1:W1:Y:S01]  /*3280*/  LDSM.16.M88.4 R116, [R202+0x10800] ;  /* 0x01080000ca74783b */ /* 0x0002620000000200 */
[----:B------:R-:W-:Y:S01]  /*3290*/  IMAD.MOV.U32 R201, RZ, RZ, 0x40 ;  /* 0x00000040ffc97424 */ /* 0x000fe200078e00ff */
[----:B------:R-:W-:Y:S01]  /*32a0*/  IADD3 R196, R211, 0x2000, RZ ;  /* 0x00002000d3c47810 */ /* 0x000fe20007ffe0ff */
[C---:B------:R-:W-:Y:S01]  /*32b0*/  IMAD.IADD R3, R30.reuse, 0x1, -R3 ;  /* 0x000000011e037824 */ /* 0x040fe200078e0a03 */
[----:B------:R1:W1:Y:S01]  /*32c0*/  LDSM.16.M88.4 R120, [R203+0x10000] ;  /* 0x01000000cb78783b */ /* 0x0002620000000200 */
[----:B------:R-:W-:Y:S01]  /*32d0*/  IMAD.IADD R0, R30, 0x1, -R0 ;  /* 0x000000011e007824 */ /* 0x000fe200078e0a00 */
[----:B------:R-:W-:Y:S01]  /*32e0*/  IADD3 R199, R210, 0x2000, RZ ;  /* 0x00002000d2c77810 */ /* 0x000fe20007ffe0ff */
[----:B------:R-:W-:Y:S01]  /*32f0*/  IMAD.IADD R248, R17, 0x1, R230 ;  /* 0x0000000111f87824 */ /* 0x000fe200078e02e6 */
[----:B------:R-:W-:Y:S01]  /*3300*/  LOP3.LUT P3, RZ, R3, 0x2, RZ, 0xc0, !PT ;  /* 0x0000000203ff7812 */ /* 0x000fe2000786c0ff */
[----:B------:R1:W1:Y:S01]  /*3310*/  LDSM.16.M88.4 R124, [R203+0x10800] ;  /* 0x01080000cb7c783b */ /* 0x0002620000000200 */
[----:B------:R-:W-:Y:S01]  /*3320*/  SHF.R.S32.HI R2, RZ, 0x1f, R0 ;  /* 0x0000001fff027819 */ /* 0x000fe20000011400 */
[----:B------:R-:W-:Y:S01]  /*3330*/  IMAD.MOV.U32 R215, RZ, RZ, RZ ;  /* 0x000000ffffd77224 */ /* 0x000fe200078e00ff */
[----:B------:R-:W-:Y:S01]  /*3340*/  SEL R172, R172, 0xffffffe0, !P3 ;  /* 0xffffffe0acac7807 */ /* 0x000fe20005800000 */
[----:B------:R1:W1:Y:S01]  /*3350*/  LDSM.16.M88.4 R128, [R200+0x10000] ;  /* 0x01000000c880783b */ /* 0x0002620000000200 */
[----:B------:R-:W-:Y:S01]  /*3360*/  LEA.HI R2, R2, R0, RZ, 0x3 ;  /* 0x0000000002027211 */ /* 0x000fe200078f18ff */
[----:B------:R-:W-:Y:S01]  /*3370*/  IMAD.MOV.U32 R229, RZ, RZ, c[0x0][0x2e4] ;  /* 0x0000b900ffe57624 */ /* 0x000fe200078e00ff */
[----:B------:R-:W-:Y:S01]  /*3380*/  SEL R196, R196, R211, !P0 ;  /* 0x000000d3c4c47207 */ /* 0x000fe20004000000 */
[----:B------:R-:W-:Y:S01]  /*3390*/  IMAD.IADD R172, R172, 0x1, R200 ;  /* 0x00000001acac7824 */ /* 0x000fe200078e02c8 */
[----:B------:R1:W1:Y:S01]  /*33a0*/  LDSM.16.M88.4 R132, [R200+0x10800] ;  /* 0x01080000c884783b */ /* 0x0002620000000200 */
[----:B------:R-:W-:Y:S01]  /*33b0*/  LOP3.LUT R2, R2, 0xfffffff8, RZ, 0xc0, !PT ;  /* 0xfffffff802027812 */ /* 0x000fe200078ec0ff */
[----:B--2---:R-:W3:Y:S01]  /*33c0*/  @P4 MUFU.RCP R5, c[0x0][0x238] ;  /* 0x00008e0000054b08 */ /* 0x004ee20000001000 */
[----:B------:R-:W-:Y:S01]  /*33d0*/  SEL R199, R199, R210, !P0 ;  /* 0x000000d2c7c77207 */ /* 0x000fe20004000000 */
[----:B------:R2:W1:Y:S01]  /*33e0*/  LDSM.16.M88.4 R136, [R172+0x10000] ;  /* 0x01000000ac88783b */ /* 0x0004620000000200 */
[----:B------:R-:W-:Y:S01]  /*33f0*/  IADD3 R249, -R230, R250, -R249 ;  /* 0x000000fae6f97210 */ /* 0x000fe20007ffe9f9 */
[----:B------:R-:W-:Y:S01]  /*3400*/  IMAD.IADD R0, R0, 0x1, -R2 ;  /* 0x0000000100007824 */ /* 0x000fe200078e0a02 */
[----:B------:R-:W-:Y:S01]  /*3410*/  IADD3 R248, -R219, 0x40, R248 ;  /* 0x00000040dbf87810 */ /* 0x000fe20007ffe1f8 */
[----:B------:R2:W1:Y:S01]  /*3420*/  LDSM.16.M88.4 R140, [R172+0x10800] ;  /* 0x01080000ac8c783b */ /* 0x0004620000000200 */
[----:B------:R-:W-:Y:S01]  /*3430*/  IMAD.MOV.U32 R218, RZ, RZ, R214 ;  /* 0x000000ffffda7224 */ /* 0x000fe200078e00d6 */
[----:B------:R-:W-:Y:S01]  /*3440*/  CS2R R94, SRZ ;  /* 0x00000000005e7805 */ /* 0x000fe2000001ff00 */
[----:B------:R-:W-:Y:S01]  /*3450*/  R2P PR, R0, 0x6 ;  /* 0x0000000600007804 */ /* 0x000fe20000000000 */
[----:B------:R2:W1:Y:S01]  /*3460*/  LDSM.16.M88.4 R168, [R172+0x12000] ;  /* 0x01200000aca8783b */ /* 0x0004620000000200 */
[----:B------:R-:W-:Y:S01]  /*3470*/  CS2R R92, SRZ ;  /* 0x00000000005c7805 */ /* 0x000fe2000001ff00 */
[----:B------:R-:W-:Y:S01]  /*3480*/  CS2R R98, SRZ ;  /* 0x0000000000627805 */ /* 0x000fe2000001ff00 */
[----:B------:R-:W-:Y:S01]  /*3490*/  CS2R R96, SRZ ;  /* 0x0000000000607805 */ /* 0x000fe2000001ff00 */
[----:B------:R2:W1:Y:S01]  /*34a0*/  LDSM.16.M88.4 R144, [R202+0x12000] ;  /* 0x01200000ca90783b */ /* 0x0004620000000200 */
[----:B------:R-:W-:Y:S01]  /*34b0*/  SEL R205, R205, 0xffffffe0, !P1 ;  /* 0xffffffe0cdcd7807 */ /* 0x000fe20004800000 */
[----:B------:R-:W-:Y:S01]  /*34c0*/  CS2R R90, SRZ ;  /* 0x00000000005a7805 */ /* 0x000fe2000001ff00 */
[----:B------:R-:W-:Y:S01]  /*34d0*/  SEL R201, R201, 0xffffffc0, !P2 ;  /* 0xffffffc0c9c97807 */ /* 0x000fe20005000000 */
[----:B------:R2:W1:Y:S01]  /*34e0*/  LDSM.16.M88.4 R148, [R202+0x12800] ;  /* 0x01280000ca94783b */ /* 0x0004620000000200 */
[----:B------:R-:W-:Y:S01]  /*34f0*/  CS2R R88, SRZ ;  /* 0x0000000000587805 */ /* 0x000fe2000001ff00 */
[----:B------:R-:W-:Y:S01]  /*3500*/  IMAD.IADD R207, R206, 0x1, R205 ;  /* 0x00000001cecf7824 */ /* 0x000fe200078e02cd */
[----:B------:R-:W-:Y:S01]  /*3510*/  CS2R R86, SRZ ;  /* 0x0000000000567805 */ /* 0x000fe2000001ff00 */
[----:B------:R2:W1:Y:S01]  /*3520*/  LDSM.16.M88.4 R152, [R203+0x12000] ;  /* 0x01200000cb98783b */ /* 0x0004620000000200 */
        /* <DEDUP_REMOVED lines=29> */
[----:B------:R-:W-:Y:S01]  /*3700*/  IADD3 R248, R248, -c[0x0][0x2e8], RZ ;  /* 0x8000ba00f8f87a10 */ /* 0x000fe20007ffe0ff */
[----:B------:R-:W-:-:S02]  /*3710*/  IMAD.SHL.U32 R196, R196, 0x2, RZ ;  /* 0x00000002c4c47824 */ /* 0x000fc400078e00ff */
[----:B------:R-:W-:Y:S02]  /*3720*/  IMAD.SHL.U32 R199, R199, 0x2, RZ ;  /* 0x00000002c7c77824 */ /* 0x000fe400078e00ff */
[----:B------:R-:W-:Y:S02]  /*3730*/  IMAD.IADD R249, R249, 0x1, R219 ;  /* 0x00000001f9f97824 */ /* 0x000fe400078e02db */
[----:B------:R-:W-:Y:S02]  /*3740*/  IMAD.IADD R208, R206, 0x1, R201 ;  /* 0x00000001ced07824 */ /* 0x000fe400078e02c9 */
[----:B------:R-:W-:Y:S02]  /*3750*/  IMAD.IADD R209, R201, 0x1, R207 ;  /* 0x00000001c9d17824 */ /* 0x000fe400078e02cf */
[----:B-1234-:R-:W-:Y:S02]  /*3760*/  @P4 FMUL.FTZ R215, R4, R5 ;  /* 0x0000000504d74220 */ /* 0x01efe40000410000 */
.L_x_256:
[----:B------:R-:W0:Y:S01]  /*3770*/  LDGDEPBAR ;  /* 0x00000000000079af */ /* 0x000e220000000000 */
[----:B------:R-:W-:Y:S01]  /*3780*/  IADD3 R2, P0, R241, R238, RZ ;  /* 0x000000eef1027210 */ /* 0x000fe20007f1e0ff */
[C---:B------:R-:W-:Y:S04]  /*3790*/  IMAD.IADD R0, R199.reuse, 0x1, R205 ;  /* 0x00000001c7007824 */ /* 0x040fe800078e02cd */
[----:B------:R-:W-:Y:S01]  /*37a0*/  IMAD.X R3, R240, 0x1, R237, P0 ;  /* 0x00000001f0037824 */ /* 0x000fe200000e06ed */
[----:B------:R-:W-:Y:S04]  /*37b0*/  DEPBAR.LE SB0, 0x0 ;  /* 0x000080000000791a */ /* 0x000fe80000000000 */
[----:B------:R-:W-:Y:S06]  /*37c0*/  BAR.SYNC.DEFER_BLOCKING 0x0 ;  /* 0x0000000000007b1d */ /* 0x000fec0000010000 */
[----:B------:R-:W-:Y:S06]  /*37d0*/  LDSM.16.M88.4 R16, [R199] ;  /* 0x00000000c710783b */ /* 0x000fec0000000200 */
[----:B------:R-:W1:Y:S06]  /*37e0*/  LDSM.16.M88.4 R8, [R202+0xc000] ;  /* 0x00c00000ca08783b */ /* 0x000e6c0000000200 */
[----:B------:R-:W2:Y:S06]  /*37f0*/  LDSM.16.M88.4 R52, [R202+0xc800] ;  /* 0x00c80000ca34783b */ /* 0x000eac0000000200 */
[----:B------:R-:W-:Y:S06]  /*3800*/  LDSM.16.M88.4 R56, [R0] ;  /* 0x000000000038783b */ /* 0x000fec0000000200 */
[----:B------:R-:W3:Y:S06]  /*3810*/  LDSM.16.M88.4 R60, [R203+0xc000] ;  /* 0x00c00000cb3c783b */ /* 0x000eec0000000200 */
[----:B-----5:R4:W5:Y:S06]  /*3820*/  LDG.E R177, [R2.64] ;  /* 0x0000000602b17981 */ /* 0x02096c000c1e1900 */
[----:B------:R4:W5:Y:S06]  /*3830*/  LDG.E R176, [R2.64+0x20] ;  /* 0x0000200602b07981 */ /* 0x00096c000c1e1900 */
[----:B------:R-:W3:Y:S01]  /*3840*/  LDSM.16.M88.4 R64, [R203+0xc800] ;  /* 0x00c80000cb40783b */ /* 0x000ee20000000200 */
[C---:B-1----:R-:W-:Y:S05]  /*3850*/  HMMA.16816.F32 R4, R16.reuse, R8, RZ ;  /* 0x000000081004723c */ /* 0x042fea00000018ff */
[----:B------:R-:W-:Y:S03]  /*3860*/  LDSM.16.M88.4 R104, [R200+0xc000] ;  /* 0x00c00000c868783b */ /* 0x000fe60000000200 */
[C---:B------:R-:W-:Y:S03]  /*3870*/  HMMA.16816.F32 R8, R16.reuse, R10, RZ ;  /* 0x0000000a1008723c */ /* 0x040fe600000018ff */
[----:B------:R-:W-:Y:S01]  /*3880*/  LDSM.16.M88.4 R108, [R204+0xc000] ;  /* 0x00c00000cc6c783b */ /* 0x000fe20000000200 */
[--C-:B----4-:R-:W-:Y:S04]  /*3890*/  IMAD.IADD R2, R199, 0x1, R201.reuse ;  /* 0x00000001c7027824 */ /* 0x110fe800078e02c9 */
[C---:B--2---:R-:W-:Y:S01]  /*38a0*/  HMMA.16816.F32 R12, R16.reuse, R52, RZ ;  /* 0x00000034100c723c */ /* 0x044fe200000018ff */
[----:B------:R-:W-:Y:S01]  /*38b0*/  IMAD.IADD R3, R0, 0x1, R201 ;  /* 0x0000000100037824 */ /* 0x000fe200078e02c9 */
[----:B------:R-:W1:Y:S06]  /*38c0*/  LDSM.16.M88.4 R100, [R2] ;  /* 0x000000000264783b */ /* 0x000e6c0000000200 */
[----:B------:R-:W-:Y:S01]  /*38d0*/  HMMA.16816.F32 R16, R16, R54, RZ ;  /* 0x000000361010723c */ /* 0x000fe200000018ff */
[----:B------:R-:W2:Y:S07]  /*38e0*/  LDSM.16.M88.4 R52, [R200+0xc800] ;  /* 0x00c80000c834783b */ /* 0x000eae0000000200 */
[C---:B---3--:R-:W-:Y:S08]  /*38f0*/  HMMA.16816.F32 R4, R56.reuse, R60, R4 ;  /* 0x0000003c3804723c */ /* 0x048ff00000001804 */
[C---:B------:R-:W-:Y:S01]  /*3900*/  HMMA.16816.F32 R8, R56.reuse, R62, R8 ;  /* 0x0000003e3808723c */ /* 0x040fe20000001808 */
[----:B------:R-:W3:Y:S07]  /*3910*/  LDSM.16.M88.4 R60, [R3] ;  /* 0x00000000033c783b */ /* 0x000eee0000000200 */
[C---:B------:R-:W-:Y:S08]  /*3920*/  HMMA.16816.F32 R12, R56.reuse, R64, R12 ;  /* 0x00000040380c723c */ /* 0x040ff0000000180c */
[----:B------:R-:W-:Y:S01]  /*3930*/  HMMA.16816.F32 R16, R56, R66, R16 ;  /* 0x000000423810723c */ /* 0x000fe20000001810 */
[----:B------:R-:W4:Y:S06]  /*3940*/  LDSM.16.M88.4 R56, [R204+0xc800] ;  /* 0x00c80000cc38783b */ /* 0x000f2c0000000200 */
[----:B------:R-:W-:Y:S01]  /*3950*/  LDSM.16.M88.4 R64, [R199+0x2000] ;  /* 0x00200000c740783b */ /* 0x000fe20000000200 */
[C---:B-1----:R-:W-:Y:S08]  /*3960*/  HMMA.16816.F32 R4, R100.reuse, R104, R4 ;  /* 0x000000686404723c */ /* 0x042ff00000001804 */
[C---:B------:R-:W-:Y:S01]  /*3970*/  HMMA.16816.F32 R8, R100.reuse, R106, R8 ;  /* 0x0000006a6408723c */ /* 0x040fe20000001808 */
[----:B------:R-:W1:Y:S07]  /*3980*/  LDSM.16.M88.4 R104, [R202+0xe000] ;  /* 0x00e00000ca68783b */ /* 0x000e6e0000000200 */
[C---:B--2---:R-:W-:Y:S08]  /*3990*/  HMMA.16816.F32 R12, R100.reuse, R52, R12 ;  /* 0x00000034640c723c */ /* 0x044ff0000000180c */
[----:B------:R-:W-:Y:S01]  /*39a0*/  HMMA.16816.F32 R16, R100, R54, R16 ;  /* 0x000000366410723c */ /* 0x000fe20000001810 */
[----:B------:R-:W2:Y:S06]  /*39b0*/  LDSM.16.M88.4 R52, [R202+0xe800] ;  /* 0x00e80000ca34783b */ /* 0x000eac0000000200 */
[----:B------:R1:W-:Y:S01]  /*39c0*/  LDSM.16.M88.4 R100, [R0+0x2000] ;  /* 0x002000000064783b */ /* 0x0003e20000000200 */
[C---:B---3--:R-:W-:Y:S08]  /*39d0*/  HMMA.16816.F32 R4, R60.reuse, R108, R4 ;  /* 0x0000006c3c04723c */ /* 0x048ff00000001804 */
[C---:B------:R-:W-:Y:S01]  /*39e0*/  HMMA.16816.F32 R8, R60.reuse, R110, R8 ;  /* 0x0000006e3c08723c */ /* 0x040fe20000001808 */
[----:B------:R-:W3:Y:S07]  /*39f0*/  LDSM.16.M88.4 R108, [R203+0xe000] ;  /* 0x00e00000cb6c783b */ /* 0x000eee0000000200 */
[C---:B----4-:R-:W-:Y:S08]  /*3a00*/  HMMA.16816.F32 R12, R60.reuse, R56, R12 ;  /* 0x000000383c0c723c */ /* 0x050ff0000000180c */
[----:B------:R-:W-:Y:S01]  /*3a10*/  HMMA.16816.F32 R16, R60, R58, R16 ;  /* 0x0000003a3c10723c */ /* 0x000fe20000001810 */
[----:B------:R-:W4:Y:S06]  /*3a20*/  LDSM.16.M88.4 R56, [R203+0xe800] ;  /* 0x00e80000cb38783b */ /* 0x000f2c0000000200 */
[----:B------:R-:W-:Y:S01]  /*3a30*/  LDSM.16.M88.4 R60, [R200+0xe000] ;  /* 0x00e00000c83c783b */ /* 0x000fe20000000200 */
[C---:B-1----:R-:W-:Y:S08]  /*3a40*/  HMMA.16816.F32 R4, R64.reuse, R104, R4 ;  /* 0x000000684004723c */ /* 0x042ff00000001804 */
[C---:B------:R-:W-:Y:S07]  /*3a50*/  HMMA.16816.F32 R8, R64.reuse, R106, R8 ;  /* 0x0000006a4008723c */ /* 0x040fee0000001808 */
[----:B------:R-:W-:Y:S01]  /*3a60*/  IMAD.SHL.U32 R106, R217, 0x40, RZ ;  /* 0x00000040d96a7824 */ /* 0x000fe200078e00ff */
[C---:B--2---:R-:W-:Y:S04]  /*3a70*/  HMMA.16816.F32 R12, R64.reuse, R52, R12 ;  /* 0x00000034400c723c */ /* 0x044fe8000000180c */
[----:B------:R-:W-:Y:S04]  /*3a80*/  IMAD.IADD R0, R249, 0x1, R106 ;  /* 0x00000001f9007824 */ /* 0x000fe800078e026a */
[----:B------:R-:W-:Y:S01]  /*3a90*/  HMMA.16816.F32 R16, R64, R54, R16 ;  /* 0x000000364010723c */ /* 0x000fe20000001810 */
[----:B------:R1:W2:Y:S03]  /*3aa0*/  LDSM.16.M88.4 R52, [R2+0x2000] ;  /* 0x002000000234783b */ /* 0x0002a60000000200 */
[C---:B------:R-:W-:Y:S02]  /*3ab0*/  IADD3 R105, R0.reuse, 0x8, RZ ;  /* 0x0000000800697810 */ /* 0x040fe40007ffe0ff */
[C---:B------:R-:W-:Y:S01]  /*3ac0*/  IADD3 R104, R0.reuse, -0x1, RZ ;  /* 0xffffffff00687810 */ /* 0x040fe20007ffe0ff */
[----:B------:R-:W2:Y:S01]  /*3ad0*/  LDSM.16.M88.4 R64, [R200+0xe800] ;  /* 0x00e80000c840783b */ /* 0x000ea20000000200 */
[C---:B---3--:R-:W-:Y:S05]  /*3ae0*/  HMMA.16816.F32 R4, R100.reuse, R108, R4 ;  /* 0x0000006c6404723c */ /* 0x048fea0000001804 */
[----:B------:R-:W-:Y:S03]  /*3af0*/  ISETP.GE.AND P1, PT, R105, RZ, PT ;  /* 0x000000ff6900720c */ /* 0x000fe60003f26270 */
[C---:B------:R-:W-:Y:S08]  /*3b00*/  HMMA.16816.F32 R8, R100.reuse, R110, R8 ;  /* 0x0000006e6408723c */ /* 0x040ff00000001808 */
[C---:B----4-:R-:W-:Y:S04]  /*3b10*/  HMMA.16816.F32 R12, R100.reuse, R56, R12 ;  /* 0x00000038640c723c */ /* 0x050fe8000000180c */
[----:B-1----:R-:W-:Y:S02]  /*3b20*/  IABS R2, R0 ;  /* 0x0000000000027213 */ /* 0x002fe40000000000 */
[----:B------:R-:W-:Y:S02]  /*3b30*/  @!P1 IADD3 R105, -R0, -0x8, RZ ;  /* 0xfffffff800699810 */ /* 0x000fe40007ffe1ff */
[----:B------:R-:W-:Y:S01]  /*3b40*/  HMMA.16816.F32 R16, R100, R58, R16 ;  /* 0x0000003a6410723c */ /* 0x000fe20000001810 */
[----:B------:R-:W-:Y:S01]  /*3b50*/  LDSM.16.M88.4 R100, [R204+0xe000] ;  /* 0x00e00000cc64783b */ /* 0x000fe20000000200 */
[----:B------:R-:W1:Y:S01]  /*3b60*/  I2F R107, R105 ;  /* 0x00000069006b7306 */ /* 0x000e620000201400 */
[----:B------:R-:W-:Y:S01]  /*3b70*/  ISETP.GE.AND P1, PT, R104, RZ, PT ;  /* 0x000000ff6800720c */ /* 0x000fe20003f26270 */
[----:B------:R-:W-:Y:S01]  /*3b80*/  IMAD.MOV.U32 R56, RZ, RZ, R2 ;  /* 0x000000ffff387224 */ /* 0x000fe200078e0002 */
[----:B------:R-:W-:Y:S03]  /*3b90*/  IADD3 R2, R0, 0x7, RZ ;  /* 0x0000000700027810 */ /* 0x000fe60007ffe0ff */
[C---:B--2---:R-:W-:Y:S04]  /*3ba0*/  HMMA.16816.F32 R4, R52.reuse, R60, R4 ;  /* 0x0000003c3404723c */ /* 0x044fe80000001804 */
[----:B------:R2:W-:Y:S01]  /*3bb0*/  I2F R108, R56 ;  /* 0x00000038006c7306 */ /* 0x0005e20000201400 */
[----:B------:R-:W-:Y:S03]  /*3bc0*/  ISETP.GE.AND P0, PT, R2, RZ, PT ;  /* 0x000000ff0200720c */ /* 0x000fe60003f06270 */
[C---:B------:R-:W-:Y:S01]  /*3bd0*/  @!P1 IADD3 R104, -R0.reuse, 0x1, RZ ;  /* 0x0000000100689810 */ /* 0x040fe20007ffe1ff */
[C---:B------:R-:W-:Y:S01]  /*3be0*/  HMMA.16816.F32 R8, R52.reuse, R62, R8 ;  /* 0x0000003e3408723c */ /* 0x040fe20000001808 */
[----:B------:R-:W-:Y:S04]  /*3bf0*/  LDSM.16.M88.4 R60, [R204+0xe800] ;  /* 0x00e80000cc3c783b */ /* 0x000fe80000000200 */
[----:B------:R-:W-:Y:S03]  /*3c00*/  I2F R104, R104 ;  /* 0x0000006800687306 */ /* 0x000fe60000201400 */
[C---:B------:R-:W-:Y:S04]  /*3c10*/  HMMA.16816.F32 R12, R52.reuse, R64, R12 ;  /* 0x00000040340c723c */ /* 0x040fe8000000180c */
[C---:B------:R-:W-:Y:S03]  /*3c20*/  @!P0 IADD3 R2, -R0.reuse, -0x7, RZ ;  /* 0xfffffff900028810 */ /* 0x040fe60007ffe1ff */
[C---:B------:R-:W-:Y:S01]  /*3c30*/  IADD3 R64, R0.reuse, -0x10, RZ ;  /* 0xfffffff000407810 */ /* 0x040fe20007ffe0ff */
[----:B------:R3:W4:Y:S01]  /*3c40*/  I2F R105, R2 ;  /* 0x0000000200697306 */ /* 0x0007220000201400 */
[----:B------:R-:W-:Y:S01]  /*3c50*/  HMMA.16816.F32 R16, R52, R66, R16 ;  /* 0x000000423410723c */ /* 0x000fe20000001810 */
[----:B--2---:R2:W1:Y:S06]  /*3c60*/  LDSM.16.M88.4 R56, [R3+0x2000] ;  /* 0x002000000338783b */ /* 0x00446c0000000200 */
[C---:B------:R-:W-:Y:S02]  /*3c70*/  IADD3 R52, R0.reuse, -0x19, RZ ;  /* 0xffffffe700347810 */ /* 0x040fe40007ffe0ff */
[C---:B---3--:R-:W-:Y:S03]  /*3c80*/  IADD3 R2, R0.reuse, -0x9, RZ ;  /* 0xfffffff700027810 */ /* 0x048fe60007ffe0ff */
[----:B--2---:R-:W-:Y:S02]  /*3c90*/  IADD3 R3, R0, -0x8, RZ ;  /* 0xfffffff800037810 */ /* 0x004fe40007ffe0ff */
[----:B------:R-:W-:Y:S02]  /*3ca0*/  ISETP.GE.AND P1, PT, R2, RZ, PT ;  /* 0x000000ff0200720c */ /* 0x000fe40003f26270 */
[----:B------:R-:W-:Y:S11]  /*3cb0*/  ISETP.GE.AND P0, PT, R3, RZ, PT ;  /* 0x000000ff0300720c */ /* 0x000ff60003f06270 */
[C---:B------:R-:W-:Y:S02]  /*3cc0*/  @!P1 IADD3 R2, -R0.reuse, 0x9, RZ ;  /* 0x0000000900029810 */ /* 0x040fe40007ffe1ff */
[----:B------:R-:W-:Y:S01]  /*3cd0*/  @!P0 IADD3 R3, -R0, 0x8, RZ ;  /* 0x0000000800038810 */ /* 0x000fe20007ffe1ff */
[C---:B-1----:R-:W-:Y:S01]  /*3ce0*/  HMMA.16816.F32 R4, R56.reuse, R100, R4 ;  /* 0x000000643804723c */ /* 0x042fe20000001804 */
[----:B------:R1:W-:Y:S04]  /*3cf0*/  I2F R53, R2 ;  /* 0x0000000200357306 */ /* 0x0003e80000201400 */
[----:B------:R-:W-:Y:S03]  /*3d00*/  ISETP.GE.AND P0, PT, R64, RZ, PT ;  /* 0x000000ff4000720c */ /* 0x000fe60003f06270 */
[C---:B------:R-:W-:Y:S03]  /*3d10*/  HMMA.16816.F32 R8, R56.reuse, R102, R8 ;  /* 0x000000663808723c */ /* 0x040fe60000001808 */
[----:B------:R2:W3:Y:S05]  /*3d20*/  I2F R65, R3 ;  /* 0x0000000300417306 */ /* 0x0004ea0000201400 */
[C---:B------:R-:W-:Y:S04]  /*3d30*/  HMMA.16816.F32 R12, R56.reuse, R60, R12 ;  /* 0x0000003c380c723c */ /* 0x040fe8000000180c */
[----:B------:R-:W-:Y:S02]  /*3d40*/  @!P0 IADD3 R64, -R0, 0x10, RZ ;  /* 0x0000001000408810 */ /* 0x000fe40007ffe1ff */
[----:B------:R-:W-:Y:S01]  /*3d50*/  ISETP.GE.AND P0, PT, R52, RZ, PT ;  /* 0x000000ff3400720c */ /* 0x000fe20003f06270 */
[----:B------:R-:W-:Y:S01]  /*3d60*/  IMAD.MOV.U32 R60, RZ, RZ, c[0x0][0x2e4] ;  /* 0x0000b900ff3c7624 */ /* 0x000fe200078e00ff */
[----:B------:R-:W-:Y:S02]  /*3d70*/  HMMA.16816.F32 R16, R56, R62, R16 ;  /* 0x0000003e3810723c */ /* 0x000fe40000001810 */
[----:B------:R-:W3:Y:S02]  /*3d80*/  I2F R64, R64 ;  /* 0x0000004000407306 */ /* 0x000ee40000201400 */
[-C--:B------:R-:W-:Y:S01]  /*3d90*/  FFMA.FTZ R6, R107, -R215.reuse, R6 ;  /* 0x800000d76b067223 */ /* 0x080fe20000010006 */
[----:B-1----:R-:W-:Y:S01]  /*3da0*/  IADD3 R2, R0, -0x18, RZ ;  /* 0xffffffe800027810 */ /* 0x002fe20007ffe0ff */
[-C--:B----4-:R-:W-:Y:S02]  /*3db0*/  FFMA.FTZ R7, R105, -R215.reuse, R7 ;  /* 0x800000d769077223 */ /* 0x090fe40000010007 */
[-C--:B------:R-:W-:Y:S01]  /*3dc0*/  FFMA.FTZ R5, R104, -R215.reuse, R5 ;  /* 0x800000d768057223 */ /* 0x080fe20000010005 */
[----:B------:R-:W-:Y:S03]  /*3dd0*/  ISETP.GE.AND P1, PT, R2, RZ, PT ;  /* 0x000000ff0200720c */ /* 0x000fe60003f26270 */
[----:B--2---:R-:W-:Y:S01]  /*3de0*/  IADD3 R3, R0, -0x11, RZ ;  /* 0xffffffef00037810 */ /* 0x004fe20007ffe0ff */
[-C--:B------:R-:W-:Y:S01]  /*3df0*/  FFMA.FTZ R4, R108, -R215.reuse, R4 ;  /* 0x800000d76c047223 */ /* 0x080fe20000010004 */
[----:B------:R-:W-:Y:S01]  /*3e00*/  @!P0 IADD3 R52, -R0, 0x19, RZ ;  /* 0x0000001900348810 */ /* 0x000fe20007ffe1ff */
[-C--:B------:R-:W-:Y:S01]  /*3e10*/  FFMA.FTZ R11, R104, -R215.reuse, R11 ;  /* 0x800000d7680b7223 */ /* 0x080fe2000001000b */
[----:B------:R-:W-:Y:S01]  /*3e20*/  ISETP.GE.AND P2, PT, R3, RZ, PT ;  /* 0x000000ff0300720c */ /* 0x000fe20003f46270 */
[-C--:B------:R-:W-:Y:S01]  /*3e30*/  FFMA.FTZ R10, R108, -R215.reuse, R10 ;  /* 0x800000d76c0a7223 */ /* 0x080fe2000001000a */
[----:B------:R-:W-:Y:S01]  /*3e40*/  ISETP.GE.AND P0, PT, R106, R248, PT ;  /* 0x000000f86a00720c */ /* 0x000fe20003f06270 */
[-C--:B---3--:R-:W-:Y:S01]  /*3e50*/  FFMA.FTZ R8, R65, -R215.reuse, R8 ;  /* 0x800000d741087223 */ /* 0x088fe20000010008 */
[----:B------:R-:W1:Y:S01]  /*3e60*/  I2F R52, R52 ;  /* 0x0000003400347306 */ /* 0x000e620000201400 */
[-C--:B------:R-:W-:Y:S01]  /*3e70*/  FFMA.FTZ R9, R53, -R215.reuse, R9 ;  /* 0x800000d735097223 */ /* 0x080fe20000010009 */
[----:B------:R-:W-:Y:S01]  /*3e80*/  @!P1 IADD3 R2, -R0, 0x18, RZ ;  /* 0x0000001800029810 */ /* 0x000fe20007ffe1ff */
[-C--:B------:R-:W-:Y:S02]  /*3e90*/  FFMA.FTZ R14, R65, -R215.reuse, R14 ;  /* 0x800000d7410e7223 */ /* 0x080fe4000001000e */
[-C--:B------:R-:W-:Y:S02]  /*3ea0*/  FFMA.FTZ R15, R53, -R215.reuse, R15 ;  /* 0x800000d7350f7223 */ /* 0x080fe4000001000f */
[-C--:B------:R-:W-:Y:S02]  /*3eb0*/  FFMA.FTZ R12, R64, -R215.reuse, R12 ;  /* 0x800000d7400c7223 */ /* 0x080fe4000001000c */
[----:B------:R-:W-:Y:S01]  /*3ec0*/  @!P2 IADD3 R3, -R0, 0x11, RZ ;  /* 0x000000110003a810 */ /* 0x000fe20007ffe1ff */
[----:B------:R-:W2:Y:S01]  /*3ed0*/  I2F R2, R2 ;  /* 0x0000000200027306 */ /* 0x000ea20000201400 */
[-C--:B------:R-:W-:Y:S09]  /*3ee0*/  FFMA.FTZ R18, R64, -R215.reuse, R18 ;  /* 0x800000d740127223 */ /* 0x080ff20000010012 */
[----:B------:R-:W3:Y:S01]  /*3ef0*/  I2F R3, R3 ;  /* 0x0000000300037306 */ /* 0x000ee20000201400 */
[-C--:B-1----:R-:W-:Y:S02]  /*3f00*/  FFMA.FTZ R17, R52, -R215.reuse, R17 ;  /* 0x800000d734117223 */ /* 0x082fe40000010011 */
[-C--:B--2---:R-:W-:Y:S02]  /*3f10*/  FFMA.FTZ R16, R2, -R215.reuse, R16 ;  /* 0x800000d702107223 */ /* 0x084fe40000010010 */
[CC--:B---3--:R-:W-:Y:S02]  /*3f20*/  FFMA.FTZ R13, R3.reuse, -R215.reuse, R13 ;  /* 0x800000d7030d7223 */ /* 0x0c8fe4000001000d */
[----:B------:R-:W-:Y:S01]  /*3f30*/  FFMA.FTZ R19, R3, -R215, R19 ;  /* 0x800000d703137223 */ /* 0x000fe20000010013 */
[----:B------:R-:W-:-:S05]  /*3f40*/  @!P0 BRA `(.L_x_252) ;  /* 0x000000a000008947 */ /* 0x000fca0003800000 */
[----:B------:R-:W-:Y:S01]  /*3f50*/  IADD3 R52, R106, 0x40, RZ ;  /* 0x000000406a347810 */ /* 0x000fe20007ffe0ff */
[----:B------:R-:W-:Y:S02]  /*3f60*/  IMAD.SHL.U32 R0, R239, 0x40, RZ ;  /* 0x00000040ef007824 */ /* 0x000fe400078e00ff */
[----:B------:R-:W-:Y:S02]  /*3f70*/  IMAD.MOV.U32 R60, RZ, RZ, R229 ;  /* 0x000000ffff3c7224 */ /* 0x000fe400078e00e5 */
[C---:B------:R-:W-:Y:S01]  /*3f80*/  IMAD.IADD R2, R0.reuse, 0x1, R230 ;  /* 0x0000000100027824 */ /* 0x040fe200078e02e6 */
[----:B------:R-:W-:Y:S04]  /*3f90*/  IADD3 R3, R0, 0x40, RZ ;  /* 0x0000004000037810 */ /* 0x000fe80007ffe0ff */
[----:B------:R-:W-:Y:S02]  /*3fa0*/  IADD3 R0, R229, R2, -R219 ;  /* 0x00000002e5007210 */ /* 0x000fe40007ffe8db */
[----:B------:R-:W-:Y:S02]  /*3fb0*/  ISETP.LT.AND P0, PT, R3, R219, PT ;  /* 0x000000db0300720c */ /* 0x000fe40003f01270 */
[----:B------:R-:W-:Y:S11]  /*3fc0*/  ISETP.GE.AND P1, PT, R52, R0, PT ;  /* 0x000000003400720c */ /* 0x000ff60003f26270 */
[----:B------:R-:W-:Y:S02]  /*3fd0*/  @!UPT UIADD3 URZ, URZ, URZ, URZ ;  /* 0x0000003f3f3ff290 */ /* 0x000fe4000fffe03f */
[----:B------:R-:W-:-:S05]  /*3fe0*/  @!P1 BRA P0, `(.L_x_253) ;  /* 0x0000046000009947 */ /* 0x000fca0000000000 */
.L_x_252:
[----:B------:R-:W-:Y:S01]  /*3ff0*/  IADD3 R52, R219, 0x1, -R230 ;  /* 0x00000001db347810 */ /* 0x000fe20007ffe8e6 */
[----:B------:R-:W-:Y:S01]  /*4000*/  IMAD.IADD R2, R250, 0x1, R106 ;  /* 0x00000001fa027824 */ /* 0x000fe200078e026a */
[-C--:B------:R-:W-:Y:S01]  /*4010*/  IADD3 R53, -R60, R219.reuse, -R230 ;  /* 0x000000db3c357210 */ /* 0x080fe20007ffe9e6 */
        /* <DEDUP_REMOVED lines=11> */
[-C--:B------:R-:W-:Y:S02]  /*40d0*/  IMNMX R52, R63, R219.reuse, PT ;  /* 0x000000db3f347217 */ /* 0x080fe40003800200 */
        /* <DEDUP_REMOVED lines=55> */
.L_x_253:
[C---:B------:R-:W-:Y:S01]  /*4450*/  FMUL.FTZ R2, R227.reuse, 1.4426950216293334961 ;  /* 0x3fb8aa3be3027820 */ /* 0x040fe20000410000 */
[----:B------:R-:W-:Y:S01]  /*4460*/  FSETP.NEU.FTZ.AND P0, PT, R227, -INF , PT ;  /* 0xff800000e300780b */ /* 0x000fe20003f1d000 */
[----:B------:R-:W-:Y:S01]  /*4470*/  FMUL.FTZ R0, R228, 1.4426950216293334961 ;  /* 0x3fb8aa3be4007820 */ /* 0x000fe20000410000 */
[----:B------:R-:W-:Y:S02]  /*4480*/  MOV R245, c[0x0][0x22c] ;  /* 0x00008b0000f57a02 */ /* 0x000fe40000000f00 */
[----:B------:R-:W-:Y:S02]  /*4490*/  FSEL R2, R2, RZ, P0 ;  /* 0x000000ff02027208 */ /* 0x000fe40000000000 */
[----:B------:R-:W-:Y:S01]  /*44a0*/  FSETP.NEU.FTZ.AND P0, PT, R228, -INF , PT ;  /* 0xff800000e400780b */ /* 0x000fe20003f1d000 */
[----:B------:R-:W-:Y:S01]  /*44b0*/  IMAD R245, R245, c[0x0][0x1c0], RZ ;  /* 0x00007000f5f57a24 */ /* 0x000fe200078e02ff */
[----:B------:R-:W-:Y:S01]  /*44c0*/  ISETP.GT.AND P5, PT, R217, R242, PT ;  /* 0x000000f2d900720c */ /* 0x000fe20003fa4270 */
[--C-:B------:R-:W-:Y:S01]  /*44d0*/  FFMA.FTZ R4, R4, c[0x0][0x23c], -R2.reuse ;  /* 0x00008f0004047a23 */ /* 0x100fe20000010802 */
[----:B------:R-:W-:Y:S01]  /*44e0*/  FSEL R0, R0, RZ, P0 ;  /* 0x000000ff00007208 */ /* 0x000fe20000000000 */
[--C-:B------:R-:W-:Y:S02]  /*44f0*/  FFMA.FTZ R5, R5, c[0x0][0x23c], -R2.reuse ;  /* 0x00008f0005057a23 */ /* 0x100fe40000010802 */
[----:B------:R-:W-:Y:S01]  /*4500*/  FFMA.FTZ R16, R16, c[0x0][0x23c], -R2 ;  /* 0x00008f0010107a23 */ /* 0x000fe20000010802 */
[----:B------:R-:W-:Y:S01]  /*4510*/  MUFU.EX2 R109, R4 ;  /* 0x00000004006d7308 */ /* 0x000fe20000000800 */
[--C-:B------:R-:W-:Y:S02]  /*4520*/  FFMA.FTZ R6, R6, c[0x0][0x23c], -R0.reuse ;  /* 0x00008f0006067a23 */ /* 0x100fe40000010800 */
[----:B------:R-:W-:Y:S02]  /*4530*/  FFMA.FTZ R7, R7, c[0x0][0x23c], -R0 ;  /* 0x00008f0007077a23 */ /* 0x000fe40000010800 */
[--C-:B------:R-:W-:Y:S02]  /*4540*/  FFMA.FTZ R8, R8, c[0x0][0x23c], -R2.reuse ;  /* 0x00008f0008087a23 */ /* 0x100fe40000010802 */
[--C-:B------:R-:W-:Y:S02]  /*4550*/  FFMA.FTZ R9, R9, c[0x0][0x23c], -R2.reuse ;  /* 0x00008f0009097a23 */ /* 0x100fe40000010802 */
[--C-:B------:R-:W-:Y:S01]  /*4560*/  FFMA.FTZ R12, R12, c[0x0][0x23c], -R2.reuse ;  /* 0x00008f000c0c7a23 */ /* 0x100fe20000010802 */
[----:B------:R-:W1:Y:S01]  /*4570*/  MUFU.EX2 R107, R5 ;  /* 0x00000005006b7308 */ /* 0x000e620000000800 */
[--C-:B------:R-:W-:Y:S02]  /*4580*/  FFMA.FTZ R13, R13, c[0x0][0x23c], -R2.reuse ;  /* 0x00008f000d0d7a23 */ /* 0x100fe40000010802 */
[----:B------:R-:W-:Y:S02]  /*4590*/  FFMA.FTZ R2, R17, c[0x0][0x23c], -R2 ;  /* 0x00008f0011027a23 */ /* 0x000fe40000010802 */
[--C-:B------:R-:W-:Y:S02]  /*45a0*/  FFMA.FTZ R18, R18, c[0x0][0x23c], -R0.reuse ;  /* 0x00008f0012127a23 */ /* 0x100fe40000010800 */
[--C-:B------:R-:W-:Y:S02]  /*45b0*/  FFMA.FTZ R10, R10, c[0x0][0x23c], -R0.reuse ;  /* 0x00008f000a0a7a23 */ /* 0x100fe40000010800 */
[--C-:B------:R-:W-:Y:S01]  /*45c0*/  FFMA.FTZ R11, R11, c[0x0][0x23c], -R0.reuse ;  /* 0x00008f000b0b7a23 */ /* 0x100fe20000010800 */
[----:B------:R-:W-:Y:S01]  /*45d0*/  MUFU.EX2 R102, R6 ;  /* 0x0000000600667308 */ /* 0x000fe20000000800 */
[--C-:B------:R-:W-:Y:S02]  /*45e0*/  FFMA.FTZ R14, R14, c[0x0][0x23c], -R0.reuse ;  /* 0x00008f000e0e7a23 */ /* 0x100fe40000010800 */
[--C-:B------:R-:W-:Y:S02]  /*45f0*/  FFMA.FTZ R15, R15, c[0x0][0x23c], -R0.reuse ;  /* 0x00008f000f0f7a23 */ /* 0x100fe40000010800 */
[----:B------:R-:W-:Y:S05]  /*4600*/  FFMA.FTZ R0, R19, c[0x0][0x23c], -R0 ;  /* 0x00008f0013007a23 */ /* 0x000fea0000010800 */
[----:B------:R-:W2:Y:S10]  /*4610*/  MUFU.EX2 R100, R7 ;  /* 0x0000000700647308 */ /* 0x000eb40000000800 */
[----:B------:R-:W-:Y:S10]  /*4620*/  MUFU.EX2 R106, R8 ;  /* 0x00000008006a7308 */ /* 0x000ff40000000800 */
[----:B------:R-:W3:Y:S10]  /*4630*/  MUFU.EX2 R104, R9 ;  /* 0x0000000900687308 */ /* 0x000ef40000000800 */
[----:B------:R3:W-:Y:S10]  /*4640*/  MUFU.EX2 R103, R2 ;  /* 0x0000000200677308 */ /* 0x0007f40000000800 */
[----:B------:R-:W-:Y:S10]  /*4650*/  MUFU.EX2 R101, R10 ;  /* 0x0000000a00657308 */ /* 0x000ff40000000800 */
[----:B------:R-:W4:Y:S10]  /*4660*/  MUFU.EX2 R67, R11 ;  /* 0x0000000b00437308 */ /* 0x000f340000000800 */
[----:B------:R4:W-:Y:S10]  /*4670*/  MUFU.EX2 R65, R0 ;  /* 0x0000000000417308 */ /* 0x0009f40000000800 */
[----:B------:R-:W-:Y:S10]  /*4680*/  MUFU.EX2 R178, R12 ;  /* 0x0000000c00b27308 */ /* 0x000ff40000000800 */
[----:B------:R-:W1:Y:S10]  /*4690*/  MUFU.EX2 R111, R13 ;  /* 0x0000000d006f7308 */ /* 0x000e740000000800 */
[----:B------:R-:W-:Y:S10]  /*46a0*/  MUFU.EX2 R110, R14 ;  /* 0x0000000e006e7308 */ /* 0x000ff40000000800 */
[----:B------:R-:W3:Y:S10]  /*46b0*/  MUFU.EX2 R108, R15 ;  /* 0x0000000f006c7308 */ /* 0x000ef40000000800 */
[----:B------:R-:W4:Y:S10]  /*46c0*/  MUFU.EX2 R105, R16 ;  /* 0x0000001000697308 */ /* 0x000f340000000800 */
[----:B------:R-:W4:Y:S01]  /*46d0*/  MUFU.EX2 R66, R18 ;  /* 0x0000001200427308 */ /* 0x000f220000000800 */
[----:B-1----:R-:W-:Y:S02]  /*46e0*/  F2FP.PACK_AB R4, R107, R109 ;  /* 0x0000006d6b04723e */ /* 0x002fe400000000ff */
[----:B--2---:R-:W-:Y:S02]  /*46f0*/  F2FP.PACK_AB R3, R100, R102 ;  /* 0x000000666403723e */ /* 0x004fe400000000ff */
[----:B---3--:R-:W-:Y:S01]  /*4700*/  F2FP.PACK_AB R2, R104, R106 ;  /* 0x0000006a6802723e */ /* 0x008fe200000000ff */
[----:B------:R1:W-:Y:S01]  /*4710*/  STS [R231+0x12000], R4 ;  /* 0x01200004e7007388 */ /* 0x0003e20000000800 */
[----:B----4-:R-:W-:Y:S02]  /*4720*/  F2FP.PACK_AB R0, R67, R101 ;  /* 0x000000654300723e */ /* 0x010fe400000000ff */
[----:B------:R-:W-:Y:S01]  /*4730*/  F2FP.PACK_AB R5, R111, R178 ;  /* 0x000000b26f05723e */ /* 0x000fe200000000ff */
[----:B------:R2:W-:Y:S04]  /*4740*/  STS [R231+0x12400], R3 ;  /* 0x01240003e7007388 */ /* 0x0005e80000000800 */
[----:B------:R3:W-:Y:S04]  /*4750*/  STS [R234+0x12000], R2 ;  /* 0x01200002ea007388 */ /* 0x0007e80000000800 */
[----:B------:R4:W-:Y:S04]  /*4760*/  STS [R234+0x12400], R0 ;  /* 0x01240000ea007388 */ /* 0x0009e80000000800 */
[----:B------:R-:W-:Y:S01]  /*4770*/  STS [R232+0x12000], R5 ;  /* 0x01200005e8007388 */ /* 0x000fe20000000800 */
[----:B-1----:R-:W-:Y:S02]  /*4780*/  F2FP.PACK_AB R4, R108, R110 ;  /* 0x0000006e6c04723e */ /* 0x002fe400000000ff */
[----:B--2---:R-:W-:Y:S03]  /*4790*/  F2FP.PACK_AB R3, R103, R105 ;  /* 0x000000696703723e */ /* 0x004fe600000000ff */
[----:B------:R-:W-:Y:S01]  /*47a0*/  STS [R232+0x12400], R4 ;  /* 0x01240004e8007388 */ /* 0x000fe20000000800 */
[----:B---3--:R-:W-:Y:S03]  /*47b0*/  F2FP.PACK_AB R2, R65, R66 ;  /* 0x000000424102723e */ /* 0x008fe600000000ff */
[----:B------:R1:W-:Y:S01]  /*47c0*/  STS [R233+0x12000], R3 ;  /* 0x01200003e9007388 */ /* 0x0003e20000000800 */
[----:B----4-:R-:W-:Y:S03]  /*47d0*/  SHF.L.U32 R0, R210, 0x1, RZ ;  /* 0x00000001d2007819 */ /* 0x010fe600000006ff */
[----:B------:R2:W-:Y:S04]  /*47e0*/  STS [R233+0x12400], R2 ;  /* 0x01240002e9007388 */ /* 0x0005e80000000800 */
[----:B------:R-:W3:Y:S01]  /*47f0*/  LDSM.16.M88.4 R16, [R0+0x8000] ;  /* 0x008000000010783b */ /* 0x000ee20000000200 */
[-C--:B-1----:R-:W-:Y:S02]  /*4800*/  IADD3 R3, R201, R0.reuse, RZ ;  /* 0x00000000c9037210 */ /* 0x082fe40007ffe0ff */
[----:B--2---:R-:W-:Y:S05]  /*4810*/  IADD3 R2, R205, R0, RZ ;  /* 0x00000000cd027210 */ /* 0x004fea0007ffe0ff */
[----:B------:R-:W-:Y:S01]  /*4820*/  LDSM.16.M88.4 R56, [R3+0x8000] ;  /* 0x008000000338783b */ /* 0x000fe20000000200 */
[----:B------:R-:W-:Y:S07]  /*4830*/  IADD3 R64, R201, R2, RZ ;  /* 0x00000002c9407210 */ /* 0x000fee0007ffe0ff */
[----:B------:R-:W1:Y:S08]  /*4840*/  LDSM.16.M88.4 R52, [R2+0x8000] ;  /* 0x008000000234783b */ /* 0x000e700000000200 */
[----:B------:R-:W2:Y:S01]  /*4850*/  LDSM.16.M88.4 R60, [R64+0x8000] ;  /* 0x00800000403c783b */ /* 0x000ea20000000200 */
[C---:B---3--:R-:W-:Y:S08]  /*4860*/  HMMA.16816.F32 R4, R16.reuse, R112, RZ ;  /* 0x000000701004723c */ /* 0x048ff000000018ff */
[C---:B------:R-:W-:Y:S08]  /*4870*/  HMMA.16816.F32 R8, R16.reuse, R114, RZ ;  /* 0x000000721008723c */ /* 0x040ff000000018ff */
[C---:B------:R-:W-:Y:S08]  /*4880*/  HMMA.16816.F32 R12, R16.reuse, R116, RZ ;  /* 0x00000074100c723c */ /* 0x040ff000000018ff */
[----:B------:R-:W-:Y:S08]  /*4890*/  HMMA.16816.F32 R16, R16, R118, RZ ;  /* 0x000000761010723c */ /* 0x000ff000000018ff */
[C---:B-1----:R-:W-:Y:S08]  /*48a0*/  HMMA.16816.F32 R4, R52.reuse, R120, R4 ;  /* 0x000000783404723c */ /* 0x042ff00000001804 */
[C---:B------:R-:W-:Y:S08]  /*48b0*/  HMMA.16816.F32 R8, R52.reuse, R122, R8 ;  /* 0x0000007a3408723c */ /* 0x040ff00000001808 */
[C---:B------:R-:W-:Y:S08]  /*48c0*/  HMMA.16816.F32 R12, R52.reuse, R124, R12 ;  /* 0x0000007c340c723c */ /* 0x040ff0000000180c */
[----:B------:R-:W-:Y:S01]  /*48d0*/  HMMA.16816.F32 R16, R52, R126, R16 ;  /* 0x0000007e3410723c */ /* 0x000fe20000001810 */
[----:B------:R1:W3:Y:S07]  /*48e0*/  LDSM.16.M88.4 R52, [R0+0xa000] ;  /* 0x00a000000034783b */ /* 0x0002ee0000000200 */
[C---:B------:R-:W-:Y:S08]  /*48f0*/  HMMA.16816.F32 R4, R56.reuse, R128, R4 ;  /* 0x000000803804723c */ /* 0x040ff00000001804 */
[C---:B------:R-:W-:Y:S08]  /*4900*/  HMMA.16816.F32 R8, R56.reuse, R130, R8 ;  /* 0x000000823808723c */ /* 0x040ff00000001808 */
[C---:B------:R-:W-:Y:S04]  /*4910*/  HMMA.16816.F32 R12, R56.reuse, R132, R12 ;  /* 0x00000084380c723c */ /* 0x040fe8000000180c */
[----:B-1----:R-:W-:Y:S04]  /*4920*/  LEA R0, -R245, RZ, 0x6 ;  /* 0x000000fff5007211 */ /* 0x002fe800078e31ff */
[----:B------:R-:W-:Y:S01]  /*4930*/  HMMA.16816.F32 R16, R56, R134, R16 ;  /* 0x000000863810723c */ /* 0x000fe20000001810 */
[----:B------:R-:W1:Y:S03]  /*4940*/  LDSM.16.M88.4 R56, [R2+0xa000] ;  /* 0x00a000000238783b */ /* 0x000e660000000200 */
[C---:B------:R-:W-:Y:S04]  /*4950*/  LEA R212, P0, R0.reuse, R212, 0x2 ;  /* 0x000000d400d47211 */ /* 0x040fe800078010ff */
[C---:B--2---:R-:W-:Y:S05]  /*4960*/  HMMA.16816.F32 R4, R60.reuse, R136, R4 ;  /* 0x000000883c04723c */ /* 0x044fea0000001804 */
[----:B------:R-:W-:Y:S03]  /*4970*/  LEA.HI.X.SX32 R213, R0, R213, 0x2, P0 ;  /* 0x000000d500d57211 */ /* 0x000fe600000f16ff */
[C---:B------:R-:W-:Y:S08]  /*4980*/  HMMA.16816.F32 R8, R60.reuse, R138, R8 ;  /* 0x0000008a3c08723c */ /* 0x040ff00000001808 */
[C---:B------:R-:W-:Y:S08]  /*4990*/  HMMA.16816.F32 R12, R60.reuse, R140, R12 ;  /* 0x0000008c3c0c723c */ /* 0x040ff0000000180c */
[----:B------:R-:W-:Y:S01]  /*49a0*/  HMMA.16816.F32 R16, R60, R142, R16 ;  /* 0x0000008e3c10723c */ /* 0x000fe20000001810 */
[----:B------:R-:W2:Y:S07]  /*49b0*/  LDSM.16.M88.4 R60, [R3+0xa000] ;  /* 0x00a00000033c783b */ /* 0x000eae0000000200 */
[C---:B---3--:R-:W-:Y:S08]  /*49c0*/  HMMA.16816.F32 R4, R52.reuse, R144, R4 ;  /* 0x000000903404723c */ /* 0x048ff00000001804 */
[C---:B------:R-:W-:Y:S08]  /*49d0*/  HMMA.16816.F32 R8, R52.reuse, R146, R8 ;  /* 0x000000923408723c */ /* 0x040ff00000001808 */
[C---:B------:R-:W-:Y:S08]  /*49e0*/  HMMA.16816.F32 R12, R52.reuse, R148, R12 ;  /* 0x00000094340c723c */ /* 0x040ff0000000180c */
[----:B------:R-:W-:Y:S01]  /*49f0*/  HMMA.16816.F32 R16, R52, R150, R16 ;  /* 0x000000963410723c */ /* 0x000fe20000001810 */
[----:B------:R-:W3:Y:S07]  /*4a00*/  LDSM.16.M88.4 R52, [R64+0xa000] ;  /* 0x00a000004034783b */ /* 0x000eee0000000200 */
[C---:B-1----:R-:W-:Y:S08]  /*4a10*/  HMMA.16816.F32 R4, R56.reuse, R152, R4 ;  /* 0x000000983804723c */ /* 0x042ff00000001804 */
[C---:B------:R-:W-:Y:S08]  /*4a20*/  HMMA.16816.F32 R8, R56.reuse, R154, R8 ;  /* 0x0000009a3808723c */ /* 0x040ff00000001808 */
[C---:B------:R-:W-:Y:S08]  /*4a30*/  HMMA.16816.F32 R12, R56.reuse, R156, R12 ;  /* 0x0000009c380c723c */ /* 0x040ff0000000180c */
[----:B------:R-:W-:Y:S08]  /*4a40*/  HMMA.16816.F32 R16, R56, R158, R16 ;  /* 0x0000009e3810723c */ /* 0x000ff00000001810 */
[C---:B--2---:R-:W-:Y:S08]  /*4a50*/  HMMA.16816.F32 R4, R60.reuse, R160, R4 ;  /* 0x000000a03c04723c */ /* 0x044ff00000001804 */
[C---:B------:R-:W-:Y:S08]  /*4a60*/  HMMA.16816.F32 R8, R60.reuse, R162, R8 ;  /* 0x000000a23c08723c */ /* 0x040ff00000001808 */
[C---:B------:R-:W-:Y:S08]  /*4a70*/  HMMA.16816.F32 R12, R60.reuse, R164, R12 ;  /* 0x000000a43c0c723c */ /* 0x040ff0000000180c */
[----:B------:R-:W-:Y:S08]  /*4a80*/  HMMA.16816.F32 R16, R60, R166, R16 ;  /* 0x000000a63c10723c */ /* 0x000ff00000001810 */
[C---:B---3--:R-:W-:Y:S08]  /*4a90*/  HMMA.16816.F32 R4, R52.reuse, R168, R4 ;  /* 0x000000a83404723c */ /* 0x048ff00000001804 */
        /* <DEDUP_REMOVED lines=49> */
[--C-:B------:R-:W-:Y:S01]  /*4db0*/  IMAD.IADD R214, R214, 0x1, R0.reuse ;  /* 0x00000001d6d67824 */ /* 0x100fe200078e0200 */
        /* <DEDUP_REMOVED lines=42> */
.L_x_254:
[----:B-1----:R-:W-:Y:S01]  /*5060*/  F2FP.PACK_AB R6, R55, R56 ;  /* 0x000000383706723e */ /* 0x002fe200000000ff */
        /* <DEDUP_REMOVED lines=70> */
[C---:B------:R-:W-:Y:S05]  /*54d0*/  IMAD.U32 R3, R8.reuse, -0x40, RZ ;  /* 0xffffffc008037824 */ /* 0x040fea00078e00ff */
[C---:B------:R-:W-:Y:S02]  /*54e0*/  LEA R2, P0, R3.reuse, R220, 0x1 ;  /* 0x000000dc03027211 */ /* 0x040fe400078008ff */
[----:B------:R-:W-:Y:S01]  /*54f0*/  SHF.R.S32.HI R4, RZ, 0x1f, R3 ;  /* 0x0000001fff047819 */ /* 0x000fe20000011403 */
[----:B------:R-:W-:Y:S01]  /*5500*/  @!P1 IMAD.MOV.U32 R5, RZ, RZ, c[0x0][0x374] ;  /* 0x0000dd00ff059624 */ /* 0x000fe200078e00ff */
[C---:B------:R-:W-:Y:S01]  /*5510*/  @!P1 LEA R0, P3, R8.reuse, R3, 0x5 ;  /* 0x0000000308009211 */ /* 0x040fe200078628ff */
[----:B------:R1:W-:Y:S01]  /*5520*/  @P2 STS.128 [R216+0x8000], RZ ;  /* 0x008000ffd8002388 */ /* 0x0003e20000000c00 */
[----:B------:R-:W-:Y:S01]  /*5530*/  LEA.HI.X.SX32 R3, R3, R221, 0x1, P0 ;  /* 0x000000dd03037211 */ /* 0x000fe200000f0eff */
[----:B------:R-:W-:Y:S01]  /*5540*/  @!P2 IMAD.MOV.U32 R7, RZ, RZ, c[0x0][0x374] ;  /* 0x0000dd00ff07a624 */ /* 0x000fe200078e00ff */
[C---:B------:R-:W-:Y:S02]  /*5550*/  @!P1 LEA.HI.X R5, R8.reuse, R4, R5, 0x5, P3 ;  /* 0x0000000408059211 */ /* 0x040fe400018f2c05 */
        /* <DEDUP_REMOVED lines=26> */
.L_x_255:
[----:B------:R-:W-:Y:S01]  /*5700*/  LDSM.16.M88.4 R64, [R206] ;  /* 0x00000000ce40783b */ /* 0x000fe20000000200 */
[----:B-1----:R-:W-:Y:S01]  /*5710*/  @P5 IADD3 R2, P0, R241, R236, RZ ;  /* 0x000000ecf1025210 */ /* 0x002fe20007f1e0ff */
[C---:B------:R-:W-:Y:S02]  /*5720*/  IMAD R0, R245.reuse, 0x18, RZ ;  /* 0x00000018f5007824 */ /* 0x040fe400078e02ff */
[----:B------:R-:W1:Y:S02]  /*5730*/  LDSM.16.MT88.4 R16, [R192+0xc000] ;  /* 0x00c00000c010783b */ /* 0x000e640000004200 */
[----:B------:R-:W-:Y:S02]  /*5740*/  @P5 IMAD.X R3, R240, 0x1, R235, P0 ;  /* 0x00000001f0035824 */ /* 0x000fe400000e06eb */
[----:B------:R-:W2:Y:S04]  /*5750*/  LDSM.16.M88.4 R60, [R206+0x1000] ;  /* 0x00100000ce3c783b */ /* 0x000ea80000000200 */
[----:B------:R-:W3:Y:S04]  /*5760*/  LDSM.16.MT88.4 R100, [R192+0xe000] ;  /* 0x00e00000c064783b */ /* 0x000ee80000004200 */
[----:B------:R-:W-:Y:S04]  /*5770*/  LDSM.16.M88.4 R104, [R207] ;  /* 0x00000000cf68783b */ /* 0x000fe80000000200 */
[----:B------:R-:W4:Y:S04]  /*5780*/  LDSM.16.MT88.4 R108, [R192+0xc800] ;  /* 0x00c80000c06c783b */ /* 0x000f280000004200 */
[----:B------:R-:W3:Y:S04]  /*5790*/  LDSM.16.M88.4 R176, [R207+0x1000] ;  /* 0x00100000cfb0783b */ /* 0x000ee80000000200 */
[----:B------:R-:W3:Y:S04]  /*57a0*/  LDSM.16.MT88.4 R180, [R192+0xe800] ;  /* 0x00e80000c0b4783b */ /* 0x000ee80000004200 */
[----:B------:R-:W-:Y:S04]  /*57b0*/  LDSM.16.M88.4 R184, [R208] ;  /* 0x00000000d0b8783b */ /* 0x000fe80000000200 */
[----:B------:R-:W3:Y:S04]  /*57c0*/  LDSM.16.MT88.4 R188, [R192+0xd000] ;  /* 0x00d00000c0bc783b */ /* 0x000ee80000004200 */
[----:B------:R3:W5:Y:S01]  /*57d0*/  @P5 LDG.E R227, [R2.64+-0x100] ;  /* 0xffff000602e35981 */ /* 0x000762000c1e1900 */
[-C--:B-1----:R-:W-:Y:S03]  /*57e0*/  HMMA.16816.F32 R4, R64, R16.reuse, RZ ;  /* 0x000000104004723c */ /* 0x082fe600000018ff */
[----:B------:R1:W5:Y:S05]  /*57f0*/  @P5 LDG.E R228, [R2.64+-0xe0] ;  /* 0xffff200602e45981 */ /* 0x00036a000c1e1900 */
[C---:B--2---:R-:W-:Y:S08]  /*5800*/  HMMA.16816.F32 R8, R60.reuse, R16, RZ ;  /* 0x000000103c08723c */ /* 0x044ff000000018ff */
[-C--:B------:R-:W-:Y:S08]  /*5810*/  HMMA.16816.F32 R12, R60, R18.reuse, RZ ;  /* 0x000000123c0c723c */ /* 0x080ff000000018ff */
[C---:B------:R-:W-:Y:S08]  /*5820*/  HMMA.16816.F32 R16, R64.reuse, R18, RZ ;  /* 0x000000124010723c */ /* 0x040ff000000018ff */
[-C--:B---3--:R-:W-:Y:S08]  /*5830*/  HMMA.16816.F32 R52, R64, R100.reuse, RZ ;  /* 0x000000644034723c */ /* 0x088ff000000018ff */
[C---:B------:R-:W-:Y:S08]  /*5840*/  HMMA.16816.F32 R56, R60.reuse, R100, RZ ;  /* 0x000000643c38723c */ /* 0x040ff000000018ff */
[-C--:B------:R-:W-:Y:S08]  /*5850*/  HMMA.16816.F32 R60, R60, R102.reuse, RZ ;  /* 0x000000663c3c723c */ /* 0x080ff000000018ff */
[----:B------:R-:W-:Y:S01]  /*5860*/  HMMA.16816.F32 R64, R64, R102, RZ ;  /* 0x000000664040723c */ /* 0x000fe200000018ff */
[----:B------:R-:W2:Y:S07]  /*5870*/  LDSM.16.M88.4 R100, [R208+0x1000] ;  /* 0x00100000d064783b */ /* 0x000eae0000000200 */
[-C--:B----4-:R-:W-:Y:S08]  /*5880*/  HMMA.16816.F32 R4, R104, R108.reuse, R4 ;  /* 0x0000006c6804723c */ /* 0x090ff00000001804 */
[C---:B------:R-:W-:Y:S08]  /*5890*/  HMMA.16816.F32 R8, R176.reuse, R108, R8 ;  /* 0x0000006cb008723c */ /* 0x040ff00000001808 */
[-C--:B------:R-:W-:Y:S08]  /*58a0*/  HMMA.16816.F32 R12, R176, R110.reuse, R12 ;  /* 0x0000006eb00c723c */ /* 0x080ff0000000180c */
[C---:B------:R-:W-:Y:S01]  /*58b0*/  HMMA.16816.F32 R16, R104.reuse, R110, R16 ;  /* 0x0000006e6810723c */ /* 0x040fe20000001810 */
[----:B------:R-:W3:Y:S07]  /*58c0*/  LDSM.16.MT88.4 R108, [R192+0xf000] ;  /* 0x00f00000c06c783b */ /* 0x000eee0000004200 */
[-C--:B------:R-:W-:Y:S08]  /*58d0*/  HMMA.16816.F32 R52, R104, R180.reuse, R52 ;  /* 0x000000b46834723c */ /* 0x080ff00000001834 */
[C---:B------:R-:W-:Y:S08]  /*58e0*/  HMMA.16816.F32 R56, R176.reuse, R180, R56 ;  /* 0x000000b4b038723c */ /* 0x040ff00000001838 */
[-C--:B------:R-:W-:Y:S01]  /*58f0*/  HMMA.16816.F32 R60, R176, R182.reuse, R60 ;  /* 0x000000b6b03c723c */ /* 0x080fe2000000183c */
[----:B------:R-:W-:Y:S04]  /*5900*/  LDSM.16.MT88.4 R176, [R192+0xd800] ;  /* 0x00d80000c0b0783b */ /* 0x000fe80000004200 */
[----:B------:R-:W-:Y:S03]  /*5910*/  LDSM.16.MT88.4 R192, [R192+0xf800] ;  /* 0x00f80000c0c0783b */ /* 0x000fe60000004200 */
[----:B------:R-:W-:Y:S01]  /*5920*/  HMMA.16816.F32 R64, R104, R182, R64 ;  /* 0x000000b66840723c */ /* 0x000fe20000001840 */
[----:B------:R-:W4:Y:S04]  /*5930*/  LDSM.16.M88.4 R104, [R209] ;  /* 0x00000000d168783b */ /* 0x000f280000000200 */
[----:B------:R-:W1:Y:S03]  /*5940*/  LDSM.16.M88.4 R180, [R209+0x1000] ;  /* 0x00100000d1b4783b */ /* 0x000e660000000200 */
[-C--:B------:R-:W-:Y:S08]  /*5950*/  HMMA.16816.F32 R4, R184, R188.reuse, R4 ;  /* 0x000000bcb804723c */ /* 0x080ff00000001804 */
[C---:B--2---:R-:W-:Y:S08]  /*5960*/  HMMA.16816.F32 R8, R100.reuse, R188, R8 ;  /* 0x000000bc6408723c */ /* 0x044ff00000001808 */
[-C--:B------:R-:W-:Y:S08]  /*5970*/  HMMA.16816.F32 R12, R100, R190.reuse, R12 ;  /* 0x000000be640c723c */ /* 0x080ff0000000180c */
[C---:B------:R-:W-:Y:S08]  /*5980*/  HMMA.16816.F32 R16, R184.reuse, R190, R16 ;  /* 0x000000beb810723c */ /* 0x040ff00000001810 */
[-C--:B---3--:R-:W-:Y:S08]  /*5990*/  HMMA.16816.F32 R52, R184, R108.reuse, R52 ;  /* 0x0000006cb834723c */ /* 0x088ff00000001834 */
[C---:B------:R-:W-:Y:S07]  /*59a0*/  HMMA.16816.F32 R56, R100.reuse, R108, R56 ;  /* 0x0000006c6438723c */ /* 0x040fee0000001838 */
[C---:B------:R-:W-:Y:S01]  /*59b0*/  IMAD.SHL.U32 R108, R245.reuse, 0x8, RZ ;  /* 0x00000008f56c7824 */ /* 0x040fe200078e00ff */
[-C--:B------:R-:W-:Y:S04]  /*59c0*/  HMMA.16816.F32 R60, R100, R110.reuse, R60 ;  /* 0x0000006e643c723c */ /* 0x080fe8000000183c */
[CC--:B-1----:R-:W-:Y:S01]  /*59d0*/  LEA R2, P0, R108.reuse, R212.reuse, 0x2 ;  /* 0x000000d46c027211 */ /* 0x0c2fe200078010ff */
[C---:B------:R-:W-:Y:S02]  /*59e0*/  IMAD.SHL.U32 R109, R245.reuse, 0x10, RZ ;  /* 0x00000010f56d7824 */ /* 0x040fe400078e00ff */
[----:B------:R-:W-:Y:S01]  /*59f0*/  IMAD.SHL.U32 R101, R245, 0x20, RZ ;  /* 0x00000020f5657824 */ /* 0x000fe200078e00ff */
[----:B------:R-:W-:Y:S04]  /*5a00*/  HMMA.16816.F32 R64, R184, R110, R64 ;  /* 0x0000006eb840723c */ /* 0x000fe80000001840 */
[-C--:B------:R-:W-:Y:S02]  /*5a10*/  LEA.HI.X.SX32 R3, R108, R213.reuse, 0x2, P0 ;  /* 0x000000d56c037211 */ /* 0x080fe400000f16ff */
[CC--:B------:R-:W-:Y:S02]  /*5a20*/  LEA R102, P1, R109.reuse, R212.reuse, 0x2 ;  /* 0x000000d46d667211 */ /* 0x0c0fe400078210ff */
[-C--:B----4-:R-:W-:Y:S05]  /*5a30*/  HMMA.16816.F32 R4, R104, R176.reuse, R4 ;  /* 0x000000b06804723c */ /* 0x090fea0000001804 */
[-C--:B------:R-:W-:Y:S02]  /*5a40*/  LEA.HI.X.SX32 R103, R109, R213.reuse, 0x2, P1 ;  /* 0x000000d56d677211 */ /* 0x080fe400008f16ff */
[CC--:B------:R-:W-:Y:S01]  /*5a50*/  LEA R100, P1, R101.reuse, R212.reuse, 0x2 ;  /* 0x000000d465647211 */ /* 0x0c0fe200078210ff */
[C---:B------:R-:W-:Y:S04]  /*5a60*/  HMMA.16816.F32 R8, R180.reuse, R176, R8 ;  /* 0x000000b0b408723c */ /* 0x040fe80000001808 */
[-C--:B------:R-:W-:Y:S04]  /*5a70*/  LEA.HI.X.SX32 R101, R101, R213.reuse, 0x2, P1 ;  /* 0x000000d565657211 */ /* 0x080fe800008f16ff */
[-C--:B------:R-:W-:Y:S07]  /*5a80*/  HMMA.16816.F32 R12, R180, R178.reuse, R12 ;  /* 0x000000b2b40c723c */ /* 0x080fee000000180c */
[----:B------:R1:W-:Y:S01]  /*5a90*/  RED.E.ADD.F32.FTZ.RN.STRONG.GPU [R212.64], R4 ;  /* 0x00000004d400798e */ /* 0x0003e2000c10e786 */
[C---:B------:R-:W-:Y:S03]  /*5aa0*/  HMMA.16816.F32 R16, R104.reuse, R178, R16 ;  /* 0x000000b26810723c */ /* 0x040fe60000001810 */
[----:B------:R2:W-:Y:S04]  /*5ab0*/  RED.E.ADD.F32.FTZ.RN.STRONG.GPU [R2.64], R5 ;  /* 0x000000050200798e */ /* 0x0005e8000c10e786 */
[----:B------:R3:W-:Y:S01]  /*5ac0*/  RED.E.ADD.F32.FTZ.RN.STRONG.GPU [R102.64], R6 ;  /* 0x000000066600798e */ /* 0x0007e2000c10e786 */
[-C--:B------:R-:W-:Y:S08]  /*5ad0*/  HMMA.16816.F32 R52, R104, R192.reuse, R52 ;  /* 0x000000c06834723c */ /* 0x080ff00000001834 */
[C---:B------:R-:W-:Y:S08]  /*5ae0*/  HMMA.16816.F32 R56, R180.reuse, R192, R56 ;  /* 0x000000c0b438723c */ /* 0x040ff00000001838 */
[-C--:B------:R-:W-:Y:S04]  /*5af0*/  HMMA.16816.F32 R60, R180, R194.reuse, R60 ;  /* 0x000000c2b43c723c */ /* 0x080fe8000000183c */
[CC--:B-1----:R-:W-:Y:S04]  /*5b00*/  LEA R4, P0, R0.reuse, R212.reuse, 0x2 ;  /* 0x000000d400047211 */ /* 0x0c2fe800078010ff */
[----:B------:R-:W-:Y:S04]  /*5b10*/  HMMA.16816.F32 R64, R104, R194, R64 ;  /* 0x000000c26840723c */ /* 0x000fe80000001840 */
[-C--:B--2---:R-:W-:Y:S01]  /*5b20*/  LEA.HI.X.SX32 R5, R0, R213.reuse, 0x2, P0 ;  /* 0x000000d500057211 */ /* 0x084fe200000f16ff */
[C---:B---3--:R-:W-:Y:S02]  /*5b30*/  IMAD R102, R245.reuse, 0x30, RZ ;  /* 0x00000030f5667824 */ /* 0x048fe400078e02ff */
[C---:B------:R-:W-:Y:S02]  /*5b40*/  IMAD R104, R245.reuse, 0x28, RZ ;  /* 0x00000028f5687824 */ /* 0x040fe400078e02ff */
[----:B------:R1:W-:Y:S03]  /*5b50*/  RED.E.ADD.F32.FTZ.RN.STRONG.GPU [R4.64], R7 ;  /* 0x000000070400798e */ /* 0x0003e6000c10e786 */
[CC--:B------:R-:W-:Y:S01]  /*5b60*/  LEA R6, P0, R104.reuse, R212.reuse, 0x2 ;  /* 0x000000d468067211 */ /* 0x0c0fe200078010ff */
[----:B------:R2:W-:Y:S01]  /*5b70*/  RED.E.ADD.F32.FTZ.RN.STRONG.GPU [R100.64], R8 ;  /* 0x000000086400798e */ /* 0x0005e2000c10e786 */
[----:B------:R-:W-:Y:S02]  /*5b80*/  IMAD R0, R245, 0x38, RZ ;  /* 0x00000038f5007824 */ /* 0x000fe400078e02ff */
[-C--:B-1----:R-:W-:Y:S02]  /*5b90*/  LEA.HI.X.SX32 R7, R104, R213.reuse, 0x2, P0 ;  /* 0x000000d568077211 */ /* 0x082fe400000f16ff */
[-C--:B------:R-:W-:Y:S02]  /*5ba0*/  LEA R4, P1, R102, R212.reuse, 0x2 ;  /* 0x000000d466047211 */ /* 0x080fe400078210ff */
[-C--:B--2---:R-:W-:Y:S01]  /*5bb0*/  LEA R8, P0, R0, R212.reuse, 0x2 ;  /* 0x000000d400087211 */ /* 0x084fe200078010ff */
[----:B------:R1:W-:Y:S01]  /*5bc0*/  RED.E.ADD.F32.FTZ.RN.STRONG.GPU [R6.64], R9 ;  /* 0x000000090600798e */ /* 0x0003e2000c10e786 */
[-C--:B------:R-:W-:Y:S05]  /*5bd0*/  LEA.HI.X.SX32 R5, R102, R213.reuse, 0x2, P1 ;  /* 0x000000d566057211 */ /* 0x080fea00008f16ff */
[----:B------:R2:W-:Y:S01]  /*5be0*/  RED.E.ADD.F32.FTZ.RN.STRONG.GPU [R4.64], R10 ;  /* 0x0000000a0400798e */ /* 0x0005e2000c10e786 */
[-C--:B-1----:R-:W-:Y:S02]  /*5bf0*/  LEA.HI.X.SX32 R9, R0, R213.reuse, 0x2, P0 ;  /* 0x000000d500097211 */ /* 0x082fe400000f16ff */
[----:B------:R-:W-:Y:S03]  /*5c00*/  IADD3 R7, R109, 0x20, RZ ;  /* 0x000000206d077810 */ /* 0x000fe60007ffe0ff */
[----:B------:R1:W-:Y:S01]  /*5c10*/  RED.E.ADD.F32.FTZ.RN.STRONG.GPU [R8.64], R11 ;  /* 0x0000000b0800798e */ /* 0x0003e2000c10e786 */
[CC--:B------:R-:W-:Y:S01]  /*5c20*/  LEA R6, P0, R7.reuse, R212.reuse, 0x2 ;  /* 0x000000d407067211 */ /* 0x0c0fe200078010ff */
[C---:B------:R-:W-:Y:S02]  /*5c30*/  IMAD.IADD R0, R108.reuse, 0x1, R7 ;  /* 0x000000016c007824 */ /* 0x040fe400078e0207 */
[----:B------:R-:W-:Y:S01]  /*5c40*/  RED.E.ADD.F32.FTZ.RN.STRONG.GPU [R212.64+0x80], R16 ;  /* 0x00008010d400798e */ /* 0x000fe2000c10e786 */
[-C--:B------:R-:W-:Y:S01]  /*5c50*/  LEA.HI.X.SX32 R7, R7, R213.reuse, 0x2, P0 ;  /* 0x000000d507077211 */ /* 0x080fe200000f16ff */
[----:B--2---:R-:W-:Y:S01]  /*5c60*/  IMAD.IADD R5, R108, 0x1, R0 ;  /* 0x000000016c057824 */ /* 0x004fe200078e0200 */
[-C--:B------:R-:W-:Y:S01]  /*5c70*/  LEA R100, P0, R0, R212.reuse, 0x2 ;  /* 0x000000d400647211 */ /* 0x080fe200078010ff */
[----:B------:R-:W-:Y:S02]  /*5c80*/  RED.E.ADD.F32.FTZ.RN.STRONG.GPU [R2.64+0x80], R17 ;  /* 0x000080110200798e */ /* 0x000fe4000c10e786 */
[----:B------:R-:W-:Y:S01]  /*5c90*/  IMAD.IADD R4, R108, 0x1, R5 ;  /* 0x000000016c047824 */ /* 0x000fe200078e0205 */
[-C--:B------:R-:W-:Y:S01]  /*5ca0*/  LEA.HI.X.SX32 R101, R0, R213.reuse, 0x2, P0 ;  /* 0x000000d500657211 */ /* 0x080fe200000f16ff */
[----:B------:R2:W-:Y:S02]  /*5cb0*/  RED.E.ADD.F32.FTZ.RN.STRONG.GPU [R6.64], R18 ;  /* 0x000000120600798e */ /* 0x0005e4000c10e786 */
[----:B------:R-:W-:Y:S01]  /*5cc0*/  IMAD.IADD R0, R108, 0x1, R4 ;  /* 0x000000016c007824 */ /* 0x000fe200078e0204 */
[CC--:B------:R-:W-:Y:S01]  /*5cd0*/  LEA R10, P0, R4.reuse, R212.reuse, 0x2 ;  /* 0x000000d4040a7211 */ /* 0x0c0fe200078010ff */
[----:B------:R-:W-:Y:S04]  /*5ce0*/  RED.E.ADD.F32.FTZ.RN.STRONG.GPU [R100.64], R19 ;  /* 0x000000136400798e */ /* 0x000fe8000c10e786 */
[----:B------:R-:W-:Y:S04]  /*5cf0*/  LDSM.16.MT88.4 R16, [R196+0x2000] ;  /* 0x00200000c410783b */ /* 0x000fe80000004200 */
[----:B------:R-:W-:Y:S01]  /*5d00*/  LDSM.16.MT88.4 R100, [R196+0x2800] ;  /* 0x00280000c464783b */ /* 0x000fe20000004200 */
[CC--:B-1----:R-:W-:Y:S02]  /*5d10*/  LEA R8, P1, R5.reuse, R212.reuse, 0x2 ;  /* 0x000000d405087211 */ /* 0x0c2fe400078210ff */
[-C--:B------:R-:W-:Y:S02]  /*5d20*/  LEA.HI.X.SX32 R11, R4, R213.reuse, 0x2, P0 ;  /* 0x000000d5040b7211 */ /* 0x080fe400000f16ff */
[-C--:B------:R-:W-:Y:S01]  /*5d30*/  LEA.HI.X.SX32 R9, R5, R213.reuse, 0x2, P1 ;  /* 0x000000d505097211 */ /* 0x080fe200008f16ff */
[----:B------:R-:W-:Y:S04]  /*5d40*/  IMAD.IADD R5, R108, 0x1, R0 ;  /* 0x000000016c057824 */ /* 0x000fe800078e0200 */
[----:B------:R1:W-:Y:S01]  /*5d50*/  RED.E.ADD.F32.FTZ.RN.STRONG.GPU [R8.64], R12 ;  /* 0x0000000c0800798e */ /* 0x0003e2000c10e786 */
[CC--:B--2---:R-:W-:Y:S03]  /*5d60*/  LEA R6, P0, R0.reuse, R212.reuse, 0x2 ;  /* 0x000000d400067211 */ /* 0x0c4fe600078010ff */
[----:B------:R-:W-:Y:S01]  /*5d70*/  RED.E.ADD.F32.FTZ.RN.STRONG.GPU [R10.64], R13 ;  /* 0x0000000d0a00798e */ /* 0x000fe2000c10e786 */
[-C--:B------:R-:W-:Y:S02]  /*5d80*/  LEA.HI.X.SX32 R7, R0, R213.reuse, 0x2, P0 ;  /* 0x000000d500077211 */ /* 0x080fe400000f16ff */
[CC--:B------:R-:W-:Y:S03]  /*5d90*/  LEA R4, P0, R5.reuse, R212.reuse, 0x2 ;  /* 0x000000d405047211 */ /* 0x0c0fe600078010ff */
[----:B------:R2:W-:Y:S01]  /*5da0*/  RED.E.ADD.F32.FTZ.RN.STRONG.GPU [R6.64], R14 ;  /* 0x0000000e0600798e */ /* 0x0005e2000c10e786 */
[-C--:B------:R-:W-:Y:S05]  /*5db0*/  LEA.HI.X.SX32 R5, R5, R213.reuse, 0x2, P0 ;  /* 0x000000d505057211 */ /* 0x080fea00000f16ff */
[----:B------:R3:W-:Y:S04]  /*5dc0*/  RED.E.ADD.F32.FTZ.RN.STRONG.GPU [R4.64], R15 ;  /* 0x0000000f0400798e */ /* 0x0007e8000c10e786 */
[----:B------:R-:W-:Y:S04]  /*5dd0*/  RED.E.ADD.F32.FTZ.RN.STRONG.GPU [R212.64+0x100], R52 ;  /* 0x00010034d400798e */ /* 0x000fe8000c10e786 */
[----:B------:R-:W-:Y:S01]  /*5de0*/  RED.E.ADD.F32.FTZ.RN.STRONG.GPU [R2.64+0x100], R53 ;  /* 0x000100350200798e */ /* 0x000fe2000c10e786 */
[----:B-1----:R-:W-:Y:S05]  /*5df0*/  IADD3 R8, R109, 0x40, RZ ;  /* 0x000000406d087810 */ /* 0x002fea0007ffe0ff */
[----:B------:R-:W-:Y:S01]  /*5e00*/  IMAD.IADD R0, R108, 0x1, R8 ;  /* 0x000000016c007824 */ /* 0x000fe200078e0208 */
[CC--:B--2---:R-:W-:Y:S04]  /*5e10*/  LEA R6, P0, R8.reuse, R212.reuse, 0x2 ;  /* 0x000000d408067211 */ /* 0x0c4fe800078010ff */
[-C--:B------:R-:W-:Y:S02]  /*5e20*/  LEA.HI.X.SX32 R7, R8, R213.reuse, 0x2, P0 ;  /* 0x000000d508077211 */ /* 0x080fe400000f16ff */
[-C--:B------:R-:W-:Y:S01]  /*5e30*/  LEA R10, P0, R0, R212.reuse, 0x2 ;  /* 0x000000d4000a7211 */ /* 0x080fe200078010ff */
[----:B---3--:R-:W-:Y:S02]  /*5e40*/  IMAD.IADD R5, R108, 0x1, R0 ;  /* 0x000000016c057824 */ /* 0x008fe400078e0200 */
[----:B------:R1:W-:Y:S01]  /*5e50*/  RED.E.ADD.F32.FTZ.RN.STRONG.GPU [R6.64], R54 ;  /* 0x000000360600798e */ /* 0x0003e2000c10e786 */
[-C--:B------:R-:W-:Y:S01]  /*5e60*/  LEA.HI.X.SX32 R11, R0, R213.reuse, 0x2, P0 ;  /* 0x000000d5000b7211 */ /* 0x080fe200000f16ff */
[----:B------:R-:W-:Y:S04]  /*5e70*/  IMAD.IADD R4, R108, 0x1, R5 ;  /* 0x000000016c047824 */ /* 0x000fe800078e0205 */
[----:B------:R2:W-:Y:S01]  /*5e80*/  RED.E.ADD.F32.FTZ.RN.STRONG.GPU [R10.64], R55 ;  /* 0x000000370a00798e */ /* 0x0005e2000c10e786 */
[-C--:B------:R-:W-:Y:S01]  /*5e90*/  LEA R8, P0, R4, R212.reuse, 0x2 ;  /* 0x000000d404087211 */ /* 0x080fe200078010ff */
[----:B------:R-:W-:Y:S02]  /*5ea0*/  IMAD.IADD R0, R108, 0x1, R4 ;  /* 0x000000016c007824 */ /* 0x000fe400078e0204 */
[----:B------:R-:W-:Y:S01]  /*5eb0*/  LDSM.16.MT88.4 R52, [R198+0x10800] ;  /* 0x01080000c634783b */ /* 0x000fe20000004200 */
[-C--:B------:R-:W-:Y:S02]  /*5ec0*/  LEA.HI.X.SX32 R9, R4, R213.reuse, 0x2, P0 ;  /* 0x000000d504097211 */ /* 0x080fe400000f16ff */
[-C--:B------:R-:W-:Y:S02]  /*5ed0*/  LEA R4, P0, R0, R212.reuse, 0x2 ;  /* 0x000000d400047211 */ /* 0x080fe400078010ff */
[CC--:B-1----:R-:W-:Y:S04]  /*5ee0*/  LEA R6, P1, R5.reuse, R212.reuse, 0x2 ;  /* 0x000000d405067211 */ /* 0x0c2fe800078210ff */
[-C--:B------:R-:W-:Y:S01]  /*5ef0*/  LEA.HI.X.SX32 R7, R5, R213.reuse, 0x2, P1 ;  /* 0x000000d505077211 */ /* 0x080fe200008f16ff */
[----:B--2---:R-:W-:Y:S01]  /*5f00*/  IMAD.IADD R10, R108, 0x1, R0 ;  /* 0x000000016c0a7824 */ /* 0x004fe200078e0200 */
[-C--:B------:R-:W-:Y:S03]  /*5f10*/  LEA.HI.X.SX32 R5, R0, R213.reuse, 0x2, P0 ;  /* 0x000000d500057211 */ /* 0x080fe600000f16ff */
[----:B------:R1:W-:Y:S01]  /*5f20*/  RED.E.ADD.F32.FTZ.RN.STRONG.GPU [R6.64], R56 ;  /* 0x000000380600798e */ /* 0x0003e2000c10e786 */
[----:B------:R-:W-:Y:S03]  /*5f30*/  IADD3 R0, R109, 0x60, RZ ;  /* 0x000000606d007810 */ /* 0x000fe60007ffe0ff */
[----:B------:R2:W-:Y:S04]  /*5f40*/  RED.E.ADD.F32.FTZ.RN.STRONG.GPU [R8.64], R57 ;  /* 0x000000390800798e */ /* 0x0005e8000c10e786 */
[----:B------:R3:W-:Y:S01]  /*5f50*/  RED.E.ADD.F32.FTZ.RN.STRONG.GPU [R4.64], R58 ;  /* 0x0000003a0400798e */ /* 0x0007e2000c10e786 */
[CC--:B-1----:R-:W-:Y:S04]  /*5f60*/  LEA R6, P0, R10.reuse, R212.reuse, 0x2 ;  /* 0x000000d40a067211 */ /* 0x0c2fe800078010ff */
[-C--:B------:R-:W-:Y:S02]  /*5f70*/  LEA.HI.X.SX32 R7, R10, R213.reuse, 0x2, P0 ;  /* 0x000000d50a077211 */ /* 0x080fe400000f16ff */
[-C--:B--2---:R-:W-:Y:S01]  /*5f80*/  LEA R8, P0, R0, R212.reuse, 0x2 ;  /* 0x000000d400087211 */ /* 0x084fe200078010ff */
[----:B---3--:R-:W-:Y:S02]  /*5f90*/  IMAD.IADD R5, R108, 0x1, R0 ;  /* 0x000000016c057824 */ /* 0x008fe400078e0200 */
[----:B------:R1:W-:Y:S01]  /*5fa0*/  RED.E.ADD.F32.FTZ.RN.STRONG.GPU [R6.64], R59 ;  /* 0x0000003b0600798e */ /* 0x0003e2000c10e786 */
[-C--:B------:R-:W-:Y:S03]  /*5fb0*/  LEA.HI.X.SX32 R9, R0, R213.reuse, 0x2, P0 ;  /* 0x000000d500097211 */ /* 0x080fe600000f16ff */
[----:B------:R-:W-:Y:S01]  /*5fc0*/  RED.E.ADD.F32.FTZ.RN.STRONG.GPU [R212.64+0x180], R64 ;  /* 0x00018040d400798e */ /* 0x000fe2000c10e786 */
[CC--:B------:R-:W-:Y:S03]  /*5fd0*/  LEA R12, P0, R5.reuse, R212.reuse, 0x2 ;  /* 0x000000d4050c7211 */ /* 0x0c0fe600078010ff */
[----:B------:R-:W-:Y:S01]  /*5fe0*/  RED.E.ADD.F32.FTZ.RN.STRONG.GPU [R2.64+0x180], R65 ;  /* 0x000180410200798e */ /* 0x000fe2000c10e786 */
[-C--:B------:R-:W-:Y:S03]  /*5ff0*/  LEA.HI.X.SX32 R13, R5, R213.reuse, 0x2, P0 ;  /* 0x000000d5050d7211 */ /* 0x080fe600000f16ff */
[----:B------:R2:W-:Y:S04]  /*6000*/  RED.E.ADD.F32.FTZ.RN.STRONG.GPU [R8.64], R66 ;  /* 0x000000420800798e */ /* 0x0005e8000c10e786 */
[----:B------:R-:W-:Y:S04]  /*6010*/  RED.E.ADD.F32.FTZ.RN.STRONG.GPU [R12.64], R67 ;  /* 0x000000430c00798e */ /* 0x000fe8000c10e786 */
[----:B------:R-:W-:Y:S04]  /*6020*/  LDSM.16.MT88.4 R12, [R197+0x10000] ;  /* 0x01000000c50c783b */ /* 0x000fe80000004200 */
[----:B------:R-:W-:Y:S01]  /*6030*/  LDSM.16.MT88.4 R56, [R196+0x800] ;  /* 0x00080000c438783b */ /* 0x000fe20000004200 */
[C---:B-1----:R-:W-:Y:S03]  /*6040*/  IMAD.IADD R6, R108.reuse, 0x1, R5 ;  /* 0x000000016c067824 */ /* 0x042fe600078e0205 */
[----:B------:R-:W-:Y:S01]  /*6050*/  LDSM.16.MT88.4 R64, [R197+0x10800] ;  /* 0x01080000c540783b */ /* 0x000fe20000004200 */
[----:B------:R-:W-:Y:S01]  /*6060*/  IMAD.IADD R4, R108, 0x1, R6 ;  /* 0x000000016c047824 */ /* 0x000fe200078e0206 */
[-C--:B------:R-:W-:Y:S03]  /*6070*/  LEA R10, P0, R6, R212.reuse, 0x2 ;  /* 0x000000d4060a7211 */ /* 0x080fe600078010ff */
[----:B------:R-:W-:Y:S01]  /*6080*/  IMAD.IADD R0, R108, 0x1, R4 ;  /* 0x000000016c007824 */ /* 0x000fe200078e0204 */
[-C--:B------:R-:W-:Y:S02]  /*6090*/  LEA.HI.X.SX32 R11, R6, R213.reuse, 0x2, P0 ;  /* 0x000000d5060b7211 */ /* 0x080fe400000f16ff */
[-C--:B--2---:R-:W-:Y:S01]  /*60a0*/  LEA R8, P2, R4, R212.reuse, 0x2 ;  /* 0x000000d404087211 */ /* 0x084fe200078410ff */
[----:B------:R-:W-:Y:S01]  /*60b0*/  IMAD.IADD R3, R108, 0x1, R0 ;  /* 0x000000016c037824 */ /* 0x000fe200078e0200 */
[-C--:B------:R-:W-:Y:S01]  /*60c0*/  LEA R6, P1, R0, R212.reuse, 0x2 ;  /* 0x000000d400067211 */ /* 0x080fe200078210ff */
[----:B------:R-:W-:Y:S01]  /*60d0*/  RED.E.ADD.F32.FTZ.RN.STRONG.GPU [R10.64], R60 ;  /* 0x0000003c0a00798e */ /* 0x000fe2000c10e786 */
[-C--:B------:R-:W-:Y:S02]  /*60e0*/  LEA.HI.X.SX32 R9, R4, R213.reuse, 0x2, P2 ;  /* 0x000000d504097211 */ /* 0x080fe400010f16ff */
[-C--:B------:R-:W-:Y:S02]  /*60f0*/  LEA.HI.X.SX32 R7, R0, R213.reuse, 0x2, P1 ;  /* 0x000000d500077211 */ /* 0x080fe400008f16ff */
[----:B------:R-:W-:Y:S01]  /*6100*/  LEA R2, P0, R3, R212, 0x2 ;  /* 0x000000d403027211 */ /* 0x000fe200078010ff */
[----:B------:R-:W-:Y:S01]  /*6110*/  RED.E.ADD.F32.FTZ.RN.STRONG.GPU [R8.64], R61 ;  /* 0x0000003d0800798e */ /* 0x000fe2000c10e786 */
[----:B------:R-:W-:Y:S02]  /*6120*/  LOP3.LUT R0, R217, 0x1, RZ, 0xc0, !PT ;  /* 0x00000001d9007812 */ /* 0x000fe400078ec0ff */
[----:B------:R-:W-:Y:S01]  /*6130*/  LEA.HI.X.SX32 R3, R3, R213, 0x2, P0 ;  /* 0x000000d503037211 */ /* 0x000fe200000f16ff */
[----:B------:R-:W-:Y:S01]  /*6140*/  LDSM.16.MT88.4 R8, [R196] ;  /* 0x00000000c408783b */ /* 0x000fe20000004200 */
[----:B------:R-:W-:Y:S02]  /*6150*/  ISETP.NE.U32.AND P0, PT, R0, 0x1, PT ;  /* 0x000000010000780c */ /* 0x000fe40003f05070 */
[----:B------:R-:W-:Y:S01]  /*6160*/  @P5 IADD3 R0, P2, R236, -0x100, RZ ;  /* 0xffffff00ec005810 */ /* 0x000fe20007f5e0ff */
[----:B------:R-:W-:Y:S01]  /*6170*/  RED.E.ADD.F32.FTZ.RN.STRONG.GPU [R6.64], R62 ;  /* 0x0000003e0600798e */ /* 0x000fe2000c10e786 */
[----:B------:R-:W-:Y:S03]  /*6180*/  @P5 IADD3 R238, P1, R238, -0x100, RZ ;  /* 0xffffff00eeee5810 */ /* 0x000fe60007f3e0ff */
[----:B------:R-:W1:Y:S01]  /*6190*/  LDSM.16.MT88.4 R4, [R198+0x10000] ;  /* 0x01000000c604783b */ /* 0x000e620000004200 */
[----:B------:R-:W-:Y:S01]  /*61a0*/  @P5 IMAD.MOV.U32 R236, RZ, RZ, R0 ;  /* 0x000000ffffec5224 */ /* 0x000fe200078e0000 */
[C---:B------:R-:W-:Y:S02]  /*61b0*/  IADD3 R0, R196.reuse, -0x4000, RZ ;  /* 0xffffc000c4007810 */ /* 0x040fe40007ffe0ff */
[----:B------:R2:W-:Y:S01]  /*61c0*/  RED.E.ADD.F32.FTZ.RN.STRONG.GPU [R2.64], R63 ;  /* 0x0000003f0200798e */ /* 0x0005e2000c10e786 */
[----:B------:R-:W-:Y:S02]  /*61d0*/  @P5 IADD3.X R237, R237, -0x1, RZ, P1, !PT ;  /* 0xffffffffeded5810 */ /* 0x000fe40000ffe4ff */
[----:B------:R-:W-:Y:S01]  /*61e0*/  @P0 IADD3 R0, R196, 0x4000, RZ ;  /* 0x00004000c4000810 */ /* 0x000fe20007ffe0ff */
[----:B------:R-:W-:Y:S01]  /*61f0*/  LDSM.16.MT88.4 R60, [R197+0x11000] ;  /* 0x01100000c53c783b */ /* 0x000fe20000004200 */
[----:B--2---:R-:W-:Y:S02]  /*6200*/  @P5 IADD3.X R2, R235, -0x1, RZ, P2, !PT ;  /* 0xffffffffeb025810 */ /* 0x004fe400017fe4ff */
[C---:B------:R-:W-:Y:S02]  /*6210*/  ISETP.GT.AND P2, PT, R217.reuse, R242, PT ;  /* 0x000000f2d900720c */ /* 0x040fe40003f44270 */
        /* <DEDUP_REMOVED lines=44> */
[----:B------:R-:W2:Y:S04]  /*64e0*/  LDL R189, [R1] ;  /* 0x0000000001bd7983 */ /* 0x000ea80000100800 */
[----:B------:R-:W3:Y:S01]  /*64f0*/  LDL R188, [R1+0x4] ;  /* 0x0000040001bc7983 */ /* 0x000ee20000100800 */
        /* <DEDUP_REMOVED lines=64> */
[----:B------:R-:W-:-:S02]  /*6900*/  F2FP.PACK_AB R2, R2, R92 ;  /* 0x0000005c0202723e */ /* 0x000fc400000000ff */
[----:B------:R-:W-:Y:S02]  /*6910*/  F2FP.PACK_AB R46, R47, R46 ;  /* 0x0000002e2f2e723e */ /* 0x000fe400000000ff */
[----:B------:R-:W-:Y:S01]  /*6920*/  F2FP.PACK_AB R0, R0, R94 ;  /* 0x0000005e0000723e */ /* 0x000fe200000000ff */
[----:B--2---:R-:W-:Y:S04]  /*6930*/  STS [R189], R12 ;  /* 0x0000000cbd007388 */ /* 0x004fe80000000800 */
[----:B------:R-:W-:Y:S01]  /*6940*/  STS [R189+0x400], R11 ;  /* 0x0004000bbd007388 */ /* 0x000fe20000000800 */
[----:B---3--:R-:W-:-:S03]  /*6950*/  ISETP.NE.AND P0, PT, R188, -0x1, PT ;  /* 0xffffffffbc00780c */ /* 0x008fc60003f05270 */
        /* <DEDUP_REMOVED lines=45> */
.L_x_257:
        /* <DEDUP_REMOVED lines=15> */
.L_x_258:
[----:B------:R-:W-:Y:S01]  /*6d20*/  BAR.SYNC.DEFER_BLOCKING 0x0 ;  /* 0x0000000000007b1d */ /* 0x000fe20000010000 */
[C---:B------:R-:W-:Y:S01]  /*6d30*/  IMAD.SHL.U32 R0, R239.reuse, 0x40, RZ ;  /* 0x00000040ef007824 */ /* 0x040fe200078e00ff */
[----:B------:R-:W-:Y:S01]  /*6d40*/  SHF.R.S32.HI R3, RZ, 0x1f, R224 ;  /* 0x0000001fff037819 */ /* 0x000fe200000114e0 */
[----:B------:R-:W-:Y:S01]  /*6d50*/  IMAD R11, R239, -0x40, R219 ;  /* 0xffffffc0ef0b7824 */ /* 0x000fe200078e02db */
[----:B------:R-:W-:Y:S02]  /*6d60*/  MOV R2, R224 ;  /* 0x000000e000027202 */ /* 0x000fe40000000f00 */
[----:B------:R-:W-:Y:S01]  /*6d70*/  SHF.R.S32.HI R21, RZ, 0x1f, R0 ;  /* 0x0000001fff157819 */ /* 0x000fe20000011400 */
[----:B------:R-:W-:Y:S01]  /*6d80*/  BSSY B0, `(.L_x_259) ;  /* 0x0000023000007945 */ /* 0x000fe20003800000 */
[----:B------:R-:W-:Y:S01]  /*6d90*/  ISETP.GE.AND P3, PT, R243, R11, PT ;  /* 0x0000000bf300720c */ /* 0x000fe20003f66270 */
[----:B------:R-:W-:Y:S01]  /*6da0*/  IMAD.WIDE.U32 R4, R0, c[0x0][0x3a0], R2 ;  /* 0x0000e80000047a25 */ /* 0x000fe200078e0002 */
[----:B------:R-:W-:-:S02]  /*6db0*/  SHF.R.S32.HI R23, RZ, 0x1f, R246 ;  /* 0x0000001fff177819 */ /* 0x000fc400000114f6 */
[----:B------:R-:W-:Y:S01]  /*6dc0*/  IADD3 R20, R224, 0x40, RZ ;  /* 0x00000040e0147810 */ /* 0x000fe20007ffe0ff */
[----:B------:R-:W-:Y:S01]  /*6dd0*/  IMAD R6, R21, c[0x0][0x3a0], RZ ;  /* 0x0000e80015067a24 */ /* 0x000fe200078e02ff */
[----:B------:R-:W-:Y:S02]  /*6de0*/  IADD3 R4, P0, R7, R4, RZ ;  /* 0x0000000407047210 */ /* 0x000fe40007f1e0ff */
[----:B------:R-:W-:Y:S01]  /*6df0*/  SHF.R.S32.HI R33, RZ, 0x1f, R243 ;  /* 0x0000001fff217819 */ /* 0x000fe200000114f3 */
[----:B------:R-:W-:-:S05]  /*6e00*/  IMAD R6, R0, c[0x0][0x3a4], R6 ;  /* 0x0000e90000067a24 */ /* 0x000fca00078e0206 */
[----:B------:R-:W-:Y:S01]  /*6e10*/  IADD3.X R5, R8, R5, R6, P0, !PT ;  /* 0x0000000508057210 */ /* 0x000fe200007fe406 */
[----:B------:R-:W-:Y:S01]  /*6e20*/  IMAD R6, R23, c[0x0][0x3b8], RZ ;  /* 0x0000ee0017067a24 */ /* 0x000fe200078e02ff */
[----:B------:R1:W2:Y:S03]  /*6e30*/  LDS.128 R28, [R216+0xd000] ;  /* 0x00d00000d81c7984 */ /* 0x0002a60000000c00 */
[C---:B------:R-:W-:Y:S01]  /*6e40*/  IMAD R6, R246.reuse, c[0x0][0x3bc], R6 ;  /* 0x0000ef00f6067a24 */ /* 0x040fe200078e0206 */
[----:B------:R1:W3:Y:S01]  /*6e50*/  LDS.128 R24, [R216+0xf000] ;  /* 0x00f00000d8187984 */ /* 0x0002e20000000c00 */
[----:B------:R-:W-:-:S03]  /*6e60*/  IMAD.WIDE.U32 R4, R246, c[0x0][0x3b8], R4 ;  /* 0x0000ee00f6047a25 */ /* 0x000fc600078e0004 */
[----:B------:R1:W4:Y:S01]  /*6e70*/  LDS.128 R40, [R216+0x10000] ;  /* 0x01000000d8287984 */ /* 0x0003220000000c00 */
[----:B------:R-:W-:-:S03]  /*6e80*/  IMAD.IADD R10, R6, 0x1, R5 ;  /* 0x00000001060a7824 */ /* 0x000fc600078e0205 */
[----:B------:R1:W1:Y:S04]  /*6e90*/  LDS.128 R48, [R216+0x11000] ;  /* 0x01100000d8307984 */ /* 0x0002680000000c00 */
[----:B------:R1:W1:Y:S04]  /*6ea0*/  LDS.128 R36, [R216+0x12000] ;  /* 0x01200000d8247984 */ /* 0x0002680000000c00 */
[----:B------:R1:W1:Y:S01]  /*6eb0*/  LDS.128 R44, [R216+0x13000] ;  /* 0x01300000d82c7984 */ /* 0x0002620000000c00 */
[----:B------:R-:W-:Y:S05]  /*6ec0*/  @P3 BRA `(.L_x_260) ;  /* 0x000000e000003947 */ /* 0x000fea0003800000 */
[----:B------:R-:W-:Y:S01]  /*6ed0*/  ISETP.GE.AND P1, PT, R224, c[0x0][0x220], PT ;  /* 0x00008800e0007a0c */ /* 0x000fe20003f26270 */
[----:B------:R-:W4:Y:S01]  /*6ee0*/  LDS.128 R16, [R216+0xe000] ;  /* 0x00e00000d8107984 */ /* 0x000f220000000c00 */
[----:B------:R-:W-:Y:S01]  /*6ef0*/  MOV R7, R10 ;  /* 0x0000000a00077202 */ /* 0x000fe20000000f00 */
[----:B------:R-:W-:Y:S01]  /*6f00*/  IMAD.MOV.U32 R6, RZ, RZ, R4 ;  /* 0x000000ffff067224 */ /* 0x000fe200078e0004 */
[----:B------:R-:W-:Y:S01]  /*6f10*/  ISETP.GE.AND P0, PT, R20, c[0x0][0x220], PT ;  /* 0x0000880014007a0c */ /* 0x000fe20003f06270 */
[----:B------:R-:W-:-:S02]  /*6f20*/  IMAD R34, R33, c[0x0][0x3a0], RZ ;  /* 0x0000e80021227a24 */ /* 0x000fc400078e02ff */
[----:B------:R-:W-:-:S04]  /*6f30*/  IMAD.WIDE.U32 R8, R243, c[0x0][0x3a0], R6 ;  /* 0x0000e800f3087a25 */ /* 0x000fc800078e0006 */
[----:B------:R-:W-:Y:S02]  /*6f40*/  IMAD R6, R243, c[0x0][0x3a4], R34 ;  /* 0x0000e900f3067a24 */ /* 0x000fe400078e0222 */
[----:B------:R-:W3:Y:S02]  /*6f50*/  @!P1 LDS.128 R12, [R216+0xc000] ;  /* 0x00c00000d80c9984 */ /* 0x000ee40000000c00 */
[----:B------:R-:W-:Y:S01]  /*6f60*/  IMAD.IADD R7, R6, 0x1, R9 ;  /* 0x0000000106077824 */ /* 0x000fe200078e0209 */
[----:B------:R-:W-:-:S04]  /*6f70*/  LEA R6, P2, R8, c[0x0][0x340], 0x1 ;  /* 0x0000d00008067a11 */ /* 0x000fc800078408ff */
[----:B------:R-:W-:-:S05]  /*6f80*/  LEA.HI.X R7, R8, c[0x0][0x344], R7, 0x1, P2 ;  /* 0x0000d10008077a11 */ /* 0x000fca00010f0c07 */
[----:B----4-:R4:W-:Y:S04]  /*6f90*/  @!P0 STG.E.128 [R6.64+0x80], R16 ;  /* 0x0000801006008986 */ /* 0x0109e8000c101d06 */
[----:B---3--:R4:W-:Y:S02]  /*6fa0*/  @!P1 STG.E.128 [R6.64], R12 ;  /* 0x0000000c06009986 */ /* 0x0089e4000c101d06 */
.L_x_260:
[----:B------:R-:W-:Y:S05]  /*6fb0*/  BSYNC B0 ;  /* 0x0000000000007941 */ /* 0x000fea0003800000 */
.L_x_259:
        /* <DEDUP_REMOVED lines=16> */
[----:B--2---:R2:W-:Y:S04]  /*70c0*/  @!P1 STG.E.128 [R4.64], R28 ;  /* 0x0000001c04009986 */ /* 0x0045e8000c101d06 */
[----:B---3--:R2:W-:Y:S02]  /*70d0*/  @!P0 STG.E.128 [R4.64+0x80], R24 ;  /* 0x0000801804008986 */ /* 0x0085e4000c101d06 */
.L_x_262:
[----:B------:R-:W-:Y:S05]  /*70e0*/  BSYNC B0 ;  /* 0x0000000000007941 */ /* 0x000fea0003800000 */
.L_x_261:
        /* <DEDUP_REMOVED lines=23> */
.L_x_264:
[----:B------:R-:W-:Y:S05]  /*7260*/  BSYNC B0 ;  /* 0x0000000000007941 */ /* 0x000fea0003800000 */
.L_x_263:
        /* <DEDUP_REMOVED lines=12> */
[----:B-1----:R1:W-:Y:S04]  /*7330*/  @!P1 STG.E.128 [R2.64], R48 ;  /* 0x0000003002009986 */ /* 0x0023e8000c101d06 */
[----:B------:R1:W-:Y:S02]  /*7340*/  @!P0 STG.E.128 [R2.64+0x80], R44 ;  /* 0x0000802c02008986 */ /* 0x0003e4000c101d06 */
.L_x_233:
[----:B------:R-:W-:Y:S05]  /*7350*/  BSYNC B1 ;  /* 0x0000000000017941 */ /* 0x000fea0003800000 */
.L_x_219:
        /* <DEDUP_REMOVED lines=9> */
.L_x_265:
[----:B------:R-:W-:Y:S05]  /*73f0*/  EXIT ;  /* 0x000000000000794d */ /* 0x000fea0003800000 */
.L_x_267:
        /* <DEDUP_REMOVED lines=16> */
.L_x_2052:


//--------------------- .text._ZN5flash44flash_bwd_dq_dk_dv_loop_seqk_parallel_kernelI23Flash_bwd_kernel_traitsILi128ELi64ELi128ELi8ELi2ELi4ELi2ELb0ELb0EN7cutlass6half_tE19Flash_kernel_traitsILi128ELi64ELi128ELi8ES3_EELb0ELb0ELb0ELb0ELb0ELb1ELb0EEEvNS_16Flash_bwd_paramsE --------------------------
	.section	.text._ZN5flash44flash_bwd_dq_dk_dv_loop_seqk_parallel_kernelI23Flash_bwd_kernel_traitsILi128ELi64ELi128ELi8ELi2ELi4ELi2ELb0ELb0EN7cutlass6half_tE19Flash_kernel_traitsILi128ELi64ELi128ELi8ES3_EELb0ELb0ELb0ELb0ELb0ELb1ELb0EEEvNS_16Flash_bwd_paramsE,"ax",@progbits
	.sectioninfo	@"SHI_REGISTERS=255"
	.align	128
        .global         _ZN5flash44flash_bwd_dq_dk_dv_loop_seqk_parallel_kernelI23Flash_bwd_kernel_traitsILi128ELi64ELi128ELi8ELi2ELi4ELi2ELb0ELb0EN7cutlass6half_tE19Flash_kernel_traitsILi128ELi64ELi128ELi8ES3_EELb0ELb0ELb0ELb0ELb0ELb1ELb0EEEvNS_16Flash_bwd_paramsE
        .type           _ZN5flash44flash_bwd_dq_dk_dv_loop_seqk_parallel_kernelI23Flash_bwd_kernel_traitsILi128ELi64ELi128ELi8ELi2ELi4ELi2ELb0ELb0EN7cutlass6half_tE19Flash_kernel_traitsILi128ELi64ELi128ELi8ES3_EELb0ELb0ELb0ELb0ELb0ELb1ELb0EEEvNS_16Flash_bwd_paramsE,@function
        .size           _ZN5flash44flash_bwd_dq_dk_dv_loop_seqk_parallel_kernelI23Flash_bwd_kernel_traitsILi128ELi64ELi128ELi8ELi2ELi4ELi2ELb0ELb0EN7cutlass6half_tE19Flash_kernel_traitsILi128ELi64ELi128ELi8ES3_EELb0ELb0ELb0ELb0ELb0ELb1ELb0EEEvNS_16Flash_bwd_paramsE,(.L_x_2053 - _ZN5flash44flash_bwd_dq_dk_dv_loop_seqk_parallel_kernelI23Flash_bwd_kernel_traitsILi128ELi64ELi128ELi8ELi2ELi4ELi2ELb0ELb0EN7cutlass6half_tE19Flash_kernel_traitsILi128ELi64ELi128ELi8ES3_EELb0ELb0ELb0ELb0ELb0ELb1ELb0EEEvNS_16Flash_bwd_paramsE)
        .other          _ZN5flash44flash_bwd_dq_dk_dv_loop_seqk_parallel_kernelI23Flash_bwd_kernel_traitsILi128ELi64ELi128ELi8ELi2ELi4ELi2ELb0ELb0EN7cutlass6half_tE19Flash_kernel_traitsILi128ELi64ELi128ELi8ES3_EELb0ELb0ELb0ELb0ELb0ELb1ELb0EEEvNS_16Flash_bwd_paramsE,@"STO_CUDA_ENTRY STV_DEFAULT"
_ZN5flash44flash_bwd_dq_dk_dv_loop_seqk_parallel_kernelI23Flash_bwd_kernel_traitsILi128ELi64ELi128ELi8ELi2ELi4ELi2ELb0ELb0EN7cutlass6half_tE19Flash_kernel_traitsILi128ELi64ELi128ELi8ES3_EELb0ELb0ELb0ELb0ELb0ELb1ELb0EEEvNS_16Flash_bwd_paramsE:
.text._ZN5flash44flash_bwd_dq_dk_dv_loop_seqk_parallel_kernelI23Flash_bwd_kernel_traitsILi128ELi64ELi128ELi8ELi2ELi4ELi2ELb0ELb0EN7cutlass6half_tE19Flash_kernel_traitsILi128ELi64ELi128ELi8ES3_EELb0ELb0ELb0ELb0ELb0ELb1ELb0EEEvNS_16Flash_bwd_paramsE:
[----:B------:R-:W-:Y:S02]  /*0000*/  MOV R1, c[0x0][0x28] ;  /* 0x00000a0000017a02 */ /* 0x000fe40000000f00 */
[----:B------:R-:W1:Y:S01]  /*0010*/  S2UR UR18, SR_CTAID.X ;  /* 0x00000000001279c3 */ /* 0x000e620000002500 */
[----:B------:R-:W-:Y:S01]  /*0020*/  ULDC UR4, c[0x0][0x218] ;  /* 0x0000860000047ab9 */ /* 0x000fe20000000800 */
[----:B------:R-:W-:Y:S01]  /*0030*/  IADD3 R1, R1, -0x38, RZ ;  /* 0xffffffc801017810 */ /* 0x000fe20007ffe0ff */
[----:B------:R-:W-:-:S04]  /*0040*/  UIADD3 UR5, UR4, 0x7f, URZ ;  /* 0x0000007f04057890 */ /* 0x000fc8000fffe03f */
[----:B------:R-:W-:-:S04]  /*0050*/  USHF.R.S32.HI UR4, URZ, 0x1f, UR5 ;  /* 0x0000001f3f047899 */ /* 0x000fc80008011405 */
[----:B------:R-:W-:-:S04]  /*0060*/  ULEA.HI UR4, UR4, UR5, URZ, 0x7 ;  /* 0x0000000504047291 */ /* 0x000fc8000f8f383f */
[----:B------:R-:W-:-:S04]  /*0070*/  USHF.R.S32.HI UR4, URZ, 0x7, UR4 ;  /* 0x000000073f047899 */ /* 0x000fc80008011404 */
[----:B-1----:R-:W-:-:S06]  /*0080*/  UISETP.GE.AND UP0, UPT, UR18, UR4, UPT ;  /* 0x000000041200728c */ /* 0x002fcc000bf06270 */
[----:B------:R-:W-:-:S13]  /*0090*/  PLOP3.LUT P0, PT, PT, PT, UP0, 0x80, 0x0 ;  /* 0x000000000000781c */ /* 0x000fda0003f0f008 */
[----:B------:R-:W-:Y:S05]  /*00a0*/  @P0 EXIT ;  /* 0x000000000000094d */ /* 0x000fea0003800000 */
[----:B------:R-:W1:Y:S01]  /*00b0*/  S2R R15, SR_TID.X ;  /* 0x00000000000f7919 */ /* 0x000e620000002100 */
[----:B------:R-:W2:Y:S01]  /*00c0*/  S2UR UR31, SR_CTAID.Y ;  /* 0x00000000001f79c3 */ /* 0x000ea20000002600 */
[----:B------:R-:W-:Y:S01]  /*00d0*/  ULDC UR14, c[0x0][0x224] ;  /* 0x00008900000e7ab9 */ /* 0x000fe20000000800 */
[----:B------:R-:W-:Y:S01]  /*00e0*/  IMAD.MOV.U32 R226, RZ, RZ, -0x10 ;  /* 0xfffffff0ffe27424 */ /* 0x000fe200078e00ff */
[----:B------:R-:W-:Y:S02]  /*00f0*/  USHF.R.S32.HI UR7, URZ, 0x1f, UR14 ;  /* 0x0000001f3f077899 */ /* 0x000fe4000801140e */
[----:B------:R-:W-:Y:S02]  /*0100*/  ULDC.U8 UR9, c[0x0][0x328] ;  /* 0x0000ca0000097ab9 */ /* 0x000fe40000000000 */
[----:B------:R-:W-:Y:S01]  /*0110*/  UISETP.NE.AND UP5, UPT, UR9, URZ, UPT ;  /* 0x0000003f0900728c */ /* 0x000fe2000bfa5270 */
[----:B------:R-:W3:Y:S01]  /*0120*/  S2UR UR38, SR_CTAID.Z ;  /* 0x00000000002679c3 */ /* 0x000ee20000002700 */
[----:B------:R-:W-:-:S02]  /*0130*/  ULDC UR46, c[0x0][0x22c] ;  /* 0x00008b00002e7ab9 */ /* 0x000fc40000000800 */
[----:B------:R-:W-:Y:S02]  /*0140*/  ULDC UR36, c[0x0][0x1c0] ;  /* 0x0000700000247ab9 */ /* 0x000fe40000000800 */
[----:B------:R-:W-:Y:S02]  /*0150*/  ULDC UR12, c[0x0][0x1c0] ;  /* 0x00007000000c7ab9 */ /* 0x000fe40000000800 */
[----:B------:R-:W-:Y:S02]  /*0160*/  UIMAD.WIDE UR36, UR46, UR36, URZ ;  /* 0x000000242e2472a5 */ /* 0x000fe4000f8e023f */
[----:B------:R-:W-:Y:S02]  /*0170*/  UMOV UR8, 0x80 ;  /* 0x0000008000087882 */ /* 0x000fe40000000000 */
[----:B------:R-:W-:Y:S02]  /*0180*/  ULDC UR6, c[0x0][0x210] ;  /* 0x0000840000067ab9 */ /* 0x000fe40000000800 */
[----:B------:R-:W-:Y:S01]  /*0190*/  ULDC UR55, c[0x0][0x234] ;  /* 0x00008d0000377ab9 */ /* 0x000fe20000000800 */
[----:B-1----:R-:W-:Y:S01]  /*01a0*/  SHF.R.S32.HI R14, RZ, 0x1f, R15 ;  /* 0x0000001fff0e7819 */ /* 0x002fe2000001140f */
[----:B--2---:R-:W-:-:S02]  /*01b0*/  UIMAD.WIDE.U32 UR44, UR31, UR14, URZ ;  /* 0x0000000e1f2c72a5 */ /* 0x004fc4000f8e003f */
[----:B------:R-:W-:Y:S01]  /*01c0*/  USHF.L.U32 UR14, UR31, 0x7, URZ ;  /* 0x000000071f0e7899 */ /* 0x000fe2000800063f */
[CC--:B------:R-:W-:Y:S01]  /*01d0*/  LEA.HI R4, R14.reuse, R15.reuse, RZ, 0x5 ;  /* 0x0000000f0e047211 */ /* 0x0c0fe200078f28ff */
[----:B------:R-:W-:Y:S01]  /*01e0*/  ULDC UR13, c[0x0][0x1c0] ;  /* 0x00007000000d7ab9 */ /* 0x000fe20000000800 */
[----:B------:R-:W-:Y:S01]  /*01f0*/  LEA.HI R8, R14, R15, RZ, 0x4 ;  /* 0x0000000f0e087211 */ /* 0x000fe200078f20ff */
[----:B------:R-:W-:Y:S01]  /*0200*/  ULDC UR11, c[0x0][0x1c0] ;  /* 0x00007000000b7ab9 */ /* 0x000fe20000000800 */
[--C-:B------:R-:W-:Y:S01]  /*0210*/  SHF.R.S32.HI R3, RZ, 0x5, R4.reuse ;  /* 0x00000005ff037819 */ /* 0x100fe20000011404 */
[----:B---3--:R-:W-:Y:S01]  /*0220*/  UIMAD UR47, UR38, UR46, URZ ;  /* 0x0000002e262f72a4 */ /* 0x008fe2000f8e023f */
[----:B------:R-:W-:Y:S01]  /*0230*/  SHF.R.S32.HI R0, RZ, 0x1f, R4 ;  /* 0x0000001fff007819 */ /* 0x000fe20000011404 */
[----:B------:R-:W-:Y:S01]  /*0240*/  UIMAD UR46, UR46, UR12, URZ ;  /* 0x0000000c2e2e72a4 */ /* 0x000fe2000f8e023f */
[-C--:B------:R-:W-:Y:S01]  /*0250*/  LEA.HI R2, R4, R3.reuse, RZ, 0x1 ;  /* 0x0000000304027211 */ /* 0x080fe200078f08ff */
[----:B------:R-:W-:Y:S01]  /*0260*/  UIMAD UR55, UR8, UR6, UR55 ;  /* 0x00000006083772a4 */ /* 0x000fe2000f8e0237 */
[----:B------:R-:W-:Y:S01]  /*0270*/  LEA.HI R0, R0, R3, RZ, 0x2 ;  /* 0x0000000300007211 */ /* 0x000fe200078f10ff */
[----:B------:R-:W-:Y:S01]  /*0280*/  UIMAD UR52, UR7, UR31, URZ ;  /* 0x0000001f073472a4 */ /* 0x000fe2000f8e023f */
[----:B------:R-:W-:Y:S01]  /*0290*/  LOP3.LUT R2, R2, 0xfffffffe, RZ, 0xc0, !PT ;  /* 0xfffffffe02027812 */ /* 0x000fe200078ec0ff */
[----:B------:R-:W-:Y:S01]  /*02a0*/  UIMAD UR6, UR31, UR11, UR38 ;  /* 0x0000000b1f0672a4 */ /* 0x000fe2000f8e0226 */
[----:B------:R-:W-:Y:S01]  /*02b0*/  LOP3.LUT R0, R0, 0xfffffffc, RZ, 0xc0, !PT ;  /* 0xfffffffc00007812 */ /* 0x000fe200078ec0ff */
[----:B------:R-:W-:Y:S01]  /*02c0*/  @!UP5 UIMAD UR7, UR31, UR13, UR38 ;  /* 0x0000000d1f07d2a4 */ /* 0x000fe2000f8e0226 */
[----:B------:R-:W-:Y:S01]  /*02d0*/  SHF.R.S32.HI R5, RZ, 0x4, R8 ;  /* 0x00000004ff057819 */ /* 0x000fe20000011408 */
[C---:B------:R-:W-:Y:S01]  /*02e0*/  IMAD.IADD R13, R3.reuse, 0x1, -R2 ;  /* 0x00000001030d7824 */ /* 0x040fe200078e0a02 */
[----:B------:R-:W-:Y:S01]  /*02f0*/  LEA.HI R17, R14, R15, RZ, 0x2 ;  /* 0x0000000f0e117211 */ /* 0x000fe200078f10ff */
[----:B------:R-:W-:Y:S01]  /*0300*/  IMAD.IADD R11, R3, 0x1, -R0 ;  /* 0x00000001030b7824 */ /* 0x000fe200078e0a00 */
[----:B------:R-:W-:Y:S01]  /*0310*/  LEA.HI R0, R8, R5, RZ, 0x1 ;  /* 0x0000000508007211 */ /* 0x000fe200078f08ff */
[----:B------:R-:W-:Y:S01]  /*0320*/  USHF.L.U32 UR41, UR46, 0x6, URZ ;  /* 0x000000062e297899 */ /* 0x000fe2000800063f */
[--C-:B------:R-:W-:Y:S01]  /*0330*/  SHF.R.S32.HI R6, RZ, 0x2, R17.reuse ;  /* 0x00000002ff067819 */ /* 0x100fe20000011411 */
[----:B------:R-:W-:Y:S01]  /*0340*/  ULDC UR49, c[0x0][0x214] ;  /* 0x0000850000317ab9 */ /* 0x000fe20000000800 */
[----:B------:R-:W-:Y:S01]  /*0350*/  SHF.R.S32.HI R3, RZ, 0x1f, R17 ;  /* 0x0000001fff037819 */ /* 0x000fe20000011411 */
[----:B------:R-:W-:Y:S01]  /*0360*/  ULDC UR56, c[0x0][0x1c8] ;  /* 0x0000720000387ab9 */ /* 0x000fe20000000800 */
[----:B------:R-:W-:Y:S01]  /*0370*/  LOP3.LUT R2, R0, 0xfffffffe, RZ, 0xc0, !PT ;  /* 0xfffffffe00027812 */ /* 0x000fe200078ec0ff */
[----:B------:R-:W-:Y:S01]  /*0380*/  ULDC.U8 UR10, c[0x0][0x3d0] ;  /* 0x0000f400000a7ab9 */ /* 0x000fe20000000000 */
[----:B------:R-:W-:Y:S01]  /*0390*/  LEA.HI R0, R3, R6, RZ, 0x3 ;  /* 0x0000000603007211 */ /* 0x000fe200078f18ff */
[----:B------:R-:W-:-:S02]  /*03a0*/  ULDC UR50, c[0x0][0x224] ;  /* 0x0000890000327ab9 */ /* 0x000fc40000000800 */
[----:B------:R-:W-:Y:S01]  /*03b0*/  IMAD.IADD R9, R5, 0x1, -R2 ;  /* 0x0000000105097824 */ /* 0x000fe200078e0a02 */
[----:B------:R-:W-:Y:S01]  /*03c0*/  LOP3.LUT R0, R0, 0xfffffff8, RZ, 0xc0, !PT ;  /* 0xfffffff800007812 */ /* 0x000fe200078ec0ff */
[----:B------:R-:W-:Y:S01]  /*03d0*/  @UP5 UIMAD UR54, UR31, UR49, URZ ;  /* 0x000000311f3652a4 */ /* 0x000fe2000f8e023f */
[----:B------:R-:W-:Y:S01]  /*03e0*/  LOP3.LUT R2, R4, 0xffffffe0, RZ, 0xc0, !PT ;  /* 0xffffffe004027812 */ /* 0x000fe200078ec0ff */
[----:B------:R-:W-:Y:S02]  /*03f0*/  ULDC.64 UR4, c[0x0][0x118] ;  /* 0x0000460000047ab9 */ /* 0x000fe40000000a00 */
[----:B------:R-:W-:Y:S01]  /*0400*/  IMAD.IADD R7, R6, 0x1, -R0 ;  /* 0x0000000106077824 */ /* 0x000fe200078e0a00 */
[----:B------:R-:W-:Y:S01]  /*0410*/  LEA.HI R6, R14, R15, RZ, 0x3 ;  /* 0x0000000f0e067211 */ /* 0x000fe200078f18ff */
[----:B------:R-:W-:Y:S01]  /*0420*/  IMAD.IADD R0, R15, 0x1, -R2 ;  /* 0x000000010f007824 */ /* 0x000fe200078e0a02 */
[----:B------:R-:W-:Y:S02]  /*0430*/  ULOP3.LUT UR56, UR38, UR56, URZ, 0x3c, !UPT ;  /* 0x0000003826387292 */ /* 0x000fe4000f8e3c3f */
[----:B------:R-:W-:Y:S01]  /*0440*/  SHF.R.S32.HI R245, RZ, 0x3, R6 ;  /* 0x00000003fff57819 */ /* 0x000fe20000011406 */
[----:B------:R-:W-:Y:S01]  /*0450*/  USHF.R.S32.HI UR61, URZ, 0x1f, UR38 ;  /* 0x0000001f3f3d7899 */ /* 0x000fe20008011426 */
[----:B------:R-:W-:Y:S01]  /*0460*/  SHF.R.S32.HI R2, RZ, 0x1f, R0 ;  /* 0x0000001fff027819 */ /* 0x000fe20000011400 */
[----:B------:R-:W-:-:S02]  /*0470*/  UISETP.NE.AND UP6, UPT, UR10, URZ, UPT ;  /* 0x0000003f0a00728c */ /* 0x000fc4000bfc5270 */
[----:B------:R-:W-:Y:S01]  /*0480*/  IMAD.SHL.U32 R3, R245, 0x40, RZ ;  /* 0x00000040f5037824 */ /* 0x000fe200078e00ff */
[----:B------:R-:W-:Y:S01]  /*0490*/  LEA.HI R18, R2, R0, RZ, 0x2 ;  /* 0x0000000002127211 */ /* 0x000fe200078f10ff */
[----:B------:R-:W-:Y:S01]  /*04a0*/  USHF.R.S32.HI UR60, URZ, 0x1f, UR31 ;  /* 0x0000001f3f3c7899 */ /* 0x000fe2000801141f */
[----:B------:R-:W-:Y:S01]  /*04b0*/  LOP3.LUT R0, R6, 0xfffffff8, RZ, 0xc0, !PT ;  /* 0xfffffff806007812 */ /* 0x000fe200078ec0ff */
[----:B------:R-:W-:Y:S01]  /*04c0*/  USHF.R.S32.HI UR59, URZ, 0x1f, UR38 ;  /* 0x0000001f3f3b7899 */ /* 0x000fe20008011426 */
[----:B------:R-:W-:Y:S01]  /*04d0*/  LOP3.LUT R2, R8, 0xfffffff0, RZ, 0xc0, !PT ;  /* 0xfffffff008027812 */ /* 0x000fe200078ec0ff */
[----:B------:R-:W-:Y:S01]  /*04e0*/  IMAD.U32 R8, RZ, RZ, UR14 ;  /* 0x0000000eff087e24 */ /* 0x000fe2000f8e00ff */
[----:B------:R-:W-:Y:S01]  /*04f0*/  LOP3.LUT R3, R3, 0x1c0, RZ, 0xc0, !PT ;  /* 0x000001c003037812 */ /* 0x000fe200078ec0ff */
[C---:B------:R-:W-:Y:S01]  /*0500*/  IMAD.IADD R0, R15.reuse, 0x1, -R0 ;  /* 0x000000010f007824 */ /* 0x040fe200078e0a00 */
[----:B------:R-:W-:Y:S01]  /*0510*/  USHF.R.S32.HI UR58, URZ, 0x1f, UR31 ;  /* 0x0000001f3f3a7899 */ /* 0x000fe2000801141f */
[----:B------:R-:W-:Y:S01]  /*0520*/  IMAD.IADD R2, R15, 0x1, -R2 ;  /* 0x000000010f027824 */ /* 0x000fe200078e0a02 */
[----:B------:R-:W-:Y:S01]  /*0530*/  USHF.R.S32.HI UR57, URZ, 0x1f, UR38 ;  /* 0x0000001f3f397899 */ /* 0x000fe20008011426 */
[C---:B------:R-:W-:Y:S01]  /*0540*/  IMAD.SHL.U32 R4, R0.reuse, 0x8, RZ ;  /* 0x0000000800047824 */ /* 0x040fe200078e00ff */
[----:B------:R-:W-:Y:S01]  /*0550*/  LOP3.LUT P4, RZ, R0, 0x2, RZ, 0xc0, !PT ;  /* 0x0000000200ff7812 */ /* 0x000fe2000788c0ff */
[----:B------:R-:W-:Y:S01]  /*0560*/  UIMAD.WIDE.U32 UR42, UR36, UR44, URZ ;  /* 0x0000002c242a72a5 */ /* 0x000fe2000f8e003f */
[----:B------:R-:W-:Y:S01]  /*0570*/  SHF.R.S32.HI R5, RZ, 0x1f, R2 ;  /* 0x0000001fff057819 */ /* 0x000fe20000011402 */
[----:B------:R-:W-:Y:S01]  /*0580*/  UIMAD UR51, UR37, UR44, URZ ;  /* 0x0000002c253372a4 */ /* 0x000fe2000f8e023f */
[----:B------:R-:W-:Y:S01]  /*0590*/  LOP3.LUT R4, R3, 0x38, R4, 0xf8, !PT ;  /* 0x0000003803047812 */ /* 0x000fe200078ef804 */
[----:B------:R-:W-:Y:S01]  /*05a0*/  USHF.R.S32.HI UR53, URZ, 0x1f, UR47 ;  /* 0x0000001f3f357899 */ /* 0x000fe2000801142f */
[----:B------:R-:W-:Y:S01]  /*05b0*/  SHF.R.U32.HI R3, RZ, 0x3, R3 ;  /* 0x00000003ff037819 */ /* 0x000fe20000011603 */
[----:B------:R-:W-:Y:S01]  /*05c0*/  UIMAD UR50, UR6, UR50, URZ ;  /* 0x00000032063272a4 */ /* 0x000fe2000f8e023f */
[----:B------:R-:W-:Y:S01]  /*05d0*/  LEA.HI R10, R5, R2, RZ, 0x3 ;  /* 0x00000002050a7211 */ /* 0x000fe200078f18ff */
[----:B------:R-:W-:Y:S01]  /*05e0*/  IMAD.SHL.U32 R5, R9, 0x200, RZ ;  /* 0x0000020009057824 */ /* 0x000fe200078e00ff */
[----:B------:R-:W-:Y:S01]  /*05f0*/  LOP3.LUT R12, R4, R3, RZ, 0x3c, !PT ;  /* 0x00000003040c7212 */ /* 0x000fe200078e3cff */
[----:B------:R-:W-:Y:S01]  /*0600*/  @!UP5 UIMAD UR49, UR7, UR49, URZ ;  /* 0x000000310731d2a4 */ /* 0x000fe2000f8e023f */
[----:B------:R-:W-:Y:S01]  /*0610*/  LOP3.LUT R3, R10, 0xfffffff8, RZ, 0xc0, !PT ;  /* 0xfffffff80a037812 */ /* 0x000fe200078ec0ff */
[----:B------:R-:W-:Y:S01]  /*0620*/  USHF.R.S32.HI UR48, URZ, 0x1f, UR41 ;  /* 0x0000001f3f307899 */ /* 0x000fe20008011429 */
[C---:B------:R-:W-:Y:S01]  /*0630*/  LOP3.LUT P3, RZ, R0.reuse, 0x4, RZ, 0xc0, !PT ;  /* 0x0000000400ff7812 */ /* 0x040fe2000786c0ff */
[----:B------:R-:W-:Y:S01]  /*0640*/  IMAD.SHL.U32 R0, R0, 0x40, RZ ;  /* 0x0000004000007824 */ /* 0x000fe200078e00ff */
[----:B------:R-:W-:Y:S01]  /*0650*/  LEA.HI R4, R14, R15, RZ, 0x6 ;  /* 0x0000000f0e047211 */ /* 0x000fe200078f30ff */
[----:B------:R-:W-:Y:S01]  /*0660*/  IMAD.IADD R16, R2, 0x1, -R3 ;  /* 0x0000000102107824 */ /* 0x000fe200078e0a03 */
[----:B------:R-:W-:Y:S01]  /*0670*/  LOP3.LUT R3, R7, 0x1, RZ, 0xc0, !PT ;  /* 0x0000000107037812 */ /* 0x000fe200078ec0ff */
[----:B------:R-:W-:Y:S01]  /*0680*/  IMAD.SHL.U32 R2, R11, 0x10, RZ ;  /* 0x000000100b027824 */ /* 0x000fe200078e00ff */
[----:B------:R-:W-:Y:S01]  /*0690*/  LOP3.LUT R0, R0, 0x1c0, RZ, 0xc0, !PT ;  /* 0x000001c000007812 */ /* 0x000fe200078ec0ff */
[----:B------:R-:W-:Y:S01]  /*06a0*/  UMOV UR40, 0xffffc000 ;  /* 0xffffc00000287882 */ /* 0x000fe20000000000 */
[----:B------:R-:W-:-:S02]  /*06b0*/  SHF.R.S32.HI R4, RZ, 0x6, R4 ;  /* 0x00000006ff047819 */ /* 0x000fc40000011404 */
[C---:B------:R-:W-:Y:S02]  /*06c0*/  LOP3.LUT R210, R0.reuse, 0x8, R6, 0xf8, !PT ;  /* 0x0000000800d27812 */ /* 0x040fe400078ef806 */
[----:B------:R-:W-:Y:S02]  /*06d0*/  LOP3.LUT R2, R0, 0x30, R2, 0xf8, !PT ;  /* 0x0000003000027812 */ /* 0x000fe400078ef802 */
[----:B------:R-:W-:Y:S01]  /*06e0*/  SHF.R.U32.HI R205, RZ, 0x3, R0 ;  /* 0x00000003ffcd7819 */ /* 0x000fe20000011600 */
[----:B------:R-:W-:Y:S01]  /*06f0*/  IMAD R0, R4, 0x800, R5 ;  /* 0x0000080004007824 */ /* 0x000fe200078e0205 */
[----:B------:R-:W-:Y:S02]  /*0700*/  ISETP.NE.U32.AND P0, PT, R3, 0x1, PT ;  /* 0x000000010300780c */ /* 0x000fe40003f05070 */
[----:B------:R-:W-:Y:S02]  /*0710*/  LOP3.LUT R210, R210, R205, RZ, 0x3c, !PT ;  /* 0x000000cdd2d27212 */ /* 0x000fe400078e3cff */
[----:B------:R-:W-:Y:S01]  /*0720*/  LOP3.LUT R3, R2, 0x8, R6, 0xf8, !PT ;  /* 0x0000000802037812 */ /* 0x000fe200078ef806 */
[----:B------:R-:W-:Y:S01]  /*0730*/  IMAD.SHL.U32 R2, R9, 0x20, RZ ;  /* 0x0000002009027824 */ /* 0x000fe200078e00ff */
[----:B------:R-:W-:Y:S01]  /*0740*/  R2P PR, R7, 0x6 ;  /* 0x0000000607007804 */ /* 0x000fe20000000000 */
[----:B------:R-:W-:Y:S01]  /*0750*/  IMAD.IADD R210, R0, 0x1, R210 ;  /* 0x0000000100d27824 */ /* 0x000fe200078e02d2 */
[----:B------:R-:W-:Y:S01]  /*0760*/  LOP3.LUT R205, R5, R3, R205, 0xf6, !PT ;  /* 0x0000000305cd7212 */ /* 0x000fe200078ef6cd */
[----:B------:R-:W-:Y:S01]  /*0770*/  IMAD.SHL.U32 R6, R4, 0x8, RZ ;  /* 0x0000000804067824 */ /* 0x000fe200078e00ff */
[----:B------:R-:W-:Y:S01]  /*0780*/  LOP3.LUT R0, R2, 0x20, RZ, 0xc0, !PT ;  /* 0x0000002002007812 */ /* 0x000fe200078ec0ff */
[----:B------:R-:W-:Y:S01]  /*0790*/  IMAD.SHL.U32 R5, R7, 0x40, RZ ;  /* 0x0000004007057824 */ /* 0x000fe200078e00ff */
[----:B------:R-:W-:Y:S01]  /*07a0*/  LOP3.LUT R2, R17, 0x7ffffffc, RZ, 0xc0, !PT ;  /* 0x7ffffffc11027812 */ /* 0x000fe200078ec0ff */
[----:B------:R-:W-:Y:S01]  /*07b0*/  IMAD R7, R4, 0x200, R12 ;  /* 0x0000020004077824 */ /* 0x000fe200078e020c */
[----:B------:R-:W-:Y:S01]  /*07c0*/  LOP3.LUT R204, R0, 0x18, R6, 0xf8, !PT ;  /* 0x0000001800cc7812 */ /* 0x000fe200078ef806 */
[----:B------:R-:W-:Y:S01]  /*07d0*/  IMAD.SHL.U32 R210, R210, 0x2, RZ ;  /* 0x00000002d2d27824 */ /* 0x000fe200078e00ff */
[----:B------:R-:W-:Y:S01]  /*07e0*/  LEA.HI R0, R14, R15, RZ, 0x7 ;  /* 0x0000000f0e007211 */ /* 0x000fe200078f38ff */
[C---:B------:R-:W-:Y:S01]  /*07f0*/  IMAD.IADD R2, R15.reuse, 0x1, -R2 ;  /* 0x000000010f027824 */ /* 0x040fe200078e0a02 */
[----:B------:R-:W-:Y:S01]  /*0800*/  STL [R1+0x8], R7 ;  /* 0x0000080701007387 */ /* 0x000fe20000100800 */
[----:B------:R-:W-:Y:S01]  /*0810*/  IMAD.SHL.U32 R15, R15, 0x2, RZ ;  /* 0x000000020f0f7824 */ /* 0x000fe200078e00ff */
[----:B------:R-:W-:Y:S01]  /*0820*/  SHF.R.S32.HI R0, RZ, 0x7, R0 ;  /* 0x00000007ff007819 */ /* 0x000fe20000011400 */
[----:B------:R-:W-:Y:S01]  /*0830*/  IMAD.SHL.U32 R2, R2, 0x2, RZ ;  /* 0x0000000202027824 */ /* 0x000fe200078e00ff */
[----:B------:R-:W-:Y:S01]  /*0840*/  SEL R226, R226, 0x10, !P0 ;  /* 0x00000010e2e27807 */ /* 0x000fe20004000000 */
[----:B------:R-:W-:-:S02]  /*0850*/  IMAD.SHL.U32 R205, R205, 0x2, RZ ;  /* 0x00000002cdcd7824 */ /* 0x000fc400078e00ff */
[--C-:B------:R-:W-:Y:S02]  /*0860*/  IMAD R8, R11, 0x400, R2.reuse ;  /* 0x000004000b087824 */ /* 0x100fe400078e0202 */
[----:B------:R-:W-:Y:S02]  /*0870*/  IMAD R6, R0, 0x1000, R2 ;  /* 0x0000100000067824 */ /* 0x000fe400078e0202 */
[----:B------:R-:W-:Y:S02]  /*0880*/  IMAD.SHL.U32 R2, R4, 0x20, RZ ;  /* 0x0000002004027824 */ /* 0x000fe400078e00ff */
[----:B------:R-:W-:Y:S01]  /*0890*/  IMAD.SHL.U32 R3, R0, 0x8, RZ ;  /* 0x0000000800037824 */ /* 0x000fe200078e00ff */
[----:B------:R-:W-:Y:S01]  /*08a0*/  LOP3.LUT R0, R5, 0x1c0, RZ, 0xc0, !PT ;  /* 0x000001c005007812 */ /* 0x000fe200078ec0ff */
[----:B------:R-:W-:Y:S01]  /*08b0*/  IMAD R6, R13, 0x400, R6 ;  /* 0x000004000d067824 */ /* 0x000fe200078e0206 */
[----:B------:R-:W-:Y:S02]  /*08c0*/  LOP3.LUT R4, R2, 0x6, R15, 0xf8, !PT ;  /* 0x0000000602047812 */ /* 0x000fe400078ef80f */
[----:B------:R-:W-:-:S02]  /*08d0*/  LOP3.LUT R5, R0, 0x20, R2, 0xf8, !PT ;  /* 0x0000002000057812 */ /* 0x000fc400078ef802 */
[----:B------:R-:W-:Y:S01]  /*08e0*/  LOP3.LUT R3, R3, 0x8, RZ, 0xc0, !PT ;  /* 0x0000000803037812 */ /* 0x000fe200078ec0ff */
[----:B------:R1:W-:Y:S01]  /*08f0*/  STL [R1+0x1c], R4 ;  /* 0x00001c0401007387 */ /* 0x0003e20000100800 */
[----:B------:R-:W-:-:S04]  /*0900*/  SHF.R.U32.HI R2, RZ, 0x3, R0 ;  /* 0x00000003ff027819 */ /* 0x000fc80000011600 */
[----:B------:R-:W-:Y:S02]  /*0910*/  LOP3.LUT R0, R2, R0, R3, 0x1e, !PT ;  /* 0x0000000002007212 */ /* 0x000fe400078e1e03 */
[----:B------:R-:W-:Y:S01]  /*0920*/  LOP3.LUT R5, R5, R2, RZ, 0x3c, !PT ;  /* 0x0000000205057212 */ /* 0x000fe200078e3cff */
[----:B------:R-:W-:Y:S02]  /*0930*/  IMAD.SHL.U32 R2, R9, 0x8, RZ ;  /* 0x0000000809027824 */ /* 0x000fe400078e00ff */
[----:B------:R-:W-:Y:S02]  /*0940*/  IMAD.IADD R8, R8, 0x1, R0 ;  /* 0x0000000108087824 */ /* 0x000fe400078e0200 */
[----:B------:R-:W-:Y:S01]  /*0950*/  IMAD.IADD R6, R5, 0x1, R6 ;  /* 0x0000000105067824 */ /* 0x000fe200078e0206 */
[----:B------:R-:W-:Y:S01]  /*0960*/  SHF.R.S32.HI R5, RZ, 0x2, R18 ;  /* 0x00000002ff057819 */ /* 0x000fe20000011412 */
[----:B------:R-:W-:Y:S02]  /*0970*/  IMAD.SHL.U32 R0, R10, 0x40, RZ ;  /* 0x000000400a007824 */ /* 0x000fe400078e00ff */
[----:B------:R-:W-:-:S02]  /*0980*/  IMAD.SHL.U32 R224, R6, 0x2, RZ ;  /* 0x0000000206e07824 */ /* 0x000fc400078e00ff */
[----:B------:R-:W-:Y:S01]  /*0990*/  IMAD R11, R13, 0x10, R5 ;  /* 0x000000100d0b7824 */ /* 0x000fe200078e0205 */
[----:B------:R-:W-:Y:S01]  /*09a0*/  LOP3.LUT R0, R0, 0xfffffe00, RZ, 0xc0, !PT ;  /* 0xfffffe0000007812 */ /* 0x000fe200078ec0ff */
[----:B------:R-:W-:-:S03]  /*09b0*/  IMAD.IADD R227, R224, 0x1, R226 ;  /* 0x00000001e0e37824 */ /* 0x000fc600078e02e2 */
[----:B------:R-:W-:Y:S01]  /*09c0*/  STL [R1+0x28], R11 ;  /* 0x0000280b01007387 */ /* 0x000fe20000100800 */
[----:B------:R-:W-:Y:S02]  /*09d0*/  IMAD R5, R13, 0x400, R0 ;  /* 0x000004000d057824 */ /* 0x000fe400078e0200 */
[----:B-1----:R-:W-:-:S05]  /*09e0*/  IMAD.SHL.U32 R4, R9, 0x10, RZ ;  /* 0x0000001009047824 */ /* 0x002fca00078e00ff */
[----:B------:R-:W-:Y:S01]  /*09f0*/  LOP3.LUT R7, R3, 0x10, R4, 0xf8, !PT ;  /* 0x0000001003077812 */ /* 0x000fe200078ef804 */
[----:B------:R-:W-:-:S05]  /*0a00*/  IMAD.SHL.U32 R3, R16, 0x40, RZ ;  /* 0x0000004010037824 */ /* 0x000fca00078e00ff */
[----:B------:R-:W-:-:S04]  /*0a10*/  LOP3.LUT R3, R3, 0x1c0, RZ, 0xc0, !PT ;  /* 0x000001c003037812 */ /* 0x000fc800078ec0ff */
[----:B------:R-:W-:Y:S02]  /*0a20*/  LOP3.LUT R2, R3, 0x8, R2, 0xf8, !PT ;  /* 0x0000000803027812 */ /* 0x000fe400078ef802 */
[----:B------:R-:W-:-:S04]  /*0a30*/  SHF.R.U32.HI R4, RZ, 0x3, R3 ;  /* 0x00000003ff047819 */ /* 0x000fc80000011603 */
[----:B------:R-:W-:Y:S02]  /*0a40*/  LOP3.LUT R216, R2, R4, RZ, 0x3c, !PT ;  /* 0x0000000402d87212 */ /* 0x000fe400078e3cff */
[C-C-:B------:R-:W-:Y:S02]  /*0a50*/  LOP3.LUT R2, R4.reuse, R7, R3.reuse, 0x1e, !PT ;  /* 0x0000000704027212 */ /* 0x140fe400078e1e03 */
[----:B------:R-:W-:Y:S01]  /*0a60*/  LOP3.LUT R204, R4, R204, R3, 0x1e, !PT ;  /* 0x000000cc04cc7212 */ /* 0x000fe200078e1e03 */
[----:B------:R-:W-:Y:S01]  /*0a70*/  IMAD.MOV.U32 R4, RZ, RZ, 0x20 ;  /* 0x00000020ff047424 */ /* 0x000fe200078e00ff */
[-C--:B------:R-:W-:Y:S01]  /*0a80*/  LOP3.LUT R214, R2, R0.reuse, RZ, 0xfc, !PT ;  /* 0x0000000002d67212 */ /* 0x080fe200078efcff */
[----:B------:R-:W-:Y:S01]  /*0a90*/  IMAD.MOV.U32 R2, RZ, RZ, 0x40 ;  /* 0x00000040ff027424 */ /* 0x000fe200078e00ff */
[----:B------:R-:W-:Y:S01]  /*0aa0*/  LOP3.LUT R204, R204, R0, RZ, 0xfc, !PT ;  /* 0x00000000cccc7212 */ /* 0x000fe200078efcff */
[----:B------:R-:W-:Y:S01]  /*0ab0*/  IMAD.IADD R216, R5, 0x1, R216 ;  /* 0x0000000105d87824 */ /* 0x000fe200078e02d8 */
[----:B------:R-:W-:-:S02]  /*0ac0*/  IADD3 R0, R11, -0x40, RZ ;  /* 0xffffffc00b007810 */ /* 0x000fc40007ffe0ff */
[----:B------:R-:W-:Y:S02]  /*0ad0*/  SEL R211, R4, 0xffffffe0, !P4 ;  /* 0xffffffe004d37807 */ /* 0x000fe40006000000 */
[----:B------:R-:W-:Y:S02]  /*0ae0*/  SHF.R.S32.HI R3, RZ, 0x1f, R0 ;  /* 0x0000001fff037819 */ /* 0x000fe40000011400 */
[----:B------:R-:W-:Y:S01]  /*0af0*/  SEL R212, R2, 0xffffffc0, !P3 ;  /* 0xffffffc002d47807 */ /* 0x000fe20005800000 */
[----:B------:R-:W-:Y:S01]  /*0b00*/  IMAD.IADD R211, R210, 0x1, R211 ;  /* 0x00000001d2d37824 */ /* 0x000fe200078e02d3 */
[C---:B------:R-:W-:Y:S01]  /*0b10*/  SHF.L.U64.HI R3, R0.reuse, 0x2, R3 ;  /* 0x0000000200037819 */ /* 0x040fe20000010203 */
[----:B------:R-:W-:Y:S01]  /*0b20*/  IMAD.SHL.U32 R0, R0, 0x4, RZ ;  /* 0x0000000400007824 */ /* 0x000fe200078e00ff */
[----:B------:R-:W-:Y:S01]  /*0b30*/  SEL R4, R4, 0xffffffe0, !P1 ;  /* 0xffffffe004047807 */ /* 0x000fe20004800000 */
[----:B------:R-:W-:Y:S01]  /*0b40*/  IMAD.IADD R213, R210, 0x1, R212 ;  /* 0x00000001d2d57824 */ /* 0x000fe200078e02d4 */
[----:B------:R-:W-:Y:S01]  /*0b50*/  LEA R7, R8, 0xc000, 0x1 ;  /* 0x0000c00008077811 */ /* 0x000fe200078e08ff */
[----:B------:R1:W-:Y:S01]  /*0b60*/  STL [R1+0x18], R3 ;  /* 0x0000180301007387 */ /* 0x0003e20000100800 */
[----:B------:R-:W-:Y:S01]  /*0b70*/  SEL R2, R2, 0xffffffc0, !P2 ;  /* 0xffffffc002027807 */ /* 0x000fe20005000000 */
[----:B------:R-:W-:Y:S01]  /*0b80*/  IMAD.IADD R225, R224, 0x1, R4 ;  /* 0x00000001e0e17824 */ /* 0x000fe200078e0204 */
[----:B------:R-:W-:Y:S01]  /*0b90*/  LEA R204, R204, 0xc000, 0x1 ;  /* 0x0000c000cccc7811 */ /* 0x000fe200078e08ff */
[----:B------:R2:W-:Y:S01]  /*0ba0*/  STL [R1+0x14], R0 ;  /* 0x0000140001007387 */ /* 0x0005e20000100800 */
[----:B------:R-:W-:-:S02]  /*0bb0*/  IMAD.IADD R5, R4, 0x1, R7 ;  /* 0x0000000104057824 */ /* 0x000fc400078e0207 */
[----:B------:R-:W-:Y:S01]  /*0bc0*/  IMAD.IADD R212, R212, 0x1, R211 ;  /* 0x00000001d4d47824 */ /* 0x000fe200078e02d3 */
[----:B------:R-:W-:Y:S01]  /*0bd0*/  STL [R1+0xc], R7 ;  /* 0x00000c0701007387 */ /* 0x000fe20000100800 */
[--C-:B------:R-:W-:Y:S02]  /*0be0*/  IMAD.IADD R4, R5, 0x1, R2.reuse ;  /* 0x0000000105047824 */ /* 0x100fe400078e0202 */
[----:B------:R-:W-:Y:S01]  /*0bf0*/  IMAD.IADD R226, R226, 0x1, R225 ;  /* 0x00000001e2e27824 */ /* 0x000fe200078e02e1 */
[----:B------:R-:W-:Y:S01]  /*0c00*/  STL [R1+0x20], R5 ;  /* 0x0000200501007387 */ /* 0x000fe20000100800 */
[C---:B-1----:R-:W-:Y:S02]  /*0c10*/  IADD3 R3, R7.reuse, 0x420, RZ ;  /* 0x0000042007037810 */ /* 0x042fe40007ffe0ff */
[C---:B------:R-:W-:Y:S01]  /*0c20*/  @P1 IADD3 R3, R7.reuse, 0x3e0, RZ ;  /* 0x000003e007031810 */ /* 0x040fe20007ffe0ff */
[----:B--2---:R-:W-:-:S05]  /*0c30*/  IMAD.IADD R0, R7, 0x1, R2 ;  /* 0x0000000107007824 */ /* 0x004fca00078e0202 */
[----:B------:R1:W-:Y:S04]  /*0c40*/  STL [R1+0x10], R0 ;  /* 0x0000100001007387 */ /* 0x0003e80000100800 */
[----:B------:R2:W-:Y:S04]  /*0c50*/  STL [R1+0x30], R3 ;  /* 0x0000300301007387 */ /* 0x0005e80000100800 */
[----:B------:R2:W-:Y:S01]  /*0c60*/  STL [R1+0x24], R4 ;  /* 0x0000240401007387 */ /* 0x0005e20000100800 */
[----:B-1----:R-:W-:-:S05]  /*0c70*/  IMAD.IADD R0, R2, 0x1, R3 ;  /* 0x0000000102007824 */ /* 0x002fca00078e0203 */
[----:B------:R2:W-:Y:S02]  /*0c80*/  STL [R1+0x2c], R0 ;  /* 0x00002c0001007387 */ /* 0x0005e40000100800 */
.L_x_312:
[----:B------:R-:W-:Y:S02]  /*0c90*/  ULDC.64 UR6, c[0x0][0x240] ;  /* 0x0000900000067ab9 */ /* 0x000fe40000000a00 */
[----:B------:R-:W-:Y:S02]  /*0ca0*/  UISETP.NE.U32.AND UP4, UPT, URZ, UR6, UPT ;  /* 0x000000063f00728c */ /* 0x000fe4000bf85070 */
[----:B------:R-:W-:Y:S02]  /*0cb0*/  USHF.L.U32 UR13, UR31, 0x2, URZ ;  /* 0x000000021f0d7899 */ /* 0x000fe4000800063f */
[----:B------:R-:W-:Y:S02]  /*0cc0*/  USHF.R.S32.HI UR23, URZ, 0x1f, UR31 ;  /* 0x0000001f3f177899 */ /* 0x000fe4000801141f */
[----:B------:R-:W-:Y:S02]  /*0cd0*/  UISETP.NE.AND.EX UP4, UPT, URZ, UR7, UPT, UP4 ;  /* 0x000000073f00728c */ /* 0x000fe4000bf85340 */
[----:B------:R-:W-:-:S02]  /*0ce0*/  ULDC.64 UR10, c[0x0][0x250] ;  /* 0x00009400000a7ab9 */ /* 0x000fc40000000a00 */
[----:B------:R-:W-:Y:S02]  /*0cf0*/  UISETP.NE.U32.AND UP2, UPT, URZ, UR10, UPT ;  /* 0x0000000a3f00728c */ /* 0x000fe4000bf45070 */
[----:B------:R-:W-:Y:S01]  /*0d00*/  USHF.L.U64.HI UR12, UR31, 0x2, UR23 ;  /* 0x000000021f0c7899 */ /* 0x000fe20008010217 */
[----:B------:R-:W-:Y:S01]  /*0d10*/  PLOP3.LUT P2, PT, PT, PT, UP4, 0x80, 0x0 ;  /* 0x000000000000781c */ /* 0x000fe20003f4f048 */
[----:B------:R-:W-:Y:S02]  /*0d20*/  UIADD3 UR6, UP0, UR13, UR6, URZ ;  /* 0x000000060d067290 */ /* 0x000fe4000ff1e03f */
[----:B------:R-:W-:Y:S02]  /*0d30*/  UISETP.NE.AND.EX UP2, UPT, URZ, UR11, UPT, UP2 ;  /* 0x0000000b3f00728c */ /* 0x000fe4000bf45320 */
[----:B------:R-:W-:Y:S02]  /*0d40*/  UIADD3.X UR7, UR12, UR7, URZ, UP0, !UPT ;  /* 0x000000070c077290 */ /* 0x000fe400087fe43f */
[----:B-1----:R-:W-:Y:S01]  /*0d50*/  IMAD.U32 R2, RZ, RZ, UR6 ;  /* 0x00000006ff027e24 */ /* 0x002fe2000f8e00ff */
[----:B------:R-:W-:Y:S01]  /*0d60*/  ULDC.U8 UR14, c[0x0][0x312] ;  /* 0x0000c480000e7ab9 */ /* 0x000fe20000000000 */
[----:B------:R-:W-:Y:S01]  /*0d70*/  PLOP3.LUT P0, PT, PT, PT, UP2, 0x80, 0x0 ;  /* 0x000000000000781c */ /* 0x000fe20003f0f028 */
[----:B------:R-:W-:Y:S01]  /*0d80*/  ULDC.64 UR8, c[0x0][0x248] ;  /* 0x0000920000087ab9 */ /* 0x000fe20000000a00 */
[----:B--2---:R-:W-:Y:S01]  /*0d90*/  IMAD.U32 R3, RZ, RZ, UR7 ;  /* 0x00000007ff037e24 */ /* 0x004fe2000f8e00ff */
[----:B------:R-:W-:-:S02]  /*0da0*/  UISETP.NE.AND UP3, UPT, UR14, URZ, UPT ;  /* 0x0000003f0e00728c */ /* 0x000fc4000bf65270 */
[----:B------:R-:W-:Y:S02]  /*0db0*/  @UP2 UIADD3 UR6, UP0, UR13, UR10, URZ ;  /* 0x0000000a0d062290 */ /* 0x000fe4000ff1e03f */
[----:B------:R1:W2:Y:S01]  /*0dc0*/  @P2 LDG.E R7, [R2.64] ;  /* 0x0000000402072981 */ /* 0x0002a2000c1e1900 */
[----:B------:R-:W-:Y:S02]  /*0dd0*/  UISETP.EQ.U32.AND UP1, UPT, URZ, UR8, UPT ;  /* 0x000000083f00728c */ /* 0x000fe4000bf22070 */
[----:B------:R-:W-:Y:S01]  /*0de0*/  @UP2 UIADD3.X UR7, UR12, UR11, URZ, UP0, !UPT ;  /* 0x0000000b0c072290 */ /* 0x000fe200087fe43f */
[----:B------:R1:W3:Y:S01]  /*0df0*/  @P2 LDG.E R6, [R2.64+0x4] ;  /* 0x0000040402062981 */ /* 0x0002e2000c1e1900 */
[----:B------:R-:W-:Y:S01]  /*0e00*/  MOV R4, UR6 ;  /* 0x0000000600047c02 */ /* 0x000fe20008000f00 */
[----:B------:R-:W-:-:S03]  /*0e10*/  UISETP.EQ.OR.EX UP1, UPT, URZ, UR9, !UP3, UP1 ;  /* 0x000000093f00728c */ /* 0x000fc6000df22710 */
[----:B------:R-:W-:Y:S01]  /*0e20*/  IMAD.U32 R5, RZ, RZ, UR7 ;  /* 0x00000007ff057e24 */ /* 0x000fe2000f8e00ff */
[----:B------:R-:W-:-:S04]  /*0e30*/  UIADD3 UR8, UP0, UR13, UR8, URZ ;  /* 0x000000080d087290 */ /* 0x000fc8000ff1e03f */
[----:B------:R-:W4:Y:S01]  /*0e40*/  @P0 LDG.E R4, [R4.64] ;  /* 0x0000000404040981 */ /* 0x000f22000c1e1900 */
[----:B------:R-:W-:Y:S01]  /*0e50*/  PLOP3.LUT P1, PT, PT, PT, UP1, 0x80, 0x0 ;  /* 0x000000000000781c */ /* 0x000fe20003f2f018 */
[----:B------:R-:W-:Y:S01]  /*0e60*/  UIADD3.X UR9, UR12, UR9, URZ, UP0, !UPT ;  /* 0x000000090c097290 */ /* 0x000fe200087fe43f */
[----:B-1----:R-:W-:-:S05]  /*0e70*/  IMAD.U32 R2, RZ, RZ, UR8 ;  /* 0x00000008ff027e24 */ /* 0x002fca000f8e00ff */
[----:B------:R-:W-:-:S06]  /*0e80*/  MOV R3, UR9 ;  /* 0x0000000900037c02 */ /* 0x000fcc0008000f00 */
[----:B------:R-:W5:Y:S01]  /*0e90*/  @!P1 LDG.E R0, [R2.64] ;  /* 0x0000000402009981 */ /* 0x000f62000c1e1900 */
[----:B------:R-:W-:Y:S02]  /*0ea0*/  UMOV UR17, 0xffffffff ;  /* 0xffffffff00117882 */ /* 0x000fe40000000000 */
[----:B------:R-:W-:Y:S02]  /*0eb0*/  UMOV UR16, URZ ;  /* 0x0000003f00107c82 */ /* 0x000fe40008000000 */
[----:B------:R-:W-:Y:S02]  /*0ec0*/  UMOV UR19, 0xffffffff ;  /* 0xffffffff00137882 */ /* 0x000fe40000000000 */
[----:B------:R-:W-:Y:S01]  /*0ed0*/  ULDC UR8, c[0x0][0x218] ;  /* 0x0000860000087ab9 */ /* 0x000fe20000000800 */
[----:B--2---:R-:W1:Y:S08]  /*0ee0*/  @P2 R2UR UR17, R7 ;  /* 0x00000000071123c2 */ /* 0x004e7000000e0000 */
[----:B---3--:R-:W1:Y:S08]  /*0ef0*/  @P2 R2UR UR6, R6 ;  /* 0x00000000060623c2 */ /* 0x008e7000000e0000 */
[----:B----4-:R2:W3:Y:S01]  /*0f00*/  @P0 R2UR UR16, R4 ;  /* 0x00000000041003c2 */ /* 0x0104e200000e0000 */
[----:B------:R-:W-:-:S04]  /*0f10*/  ISETP.NE.U32.AND P0, PT, RZ, c[0x0][0x248], PT ;  /* 0x00009200ff007a0c */ /* 0x000fc80003f05070 */
[----:B------:R-:W-:Y:S01]  /*0f20*/  ISETP.NE.AND.EX P0, PT, RZ, c[0x0][0x24c], PT, P0 ;  /* 0x00009300ff007a0c */ /* 0x000fe20003f05300 */
[----:B-1----:R-:W-:Y:S02]  /*0f30*/  @UP4 UIADD3 UR27, UR6, -UR17, URZ ;  /* 0x80000011061b4290 */ /* 0x002fe4000fffe03f */
[----:B-----5:R2:W1:Y:S05]  /*0f40*/  @!P1 R2UR UR19, R0 ;  /* 0x00000000001393c2 */ /* 0x02046a00000e0000 */
[----:B------:R-:W-:-:S05]  /*0f50*/  @!UP4 ULDC UR27, c[0x0][0x214] ;  /* 0x00008500001bcab9 */ /* 0x000fca0000000800 */
[----:B------:R-:W-:Y:S05]  /*0f60*/  @!P0 BRA `(.L_x_268) ;  /* 0x0000007000008947 */ /* 0x000fea0003800000 */
[----:B---3--:R-:W-:-:S13]  /*0f70*/  PLOP3.LUT P0, PT, PT, PT, UP3, 0x80, 0x0 ;  /* 0x000000000000781c */ /* 0x008fda0003f0f038 */
[----:B--2---:R-:W2:Y:S04]  /*0f80*/  @P0 LDG.E R0, [R2.64+0x4] ;  /* 0x0000040402000981 */ /* 0x004ea8000c1e1900 */
[----:B------:R-:W3:Y:S01]  /*0f90*/  @!P0 LDG.E R2, [R2.64] ;  /* 0x0000000402028981 */ /* 0x000ee2000c1e1900 */
[----:B--2---:R-:W2:Y:S02]  /*0fa0*/  @P0 R2UR UR6, R0 ;  /* 0x00000000000603c2 */ /* 0x004ea400000e0000 */
[----:B-12---:R-:W-:-:S11]  /*0fb0*/  @UP3 UIADD3 UR8, UR6, -UR19, URZ ;  /* 0x8000001306083290 */ /* 0x006fd6000fffe03f */
[----:B---3--:R1:W2:Y:S01]  /*0fc0*/  @!P0 R2UR UR8, R2 ;  /* 0x00000000020883c2 */ /* 0x0082a200000e0000 */
[----:B------:R-:W-:-:S07]  /*0fd0*/  DEPBAR.LE SB1, 0x0, {2} ;  /* 0x000090040000791a */ /* 0x000fce0000000000 */
.L_x_268:
[----:B---3--:R-:W-:Y:S02]  /*0fe0*/  ULDC.64 UR6, c[0x0][0x258] ;  /* 0x0000960000067ab9 */ /* 0x008fe40000000a00 */
[----:B------:R-:W-:-:S04]  /*0ff0*/  UISETP.NE.U32.AND UP1, UPT, URZ, UR6, UPT ;  /* 0x000000063f00728c */ /* 0x000fc8000bf25070 */
[----:B------:R-:W-:-:S06]  /*1000*/  UISETP.NE.AND.EX UP1, UPT, URZ, UR7, UPT, UP1 ;  /* 0x000000073f00728c */ /* 0x000fcc000bf25310 */
[----:B------:R-:W-:-:S05]  /*1010*/  PLOP3.LUT P0, PT, PT, PT, UP1, 0x80, 0x0 ;  /* 0x000000000000781c */ /* 0x000fca0003f0f018 */
[----:B------:R-:W-:-:S04]  /*1020*/  @UP1 UIADD3 UR6, UP0, UR13, UR6, URZ ;  /* 0x000000060d061290 */ /* 0x000fc8000ff1e03f */
[----:B------:R-:W-:Y:S02]  /*1030*/  @UP1 UIADD3.X UR7, UR12, UR7, URZ, UP0, !UPT ;  /* 0x000000070c071290 */ /* 0x000fe400087fe43f */
[----:B------:R-:W-:-:S04]  /*1040*/  IMAD.U32 R2, RZ, RZ, UR6 ;  /* 0x00000006ff027e24 */ /* 0x000fc8000f8e00ff */
[----:B------:R-:W-:Y:S01]  /*1050*/  IMAD.U32 R3, RZ, RZ, UR7 ;  /* 0x00000007ff037e24 */ /* 0x000fe2000f8e00ff */
[----:B------:R-:W-:-:S04]  /*1060*/  ULDC.64 UR6, c[0x0][0x268] ;  /* 0x00009a0000067ab9 */ /* 0x000fc80000000a00 */
[----:B--2---:R-:W2:Y:S01]  /*1070*/  @P0 LDG.E R0, [R2.64] ;  /* 0x0000000402000981 */ /* 0x004ea2000c1e1900 */
[----:B------:R-:W-:Y:S02]  /*1080*/  @!UP1 UISETP.NE.U32.AND UP0, UPT, URZ, UR6, UPT ;  /* 0x000000063f00928c */ /* 0x000fe4000bf05070 */
[----:B------:R-:W-:Y:S02]  /*1090*/  ULDC UR10, c[0x0][0x21c] ;  /* 0x00008700000a7ab9 */ /* 0x000fe40000000800 */
[----:B------:R-:W-:Y:S02]  /*10a0*/  @!UP1 UISETP.NE.AND.EX UP0, UPT, URZ, UR7, UPT, UP0 ;  /* 0x000000073f00928c */ /* 0x000fe4000bf05300 */
[----:B------:R-:W-:Y:S02]  /*10b0*/  USHF.L.U32 UR22, UR18, 0x7, URZ ;  /* 0x0000000712167899 */ /* 0x000fe4000800063f */
[----:B------:R-:W-:Y:S01]  /*10c0*/  @!UP1 USEL UR7, URZ, UR10, !UP0 ;  /* 0x0000000a3f079287 */ /* 0x000fe2000c000000 */
[----:B--2---:R-:W2:Y:S02]  /*10d0*/  @P0 R2UR UR9, R0 ;  /* 0x00000000000903c2 */ /* 0x004ea400000e0000 */
[----:B--2---:R-:W-:-:S02]  /*10e0*/  @UP1 UIADD3 UR6, UR9, -UR16, URZ ;  /* 0x8000001009061290 */ /* 0x004fc4000fffe03f */
[----:B------:R-:W-:-:S04]  /*10f0*/  @!UP1 UIADD3 UR6, UR7, UR8, -UR16 ;  /* 0x0000000807069290 */ /* 0x000fc8000fffe810 */
[----:B------:R-:W-:-:S06]  /*1100*/  UISETP.GT.AND UP0, UPT, UR6, UR22, UPT ;  /* 0x000000160600728c */ /* 0x000fcc000bf04270 */
[----:B------:R-:W-:-:S13]  /*1110*/  PLOP3.LUT P0, PT, PT, PT, UP0, 0x80, 0x0 ;  /* 0x000000000000781c */ /* 0x000fda0003f0f008 */
[----:B------:R-:W-:Y:S05]  /*1120*/  @!P0 BRA `(.L_x_269) ;  /* 0x0000870000008947 */ /* 0x000fea0003800000 */
[----:B------:R-:W-:Y:S02]  /*1130*/  ULDC.64 UR10, c[0x0][0x178] ;  /* 0x00005e00000a7ab9 */ /* 0x000fe40000000a00 */
[----:B------:R-:W-:Y:S02]  /*1140*/  UIMAD UR7, UR23, UR10, URZ ;  /* 0x0000000a170772a4 */ /* 0x000fe4000f8e023f */
[----:B-1----:R-:W-:Y:S02]  /*1150*/  UISETP.NE.AND UP0, UPT, UR19, -0x1, UPT ;  /* 0xffffffff1300788c */ /* 0x002fe4000bf05270 */
[----:B------:R-:W-:Y:S02]  /*1160*/  UIMAD UR13, UR31, UR11, UR7 ;  /* 0x0000000b1f0d72a4 */ /* 0x000fe4000f8e0207 */
[----:B------:R-:W-:Y:S02]  /*1170*/  UIADD3 UR7, UR27, 0x3f, URZ ;  /* 0x0000003f1b077890 */ /* 0x000fe4000fffe03f */
[----:B------:R-:W-:Y:S01]  /*1180*/  ULDC.64 UR14, c[0x0][0x190] ;  /* 0x00006400000e7ab9 */ /* 0x000fe20000000a00 */
[----:B------:R-:W-:Y:S01]  /*1190*/  PLOP3.LUT P0, PT, PT, PT, UP0, 0x80, 0x0 ;  /* 0x000000000000781c */ /* 0x000fe20003f0f008 */
[----:B------:R-:W-:-:S02]  /*11a0*/  USHF.R.S32.HI UR12, URZ, 0x1f, UR7 ;  /* 0x0000001f3f0c7899 */ /* 0x000fc40008011407 */
[----:B------:R-:W-:Y:S02]  /*11b0*/  UIMAD.WIDE.U32 UR8, UR31, UR10, URZ ;  /* 0x0000000a1f0872a5 */ /* 0x000fe4000f8e003f */
[----:B------:R-:W-:Y:S02]  /*11c0*/  UISETP.NE.AND UP1, UPT, UR17, -0x1, UPT ;  /* 0xffffffff1100788c */ /* 0x000fe4000bf25270 */
[----:B------:R-:W-:Y:S02]  /*11d0*/  UIMAD.WIDE.U32 UR10, UR17, UR14, URZ ;  /* 0x0000000e110a72a5 */ /* 0x000fe4000f8e003f */
[----:B------:R-:W-:Y:S02]  /*11e0*/  ULEA.HI UR33, UR12, UR7, URZ, 0x6 ;  /* 0x000000070c217291 */ /* 0x000fe4000f8f303f */
[----:B------:R-:W-:Y:S02]  /*11f0*/  @UP0 UIADD3 UR7, UR16, UR19, URZ ;  /* 0x0000001310070290 */ /* 0x000fe4000fffe03f */
[----:B------:R-:W-:-:S02]  /*1200*/  ULDC.64 UR20, c[0x0][0x198] ;  /* 0x0000660000147ab9 */ /* 0x000fc40000000a00 */
[----:B------:R-:W-:Y:S02]  /*1210*/  USEL UR39, UR8, UR10, !UP1 ;  /* 0x0000000a08277287 */ /* 0x000fe4000c800000 */
[----:B------:R-:W-:Y:S02]  /*1220*/  UIADD3 UR34, UR9, UR13, URZ ;  /* 0x0000000d09227290 */ /* 0x000fe4000fffe03f */
[----:B------:R-:W-:Y:S02]  /*1230*/  ULOP3.LUT UR12, UR33, 0xffffffc0, URZ, 0xc0, !UPT ;  /* 0xffffffc0210c7892 */ /* 0x000fe4000f8ec03f */
[----:B------:R-:W-:Y:S02]  /*1240*/  @UP0 UIMAD.WIDE.U32 UR8, UR7, UR20, URZ ;  /* 0x00000014070802a5 */ /* 0x000fe4000f8e003f */
[----:B------:R-:W-:Y:S02]  /*1250*/  UIMAD UR10, UR17, UR15, URZ ;  /* 0x0000000f110a72a4 */ /* 0x000fe4000f8e023f */
[----:B------:R-:W-:-:S02]  /*1260*/  UIADD3 UR14, UR12, -0x40, URZ ;  /* 0xffffffc00c0e7890 */ /* 0x000fc4000fffe03f */
[----:B------:R-:W-:Y:S02]  /*1270*/  @UP0 UIMAD UR35, UR7, UR21, UR9 ;  /* 0x00000015072302a4 */ /* 0x000fe4000f8e0209 */
[----:B------:R-:W-:Y:S02]  /*1280*/  @UP1 UIADD3 UR34, UR11, UR10, URZ ;  /* 0x0000000a0b221290 */ /* 0x000fe4000fffe03f */
[----:B------:R-:W-:Y:S02]  /*1290*/  USHF.R.S32.HI UR28, URZ, 0x1f, UR14 ;  /* 0x0000001f3f1c7899 */ /* 0x000fe4000801140e */
[----:B------:R-:W-:Y:S01]  /*12a0*/  @UP0 UMOV UR32, UR8 ;  /* 0x0000000800200c82 */ /* 0x000fe20008000000 */
[----:B------:R-:W-:Y:S05]  /*12b0*/  @P0 BRA `(.L_x_270) ;  /* 0x000000c000000947 */ /* 0x000fea0003800000 */
[----:B------:R-:W-:Y:S02]  /*12c0*/  USHF.R.S32.HI UR7, URZ, 0x1f, UR16 ;  /* 0x0000001f3f077899 */ /* 0x000fe40008011410 */
[----:B------:R-:W-:Y:S02]  /*12d0*/  ULDC.64 UR10, c[0x0][0x198] ;  /* 0x00006600000a7ab9 */ /* 0x000fe40000000a00 */
[----:B------:R-:W-:-:S02]  /*12e0*/  UIMAD UR7, UR7, UR10, URZ ;  /* 0x0000000a070772a4 */ /* 0x000fc4000f8e023f */
[----:B------:R-:W-:Y:S02]  /*12f0*/  UIMAD.WIDE.U32 UR8, UR16, UR10, URZ ;  /* 0x0000000a100872a5 */ /* 0x000fe4000f8e003f */
[----:B------:R-:W-:Y:S02]  /*1300*/  UIMAD UR11, UR16, UR11, UR7 ;  /* 0x0000000b100b72a4 */ /* 0x000fe4000f8e0207 */
[----:B------:R-:W-:Y:S02]  /*1310*/  ULDC.64 UR12, c[0x0][0x180] ;  /* 0x00006000000c7ab9 */ /* 0x000fe40000000a00 */
[----:B------:R-:W-:Y:S02]  /*1320*/  UIADD3 UR9, UR9, UR11, URZ ;  /* 0x0000000b09097290 */ /* 0x000fe4000fffe03f */
[----:B------:R-:W-:Y:S02]  /*1330*/  UIMAD UR7, UR23, UR12, URZ ;  /* 0x0000000c170772a4 */ /* 0x000fe4000f8e023f */
[----:B------:R-:W-:-:S02]  /*1340*/  UIMAD.WIDE.U32 UR8, UR31, UR12, UR8 ;  /* 0x0000000c1f0872a5 */ /* 0x000fc4000f8e0008 */
[----:B------:R-:W-:-:S04]  /*1350*/  UIMAD UR7, UR31, UR13, UR7 ;  /* 0x0000000d1f0772a4 */ /* 0x000fc8000f8e0207 */
[----:B------:R-:W-:Y:S02]  /*1360*/  UIADD3 UR35, UR9, UR7, URZ ;  /* 0x0000000709237290 */ /* 0x000fe4000fffe03f */
[----:B------:R-:W-:Y:S02]  /*1370*/  UMOV UR32, UR8 ;  /* 0x0000000800207c82 */ /* 0x000fe40008000000 */
.L_x_270:
[----:B------:R-:W-:Y:S02]  /*1380*/  @UP0 UIADD3 UR7, UR16, UR19, URZ ;  /* 0x0000001310070290 */ /* 0x000fe4000fffe03f */
[----:B------:R-:W-:Y:S02]  /*1390*/  ULDC.64 UR10, c[0x0][0x1a0] ;  /* 0x00006800000a7ab9 */ /* 0x000fe40000000a00 */
[----:B------:R-:W-:-:S04]  /*13a0*/  @UP0 UIMAD.WIDE.U32 UR8, UR7, UR10, URZ ;  /* 0x0000000a070802a5 */ /* 0x000fc8000f8e003f */
[----:B------:R-:W-:-:S03]  /*13b0*/  @UP0 UIMAD UR30, UR7, UR11, UR9 ;  /* 0x0000000b071e02a4 */ /* 0x000fc6000f8e0209 */
[----:B------:R-:W-:Y:S01]  /*13c0*/  @UP0 UMOV UR29, UR8 ;  /* 0x00000008001d0c82 */ /* 0x000fe20008000000 */
[----:B------:R-:W-:Y:S05]  /*13d0*/  @P0 BRA `(.L_x_271) ;  /* 0x000000c000000947 */ /* 0x000fea0003800000 */
[----:B------:R-:W-:Y:S02]  /*13e0*/  USHF.R.S32.HI UR7, URZ, 0x1f, UR16 ;  /* 0x0000001f3f077899 */ /* 0x000fe40008011410 */
[----:B------:R-:W-:Y:S02]  /*13f0*/  ULDC.64 UR10, c[0x0][0x1a0] ;  /* 0x00006800000a7ab9 */ /* 0x000fe40000000a00 */
[----:B------:R-:W-:Y:S02]  /*1400*/  UIMAD UR7, UR7, UR10, URZ ;  /* 0x0000000a070772a4 */ /* 0x000fe4000f8e023f */
[----:B------:R-:W-:Y:S02]  /*1410*/  UIMAD.WIDE.U32 UR8, UR16, UR10, URZ ;  /* 0x0000000a100872a5 */ /* 0x000fe4000f8e003f */
[----:B------:R-:W-:-:S04]  /*1420*/  UIMAD UR11, UR16, UR11, UR7 ;  /* 0x0000000b100b72a4 */ /* 0x000fc8000f8e0207 */
[----:B------:R-:W-:-:S03]  /*1430*/  UIADD3 UR9, UR9, UR11, URZ ;  /* 0x0000000b09097290 */ /* 0x000fc6000fffe03f */
[----:B------:R-:W-:Y:S02]  /*1440*/  ULDC.64 UR10, c[0x0][0x188] ;  /* 0x00006200000a7ab9 */ /* 0x000fe40000000a00 */
[----:B------:R-:W-:Y:S02]  /*1450*/  UIMAD UR7, UR23, UR10, URZ ;  /* 0x0000000a170772a4 */ /* 0x000fe4000f8e023f */
[----:B------:R-:W-:Y:S02]  /*1460*/  UIMAD.WIDE.U32 UR8, UR31, UR10, UR8 ;  /* 0x0000000a1f0872a5 */ /* 0x000fe4000f8e0008 */
[----:B------:R-:W-:-:S04]  /*1470*/  UIMAD UR7, UR31, UR11, UR7 ;  /* 0x0000000b1f0772a4 */ /* 0x000fc8000f8e0207 */
[----:B------:R-:W-:Y:S02]  /*1480*/  UIADD3 UR30, UR9, UR7, URZ ;  /* 0x00000007091e7290 */ /* 0x000fe4000fffe03f */
[----:B------:R-:W-:Y:S02]  /*1490*/  UMOV UR29, UR8 ;  /* 0x00000008001d7c82 */ /* 0x000fe40008000000 */
.L_x_271:
[----:B------:R-:W-:Y:S01]  /*14a0*/  IABS R5, c[0x0][0x1c8] ;  /* 0x0000720000057a13 */ /* 0x000fe20000000000 */
[----:B------:R-:W-:Y:S01]  /*14b0*/  ULDC.64 UR10, c[0x0][0x370] ;  /* 0x0000dc00000a7ab9 */ /* 0x000fe20000000a00 */
[----:B------:R-:W-:Y:S01]  /*14c0*/  IABS R4, UR38 ;  /* 0x0000002600047c13 */ /* 0x000fe20008000000 */
[----:B------:R-:W-:Y:S01]  /*14d0*/  @UP1 UIMAD.WIDE.U32 UR8, UR17, UR10, URZ ;  /* 0x0000000a110812a5 */ /* 0x000fe2000f8e003f */
[----:B------:R-:W1:Y:S01]  /*14e0*/  I2F.RP R2, R5 ;  /* 0x0000000500027306 */ /* 0x000e620000209400 */
[----:B------:R-:W-:Y:S01]  /*14f0*/  ULDC UR12, c[0x0][0x224] ;  /* 0x00008900000c7ab9 */ /* 0x000fe20000000800 */
[----:B------:R-:W-:Y:S01]  /*1500*/  ISETP.NE.AND P1, PT, RZ, c[0x0][0x1c8], PT ;  /* 0x00007200ff007a0c */ /* 0x000fe20003f25270 */
[----:B------:R-:W-:Y:S02]  /*1510*/  @UP1 UIMAD UR25, UR17, UR11, UR9 ;  /* 0x0000000b111912a4 */ /* 0x000fe4000f8e0209 */
[----:B------:R-:W-:-:S02]  /*1520*/  USHF.L.U32 UR13, UR31, 0x7, URZ ;  /* 0x000000071f0d7899 */ /* 0x000fc4000800063f */
[----:B------:R-:W-:Y:S02]  /*1530*/  @UP1 UMOV UR24, UR8 ;  /* 0x0000000800181c82 */ /* 0x000fe40008000000 */
[----:B------:R-:W-:Y:S02]  /*1540*/  ULDC.64 UR8, c[0x0][0x368] ;  /* 0x0000da0000087ab9 */ /* 0x000fe40000000a00 */
[----:B------:R-:W-:Y:S02]  /*1550*/  @!UP1 UIMAD UR7, UR23, UR8, URZ ;  /* 0x00000008170792a4 */ /* 0x000fe4000f8e023f */
[----:B------:R-:W-:Y:S02]  /*1560*/  ULDC.64 UR10, c[0x0][0x3d8] ;  /* 0x0000f600000a7ab9 */ /* 0x000fe40000000a00 */
[----:B------:R-:W-:Y:S01]  /*1570*/  @!UP1 UIMAD UR7, UR31, UR9, UR7 ;  /* 0x000000091f0792a4 */ /* 0x000fe2000f8e0207 */
[----:B-1----:R-:W1:Y:S01]  /*1580*/  MUFU.RCP R2, R2 ;  /* 0x0000000200027308 */ /* 0x002e620000001000 */
[----:B------:R-:W-:-:S02]  /*1590*/  @!UP1 UIMAD.WIDE.U32 UR8, UR31, UR8, URZ ;  /* 0x000000081f0892a5 */ /* 0x000fc4000f8e003f */
[----:B------:R-:W-:Y:S02]  /*15a0*/  USHF.R.S32.HI UR20, URZ, 0x1f, UR22 ;  /* 0x0000001f3f147899 */ /* 0x000fe40008011416 */
[----:B------:R-:W-:Y:S02]  /*15b0*/  @!UP1 UIADD3 UR25, UR9, UR7, URZ ;  /* 0x0000000709199290 */ /* 0x000fe4000fffe03f */
[----:B------:R-:W-:Y:S01]  /*15c0*/  UIMAD UR7, UR23, UR12, UR52 ;  /* 0x0000000c170772a4 */ /* 0x000fe2000f8e0234 */
[----:B------:R-:W2:Y:S01]  /*15d0*/  S2UR UR12, SR_CTAID.X ;  /* 0x00000000000c79c3 */ /* 0x000ea20000002500 */
[----:B------:R-:W-:Y:S02]  /*15e0*/  @!UP1 UMOV UR24, UR8 ;  /* 0x0000000800189c82 */ /* 0x000fe40008000000 */
[----:B------:R-:W-:Y:S02]  /*15f0*/  UIADD3 UR7, UR45, UR7, URZ ;  /* 0x000000072d077290 */ /* 0x000fe4000fffe03f */
[----:B------:R-:W-:-:S02]  /*1600*/  UIMAD.WIDE.U32 UR8, UR36, UR17, URZ ;  /* 0x00000011240872a5 */ /* 0x000fc4000f8e003f */
[----:B------:R-:W-:Y:S01]  /*1610*/  UIMAD UR7, UR36, UR7, UR51 ;  /* 0x00000007240772a4 */ /* 0x000fe2000f8e0233 */
[----:B-1----:R-:W-:Y:S01]  /*1620*/  IADD3 R2, R2, 0xffffffe, RZ ;  /* 0x0ffffffe02027810 */ /* 0x002fe20007ffe0ff */
[----:B------:R-:W-:Y:S02]  /*1630*/  USEL UR15, UR42, UR8, !UP1 ;  /* 0x000000082a0f7287 */ /* 0x000fe4000c800000 */
[----:B------:R-:W-:Y:S01]  /*1640*/  UIADD3 UR21, UR43, UR7, URZ ;  /* 0x000000072b157290 */ /* 0x000fe2000fffe03f */
[----:B------:R-:W1:Y:S01]  /*1650*/  F2I.FTZ.U32.TRUNC.NTZ R3, R2 ;  /* 0x0000000200037305 */ /* 0x000e62000021f000 */
[----:B------:R-:W-:-:S04]  /*1660*/  UIMAD UR7, UR37, UR17, URZ ;  /* 0x00000011250772a4 */ /* 0x000fc8000f8e023f */
[----:B------:R-:W-:Y:S02]  /*1670*/  @UP1 UIADD3 UR21, UR9, UR7, URZ ;  /* 0x0000000709151290 */ /* 0x000fe4000fffe03f */
[----:B------:R-:W-:-:S04]  /*1680*/  USHF.L.U64.HI UR7, UR31, 0x7, UR23 ;  /* 0x000000071f077899 */ /* 0x000fc80008010217 */
[----:B------:R-:W-:Y:S02]  /*1690*/  USEL UR7, UR7, URZ, UP4 ;  /* 0x0000003f07077287 */ /* 0x000fe4000a000000 */
[----:B--2---:R-:W-:Y:S01]  /*16a0*/  UIMAD.WIDE.U32 UR8, UR12, UR10, URZ ;  /* 0x0000000a0c0872a5 */ /* 0x004fe2000f8e003f */
[----:B-1----:R-:W-:-:S03]  /*16b0*/  IMAD.MOV R0, RZ, RZ, -R3 ;  /* 0x000000ffff007224 */ /* 0x002fc600078e0a03 */
[----:B------:R-:W-:Y:S01]  /*16c0*/  UIMAD UR11, UR12, UR11, UR9 ;  /* 0x0000000b0c0b72a4 */ /* 0x000fe2000f8e0209 */
[----:B------:R-:W-:Y:S01]  /*16d0*/  IMAD.MOV.U32 R2, RZ, RZ, RZ ;  /* 0x000000ffff027224 */ /* 0x000fe200078e00ff */
[----:B------:R-:W-:Y:S01]  /*16e0*/  USEL UR12, UR8, URZ, UP6 ;  /* 0x0000003f080c7287 */ /* 0x000fe2000b000000 */
[----:B------:R-:W-:Y:S01]  /*16f0*/  IMAD R0, R0, R5, RZ ;  /* 0x0000000500007224 */ /* 0x000fe200078e02ff */
[----:B------:R-:W-:Y:S02]  /*1700*/  USEL UR8, UR13, URZ, UP4 ;  /* 0x0000003f0d087287 */ /* 0x000fe4000a000000 */
[----:B------:R-:W-:Y:S01]  /*1710*/  USEL UR26, UR11, URZ, UP6 ;  /* 0x0000003f0b1a7287 */ /* 0x000fe2000b000000 */
[----:B------:R-:W-:Y:S01]  /*1720*/  IMAD.HI.U32 R0, R3, R0, R2 ;  /* 0x0000000003007227 */ /* 0x000fe200078e0002 */
[----:B------:R-:W-:Y:S02]  /*1730*/  UIADD3 UR8, UP0, UR14, UR8, URZ ;  /* 0x000000080e087290 */ /* 0x000fe4000ff1e03f */
[----:B------:R-:W-:Y:S01]  /*1740*/  ULDC UR13, c[0x0][0x234] ;  /* 0x00008d00000d7ab9 */ /* 0x000fe20000000800 */
[----:B------:R-:W-:Y:S01]  /*1750*/  IMAD.MOV.U32 R2, RZ, RZ, R4 ;  /* 0x000000ffff027224 */ /* 0x000fe200078e0004 */
[----:B------:R-:W-:-:S02]  /*1760*/  UIADD3.X UR9, UR28, UR7, URZ, UP0, !UPT ;  /* 0x000000071c097290 */ /* 0x000fc400087fe43f */
[----:B------:R-:W-:Y:S01]  /*1770*/  UIMAD UR7, UR37, UR8, URZ ;  /* 0x00000008250772a4 */ /* 0x000fe2000f8e023f */
[----:B------:R-:W-:-:S03]  /*1780*/  IMAD.HI.U32 R0, R0, R2, RZ ;  /* 0x0000000200007227 */ /* 0x000fc600078e00ff */
[----:B------:R-:W-:Y:S01]  /*1790*/  UIMAD UR10, UR36, UR9, UR7 ;  /* 0x00000009240a72a4 */ /* 0x000fe2000f8e0207 */
[----:B------:R-:W-:Y:S01]  /*17a0*/  IMAD.MOV R3, RZ, RZ, -R0 ;  /* 0x000000ffff037224 */ /* 0x000fe200078e0a00 */
[----:B------:R-:W-:Y:S02]  /*17b0*/  @UP5 USEL UR7, UR54, UR17, !UP1 ;  /* 0x0000001136075287 */ /* 0x000fe4000c800000 */
[----:B------:R-:W-:Y:S01]  /*17c0*/  UIMAD.WIDE.U32 UR8, UR36, UR8, URZ ;  /* 0x00000008240872a5 */ /* 0x000fe2000f8e003f */
[C---:B------:R-:W-:Y:S01]  /*17d0*/  IMAD R2, R5.reuse, R3, R2 ;  /* 0x0000000305027224 */ /* 0x040fe200078e0202 */
[----:B------:R-:W-:Y:S02]  /*17e0*/  @UP5 UIMAD UR13, UR38, UR13, UR7 ;  /* 0x0000000d260d52a4 */ /* 0x000fe4000f8e0207 */
[----:B------:R-:W-:Y:S02]  /*17f0*/  UIADD3 UR23, UR9, UR10, URZ ;  /* 0x0000000a09177290 */ /* 0x000fe4000fffe03f */
[----:B------:R-:W-:-:S03]  /*1800*/  ISETP.GT.U32.AND P0, PT, R5, R2, PT ;  /* 0x000000020500720c */ /* 0x000fc60003f04070 */
[----:B------:R-:W-:-:S10]  /*1810*/  @!UP5 UMOV UR13, UR49 ;  /* 0x00000031000ddc82 */ /* 0x000fd40008000000 */
[----:B------:R-:W-:Y:S01]  /*1820*/  @!P0 IMAD.IADD R2, R2, 0x1, -R5 ;  /* 0x0000000102028824 */ /* 0x000fe200078e0a05 */
[----:B------:R-:W-:Y:S02]  /*1830*/  @!P0 IADD3 R0, R0, 0x1, RZ ;  /* 0x0000000100008810 */ /* 0x000fe40007ffe0ff */
[----:B------:R-:W-:Y:S02]  /*1840*/  ISETP.LE.AND P0, PT, RZ, UR56, PT ;  /* 0x00000038ff007c0c */ /* 0x000fe4000bf03270 */
[----:B------:R-:W-:-:S13]  /*1850*/  ISETP.GE.U32.AND P2, PT, R2, R5, PT ;  /* 0x000000050200720c */ /* 0x000fda0003f46070 */
[----:B------:R-:W-:-:S05]  /*1860*/  @P2 IADD3 R0, R0, 0x1, RZ ;  /* 0x0000000100002810 */ /* 0x000fca0007ffe0ff */
[----:B------:R-:W-:-:S04]  /*1870*/  IMAD.MOV.U32 R10, RZ, RZ, R0 ;  /* 0x000000ffff0a7224 */ /* 0x000fc800078e0000 */
[----:B------:R-:W-:Y:S01]  /*1880*/  @!P0 IMAD.MOV R10, RZ, RZ, -R10 ;  /* 0x000000ffff0a8224 */ /* 0x000fe200078e0a0a */
[----:B------:R-:W-:Y:S02]  /*1890*/  PLOP3.LUT P0, PT, PT, PT, UP5, 0x80, 0x0 ;  /* 0x000000000000781c */ /* 0x000fe40003f0f058 */
[----:B------:R-:W-:-:S04]  /*18a0*/  @!P1 LOP3.LUT R10, RZ, c[0x0][0x1c8], RZ, 0x33, !PT ;  /* 0x00007200ff0a9a12 */ /* 0x000fc800078e33ff */
[----:B------:R-:W-:-:S07]  /*18b0*/  SHF.R.S32.HI R14, RZ, 0x1f, R10 ;  /* 0x0000001fff0e7819 */ /* 0x000fce000001140a */
[----:B------:R-:W-:Y:S05]  /*18c0*/  @!P0 BRA `(.L_x_272) ;  /* 0x0000005000008947 */ /* 0x000fea0003800000 */
[----:B------:R-:W-:Y:S02]  /*18d0*/  ULDC UR7, c[0x0][0x224] ;  /* 0x0000890000077ab9 */ /* 0x000fe40000000800 */
[----:B------:R-:W-:-:S04]  /*18e0*/  @!UP1 UIMAD UR17, UR31, UR7, URZ ;  /* 0x000000071f1192a4 */ /* 0x000fc8000f8e023f */
[----:B------:R-:W-:-:S04]  /*18f0*/  ULEA UR7, UR31, UR17, 0x7 ;  /* 0x000000111f077291 */ /* 0x000fc8000f8e383f */
[----:B------:R-:W-:Y:S01]  /*1900*/  UIMAD UR11, UR55, UR38, UR7 ;  /* 0x00000026370b72a4 */ /* 0x000fe2000f8e0207 */
[----:B------:R-:W-:Y:S05]  /*1910*/  BRA `(.L_x_273) ;  /* 0x0000001000007947 */ /* 0x000fea0003800000 */
.L_x_272:
[----:B------:R-:W-:Y:S02]  /*1920*/  UMOV UR11, UR50 ;  /* 0x00000032000b7c82 */ /* 0x000fe40008000000 */
.L_x_273:
[----:B------:R-:W1:Y:S01]  /*1930*/  S2R R26, SR_TID.X ;  /* 0x00000000001a7919 */ /* 0x000e620000002100 */
[----:B------:R-:W-:Y:S01]  /*1940*/  UIADD3 UR8, UP3, UP2, UR8, UR41, UR47 ;  /* 0x0000002908087290 */ /* 0x000fe2000fa7e02f */
[----:B------:R-:W-:Y:S01]  /*1950*/  SHF.R.S32.HI R21, RZ, 0x1f, R245 ;  /* 0x0000001fff157819 */ /* 0x000fe200000114f5 */
[----:B------:R-:W-:Y:S01]  /*1960*/  IMAD.U32 R8, RZ, RZ, UR38 ;  /* 0x00000026ff087e24 */ /* 0x000fe2000f8e00ff */
[----:B------:R-:W-:Y:S01]  /*1970*/  IADD3 R0, P0, R245, UR14, RZ ;  /* 0x0000000ef5007c10 */ /* 0x000fe2000ff1e0ff */
[----:B------:R-:W-:Y:S01]  /*1980*/  UIADD3 UR15, UP1, UP0, UR12, UR8, UR15 ;  /* 0x000000080c0f7290 */ /* 0x000fe2000f83e00f */
[----:B------:R-:W-:Y:S01]  /*1990*/  BSSY B1, `(.L_x_269) ;  /* 0x00007e9000017945 */ /* 0x000fe20003800000 */
[----:B------:R-:W-:Y:S01]  /*19a0*/  UISETP.GE.AND UP4, UPT, UR27, 0x1, UPT ;  /* 0x000000011b00788c */ /* 0x000fe2000bf86270 */
[----:B------:R-:W-:Y:S01]  /*19b0*/  IADD3.X R3, R21, UR28, RZ, P0, !PT ;  /* 0x0000001c15037c10 */ /* 0x000fe200087fe4ff */
[----:B------:R-:W-:-:S02]  /*19c0*/  ULDC.64 UR8, c[0x0][0x1a8] ;  /* 0x00006a0000087ab9 */ /* 0x000fc40000000a00 */
[----:B------:R-:W-:Y:S02]  /*19d0*/  UIMAD UR7, UR61, UR8, URZ ;  /* 0x000000083d0772a4 */ /* 0x000fe4000f8e023f */
[----:B------:R-:W-:Y:S01]  /*19e0*/  IMAD R3, R3, c[0x0][0x190], RZ ;  /* 0x0000640003037a24 */ /* 0x000fe200078e02ff */
[----:B------:R-:W-:Y:S02]  /*19f0*/  UMOV UR17, 0x4 ;  /* 0x0000000400117882 */ /* 0x000fe40000000000 */
[----:B------:R-:W-:Y:S02]  /*1a00*/  UIMAD UR12, UR38, UR9, UR7 ;  /* 0x00000009260c72a4 */ /* 0x000fe4000f8e0207 */
[----:B------:R-:W-:Y:S02]  /*1a10*/  UIADD3 UR11, UR14, UR11, URZ ;  /* 0x0000000b0e0b7290 */ /* 0x000fe4000fffe03f */
[----:B------:R-:W-:Y:S02]  /*1a20*/  ULDC.64 UR8, c[0x0][0x378] ;  /* 0x0000de0000087ab9 */ /* 0x000fe40000000a00 */
[----:B------:R-:W-:Y:S01]  /*1a30*/  UIMAD UR7, UR61, UR8, URZ ;  /* 0x000000083d0772a4 */ /* 0x000fe2000f8e023f */
[----:B-1----:R-:W-:-:S03]  /*1a40*/  SHF.R.S32.HI R27, RZ, 0x1f, R26 ;  /* 0x0000001fff1b7819 */ /* 0x002fc6000001141a */
[----:B------:R-:W-:Y:S01]  /*1a50*/  UIMAD UR10, UR38, UR9, UR7 ;  /* 0x00000009260a72a4 */ /* 0x000fe2000f8e0207 */
[CC--:B------:R-:W-:Y:S02]  /*1a60*/  LEA.HI R4, R27.reuse, R26.reuse, RZ, 0x3 ;  /* 0x0000001a1b047211 */ /* 0x0c0fe400078f18ff */
[----:B------:R-:W-:Y:S01]  /*1a70*/  ULDC.64 UR8, c[0x0][0x370] ;  /* 0x0000dc0000087ab9 */ /* 0x000fe20000000a00 */
[----:B------:R-:W-:Y:S01]  /*1a80*/  LEA.HI R11, R27, R26, RZ, 0x5 ;  /* 0x0000001a1b0b7211 */ /* 0x000fe200078f28ff */
[----:B------:R-:W-:Y:S01]  /*1a90*/  UIMAD UR7, UR28, UR8, URZ ;  /* 0x000000081c0772a4 */ /* 0x000fe2000f8e023f */
[----:B------:R-:W-:Y:S01]  /*1aa0*/  LOP3.LUT R4, R4, 0xfffffff8, RZ, 0xc0, !PT ;  /* 0xfffffff804047812 */ /* 0x000fe200078ec0ff */
[----:B------:R-:W-:Y:S02]  /*1ab0*/  UIADD3 UR8, UR14, UR13, URZ ;  /* 0x0000000d0e087290 */ /* 0x000fe4000fffe03f */
[----:B------:R-:W-:Y:S02]  /*1ac0*/  UIMAD UR7, UR14, UR9, UR7 ;  /* 0x000000090e0772a4 */ /* 0x000fe4000f8e0207 */
[----:B------:R-:W-:Y:S01]  /*1ad0*/  IMAD.IADD R4, R26, 0x1, -R4 ;  /* 0x000000011a047824 */ /* 0x000fe200078e0a04 */
[----:B------:R-:W-:-:S03]  /*1ae0*/  ULEA.HI.SX32 UR9, UR33, 0xffffffff, 0x1a ;  /* 0xffffffff21097891 */ /* 0x000fc6000f8fd23f */
[----:B------:R-:W-:-:S05]  /*1af0*/  IMAD.SHL.U32 R4, R4, 0x8, RZ ;  /* 0x0000000804047824 */ /* 0x000fca00078e00ff */
[----:B------:R-:W-:Y:S02]  /*1b00*/  SHF.R.S32.HI R5, RZ, 0x1f, R4 ;  /* 0x0000001fff057819 */ /* 0x000fe40000011404 */
[----:B------:R-:W-:-:S03]  /*1b10*/  IADD3 R2, P0, R4, UR24, RZ ;  /* 0x0000001804027c10 */ /* 0x000fc6000ff1e0ff */
[----:B------:R-:W-:-:S04]  /*1b20*/  IMAD.WIDE.U32 R6, R0, c[0x0][0x190], R4 ;  /* 0x0000640000067a25 */ /* 0x000fc800078e0004 */
[----:B------:R-:W-:Y:S01]  /*1b30*/  IMAD R0, R0, c[0x0][0x194], R3 ;  /* 0x0000650000007a24 */ /* 0x000fe200078e0203 */
[----:B------:R-:W-:Y:S02]  /*1b40*/  IADD3 R6, P1, R6, UR39, RZ ;  /* 0x0000002706067c10 */ /* 0x000fe4000ff3e0ff */
[----:B------:R-:W-:Y:S01]  /*1b50*/  IADD3.X R3, R5, UR25, RZ, P0, !PT ;  /* 0x0000001905037c10 */ /* 0x000fe200087fe4ff */
[----:B------:R-:W-:Y:S01]  /*1b60*/  ULDC.64 UR24, c[0x0][0x200] ;  /* 0x0000800000187ab9 */ /* 0x000fe20000000a00 */
[----:B------:R-:W-:Y:S01]  /*1b70*/  IADD3.X R7, R7, UR34, R0, P1, !PT ;  /* 0x0000002207077c10 */ /* 0x000fe20008ffe400 */
[----:B------:R-:W-:-:S04]  /*1b80*/  IMAD.U32 R0, RZ, RZ, UR14 ;  /* 0x0000000eff007e24 */ /* 0x000fc8000f8e00ff */
[----:B------:R-:W-:-:S04]  /*1b90*/  IMAD.WIDE.U32 R2, R0, c[0x0][0x370], R2 ;  /* 0x0000dc0000027a25 */ /* 0x000fc800078e0002 */
[----:B------:R-:W-:Y:S01]  /*1ba0*/  IMAD.U32 R0, RZ, RZ, UR38 ;  /* 0x00000026ff007e24 */ /* 0x000fe2000f8e00ff */
[----:B------:R-:W-:Y:S01]  /*1bb0*/  IADD3 R3, R3, UR7, RZ ;  /* 0x0000000703037c10 */ /* 0x000fe2000fffe0ff */
[----:B------:R-:W-:Y:S01]  /*1bc0*/  IMAD.WIDE.U32 R6, R8, c[0x0][0x1a8], R6 ;  /* 0x00006a0008067a25 */ /* 0x000fe200078e0006 */
[----:B------:R-:W-:-:S03]  /*1bd0*/  UIADD3.X UR7, UR23, UR48, UR53, UP3, UP2 ;  /* 0x0000003017077290 */ /* 0x000fc60009fe4435 */
[----:B------:R-:W-:Y:S01]  /*1be0*/  IMAD.WIDE.U32 R2, R0, c[0x0][0x378], R2 ;  /* 0x0000de0000027a25 */ /* 0x000fe200078e0002 */
[----:B------:R-:W-:Y:S01]  /*1bf0*/  LOP3.LUT R0, R11, 0xffffffe0, RZ, 0xc0, !PT ;  /* 0xffffffe00b007812 */ /* 0x000fe200078ec0ff */
[----:B------:R-:W-:Y:S01]  /*1c00*/  UIADD3.X UR7, UR26, UR7, UR21, UP1, UP0 ;  /* 0x000000071a077290 */ /* 0x000fe20008fe0415 */
[----:B------:R-:W-:Y:S01]  /*1c10*/  IADD3 R9, R7, UR12, RZ ;  /* 0x0000000c07097c10 */ /* 0x000fe2000fffe0ff */
[----:B------:R-:W-:Y:S01]  /*1c20*/  UIMAD.WIDE UR12, UR8, UR17, UR24 ;  /* 0x00000011080c72a5 */ /* 0x000fe2000f8e0218 */
[----:B------:R-:W-:Y:S01]  /*1c30*/  LEA R8, P0, R6, c[0x0][0x160], 0x1 ;  /* 0x0000580006087a11 */ /* 0x000fe200078008ff */
[----:B------:R-:W-:Y:S01]  /*1c40*/  IMAD.IADD R0, R26, 0x1, -R0 ;  /* 0x000000011a007824 */ /* 0x000fe200078e0a00 */
[----:B------:R-:W-:Y:S01]  /*1c50*/  SHF.R.S32.HI R11, RZ, 0x5, R11 ;  /* 0x00000005ff0b7819 */ /* 0x000fe2000001140b */
[----:B------:R-:W-:Y:S01]  /*1c60*/  ULDC.64 UR24, c[0x0][0x3c8] ;  /* 0x0000f20000187ab9 */ /* 0x000fe20000000a00 */
[----:B------:R-:W-:Y:S02]  /*1c70*/  LEA.HI.X R9, R6, c[0x0][0x164], R9, 0x1, P0 ;  /* 0x0000590006097a11 */ /* 0x000fe400000f0c09 */
[----:B------:R-:W-:Y:S01]  /*1c80*/  PLOP3.LUT P0, PT, PT, PT, UP4, 0x80, 0x0 ;  /* 0x000000000000781c */ /* 0x000fe20003f0f048 */
[----:B------:R-:W-:Y:S01]  /*1c90*/  IMAD R11, R11, UR46, R0 ;  /* 0x0000002e0b0b7c24 */ /* 0x000fe2000f8e0200 */
[----:B------:R-:W-:Y:S01]  /*1ca0*/  IADD3 R3, R3, UR10, RZ ;  /* 0x0000000a03037c10 */ /* 0x000fe2000fffe0ff */
[----:B------:R-:W-:-:S04]  /*1cb0*/  IMAD R0, R21, c[0x0][0x370], RZ ;  /* 0x0000dc0015007a24 */ /* 0x000fc800078e02ff */
[----:B------:R-:W-:Y:S01]  /*1cc0*/  IMAD R7, R245, c[0x0][0x374], R0 ;  /* 0x0000dd00f5077a24 */ /* 0x000fe200078e0200 */
[----:B------:R-:W-:Y:S01]  /*1cd0*/  IADD3 R0, P2, R11, UR15, RZ ;  /* 0x0000000f0b007c10 */ /* 0x000fe2000ff5e0ff */
[----:B------:R-:W-:Y:S01]  /*1ce0*/  IMAD.WIDE.U32 R2, R245, c[0x0][0x370], R2 ;  /* 0x0000dc00f5027a25 */ /* 0x000fe200078e0002 */
[----:B------:R-:W-:Y:S02]  /*1cf0*/  UIMAD.WIDE UR14, UR11, UR17, UR24 ;  /* 0x000000110b0e72a5 */ /* 0x000fe4000f8e0218 */
[----:B------:R-:W-:Y:S01]  /*1d00*/  LEA R222, P1, R0, c[0x0][0x350], 0x2 ;  /* 0x0000d40000de7a11 */ /* 0x000fe200078210ff */
[----:B------:R-:W-:Y:S01]  /*1d10*/  IMAD.IADD R3, R3, 0x1, R7 ;  /* 0x0000000103037824 */ /* 0x000fe200078e0207 */
[C---:B------:R-:W-:Y:S02]  /*1d20*/  LEA R6, P3, R2.reuse, c[0x0][0x330], 0x1 ;  /* 0x0000cc0002067a11 */ /* 0x040fe400078608ff */
[----:B------:R-:W-:Y:S02]  /*1d30*/  LEA.HI.X.SX32 R11, R11, UR7, 0x1, P2 ;  /* 0x000000070b0b7c11 */ /* 0x000fe400090f0eff */
[----:B------:R-:W-:-:S02]  /*1d40*/  LEA.HI.X R7, R2, c[0x0][0x334], R3, 0x1, P3 ;  /* 0x0000cd0002077a11 */ /* 0x000fc400018f0c03 */
[----:B------:R-:W-:Y:S01]  /*1d50*/  LEA.HI.X R217, R0, c[0x0][0x354], R11, 0x2, P1 ;  /* 0x0000d50000d97a11 */ /* 0x000fe200008f140b */
[----:B------:R-:W-:Y:S05]  /*1d60*/  @!P0 BRA `(.L_x_274) ;  /* 0x00006ef000008947 */ /* 0x000fea0003800000 */
[----:B------:R-:W2:Y:S01]  /*1d70*/  LDL R15, [R1+0x8] ;  /* 0x00000800010f7983 */ /* 0x000ea20000100800 */
[----:B------:R-:W-:Y:S01]  /*1d80*/  UMOV UR7, UR9 ;  /* 0x0000000900077c82 */ /* 0x000fe20008000000 */
[----:B------:R-:W-:Y:S01]  /*1d90*/  PLOP3.LUT P1, PT, PT, PT, UP6, 0x80, 0x0 ;  /* 0x000000000000781c */ /* 0x000fe20003f2f068 */
[----:B------:R-:W-:Y:S01]  /*1da0*/  UIMAD UR8, UR7, -0x40, UR27 ;  /* 0xffffffc0070878a4 */ /* 0x000fe2000f8e021b */
[----:B------:R-:W3:Y:S01]  /*1db0*/  LDL R28, [R1+0x28] ;  /* 0x00002800011c7983 */ /* 0x000ee20000100800 */
[C---:B------:R-:W-:Y:S01]  /*1dc0*/  IADD3 R2, R245.reuse, 0x20, RZ ;  /* 0x00000020f5027810 */ /* 0x040fe20007ffe0ff */
[----:B------:R-:W-:Y:S01]  /*1dd0*/  ULDC.64 UR10, c[0x0][0x198] ;  /* 0x00006600000a7ab9 */ /* 0x000fe20000000a00 */
[----:B------:R-:W-:Y:S01]  /*1de0*/  IMAD.MOV.U32 R196, RZ, RZ, 0x40 ;  /* 0x00000040ffc47424 */ /* 0x000fe200078e00ff */
[----:B------:R-:W-:Y:S01]  /*1df0*/  UIMAD UR9, UR18, -0x80, UR6 ;  /* 0xffffff80120978a4 */ /* 0x000fe2000f8e0206 */
[C---:B------:R-:W-:Y:S01]  /*1e00*/  ISETP.GE.AND P6, PT, R2.reuse, UR8, PT ;  /* 0x0000000802007c0c */ /* 0x040fe2000bfc6270 */
[----:B------:R-:W-:Y:S01]  /*1e10*/  UIMAD UR10, UR20, UR10, URZ ;  /* 0x0000000a140a72a4 */ /* 0x000fe2000f8e023f */
[----:B------:R-:W-:Y:S01]  /*1e20*/  MOV R218, R6 ;  /* 0x0000000600da7202 */ /* 0x000fe20000000f00 */
[----:B------:R-:W-:Y:S01]  /*1e30*/  IMAD.MOV.U32 R219, RZ, RZ, R7 ;  /* 0x000000ffffdb7224 */ /* 0x000fe200078e0007 */
[----:B------:R-:W-:Y:S01]  /*1e40*/  IADD3 R11, R245, 0x40, RZ ;  /* 0x00000040f50b7810 */ /* 0x000fe20007ffe0ff */
[----:B------:R-:W-:Y:S01]  /*1e50*/  UIMAD UR10, UR22, UR11, UR10 ;  /* 0x0000000b160a72a4 */ /* 0x000fe2000f8e020a */
[----:B------:R-:W-:Y:S01]  /*1e60*/  IMAD.U32 R0, RZ, RZ, UR22 ;  /* 0x00000016ff007e24 */ /* 0x000fe2000f8e00ff */
[----:B------:R-:W-:Y:S01]  /*1e70*/  ISETP.GE.AND P4, PT, R2, UR9, PT ;  /* 0x0000000902007c0c */ /* 0x000fe2000bf86270 */
[----:B------:R-:W-:Y:S01]  /*1e80*/  IMAD.MOV.U32 R220, RZ, RZ, R8 ;  /* 0x000000ffffdc7224 */ /* 0x000fe200078e0008 */
[----:B------:R-:W-:Y:S01]  /*1e90*/  ISETP.GE.AND P3, PT, R11, UR9, PT ;  /* 0x000000090b007c0c */ /* 0x000fe2000bf66270 */
[----:B------:R-:W-:-:S04]  /*1ea0*/  IMAD.WIDE.U32 R6, R196, c[0x0][0x190], RZ ;  /* 0x00006400c4067a25 */ /* 0x000fc800078e00ff */
[--C-:B------:R-:W-:Y:S01]  /*1eb0*/  IMAD.WIDE.U32 R2, R0, c[0x0][0x198], R4.reuse ;  /* 0x0000660000027a25 */ /* 0x100fe200078e0004 */
[----:B------:R-:W-:Y:S01]  /*1ec0*/  @!P6 IADD3 R22, P0, R220, R6, RZ ;  /* 0x00000006dc16e210 */ /* 0x000fe20007f1e0ff */
[----:B------:R-:W-:Y:S02]  /*1ed0*/  @P1 BAR.SYNC.DEFER_BLOCKING 0x0 ;  /* 0x0000000000001b1d */ /* 0x000fe40000010000 */
[----:B------:R-:W-:Y:S01]  /*1ee0*/  IMAD.WIDE.U32 R12, R0, c[0x0][0x1a0], R4 ;  /* 0x00006800000c7a25 */ /* 0x000fe200078e0004 */
[----:B------:R-:W-:Y:S02]  /*1ef0*/  IADD3 R2, P2, R2, UR32, RZ ;  /* 0x0000002002027c10 */ /* 0x000fe4000ff5e0ff */
[----:B------:R-:W-:Y:S01]  /*1f00*/  @!P4 IADD3 R6, P1, R245, 0x20, RZ ;  /* 0x00000020f506c810 */ /* 0x000fe20007f3e0ff */
[----:B------:R-:W-:Y:S02]  /*1f10*/  IMAD.MOV.U32 R221, RZ, RZ, R9 ;  /* 0x000000ffffdd7224 */ /* 0x000fe400078e0009 */
[----:B------:R-:W-:-:S02]  /*1f20*/  IMAD R8, R196, c[0x0][0x194], RZ ;  /* 0x00006500c4087a24 */ /* 0x000fc400078e02ff */
[----:B------:R-:W-:Y:S01]  /*1f30*/  IMAD.U32 R0, RZ, RZ, UR10 ;  /* 0x0000000aff007e24 */ /* 0x000fe2000f8e00ff */
[----:B------:R-:W-:Y:S01]  /*1f40*/  ULEA.HI UR10, UR7, UR7, URZ, 0x1 ;  /* 0x00000007070a7291 */ /* 0x000fe2000f8f083f */
[C---:B------:R-:W-:Y:S01]  /*1f50*/  IMAD.WIDE.U32 R4, R196.reuse, c[0x0][0x370], RZ ;  /* 0x0000dc00c4047a25 */ /* 0x040fe200078e00ff */
[----:B------:R-:W-:Y:S02]  /*1f60*/  @!P6 IADD3.X R23, R221, R7, R8, P0, !PT ;  /* 0x00000007dd17e210 */ /* 0x000fe400007fe408 */
[----:B------:R-:W-:Y:S01]  /*1f70*/  ISETP.GE.AND P0, PT, R245, UR8, PT ;  /* 0x00000008f5007c0c */ /* 0x000fe2000bf06270 */
[----:B------:R-:W-:Y:S01]  /*1f80*/  ULOP3.LUT UR10, UR10, 0xfffffffe, URZ, 0xc0, !UPT ;  /* 0xfffffffe0a0a7892 */ /* 0x000fe2000f8ec03f */
[----:B------:R-:W-:Y:S01]  /*1f90*/  IMAD R9, R196, c[0x0][0x374], RZ ;  /* 0x0000dd00c4097a24 */ /* 0x000fe200078e02ff */
[----:B------:R-:W-:Y:S01]  /*1fa0*/  @!P6 IADD3 R4, P5, R218, R4, RZ ;  /* 0x00000004da04e210 */ /* 0x000fe20007fbe0ff */
[----:B------:R-:W-:Y:S01]  /*1fb0*/  IMAD R7, R14, c[0x0][0x1b0], RZ ;  /* 0x00006c000e077a24 */ /* 0x000fe200078e02ff */
[----:B------:R-:W-:Y:S01]  /*1fc0*/  UIADD3 UR10, UR7, -UR10, URZ ;  /* 0x8000000a070a7290 */ /* 0x000fe2000fffe03f */
[----:B------:R-:W-:-:S02]  /*1fd0*/  IADD3.X R3, R3, UR35, R0, P2, !PT ;  /* 0x0000002303037c10 */ /* 0x000fc400097fe400 */
[----:B------:R-:W-:Y:S01]  /*1fe0*/  @!P6 IADD3.X R5, R219, R5, R9, P5, !PT ;  /* 0x00000005db05e210 */ /* 0x000fe20002ffe409 */
[C---:B------:R-:W-:Y:S01]  /*1ff0*/  IMAD R8, R10.reuse, c[0x0][0x1b4], R7 ;  /* 0x00006d000a087a24 */ /* 0x040fe200078e0207 */
[----:B------:R-:W-:Y:S01]  /*2000*/  ISETP.GE.AND P5, PT, R245, UR9, PT ;  /* 0x00000009f5007c0c */ /* 0x000fe2000bfa6270 */
[----:B------:R-:W-:Y:S01]  /*2010*/  UISETP.NE.AND UP0, UPT, UR10, 0x1, UPT ;  /* 0x000000010a00788c */ /* 0x000fe2000bf05270 */
[----:B------:R-:W-:Y:S01]  /*2020*/  @!P4 IADD3.X R7, RZ, R21, RZ, P1, !PT ;  /* 0x00000015ff07c210 */ /* 0x000fe20000ffe4ff */
[----:B------:R-:W-:Y:S01]  /*2030*/  IMAD.WIDE.U32 R2, R10, c[0x0][0x1b0], R2 ;  /* 0x00006c000a027a25 */ /* 0x000fe200078e0002 */
[----:B------:R-:W-:-:S03]  /*2040*/  ULDC.64 UR10, c[0x0][0x1a0] ;  /* 0x00006800000a7ab9 */ /* 0x000fc60000000a00 */
[----:B------:R-:W-:Y:S01]  /*2050*/  @!P4 IMAD R7, R7, c[0x0][0x198], RZ ;  /* 0x000066000707ca24 */ /* 0x000fe200078e02ff */
[----:B------:R-:W-:Y:S01]  /*2060*/  PLOP3.LUT P2, PT, PT, PT, UP0, 0x80, 0x0 ;  /* 0x000000000000781c */ /* 0x000fe20003f4f008 */
[----:B------:R-:W-:Y:S02]  /*2070*/  IMAD.IADD R3, R3, 0x1, R8 ;  /* 0x0000000103037824 */ /* 0x000fe400078e0208 */
[----:B------:R-:W-:Y:S01]  /*2080*/  @!P4 IMAD R11, R6, c[0x0][0x19c], R7 ;  /* 0x00006700060bca24 */ /* 0x000fe200078e0207 */
[----:B------:R-:W-:Y:S01]  /*2090*/  UIMAD UR10, UR20, UR10, URZ ;  /* 0x0000000a140a72a4 */ /* 0x000fe2000f8e023f */
[----:B------:R-:W-:Y:S01]  /*20a0*/  IMAD.MOV.U32 R243, RZ, RZ, 0x7f800000 ;  /* 0x7f800000fff37424 */ /* 0x000fe200078e00ff */
[----:B------:R-:W-:Y:S01]  /*20b0*/  MOV R241, 0x7f800000 ;  /* 0x7f80000000f17802 */ /* 0x000fe20000000f00 */
[----:B------:R-:W-:Y:S02]  /*20c0*/  IMAD.MOV.U32 R244, RZ, RZ, 0x7f800000 ;  /* 0x7f800000fff47424 */ /* 0x000fe400078e00ff */
[----:B------:R-:W-:Y:S01]  /*20d0*/  IMAD.MOV.U32 R242, RZ, RZ, 0x7f800000 ;  /* 0x7f800000fff27424 */ /* 0x000fe200078e00ff */
[----:B------:R-:W-:-:S02]  /*20e0*/  MOV R215, 0x20 ;  /* 0x0000002000d77802 */ /* 0x000fc40000000f00 */
[----:B------:R-:W-:Y:S01]  /*20f0*/  SHF.L.U32 R207, R216, 0x1, RZ ;  /* 0x00000001d8cf7819 */ /* 0x000fe200000006ff */
        /* <DEDUP_REMOVED lines=20> */
[C---:B--2---:R-:W-:Y:S01]  /*2240*/  IMAD.SHL.U32 R0, R15.reuse, 0x2, RZ ;  /* 0x000000020f007824 */ /* 0x044fe200078e00ff */
[----:B------:R-:W-:-:S04]  /*2250*/  IADD3 R9, R15, 0x2000, RZ ;  /* 0x000020000f097810 */ /* 0x000fc80007ffe0ff */
[----:B------:R-:W-:Y:S01]  /*2260*/  @P0 STS.128 [R0+0x8000], RZ ;  /* 0x008000ff00000388 */ /* 0x000fe20000000c00 */
[----:B------:R-:W-:-:S03]  /*2270*/  SEL R7, R9, R15, !P2 ;  /* 0x0000000f09077207 */ /* 0x000fc60005000000 */
[----:B------:R-:W-:Y:S04]  /*2280*/  @P0 STS.128 [R0+0xa000], RZ ;  /* 0x00a000ff00000388 */ /* 0x000fe80000000c00 */
[----:B------:R-:W-:Y:S01]  /*2290*/  @!PT LDS RZ, [RZ] ;  /* 0x00000000fffff984 */ /* 0x000fe20000000800 */
[----:B------:R-:W-:Y:S01]  /*22a0*/  @!PT LDS RZ, [RZ] ;  /* 0x00000000fffff984 */ /* 0x000fe20000000800 */
[----:B------:R-:W-:Y:S01]  /*22b0*/  @!PT LDS RZ, [RZ] ;  /* 0x00000000fffff984 */ /* 0x000fe20000000800 */
[----:B------:R1:W-:Y:S04]  /*22c0*/  @!P0 LDGSTS.E.BYPASS.LTC128B.128 [R0+0x8000], [R218.64] ;  /* 0x08000000da008fae */ /* 0x0003e8000b901d44 */
[----:B------:R1:W-:Y:S04]  /*22d0*/  @!P0 LDGSTS.E.BYPASS.LTC128B.128 [R0+0xa000], [R218.64+0x80] ;  /* 0x0a000080da008fae */ /* 0x0003e8000b901d44 */
[----:B------:R-:W-:Y:S04]  /*22e0*/  @P6 STS.128 [R0+0x9000], RZ ;  /* 0x009000ff00006388 */ /* 0x000fe80000000c00 */
[----:B------:R-:W-:Y:S04]  /*22f0*/  @P6 STS.128 [R0+0xb000], RZ ;  /* 0x00b000ff00006388 */ /* 0x000fe80000000c00 */
[----:B------:R-:W-:Y:S01]  /*2300*/  @!PT LDS RZ, [RZ] ;  /* 0x00000000fffff984 */ /* 0x000fe20000000800 */
[----:B------:R-:W-:Y:S01]  /*2310*/  @!PT LDS RZ, [RZ] ;  /* 0x00000000fffff984 */ /* 0x000fe20000000800 */
[----:B------:R-:W-:Y:S01]  /*2320*/  @!PT LDS RZ, [RZ] ;  /* 0x00000000fffff984 */ /* 0x000fe20000000800 */
[----:B------:R2:W-:Y:S04]  /*2330*/  @!P6 LDGSTS.E.BYPASS.LTC128B.128 [R0+0x9000], [R4.64] ;  /* 0x090000000400efae */ /* 0x0005e8000b901d44 */
[----:B------:R2:W-:Y:S01]  /*2340*/  @!P6 LDGSTS.E.BYPASS.LTC128B.128 [R0+0xb000], [R4.64+0x80] ;  /* 0x0b0000800400efae */ /* 0x0005e2000b901d44 */
[----:B------:R-:W-:Y:S01]  /*2350*/  IMAD.SHL.U32 R223, R7, 0x2, RZ ;  /* 0x0000000207df7824 */ /* 0x000fe200078e00ff */
[----:B------:R-:W-:-:S02]  /*2360*/  @!P5 MOV R7, R3 ;  /* 0x000000030007d202 */ /* 0x000fc40000000f00 */
[----:B------:R-:W-:Y:S02]  /*2370*/  IADD3 R9, R245, 0x60, RZ ;  /* 0x00000060f5097810 */ /* 0x000fe40007ffe0ff */
[----:B------:R-:W-:Y:S04]  /*2380*/  @P0 STS [R223], RZ ;  /* 0x000000ffdf000388 */ /* 0x000fe80000000800 */
[----:B------:R-:W-:Y:S01]  /*2390*/  @P0 STS [R223+0x4], RZ ;  /* 0x000004ffdf000388 */ /* 0x000fe20000000800 */
[----:B--2---:R-:W-:-:S04]  /*23a0*/  @!P4 IMAD.WIDE.U32 R4, R6, c[0x0][0x198], R2 ;  /* 0x000066000604ca25 */ /* 0x004fc800078e0002 */
[----:B------:R-:W-:-:S04]  /*23b0*/  @!P5 IMAD R6, R21, c[0x0][0x198], RZ ;  /* 0x000066001506da24 */ /* 0x000fc800078e02ff */
[----:B------:R-:W-:Y:S02]  /*23c0*/  @!P5 IMAD R8, R245, c[0x0][0x19c], R6 ;  /* 0x00006700f508da24 */ /* 0x000fe400078e0206 */
[----:B------:R-:W-:-:S04]  /*23d0*/  @!P5 IMAD.MOV.U32 R6, RZ, RZ, R2 ;  /* 0x000000ffff06d224 */ /* 0x000fc800078e0002 */
[----:B------:R-:W-:Y:S01]  /*23e0*/  @!P5 IMAD.WIDE.U32 R6, R245, c[0x0][0x198], R6 ;  /* 0x00006600f506da25 */ /* 0x000fe200078e0006 */
[----:B------:R-:W-:Y:S03]  /*23f0*/  @P0 STS [R223+0x8], RZ ;  /* 0x000008ffdf000388 */ /* 0x000fe60000000800 */
[----:B------:R-:W-:Y:S01]  /*2400*/  @!P5 IMAD.IADD R8, R7, 0x1, R8 ;  /* 0x000000010708d824 */ /* 0x000fe200078e0208 */
[----:B------:R-:W-:Y:S01]  /*2410*/  @P0 STS [R223+0xc], RZ ;  /* 0x00000cffdf000388 */ /* 0x000fe20000000800 */
[C---:B------:R-:W-:Y:S01]  /*2420*/  @!P5 LEA R18, P1, R6.reuse, c[0x0][0x168], 0x1 ;  /* 0x00005a000612da11 */ /* 0x040fe200078208ff */
[----:B------:R-:W-:Y:S02]  /*2430*/  @!P4 IMAD.IADD R5, R5, 0x1, R11 ;  /* 0x000000010505c824 */ /* 0x000fe400078e020b */
[----:B------:R-:W-:Y:S04]  /*2440*/  @P0 STS [R223+0x2000], RZ ;  /* 0x002000ffdf000388 */ /* 0x000fe80000000800 */
[----:B------:R-:W-:Y:S04]  /*2450*/  @P0 STS [R223+0x2004], RZ ;  /* 0x002004ffdf000388 */ /* 0x000fe80000000800 */
[----:B------:R-:W-:Y:S04]  /*2460*/  @P0 STS [R223+0x2008], RZ ;  /* 0x002008ffdf000388 */ /* 0x000fe80000000800 */
[----:B------:R-:W-:Y:S04]  /*2470*/  @P0 STS [R223+0x200c], RZ ;  /* 0x00200cffdf000388 */ /* 0x000fe80000000800 */
[----:B------:R-:W-:Y:S01]  /*2480*/  @!PT LDS RZ, [RZ] ;  /* 0x00000000fffff984 */ /* 0x000fe20000000800 */
[----:B------:R-:W-:Y:S01]  /*2490*/  @!PT LDS RZ, [RZ] ;  /* 0x00000000fffff984 */ /* 0x000fe20000000800 */
[----:B------:R-:W-:Y:S01]  /*24a0*/  @!PT LDS RZ, [RZ] ;  /* 0x00000000fffff984 */ /* 0x000fe20000000800 */
[----:B------:R2:W-:Y:S01]  /*24b0*/  @!P0 LDGSTS.E.BYPASS.LTC128B.128 [R223], [R220.64] ;  /* 0x00000000dcdf8fae */ /* 0x0005e2000b901d44 */
[----:B------:R-:W-:-:S03]  /*24c0*/  @!P5 LEA.HI.X R19, R6, c[0x0][0x16c], R8, 0x1, P1 ;  /* 0x00005b000613da11 */ /* 0x000fc600008f0c08 */
[----:B------:R2:W-:Y:S01]  /*24d0*/  @!P0 LDGSTS.E.BYPASS.LTC128B.128 [R223+0x2000], [R220.64+0x80] ;  /* 0x02000080dcdf8fae */ /* 0x0005e2000b901d44 */
[C---:B------:R-:W-:Y:S02]  /*24e0*/  @!P4 LEA R16, P0, R4.reuse, c[0x0][0x168], 0x1 ;  /* 0x00005a000410ca11 */ /* 0x040fe400078008ff */
[----:B------:R-:W-:Y:S01]  /*24f0*/  ISETP.GE.AND P1, PT, R9, UR9, PT ;  /* 0x0000000909007c0c */ /* 0x000fe2000bf26270 */
[----:B------:R-:W-:Y:S01]  /*2500*/  UIMAD UR9, UR22, UR11, UR10 ;  /* 0x0000000b160972a4 */ /* 0x000fe2000f8e020a */
[----:B------:R-:W-:Y:S02]  /*2510*/  @!P4 LEA.HI.X R17, R4, c[0x0][0x16c], R5, 0x1, P0 ;  /* 0x00005b000411ca11 */ /* 0x000fe400000f0c05 */
[----:B------:R-:W-:-:S03]  /*2520*/  @!P3 IADD3 R8, P0, R245, 0x40, RZ ;  /* 0x00000040f508b810 */ /* 0x000fc60007f1e0ff */
[----:B------:R-:W-:Y:S02]  /*2530*/  MOV R7, UR9 ;  /* 0x0000000900077c02 */ /* 0x000fe40008000f00 */
[----:B------:R-:W-:Y:S01]  /*2540*/  @!P3 IMAD.X R5, RZ, RZ, R21, P0 ;  /* 0x000000ffff05b224 */ /* 0x000fe200000e0615 */
[----:B------:R-:W-:-:S03]  /*2550*/  IADD3 R4, P0, R12, UR29, RZ ;  /* 0x0000001d0c047c10 */ /* 0x000fc6000ff1e0ff */
[----:B------:R-:W-:Y:S01]  /*2560*/  @!P3 IMAD R6, R5, c[0x0][0x198], RZ ;  /* 0x000066000506ba24 */ /* 0x000fe200078e02ff */
[----:B------:R-:W-:Y:S01]  /*2570*/  IADD3.X R5, R13, UR30, R7, P0, !PT ;  /* 0x0000001e0d057c10 */ /* 0x000fe200087fe407 */
[----:B------:R-:W-:Y:S01]  /*2580*/  IMAD R9, R14, c[0x0][0x1b8], RZ ;  /* 0x00006e000e097a24 */ /* 0x000fe200078e02ff */
[----:B------:R-:W-:Y:S01]  /*2590*/  @!P1 IADD3 R11, P0, R245, 0x60, RZ ;  /* 0x00000060f50b9810 */ /* 0x000fe20007f1e0ff */
[----:B------:R-:W-:Y:S02]  /*25a0*/  @!P3 IMAD R14, R8, c[0x0][0x19c], R6 ;  /* 0x00006700080eba24 */ /* 0x000fe400078e0206 */
[----:B------:R-:W-:Y:S02]  /*25b0*/  @!P3 IMAD.MOV.U32 R6, RZ, RZ, R2 ;  /* 0x000000ffff06b224 */ /* 0x000fe400078e0002 */
[----:B------:R-:W-:Y:S02]  /*25c0*/  @!P3 IMAD.MOV.U32 R7, RZ, RZ, R3 ;  /* 0x000000ffff07b224 */ /* 0x000fe400078e0003 */
[----:B------:R-:W-:-:S02]  /*25d0*/  @!P1 IMAD.X R12, RZ, RZ, R21, P0 ;  /* 0x000000ffff0c9224 */ /* 0x000fc400000e0615 */
[----:B------:R-:W-:Y:S01]  /*25e0*/  @!P3 IMAD.WIDE.U32 R6, R8, c[0x0][0x198], R6 ;  /* 0x000066000806ba25 */ /* 0x000fe200078e0006 */
[----:B------:R-:W-:-:S03]  /*25f0*/  @!P1 MOV R8, R2 ;  /* 0x0000000200089202 */ /* 0x000fc60000000f00 */
[----:B------:R-:W-:-:S04]  /*2600*/  IMAD.WIDE.U32 R4, R10, c[0x0][0x1b8], R4 ;  /* 0x00006e000a047a25 */ /* 0x000fc800078e0004 */
[----:B------:R-:W-:Y:S02]  /*2610*/  @!P1 IMAD R2, R12, c[0x0][0x198], RZ ;  /* 0x000066000c029a24 */ /* 0x000fe400078e02ff */
[----:B------:R-:W-:Y:S02]  /*2620*/  IMAD R13, R10, c[0x0][0x1bc], R9 ;  /* 0x00006f000a0d7a24 */ /* 0x000fe400078e0209 */
[----:B------:R-:W-:Y:S02]  /*2630*/  @!P1 IMAD.MOV.U32 R9, RZ, RZ, R3 ;  /* 0x000000ffff099224 */ /* 0x000fe400078e0003 */
[----:B------:R-:W-:Y:S01]  /*2640*/  @!P3 IMAD.IADD R7, R7, 0x1, R14 ;  /* 0x000000010707b824 */ /* 0x000fe200078e020e */
[----:B------:R-:W-:Y:S01]  /*2650*/  @!P3 LEA R14, P0, R6, c[0x0][0x168], 0x1 ;  /* 0x00005a00060eba11 */ /* 0x000fe200078008ff */
[----:B------:R-:W-:Y:S01]  /*2660*/  @!P1 IMAD R12, R11, c[0x0][0x19c], R2 ;  /* 0x000067000b0c9a24 */ /* 0x000fe200078e0202 */
[----:B------:R-:W-:Y:S01]  /*2670*/  @!P5 MOV R2, R4 ;  /* 0x000000040002d202 */ /* 0x000fe20000000f00 */
[----:B------:R-:W-:-:S02]  /*2680*/  IMAD.IADD R3, R5, 0x1, R13 ;  /* 0x0000000105037824 */ /* 0x000fc400078e020d */
[----:B------:R-:W-:Y:S01]  /*2690*/  @!P1 IMAD.WIDE.U32 R8, R11, c[0x0][0x198], R8 ;  /* 0x000066000b089a25 */ /* 0x000fe200078e0008 */
[----:B------:R-:W-:-:S03]  /*26a0*/  @!P3 LEA.HI.X R15, R6, c[0x0][0x16c], R7, 0x1, P0 ;  /* 0x00005b00060fba11 */ /* 0x000fc600000f0c07 */
[----:B------:R-:W-:Y:S02]  /*26b0*/  @!P5 IMAD R10, R21, c[0x0][0x1a0], RZ ;  /* 0x00006800150ada24 */ /* 0x000fe400078e02ff */
[----:B------:R-:W-:-:S04]  /*26c0*/  @!P5 IMAD.WIDE.U32 R6, R245, c[0x0][0x1a0], R2 ;  /* 0x00006800f506da25 */ /* 0x000fc800078e0002 */
[----:B------:R-:W-:Y:S01]  /*26d0*/  @!P1 IMAD.IADD R2, R9, 0x1, R12 ;  /* 0x0000000109029824 */ /* 0x000fe200078e020c */
[----:B------:R-:W-:Y:S01]  /*26e0*/  @!P1 LEA R12, P0, R8, c[0x0][0x168], 0x1 ;  /* 0x00005a00080c9a11 */ /* 0x000fe200078008ff */
[----:B------:R-:W-:-:S03]  /*26f0*/  @!P5 IMAD R5, R245, c[0x0][0x1a4], R10 ;  /* 0x00006900f505da24 */ /* 0x000fc600078e020a */
[----:B------:R-:W-:Y:S01]  /*2700*/  @!P1 LEA.HI.X R13, R8, c[0x0][0x16c], R2, 0x1, P0 ;  /* 0x00005b00080d9a11 */ /* 0x000fe200000f0c02 */
[----:B------:R-:W-:Y:S01]  /*2710*/  @!P5 IMAD.IADD R5, R7, 0x1, R5 ;  /* 0x000000010705d824 */ /* 0x000fe200078e0205 */
[----:B------:R-:W-:-:S04]  /*2720*/  @!P5 LEA R8, P0, R6, c[0x0][0x170], 0x1 ;  /* 0x00005c000608da11 */ /* 0x000fc800078008ff */
[----:B------:R-:W-:Y:S02]  /*2730*/  @!P5 LEA.HI.X R9, R6, c[0x0][0x174], R5, 0x1, P0 ;  /* 0x00005d000609da11 */ /* 0x000fe400000f0c05 */
[C---:B------:R-:W-:Y:S01]  /*2740*/  @!P4 IADD3 R2, P0, R245.reuse, 0x20, RZ ;  /* 0x00000020f502c810 */ /* 0x040fe20007f1e0ff */
[----:B------:R-:W-:Y:S04]  /*2750*/  @P6 STS [R223+0x1000], RZ ;  /* 0x001000ffdf006388 */ /* 0x000fe80000000800 */
[----:B------:R-:W-:Y:S01]  /*2760*/  @!P4 IMAD.X R5, RZ, RZ, R21, P0 ;  /* 0x000000ffff05c224 */ /* 0x000fe200000e0615 */
[----:B------:R-:W-:Y:S01]  /*2770*/  @!P3 IADD3 R11, P0, R245, 0x40, RZ ;  /* 0x00000040f50bb810 */ /* 0x000fe20007f1e0ff */
[----:B------:R-:W-:Y:S04]  /*2780*/  @P6 STS [R223+0x1004], RZ ;  /* 0x001004ffdf006388 */ /* 0x000fe80000000800 */
[----:B------:R-:W-:Y:S01]  /*2790*/  @P6 STS [R223+0x1008], RZ ;  /* 0x001008ffdf006388 */ /* 0x000fe20000000800 */
[----:B------:R-:W-:-:S03]  /*27a0*/  @!P3 IADD3.X R10, RZ, R21, RZ, P0, !PT ;  /* 0x00000015ff0ab210 */ /* 0x000fc600007fe4ff */
[----:B------:R-:W-:Y:S01]  /*27b0*/  @P6 STS [R223+0x100c], RZ ;  /* 0x00100cffdf006388 */ /* 0x000fe20000000800 */
[----:B------:R-:W-:-:S03]  /*27c0*/  @!P1 IADD3 R20, P0, R245, 0x60, RZ ;  /* 0x00000060f5149810 */ /* 0x000fc60007f1e0ff */
[----:B------:R-:W-:Y:S04]  /*27d0*/  @P6 STS [R223+0x3000], RZ ;  /* 0x003000ffdf006388 */ /* 0x000fe80000000800 */
[----:B------:R-:W-:Y:S04]  /*27e0*/  @P6 STS [R223+0x3004], RZ ;  /* 0x003004ffdf006388 */ /* 0x000fe80000000800 */
[----:B------:R-:W-:Y:S04]  /*27f0*/  @P6 STS [R223+0x3008], RZ ;  /* 0x003008ffdf006388 */ /* 0x000fe80000000800 */
[----:B------:R-:W-:Y:S01]  /*2800*/  @P6 STS [R223+0x300c], RZ ;  /* 0x00300cffdf006388 */ /* 0x000fe20000000800 */
[----:B------:R-:W-:-:S03]  /*2810*/  @!P4 IMAD R5, R5, c[0x0][0x1a0], RZ ;  /* 0x000068000505ca24 */ /* 0x000fc600078e02ff */
[----:B------:R-:W-:Y:S01]  /*2820*/  @!PT LDS RZ, [RZ] ;  /* 0x00000000fffff984 */ /* 0x000fe20000000800 */
[----:B------:R-:W-:Y:S01]  /*2830*/  @!PT LDS RZ, [RZ] ;  /* 0x00000000fffff984 */ /* 0x000fe20000000800 */
[----:B------:R-:W-:Y:S01]  /*2840*/  @!PT LDS RZ, [RZ] ;  /* 0x00000000fffff984 */ /* 0x000fe20000000800 */
[----:B------:R2:W-:Y:S04]  /*2850*/  @!P6 LDGSTS.E.BYPASS.LTC128B.128 [R223+0x1000], [R22.64] ;  /* 0x0100000016dfefae */ /* 0x0005e8000b901d44 */
[----:B------:R2:W-:Y:S01]  /*2860*/  @!P6 LDGSTS.E.BYPASS.LTC128B.128 [R223+0x3000], [R22.64+0x80] ;  /* 0x0300008016dfefae */ /* 0x0005e2000b901d44 */
[----:B------:R-:W-:-:S03]  /*2870*/  @!P4 IMAD.MOV.U32 R6, RZ, RZ, R4 ;  /* 0x000000ffff06c224 */ /* 0x000fc600078e0004 */
[----:B------:R-:W-:Y:S01]  /*2880*/  @P5 STS.128 [R0+0xc000], RZ ;  /* 0x00c000ff00005388 */ /* 0x000fe20000000c00 */
[----:B------:R-:W-:-:S03]  /*2890*/  @!P4 IMAD.MOV.U32 R7, RZ, RZ, R3 ;  /* 0x000000ffff07c224 */ /* 0x000fc600078e0003 */
[----:B------:R-:W-:Y:S04]  /*28a0*/  @P5 STS.128 [R0+0x10000], RZ ;  /* 0x010000ff00005388 */ /* 0x000fe80000000c00 */
[----:B------:R-:W-:Y:S01]  /*28b0*/  @!PT LDS RZ, [RZ] ;  /* 0x00000000fffff984 */ /* 0x000fe20000000800 */
[----:B------:R-:W-:Y:S01]  /*28c0*/  @!PT LDS RZ, [RZ] ;  /* 0x00000000fffff984 */ /* 0x000fe20000000800 */
[----:B------:R-:W-:Y:S01]  /*28d0*/  @!PT LDS RZ, [RZ] ;  /* 0x00000000fffff984 */ /* 0x000fe20000000800 */
[----:B------:R1:W-:Y:S01]  /*28e0*/  @!P5 LDGSTS.E.BYPASS.LTC128B.128 [R0+0xc000], [R18.64] ;  /* 0x0c0000001200dfae */ /* 0x0003e2000b901d44 */
[----:B------:R-:W-:-:S03]  /*28f0*/  @!P1 IMAD.X R21, RZ, RZ, R21, P0 ;  /* 0x000000ffff159224 */ /* 0x000fc600000e0615 */
[----:B------:R1:W-:Y:S01]  /*2900*/  @!P5 LDGSTS.E.BYPASS.LTC128B.128 [R0+0x10000], [R18.64+0x80] ;  /* 0x100000801200dfae */ /* 0x0003e2000b901d44 */
[----:B------:R-:W-:-:S03]  /*2910*/  @!P4 IMAD R25, R2, c[0x0][0x1a4], R5 ;  /* 0x000069000219ca24 */ /* 0x000fc600078e0205 */
[----:B------:R-:W-:Y:S01]  /*2920*/  @P4 STS.128 [R0+0xd000], RZ ;  /* 0x00d000ff00004388 */ /* 0x000fe20000000c00 */
[----:B------:R-:W-:-:S03]  /*2930*/  @!P3 MOV R5, R3 ;  /* 0x000000030005b202 */ /* 0x000fc60000000f00 */
[----:B------:R-:W-:Y:S01]  /*2940*/  @P4 STS.128 [R0+0x11000], RZ ;  /* 0x011000ff00004388 */ /* 0x000fe20000000c00 */
[----:B------:R-:W-:-:S03]  /*2950*/  @!P4 IMAD.WIDE.U32 R6, R2, c[0x0][0x1a0], R6 ;  /* 0x000068000206ca25 */ /* 0x000fc600078e0006 */
[----:B------:R-:W-:Y:S01]  /*2960*/  @!PT LDS RZ, [RZ] ;  /* 0x00000000fffff984 */ /* 0x000fe20000000800 */
[----:B------:R-:W-:Y:S01]  /*2970*/  @!PT LDS RZ, [RZ] ;  /* 0x00000000fffff984 */ /* 0x000fe20000000800 */
[----:B------:R-:W-:Y:S01]  /*2980*/  @!PT LDS RZ, [RZ] ;  /* 0x00000000fffff984 */ /* 0x000fe20000000800 */
[----:B------:R1:W-:Y:S01]  /*2990*/  @!P4 LDGSTS.E.BYPASS.LTC128B.128 [R0+0xd000], [R16.64] ;  /* 0x0d0000001000cfae */ /* 0x0003e2000b901d44 */
[----:B------:R-:W-:-:S03]  /*29a0*/  @!P3 IMAD R10, R10, c[0x0][0x1a0], RZ ;  /* 0x000068000a0aba24 */ /* 0x000fc600078e02ff */
[----:B------:R1:W-:Y:S01]  /*29b0*/  @!P4 LDGSTS.E.BYPASS.LTC128B.128 [R0+0x11000], [R16.64+0x80] ;  /* 0x110000801000cfae */ /* 0x0003e2000b901d44 */
[----:B------:R-:W-:-:S03]  /*29c0*/  @!P1 IMAD.MOV.U32 R2, RZ, RZ, R4 ;  /* 0x000000ffff029224 */ /* 0x000fc600078e0004 */
[----:B------:R-:W-:Y:S01]  /*29d0*/  @P3 STS.128 [R0+0xe000], RZ ;  /* 0x00e000ff00003388 */ /* 0x000fe20000000c00 */
[----:B------:R-:W-:-:S03]  /*29e0*/  @!P1 IMAD R21, R21, c[0x0][0x1a0], RZ ;  /* 0x0000680015159a24 */ /* 0x000fc600078e02ff */
[----:B------:R-:W-:Y:S04]  /*29f0*/  @P3 STS.128 [R0+0x12000], RZ ;  /* 0x012000ff00003388 */ /* 0x000fe80000000c00 */
[----:B------:R-:W-:Y:S01]  /*2a00*/  @!PT LDS RZ, [RZ] ;  /* 0x00000000fffff984 */ /* 0x000fe20000000800 */
[----:B------:R-:W-:Y:S01]  /*2a10*/  @!PT LDS RZ, [RZ] ;  /* 0x00000000fffff984 */ /* 0x000fe20000000800 */
[----:B------:R-:W-:Y:S01]  /*2a20*/  @!PT LDS RZ, [RZ] ;  /* 0x00000000fffff984 */ /* 0x000fe20000000800 */
[----:B------:R1:W-:Y:S01]  /*2a30*/  @!P3 LDGSTS.E.BYPASS.LTC128B.128 [R0+0xe000], [R14.64] ;  /* 0x0e0000000e00bfae */ /* 0x0003e2000b901d44 */
[----:B------:R-:W-:-:S03]  /*2a40*/  @!P3 IMAD R24, R11, c[0x0][0x1a4], R10 ;  /* 0x000069000b18ba24 */ /* 0x000fc600078e020a */
[----:B------:R1:W-:Y:S01]  /*2a50*/  @!P3 LDGSTS.E.BYPASS.LTC128B.128 [R0+0x12000], [R14.64+0x80] ;  /* 0x120000800e00bfae */ /* 0x0003e2000b901d44 */
[----:B------:R-:W-:-:S03]  /*2a60*/  @!P4 IMAD.IADD R7, R7, 0x1, R25 ;  /* 0x000000010707c824 */ /* 0x000fc600078e0219 */
[----:B------:R-:W-:Y:S01]  /*2a70*/  @P1 STS.128 [R0+0xf000], RZ ;  /* 0x00f000ff00001388 */ /* 0x000fe20000000c00 */
[----:B------:R-:W-:-:S03]  /*2a80*/  @!P3 IMAD.WIDE.U32 R4, R11, c[0x0][0x1a0], R4 ;  /* 0x000068000b04ba25 */ /* 0x000fc600078e0004 */
[----:B------:R-:W-:Y:S01]  /*2a90*/  @P1 STS.128 [R0+0x13000], RZ ;  /* 0x013000ff00001388 */ /* 0x000fe20000000c00 */
[----:B------:R-:W-:-:S03]  /*2aa0*/  @!P4 LEA R10, P0, R6, c[0x0][0x170], 0x1 ;  /* 0x00005c00060aca11 */ /* 0x000fc600078008ff */
[----:B------:R-:W-:Y:S01]  /*2ab0*/  @!PT LDS RZ, [RZ] ;  /* 0x00000000fffff984 */ /* 0x000fe20000000800 */
[----:B------:R-:W-:Y:S01]  /*2ac0*/  @!PT LDS RZ, [RZ] ;  /* 0x00000000fffff984 */ /* 0x000fe20000000800 */
[----:B------:R-:W-:Y:S01]  /*2ad0*/  @!PT LDS RZ, [RZ] ;  /* 0x00000000fffff984 */ /* 0x000fe20000000800 */
[----:B------:R1:W-:Y:S01]  /*2ae0*/  @!P1 LDGSTS.E.BYPASS.LTC128B.128 [R0+0xf000], [R12.64] ;  /* 0x0f0000000c009fae */ /* 0x0003e2000b901d44 */
[----:B------:R-:W-:-:S03]  /*2af0*/  @!P1 IMAD R21, R20, c[0x0][0x1a4], R21 ;  /* 0x0000690014159a24 */ /* 0x000fc600078e0215 */
[----:B------:R1:W-:Y:S01]  /*2b00*/  @!P1 LDGSTS.E.BYPASS.LTC128B.128 [R0+0x13000], [R12.64+0x80] ;  /* 0x130000800c009fae */ /* 0x0003e2000b901d44 */
[----:B------:R-:W-:-:S03]  /*2b10*/  @!P1 IMAD.WIDE.U32 R2, R20, c[0x0][0x1a0], R2 ;  /* 0x0000680014029a25 */ /* 0x000fc600078e0002 */
[----:B------:R-:W-:Y:S01]  /*2b20*/  @P5 STS.128 [R0+0x14000], RZ ;  /* 0x014000ff00005388 */ /* 0x000fe20000000c00 */
[----:B------:R-:W-:-:S03]  /*2b30*/  @!P3 IMAD.IADD R5, R5, 0x1, R24 ;  /* 0x000000010505b824 */ /* 0x000fc600078e0218 */
[----:B------:R-:W-:Y:S01]  /*2b40*/  @P5 STS.128 [R0+0x18000], RZ ;  /* 0x018000ff00005388 */ /* 0x000fe20000000c00 */
[----:B------:R-:W-:-:S03]  /*2b50*/  @!P4 LEA.HI.X R11, R6, c[0x0][0x174], R7, 0x1, P0 ;  /* 0x00005d00060bca11 */ /* 0x000fc600000f0c07 */
[----:B------:R-:W-:Y:S01]  /*2b60*/  @!PT LDS RZ, [RZ] ;  /* 0x00000000fffff984 */ /* 0x000fe20000000800 */
[----:B------:R-:W-:Y:S01]  /*2b70*/  @!PT LDS RZ, [RZ] ;  /* 0x00000000fffff984 */ /* 0x000fe20000000800 */
[----:B------:R-:W-:Y:S01]  /*2b80*/  @!PT LDS RZ, [RZ] ;  /* 0x00000000fffff984 */ /* 0x000fe20000000800 */
[----:B------:R4:W-:Y:S01]  /*2b90*/  @!P5 LDGSTS.E.BYPASS.LTC128B.128 [R0+0x14000], [R8.64] ;  /* 0x140000000800dfae */ /* 0x0009e2000b901d44 */
[----:B---3--:R-:W-:-:S03]  /*2ba0*/  IADD3 R7, R28, 0x20, RZ ;  /* 0x000000201c077810 */ /* 0x008fc60007ffe0ff */
[----:B------:R4:W-:Y:S01]  /*2bb0*/  @!P5 LDGSTS.E.BYPASS.LTC128B.128 [R0+0x18000], [R8.64+0x80] ;  /* 0x180000800800dfae */ /* 0x0009e2000b901d44 */
[----:B------:R-:W-:Y:S02]  /*2bc0*/  @!P1 IADD3 R3, R3, R21, RZ ;  /* 0x0000001503039210 */ /* 0x000fe40007ffe0ff */
[----:B------:R-:W-:Y:S01]  /*2bd0*/  @!P1 LEA R6, P0, R2, c[0x0][0x170], 0x1 ;  /* 0x00005c0002069a11 */ /* 0x000fe200078008ff */
[----:B------:R-:W-:Y:S04]  /*2be0*/  @P4 STS.128 [R0+0x15000], RZ ;  /* 0x015000ff00004388 */ /* 0x000fe80000000c00 */
[----:B------:R-:W-:Y:S04]  /*2bf0*/  @P4 STS.128 [R0+0x19000], RZ ;  /* 0x019000ff00004388 */ /* 0x000fe80000000c00 */
[----:B------:R-:W-:Y:S01]  /*2c00*/  @!PT LDS RZ, [RZ] ;  /* 0x00000000fffff984 */ /* 0x000fe20000000800 */
[----:B------:R-:W-:Y:S01]  /*2c10*/  @!PT LDS RZ, [RZ] ;  /* 0x00000000fffff984 */ /* 0x000fe20000000800 */
[----:B------:R-:W-:Y:S01]  /*2c20*/  @!PT LDS RZ, [RZ] ;  /* 0x00000000fffff984 */ /* 0x000fe20000000800 */
[----:B------:R1:W-:Y:S04]  /*2c30*/  @!P4 LDGSTS.E.BYPASS.LTC128B.128 [R0+0x15000], [R10.64] ;  /* 0x150000000a00cfae */ /* 0x0003e8000b901d44 */
[----:B------:R1:W-:Y:S01]  /*2c40*/  @!P4 LDGSTS.E.BYPASS.LTC128B.128 [R0+0x19000], [R10.64+0x80] ;  /* 0x190000800a00cfae */ /* 0x0003e2000b901d44 */
[----:B----4-:R-:W-:-:S02]  /*2c50*/  IADD3 R9, R28, 0x8, RZ ;  /* 0x000000081c097810 */ /* 0x010fc40007ffe0ff */
[C---:B------:R-:W-:Y:S02]  /*2c60*/  @!P3 LEA R8, P5, R4.reuse, c[0x0][0x170], 0x1 ;  /* 0x00005c000408ba11 */ /* 0x040fe400078a08ff */
[----:B------:R-:W-:Y:S02]  /*2c70*/  ISETP.GE.AND P6, PT, R9, UR8, PT ;  /* 0x0000000809007c0c */ /* 0x000fe4000bfc6270 */
[----:B------:R-:W-:Y:S02]  /*2c80*/  @!P3 LEA.HI.X R9, R4, c[0x0][0x174], R5, 0x1, P5 ;  /* 0x00005d000409ba11 */ /* 0x000fe400028f0c05 */
[----:B------:R-:W-:Y:S02]  /*2c90*/  ISETP.GE.AND P5, PT, R7, UR8, PT ;  /* 0x0000000807007c0c */ /* 0x000fe4000bfa6270 */
[----:B------:R-:W-:Y:S02]  /*2ca0*/  @!P1 LEA.HI.X R7, R2, c[0x0][0x174], R3, 0x1, P0 ;  /* 0x00005d0002079a11 */ /* 0x000fe400000f0c03 */
[----:B------:R-:W-:-:S04]  /*2cb0*/  IADD3 R3, R28, 0x28, RZ ;  /* 0x000000281c037810 */ /* 0x000fc80007ffe0ff */
[----:B------:R-:W-:Y:S01]  /*2cc0*/  ISETP.GE.AND P0, PT, R3, UR8, PT ;  /* 0x0000000803007c0c */ /* 0x000fe2000bf06270 */
[----:B------:R-:W-:Y:S04]  /*2cd0*/  @P3 STS.128 [R0+0x16000], RZ ;  /* 0x016000ff00003388 */ /* 0x000fe80000000c00 */
[----:B------:R-:W-:Y:S01]  /*2ce0*/  @P3 STS.128 [R0+0x1a000], RZ ;  /* 0x01a000ff00003388 */ /* 0x000fe20000000c00 */
[----:B------:R-:W-:-:S03]  /*2cf0*/  UMOV UR9, UR12 ;  /* 0x0000000c00097c82 */ /* 0x000fc60008000000 */
[----:B------:R-:W-:Y:S01]  /*2d00*/  @!PT LDS RZ, [RZ] ;  /* 0x00000000fffff984 */ /* 0x000fe20000000800 */
[----:B------:R-:W-:Y:S01]  /*2d10*/  @!PT LDS RZ, [RZ] ;  /* 0x00000000fffff984 */ /* 0x000fe20000000800 */
[----:B------:R-:W-:Y:S01]  /*2d20*/  @!PT LDS RZ, [RZ] ;  /* 0x00000000fffff984 */ /* 0x000fe20000000800 */
[----:B------:R1:W-:Y:S04]  /*2d30*/  @!P3 LDGSTS.E.BYPASS.LTC128B.128 [R0+0x16000], [R8.64] ;  /* 0x160000000800bfae */ /* 0x0003e8000b901d44 */
[----:B------:R1:W-:Y:S04]  /*2d40*/  @!P3 LDGSTS.E.BYPASS.LTC128B.128 [R0+0x1a000], [R8.64+0x80] ;  /* 0x1a0000800800bfae */ /* 0x0003e8000b901d44 */
[----:B------:R-:W-:Y:S04]  /*2d50*/  @P1 STS.128 [R0+0x17000], RZ ;  /* 0x017000ff00001388 */ /* 0x000fe80000000c00 */
[----:B------:R1:W-:Y:S01]  /*2d60*/  @P1 STS.128 [R0+0x1b000], RZ ;  /* 0x01b000ff00001388 */ /* 0x0003e20000000c00 */
[----:B------:R-:W-:-:S03]  /*2d70*/  ISETP.GE.AND P4, PT, R28, UR8, PT ;  /* 0x000000081c007c0c */ /* 0x000fc6000bf86270 */
[----:B------:R-:W-:Y:S01]  /*2d80*/  @!PT LDS RZ, [RZ] ;  /* 0x00000000fffff984 */ /* 0x000fe20000000800 */
[----:B------:R-:W-:Y:S01]  /*2d90*/  @!PT LDS RZ, [RZ] ;  /* 0x00000000fffff984 */ /* 0x000fe20000000800 */
[----:B------:R-:W-:Y:S01]  /*2da0*/  @!PT LDS RZ, [RZ] ;  /* 0x00000000fffff984 */ /* 0x000fe20000000800 */
[----:B------:R1:W-:Y:S01]  /*2db0*/  @!P1 LDGSTS.E.BYPASS.LTC128B.128 [R0+0x17000], [R6.64] ;  /* 0x1700000006009fae */ /* 0x0003e2000b901d44 */
[----:B------:R-:W-:-:S03]  /*2dc0*/  UMOV UR8, UR13 ;  /* 0x0000000d00087c82 */ /* 0x000fc60008000000 */
[----:B------:R1:W-:Y:S01]  /*2dd0*/  @!P1 LDGSTS.E.BYPASS.LTC128B.128 [R0+0x1b000], [R6.64+0x80] ;  /* 0x1b00008006009fae */ /* 0x0003e2000b901d44 */
[----:B------:R-:W-:Y:S01]  /*2de0*/  @!P0 LEA R4, P1, R3, UR9, 0x2 ;  /* 0x0000000903048c11 */ /* 0x000fe2000f8210ff */
[----:B------:R-:W-:Y:S02]  /*2df0*/  IMAD.SHL.U32 R2, R28, 0x4, RZ ;  /* 0x000000041c027824 */ /* 0x000fe400078e00ff */
[----:B------:R-:W0:Y:S03]  /*2e00*/  LDGDEPBAR ;  /* 0x00000000000079af */ /* 0x000e260000000000 */
[----:B------:R-:W-:Y:S02]  /*2e10*/  IADD3 R2, P3, R2, UR9, RZ ;  /* 0x0000000902027c10 */ /* 0x000fe4000ff7e0ff */
[----:B-1----:R-:W-:Y:S02]  /*2e20*/  SHF.R.S32.HI R0, RZ, 0x1f, R3 ;  /* 0x0000001fff007819 */ /* 0x002fe40000011403 */
[----:B------:R-:W-:-:S02]  /*2e30*/  SHF.R.S32.HI R7, RZ, 0x1f, R28 ;  /* 0x0000001fff077819 */ /* 0x000fc4000001141c */
[----:B------:R-:W-:Y:S02]  /*2e40*/  @!P0 LEA.HI.X R5, R3, UR8, R0, 0x2, P1 ;  /* 0x0000000803058c11 */ /* 0x000fe400088f1400 */
[----:B------:R-:W-:Y:S02]  /*2e50*/  LEA.HI R0, R27, R26, RZ, 0x4 ;  /* 0x0000001a1b007211 */ /* 0x000fe400078f20ff */
[----:B------:R-:W-:Y:S01]  /*2e60*/  SHF.L.U64.HI R6, R28, 0x2, R7 ;  /* 0x000000021c067819 */ /* 0x000fe20000010207 */
[----:B------:R1:W5:Y:S01]  /*2e70*/  @!P0 LDG.E R242, [R4.64] ;  /* 0x0000000404f28981 */ /* 0x000362000c1e1900 */
[----:B------:R-:W-:Y:S02]  /*2e80*/  LOP3.LUT R0, R0, 0xfffffff0, RZ, 0xc0, !PT ;  /* 0xfffffff000007812 */ /* 0x000fe400078ec0ff */
[----:B------:R-:W-:-:S03]  /*2e90*/  IADD3.X R3, R6, UR8, RZ, P3, !PT ;  /* 0x0000000806037c10 */ /* 0x000fc60009ffe4ff */
[----:B------:R-:W-:Y:S02]  /*2ea0*/  IMAD.IADD R0, R26, 0x1, -R0 ;  /* 0x000000011a007824 */ /* 0x000fe400078e0a00 */
[----:B------:R3:W5:Y:S04]  /*2eb0*/  @!P4 LDG.E R243, [R2.64] ;  /* 0x0000000402f3c981 */ /* 0x000768000c1e1900 */
[----:B------:R3:W5:Y:S04]  /*2ec0*/  @!P6 LDG.E R244, [R2.64+0x20] ;  /* 0x0000200402f4e981 */ /* 0x000768000c1e1900 */
[----:B------:R3:W5:Y:S02]  /*2ed0*/  @!P5 LDG.E R241, [R2.64+0x80] ;  /* 0x0000800402f1d981 */ /* 0x000764000c1e1900 */
[----:B---3--:R-:W-:-:S04]  /*2ee0*/  SHF.R.S32.HI R2, RZ, 0x1f, R0 ;  /* 0x0000001fff027819 */ /* 0x008fc80000011400 */
[----:B------:R-:W-:-:S04]  /*2ef0*/  LEA.HI R2, R2, R0, RZ, 0x3 ;  /* 0x0000000002027211 */ /* 0x000fc800078f18ff */
[----:B------:R-:W-:-:S05]  /*2f00*/  LOP3.LUT R2, R2, 0xfffffff8, RZ, 0xc0, !PT ;  /* 0xfffffff802027812 */ /* 0x000fca00078ec0ff */
[----:B------:R-:W-:Y:S01]  /*2f10*/  IMAD.IADD R0, R0, 0x1, -R2 ;  /* 0x0000000100007824 */ /* 0x000fe200078e0a02 */
[----:B------:R-:W-:-:S04]  /*2f20*/  IADD3 R2, R216, 0x2000, RZ ;  /* 0x00002000d8027810 */ /* 0x000fc80007ffe0ff */
[C---:B------:R-:W-:Y:S02]  /*2f30*/  LOP3.LUT P0, RZ, R0.reuse, 0x2, RZ, 0xc0, !PT ;  /* 0x0000000200ff7812 */ /* 0x040fe4000780c0ff */
[----:B------:R-:W-:Y:S02]  /*2f40*/  LOP3.LUT P1, RZ, R0, 0x4, RZ, 0xc0, !PT ;  /* 0x0000000400ff7812 */ /* 0x000fe4000782c0ff */
[----:B------:R-:W-:Y:S02]  /*2f50*/  IADD3 R0, R214, 0x2000, RZ ;  /* 0x00002000d6007810 */ /* 0x000fe40007ffe0ff */
[----:B------:R-:W-:Y:S02]  /*2f60*/  SEL R2, R2, R216, !P2 ;  /* 0x000000d802027207 */ /* 0x000fe40005000000 */
[----:B------:R-:W-:-:S03]  /*2f70*/  SEL R0, R0, R214, !P2 ;  /* 0x000000d600007207 */ /* 0x000fc60005000000 */
[----:B------:R-:W-:Y:S02]  /*2f80*/  IMAD.SHL.U32 R209, R2, 0x2, RZ ;  /* 0x0000000202d17824 */ /* 0x000fe400078e00ff */
[----:B------:R-:W-:Y:S02]  /*2f90*/  IMAD.SHL.U32 R206, R0, 0x2, RZ ;  /* 0x0000000200ce7824 */ /* 0x000fe400078e00ff */
[----:B------:R-:W-:Y:S01]  /*2fa0*/  IMAD.MOV.U32 R0, RZ, RZ, c[0x0][0x22c] ;  /* 0x00008b00ff007624 */ /* 0x000fe200078e00ff */
[----:B------:R-:W-:-:S03]  /*2fb0*/  SHF.L.U64.HI R2, R28, 0x2, R7 ;  /* 0x000000021c027819 */ /* 0x000fc60000010207 */
[----:B------:R-:W-:Y:S02]  /*2fc0*/  IMAD R0, R0, c[0x0][0x1c0], RZ ;  /* 0x0000700000007a24 */ /* 0x000fe400078e02ff */
[----:B------:R3:W-:Y:S01]  /*2fd0*/  STL [R1+0x4], R2 ;  /* 0x0000040201007387 */ /* 0x0007e20000100800 */
[----:B------:R-:W-:Y:S02]  /*2fe0*/  IMAD.SHL.U32 R3, R28, 0x4, RZ ;  /* 0x000000041c037824 */ /* 0x000fe400078e00ff */
[----:B------:R-:W-:-:S03]  /*2ff0*/  SHF.L.U32 R228, R0, 0x3, RZ ;  /* 0x0000000300e47819 */ /* 0x000fc600000006ff */
[----:B------:R4:W-:Y:S01]  /*3000*/  STL [R1], R3 ;  /* 0x0000000301007387 */ /* 0x0009e20000100800 */
[----:B---3--:R-:W-:-:S05]  /*3010*/  IMAD.SHL.U32 R2, R0, 0x10, RZ ;  /* 0x0000001000027824 */ /* 0x008fca00078e00ff */
[C---:B-1----:R-:W-:Y:S02]  /*3020*/  IADD3 R4, R2.reuse, 0x20, RZ ;  /* 0x0000002002047810 */ /* 0x042fe40007ffe0ff */
[C---:B----4-:R-:W-:Y:S02]  /*3030*/  IADD3 R3, R2.reuse, 0x40, RZ ;  /* 0x0000004002037810 */ /* 0x050fe40007ffe0ff */
[----:B------:R-:W-:Y:S01]  /*3040*/  IADD3 R2, R2, 0x60, RZ ;  /* 0x0000006002027810 */ /* 0x000fe20007ffe0ff */
[C---:B------:R-:W-:Y:S02]  /*3050*/  IMAD.IADD R4, R228.reuse, 0x1, R4 ;  /* 0x00000001e4047824 */ /* 0x040fe400078e0204 */
[C---:B------:R-:W-:Y:S02]  /*3060*/  IMAD.IADD R3, R228.reuse, 0x1, R3 ;  /* 0x00000001e4037824 */ /* 0x040fe400078e0203 */
[C---:B------:R-:W-:Y:S01]  /*3070*/  IMAD.IADD R2, R228.reuse, 0x1, R2 ;  /* 0x00000001e4027824 */ /* 0x040fe200078e0202 */
[C---:B------:R-:W-:Y:S01]  /*3080*/  IADD3 R4, R228.reuse, R4, RZ ;  /* 0x00000004e4047210 */ /* 0x040fe20007ffe0ff */
[----:B------:R-:W-:-:S02]  /*3090*/  IMAD.IADD R3, R228, 0x1, R3 ;  /* 0x00000001e4037824 */ /* 0x000fc400078e0203 */
[C---:B------:R-:W-:Y:S02]  /*30a0*/  IMAD.IADD R2, R228.reuse, 0x1, R2 ;  /* 0x00000001e4027824 */ /* 0x040fe400078e0202 */
[C---:B------:R-:W-:Y:S01]  /*30b0*/  IMAD.IADD R251, R228.reuse, 0x1, R4 ;  /* 0x00000001e4fb7824 */ /* 0x040fe200078e0204 */
[C---:B------:R-:W-:Y:S01]  /*30c0*/  IADD3 R249, R228.reuse, R3, RZ ;  /* 0x00000003e4f97210 */ /* 0x040fe20007ffe0ff */
[C---:B------:R-:W-:Y:S01]  /*30d0*/  IMAD.IADD R247, R228.reuse, 0x1, R2 ;  /* 0x00000001e4f77824 */ /* 0x040fe200078e0202 */
[----:B------:R-:W-:Y:S01]  /*30e0*/  SEL R215, R215, 0xffffffe0, !P0 ;  /* 0xffffffe0d7d77807 */ /* 0x000fe20004000000 */
[----:B------:R-:W-:Y:S01]  /*30f0*/  UIADD3 UR10, UR22, 0x80, URZ ;  /* 0x00000080160a7890 */ /* 0x000fe2000fffe03f */
[C---:B------:R-:W-:Y:S01]  /*3100*/  IMAD.IADD R250, R228.reuse, 0x1, R251 ;  /* 0x00000001e4fa7824 */ /* 0x040fe200078e02fb */
[C---:B------:R-:W-:Y:S01]  /*3110*/  IADD3 R248, R228.reuse, R249, RZ ;  /* 0x000000f9e4f87210 */ /* 0x040fe20007ffe0ff */
[----:B------:R-:W-:Y:S01]  /*3120*/  IMAD.IADD R246, R228, 0x1, R247 ;  /* 0x00000001e4f67824 */ /* 0x000fe200078e02f7 */
        /* <DEDUP_REMOVED lines=44> */
[----:B------:R-:W-:Y:S01]  /*33f0*/  SEL R196, R196, 0xffffffc0, !P1 ;  /* 0xffffffc0c4c47807 */ /* 0x000fe20004800000 */
[----:B------:R-:W-:Y:S01]  /*3400*/  IMAD.IADD R208, R215, 0x1, R207 ;  /* 0x00000001d7d07824 */ /* 0x000fe200078e02cf */
[C---:B------:R-:W-:Y:S01]  /*3410*/  IADD3 R0, R228.reuse, R248, RZ ;  /* 0x000000f8e4007210 */ /* 0x040fe20007ffe0ff */
[----:B------:R-:W-:-:S02]  /*3420*/  IMAD.IADD R2, R228, 0x1, R250 ;  /* 0x00000001e4027824 */ /* 0x000fc400078e02fa */
[----:B------:R-:W-:Y:S01]  /*3430*/  IMAD.IADD R252, R228, 0x1, R246 ;  /* 0x00000001e4fc7824 */ /* 0x000fe200078e02f6 */
[----:B------:R-:W-:Y:S02]  /*3440*/  UISETP.GE.AND UP0, UPT, UR10, UR6, UPT ;  /* 0x000000060a00728c */ /* 0x000fe4000bf06270 */
[----:B------:R-:W-:Y:S02]  /*3450*/  UMOV UR11, UR14 ;  /* 0x0000000e000b7c82 */ /* 0x000fe40008000000 */
[----:B--2---:R-:W-:Y:S02]  /*3460*/  UMOV UR10, UR15 ;  /* 0x0000000f000a7c82 */ /* 0x004fe40008000000 */
.L_x_277:
[----:B------:R-:W0:Y:S01]  /*3470*/  LDGDEPBAR ;  /* 0x00000000000079af */ /* 0x000e220000000000 */
[C---:B------:R-:W-:Y:S01]  /*3480*/  IMAD.IADD R0, R209.reuse, 0x1, R215 ;  /* 0x00000001d1007824 */ /* 0x040fe200078e02d7 */
[----:B------:R-:W-:Y:S01]  /*3490*/  PLOP3.LUT P0, PT, PT, PT, UP0, 0x80, 0x0 ;  /* 0x000000000000781c */ /* 0x000fe20003f0f008 */
[--C-:B------:R-:W-:Y:S01]  /*34a0*/  IMAD.IADD R3, R209, 0x1, R196.reuse ;  /* 0x00000001d1037824 */ /* 0x100fe200078e02c4 */
[----:B------:R-:W-:Y:S01]  /*34b0*/  PLOP3.LUT P2, PT, PT, PT, UP0, 0x80, 0x0 ;  /* 0x000000000000781c */ /* 0x000fe20003f4f008 */
[----:B------:R-:W-:Y:S01]  /*34c0*/  IMAD.IADD R2, R0, 0x1, R196 ;  /* 0x0000000100027824 */ /* 0x000fe200078e02c4 */
[----:B------:R-:W-:Y:S01]  /*34d0*/  PLOP3.LUT P3, PT, PT, PT, UP0, 0x80, 0x0 ;  /* 0x000000000000781c */ /* 0x000fe20003f6f008 */
[----:B------:R-:W-:Y:S01]  /*34e0*/  UISETP.GE.AND UP3, UPT, UR7, 0x1, UPT ;  /* 0x000000010700788c */ /* 0x000fe2000bf66270 */
[----:B------:R-:W2:Y:S01]  /*34f0*/  LDL R229, [R1+0x1c] ;  /* 0x00001c0001e57983 */ /* 0x000ea20000100800 */
[----:B------:R-:W-:Y:S02]  /*3500*/  PLOP3.LUT P5, PT, PT, PT, UP0, 0x80, 0x0 ;  /* 0x000000000000781c */ /* 0x000fe40003faf008 */
[C---:B-----5:R-:W-:Y:S02]  /*3510*/  FSETP.NEU.FTZ.AND P4, PT, R243.reuse, -INF , PT ;  /* 0xff800000f300780b */ /* 0x060fe40003f9d000 */
[----:B------:R-:W-:Y:S01]  /*3520*/  PLOP3.LUT P6, PT, PT, PT, UP0, 0x80, 0x0 ;  /* 0x000000000000781c */ /* 0x000fe20003fcf008 */
[----:B------:R-:W-:Y:S04]  /*3530*/  DEPBAR.LE SB0, 0x0 ;  /* 0x000080000000791a */ /* 0x000fe80000000000 */
[----:B------:R-:W-:Y:S08]  /*3540*/  BAR.SYNC.DEFER_BLOCKING 0x0 ;  /* 0x0000000000007b1d */ /* 0x000ff00000010000 */
[----:B------:R-:W-:Y:S08]  /*3550*/  LDSM.16.M88.4 R32, [R209] ;  /* 0x00000000d120783b */ /* 0x000ff00000000200 */
[----:B------:R-:W1:Y:S08]  /*3560*/  LDSM.16.M88.4 R16, [R210+0xc000] ;  /* 0x00c00000d210783b */ /* 0x000e700000000200 */
[----:B------:R-:W3:Y:S08]  /*3570*/  LDSM.16.M88.4 R28, [R209+0x1000] ;  /* 0x00100000d11c783b */ /* 0x000ef00000000200 */
[----:B------:R-:W4:Y:S08]  /*3580*/  LDSM.16.M88.4 R164, [R210+0xc800] ;  /* 0x00c80000d2a4783b */ /* 0x000f300000000200 */
[----:B------:R-:W-:Y:S08]  /*3590*/  LDSM.16.M88.4 R168, [R0] ;  /* 0x0000000000a8783b */ /* 0x000ff00000000200 */
[----:B------:R-:W4:Y:S01]  /*35a0*/  LDSM.16.M88.4 R172, [R211+0xc000] ;  /* 0x00c00000d3ac783b */ /* 0x000f220000000200 */
[-C--:B-1----:R-:W-:Y:S07]  /*35b0*/  HMMA.16816.F32 R4, R32, R16.reuse, RZ ;  /* 0x000000102004723c */ /* 0x082fee00000018ff */
[----:B------:R-:W1:Y:S01]  /*35c0*/  LDSM.16.M88.4 R176, [R0+0x1000] ;  /* 0x0010000000b0783b */ /* 0x000e620000000200 */
[C---:B---3--:R-:W-:Y:S07]  /*35d0*/  HMMA.16816.F32 R8, R28.reuse, R16, RZ ;  /* 0x000000101c08723c */ /* 0x048fee00000018ff */
[----:B------:R-:W3:Y:S01]  /*35e0*/  LDSM.16.M88.4 R180, [R211+0xc800] ;  /* 0x00c80000d3b4783b */ /* 0x000ee20000000200 */
[-C--:B------:R-:W-:Y:S07]  /*35f0*/  HMMA.16816.F32 R12, R28, R18.reuse, RZ ;  /* 0x000000121c0c723c */ /* 0x080fee00000018ff */
[----:B------:R-:W-:Y:S01]  /*3600*/  LDSM.16.M88.4 R184, [R213+0xc000] ;  /* 0x00c00000d5b8783b */ /* 0x000fe20000000200 */
[C---:B------:R-:W-:Y:S07]  /*3610*/  HMMA.16816.F32 R16, R32.reuse, R18, RZ ;  /* 0x000000122010723c */ /* 0x040fee00000018ff */
[----:B------:R-:W-:Y:S01]  /*3620*/  LDSM.16.M88.4 R188, [R3+0x1000] ;  /* 0x0010000003bc783b */ /* 0x000fe20000000200 */
[-C--:B----4-:R-:W-:Y:S07]  /*3630*/  HMMA.16816.F32 R20, R32, R164.reuse, RZ ;  /* 0x000000a42014723c */ /* 0x090fee00000018ff */
[----:B------:R-:W-:Y:S01]  /*3640*/  LDSM.16.M88.4 R192, [R213+0xc800] ;  /* 0x00c80000d5c0783b */ /* 0x000fe20000000200 */
[C---:B------:R-:W-:Y:S07]  /*3650*/  HMMA.16816.F32 R24, R28.reuse, R164, RZ ;  /* 0x000000a41c18723c */ /* 0x040fee00000018ff */
[----:B------:R-:W-:Y:S01]  /*3660*/  LDSM.16.M88.4 R196, [R2+0x1000] ;  /* 0x0010000002c4783b */ /* 0x000fe20000000200 */
[-C--:B------:R-:W-:Y:S07]  /*3670*/  HMMA.16816.F32 R28, R28, R166.reuse, RZ ;  /* 0x000000a61c1c723c */ /* 0x080fee00000018ff */
[----:B------:R-:W-:Y:S01]  /*3680*/  LDSM.16.M88.4 R200, [R209+0x3000] ;  /* 0x00300000d1c8783b */ /* 0x000fe20000000200 */
[----:B------:R-:W-:Y:S07]  /*3690*/  HMMA.16816.F32 R32, R32, R166, RZ ;  /* 0x000000a62020723c */ /* 0x000fee00000018ff */
[----:B------:R-:W4:Y:S01]  /*36a0*/  LDSM.16.M88.4 R164, [R3] ;  /* 0x0000000003a4783b */ /* 0x000f220000000200 */
[-C--:B------:R-:W-:Y:S08]  /*36b0*/  HMMA.16816.F32 R4, R168, R172.reuse, R4 ;  /* 0x000000aca804723c */ /* 0x080ff00000001804 */
[C---:B-1----:R-:W-:Y:S08]  /*36c0*/  HMMA.16816.F32 R8, R176.reuse, R172, R8 ;  /* 0x000000acb008723c */ /* 0x042ff00000001808 */
[-C--:B------:R-:W-:Y:S08]  /*36d0*/  HMMA.16816.F32 R12, R176, R174.reuse, R12 ;  /* 0x000000aeb00c723c */ /* 0x080ff0000000180c */
[C---:B------:R-:W-:Y:S01]  /*36e0*/  HMMA.16816.F32 R16, R168.reuse, R174, R16 ;  /* 0x000000aea810723c */ /* 0x040fe20000001810 */
[----:B------:R-:W-:Y:S07]  /*36f0*/  LDSM.16.M88.4 R172, [R2] ;  /* 0x0000000002ac783b */ /* 0x000fee0000000200 */
[-C--:B---3--:R-:W-:Y:S08]  /*3700*/  HMMA.16816.F32 R20, R168, R180.reuse, R20 ;  /* 0x000000b4a814723c */ /* 0x088ff00000001814 */
[C---:B------:R-:W-:Y:S08]  /*3710*/  HMMA.16816.F32 R24, R176.reuse, R180, R24 ;  /* 0x000000b4b018723c */ /* 0x040ff00000001818 */
[-C--:B------:R-:W-:Y:S01]  /*3720*/  HMMA.16816.F32 R28, R176, R182.reuse, R28 ;  /* 0x000000b6b01c723c */ /* 0x080fe2000000181c */
[----:B------:R-:W1:Y:S07]  /*3730*/  LDSM.16.M88.4 R176, [R212+0xc000] ;  /* 0x00c00000d4b0783b */ /* 0x000e6e0000000200 */
[----:B------:R-:W-:Y:S01]  /*3740*/  HMMA.16816.F32 R32, R168, R182, R32 ;  /* 0x000000b6a820723c */ /* 0x000fe20000001820 */
[----:B------:R-:W3:Y:S07]  /*3750*/  LDSM.16.M88.4 R168, [R212+0xc800] ;  /* 0x00c80000d4a8783b */ /* 0x000eee0000000200 */
[-C--:B----4-:R-:W-:Y:S01]  /*3760*/  HMMA.16816.F32 R4, R164, R184.reuse, R4 ;  /* 0x000000b8a404723c */ /* 0x090fe20000001804 */
[----:B------:R-:W-:Y:S07]  /*3770*/  LDSM.16.M88.4 R180, [R209+0x2000] ;  /* 0x00200000d1b4783b */ /* 0x000fee0000000200 */
[C---:B------:R-:W-:Y:S08]  /*3780*/  HMMA.16816.F32 R8, R188.reuse, R184, R8 ;  /* 0x000000b8bc08723c */ /* 0x040ff00000001808 */
[-C--:B------:R-:W-:Y:S08]  /*3790*/  HMMA.16816.F32 R12, R188, R186.reuse, R12 ;  /* 0x000000babc0c723c */ /* 0x080ff0000000180c */
[C---:B------:R-:W-:Y:S01]  /*37a0*/  HMMA.16816.F32 R16, R164.reuse, R186, R16 ;  /* 0x000000baa410723c */ /* 0x040fe20000001810 */
[----:B------:R-:W4:Y:S07]  /*37b0*/  LDSM.16.M88.4 R184, [R210+0x10000] ;  /* 0x01000000d2b8783b */ /* 0x000f2e0000000200 */
[-C--:B------:R-:W-:Y:S08]  /*37c0*/  HMMA.16816.F32 R20, R164, R192.reuse, R20 ;  /* 0x000000c0a414723c */ /* 0x080ff00000001814 */
[C---:B------:R-:W-:Y:S08]  /*37d0*/  HMMA.16816.F32 R24, R188.reuse, R192, R24 ;  /* 0x000000c0bc18723c */ /* 0x040ff00000001818 */
[-C--:B------:R-:W-:Y:S01]  /*37e0*/  HMMA.16816.F32 R28, R188, R194.reuse, R28 ;  /* 0x000000c2bc1c723c */ /* 0x080fe2000000181c */
[----:B------:R-:W-:Y:S07]  /*37f0*/  LDSM.16.M88.4 R188, [R211+0x10000] ;  /* 0x01000000d3bc783b */ /* 0x000fee0000000200 */
[----:B------:R-:W-:Y:S01]  /*3800*/  HMMA.16816.F32 R32, R164, R194, R32 ;  /* 0x000000c2a420723c */ /* 0x000fe20000001820 */
[----:B------:R-:W2:Y:S07]  /*3810*/  LDSM.16.M88.4 R164, [R210+0x10800] ;  /* 0x01080000d2a4783b */ /* 0x000eae0000000200 */
[-C--:B-1----:R-:W-:Y:S01]  /*3820*/  HMMA.16816.F32 R4, R172, R176.reuse, R4 ;  /* 0x000000b0ac04723c */ /* 0x082fe20000001804 */
[----:B------:R-:W-:Y:S07]  /*3830*/  LDSM.16.M88.4 R192, [R0+0x3000] ;  /* 0x0030000000c0783b */ /* 0x000fee0000000200 */
[C---:B------:R-:W-:Y:S08]  /*3840*/  HMMA.16816.F32 R8, R196.reuse, R176, R8 ;  /* 0x000000b0c408723c */ /* 0x040ff00000001808 */
[-C--:B------:R-:W-:Y:S08]  /*3850*/  HMMA.16816.F32 R12, R196, R178.reuse, R12 ;  /* 0x000000b2c40c723c */ /* 0x080ff0000000180c */
[C---:B------:R-:W-:Y:S01]  /*3860*/  HMMA.16816.F32 R16, R172.reuse, R178, R16 ;  /* 0x000000b2ac10723c */ /* 0x040fe20000001810 */
[----:B------:R-:W1:Y:S07]  /*3870*/  LDSM.16.M88.4 R176, [R0+0x2000] ;  /* 0x0020000000b0783b */ /* 0x000e6e0000000200 */
[-C--:B---3--:R-:W-:Y:S08]  /*3880*/  HMMA.16816.F32 R20, R172, R168.reuse, R20 ;  /* 0x000000a8ac14723c */ /* 0x088ff00000001814 */
[C---:B------:R-:W-:Y:S08]  /*3890*/  HMMA.16816.F32 R24, R196.reuse, R168, R24 ;  /* 0x000000a8c418723c */ /* 0x040ff00000001818 */
[-C--:B------:R-:W-:Y:S01]  /*38a0*/  HMMA.16816.F32 R28, R196, R170.reuse, R28 ;  /* 0x000000aac41c723c */ /* 0x080fe2000000181c */
[----:B------:R-:W-:Y:S07]  /*38b0*/  LDSM.16.M88.4 R196, [R212+0x10000] ;  /* 0x01000000d4c4783b */ /* 0x000fee0000000200 */
[----:B------:R-:W-:Y:S01]  /*38c0*/  HMMA.16816.F32 R32, R172, R170, R32 ;  /* 0x000000aaac20723c */ /* 0x000fe20000001820 */
[----:B------:R-:W3:Y:S07]  /*38d0*/  LDSM.16.M88.4 R168, [R211+0x10800] ;  /* 0x01080000d3a8783b */ /* 0x000eee0000000200 */
[-C--:B----4-:R-:W-:Y:S01]  /*38e0*/  HMMA.16816.F32 R4, R180, R184.reuse, R4 ;  /* 0x000000b8b404723c */ /* 0x090fe20000001804 */
[----:B------:R-:W-:Y:S07]  /*38f0*/  LDSM.16.M88.4 R172, [R213+0x10000] ;  /* 0x01000000d5ac783b */ /* 0x000fee0000000200 */
[C---:B------:R-:W-:Y:S08]  /*3900*/  HMMA.16816.F32 R8, R200.reuse, R184, R8 ;  /* 0x000000b8c808723c */ /* 0x040ff00000001808 */
[-C--:B------:R-:W-:Y:S08]  /*3910*/  HMMA.16816.F32 R12, R200, R186.reuse, R12 ;  /* 0x000000bac80c723c */ /* 0x080ff0000000180c */
[C---:B------:R-:W-:Y:S01]  /*3920*/  HMMA.16816.F32 R16, R180.reuse, R186, R16 ;  /* 0x000000bab410723c */ /* 0x040fe20000001810 */
[----:B------:R-:W-:Y:S07]  /*3930*/  LDSM.16.M88.4 R184, [R213+0x10800] ;  /* 0x01080000d5b8783b */ /* 0x000fee0000000200 */
[-C--:B--2---:R-:W-:Y:S08]  /*3940*/  HMMA.16816.F32 R20, R180, R164.reuse, R20 ;  /* 0x000000a4b414723c */ /* 0x084ff00000001814 */
[C---:B------:R-:W-:Y:S08]  /*3950*/  HMMA.16816.F32 R24, R200.reuse, R164, R24 ;  /* 0x000000a4c818723c */ /* 0x040ff00000001818 */
[-C--:B------:R-:W-:Y:S08]  /*3960*/  HMMA.16816.F32 R28, R200, R166.reuse, R28 ;  /* 0x000000a6c81c723c */ /* 0x080ff0000000181c */
[----:B------:R-:W-:Y:S01]  /*3970*/  HMMA.16816.F32 R32, R180, R166, R32 ;  /* 0x000000a6b420723c */ /* 0x000fe20000001820 */
[----:B------:R-:W2:Y:S07]  /*3980*/  LDSM.16.M88.4 R164, [R3+0x2000] ;  /* 0x0020000003a4783b */ /* 0x000eae0000000200 */
[-C--:B-1----:R-:W-:Y:S01]  /*3990*/  HMMA.16816.F32 R4, R176, R188.reuse, R4 ;  /* 0x000000bcb004723c */ /* 0x082fe20000001804 */
[----:B------:R1:W4:Y:S07]  /*39a0*/  LDSM.16.M88.4 R180, [R3+0x3000] ;  /* 0x0030000003b4783b */ /* 0x00032e0000000200 */
[C---:B------:R-:W-:Y:S08]  /*39b0*/  HMMA.16816.F32 R8, R192.reuse, R188, R8 ;  /* 0x000000bcc008723c */ /* 0x040ff00000001808 */
[-C--:B------:R-:W-:Y:S08]  /*39c0*/  HMMA.16816.F32 R12, R192, R190.reuse, R12 ;  /* 0x000000bec00c723c */ /* 0x080ff0000000180c */
[C---:B------:R-:W-:Y:S01]  /*39d0*/  HMMA.16816.F32 R16, R176.reuse, R190, R16 ;  /* 0x000000beb010723c */ /* 0x040fe20000001810 */
[----:B------:R-:W4:Y:S03]  /*39e0*/  LDSM.16.M88.4 R188, [R2+0x2000] ;  /* 0x0020000002bc783b */ /* 0x000f260000000200 */
[----:B-1----:R-:W-:Y:S04]  /*39f0*/  FMUL.FTZ R3, R244, 1.4426950216293334961 ;  /* 0x3fb8aa3bf4037820 */ /* 0x002fe80000410000 */
[-C--:B---3--:R-:W-:Y:S08]  /*3a00*/  HMMA.16816.F32 R20, R176, R168.reuse, R20 ;  /* 0x000000a8b014723c */ /* 0x088ff00000001814 */
[C---:B------:R-:W-:Y:S07]  /*3a10*/  HMMA.16816.F32 R24, R192.reuse, R168, R24 ;  /* 0x000000a8c018723c */ /* 0x040fee0000001818 */
[----:B------:R-:W-:Y:S01]  /*3a20*/  IMAD.U32 R168, RZ, RZ, UR18 ;  /* 0x00000012ffa87e24 */ /* 0x000fe2000f8e00ff */
[-C--:B------:R-:W-:Y:S04]  /*3a30*/  HMMA.16816.F32 R28, R192, R170.reuse, R28 ;  /* 0x000000aac01c723c */ /* 0x080fe8000000181c */
[----:B------:R-:W-:Y:S01]  /*3a40*/  @P0 IMAD R168, R168, 0x80, R229 ;  /* 0x00000080a8a80824 */ /* 0x000fe200078e02e5 */
[----:B------:R-:W-:Y:S01]  /*3a50*/  PLOP3.LUT P0, PT, PT, PT, UP0, 0x80, 0x0 ;  /* 0x000000000000781c */ /* 0x000fe20003f0f008 */
[----:B------:R-:W-:Y:S02]  /*3a60*/  FMUL.FTZ R169, R243, 1.4426950216293334961 ;  /* 0x3fb8aa3bf3a97820 */ /* 0x000fe40000410000 */
[----:B------:R-:W-:Y:S04]  /*3a70*/  HMMA.16816.F32 R32, R176, R170, R32 ;  /* 0x000000aab020723c */ /* 0x000fe80000001820 */
[C---:B------:R-:W-:Y:S02]  /*3a80*/  @P2 IADD3 R0, R168.reuse, 0x1, RZ ;  /* 0x00000001a8002810 */ /* 0x040fe40007ffe0ff */
[----:B------:R-:W-:Y:S02]  /*3a90*/  @P3 ISETP.GE.AND P3, PT, R168, UR6, PT ;  /* 0x00000006a8003c0c */ /* 0x000fe4000bf66270 */
[-C--:B--2---:R-:W-:Y:S01]  /*3aa0*/  HMMA.16816.F32 R4, R164, R172.reuse, R4 ;  /* 0x000000aca404723c */ /* 0x084fe20000001804 */
[----:B------:R-:W-:Y:S04]  /*3ab0*/  PLOP3.LUT P2, PT, PT, PT, UP0, 0x80, 0x0 ;  /* 0x000000000000781c */ /* 0x000fe80003f4f008 */
[----:B------:R-:W-:Y:S02]  /*3ac0*/  FSEL R169, R169, RZ, P4 ;  /* 0x000000ffa9a97208 */ /* 0x000fe40002000000 */
[----:B------:R-:W-:Y:S01]  /*3ad0*/  @P5 ISETP.GE.AND P5, PT, R0, UR6, PT ;  /* 0x0000000600005c0c */ /* 0x000fe2000bfa6270 */
[C---:B----4-:R-:W-:Y:S04]  /*3ae0*/  HMMA.16816.F32 R8, R180.reuse, R172, R8 ;  /* 0x000000acb408723c */ /* 0x050fe80000001808 */
[----:B------:R-:W-:Y:S01]  /*3af0*/  FSETP.NEU.FTZ.AND P4, PT, R244, -INF , PT ;  /* 0xff800000f400780b */ /* 0x000fe20003f9d000 */
[----:B------:R-:W-:Y:S03]  /*3b00*/  FMUL.FTZ R0, R242, 1.4426950216293334961 ;  /* 0x3fb8aa3bf2007820 */ /* 0x000fe60000410000 */
[-C--:B------:R-:W-:Y:S04]  /*3b10*/  HMMA.16816.F32 R12, R180, R174.reuse, R12 ;  /* 0x000000aeb40c723c */ /* 0x080fe8000000180c */
[----:B------:R-:W-:Y:S02]  /*3b20*/  FSEL R3, R3, RZ, P4 ;  /* 0x000000ff03037208 */ /* 0x000fe40002000000 */
[----:B------:R-:W-:Y:S02]  /*3b30*/  PLOP3.LUT P4, PT, PT, PT, UP0, 0x80, 0x0 ;  /* 0x000000000000781c */ /* 0x000fe40003f8f008 */
[C---:B------:R-:W-:Y:S08]  /*3b40*/  HMMA.16816.F32 R16, R164.reuse, R174, R16 ;  /* 0x000000aea410723c */ /* 0x040ff00000001810 */
[-C--:B------:R-:W-:Y:S08]  /*3b50*/  HMMA.16816.F32 R20, R164, R184.reuse, R20 ;  /* 0x000000b8a414723c */ /* 0x080ff00000001814 */
[C---:B------:R-:W-:Y:S07]  /*3b60*/  HMMA.16816.F32 R24, R180.reuse, R184, R24 ;  /* 0x000000b8b418723c */ /* 0x040fee0000001818 */
[----:B------:R-:W-:Y:S01]  /*3b70*/  IMAD.MOV.U32 R184, RZ, RZ, 0x40 ;  /* 0x00000040ffb87424 */ /* 0x000fe200078e00ff */
[-C--:B------:R-:W-:Y:S08]  /*3b80*/  HMMA.16816.F32 R28, R180, R186.reuse, R28 ;  /* 0x000000bab41c723c */ /* 0x080ff0000000181c */
[----:B------:R-:W-:Y:S01]  /*3b90*/  HMMA.16816.F32 R32, R164, R186, R32 ;  /* 0x000000baa420723c */ /* 0x000fe20000001820 */
[----:B------:R1:W2:Y:S07]  /*3ba0*/  LDSM.16.M88.4 R164, [R2+0x3000] ;  /* 0x0030000002a4783b */ /* 0x0002ae0000000200 */
[-C--:B------:R-:W-:Y:S05]  /*3bb0*/  HMMA.16816.F32 R4, R188, R196.reuse, R4 ;  /* 0x000000c4bc04723c */ /* 0x080fea0000001804 */
[----:B-1----:R-:W-:Y:S11]  /*3bc0*/  FMUL.FTZ R2, R241, 1.4426950216293334961 ;  /* 0x3fb8aa3bf1027820 */ /* 0x002ff60000410000 */
[----:B------:R-:W-:Y:S08]  /*3bd0*/  @!UPT UIADD3 URZ, URZ, URZ, URZ ;  /* 0x0000003f3f3ff290 */ /* 0x000ff0000fffe03f */
[----:B------:R-:W-:Y:S02]  /*3be0*/  @P0 FSEL R4, R4, -INF , !P3 ;  /* 0xff80000004040808 */ /* 0x000fe40005800000 */
[----:B------:R-:W-:Y:S02]  /*3bf0*/  PLOP3.LUT P0, PT, PT, PT, UP0, 0x80, 0x0 ;  /* 0x000000000000781c */ /* 0x000fe40003f0f008 */
[----:B------:R-:W-:Y:S01]  /*3c00*/  @P2 FSEL R5, R5, -INF , !P5 ;  /* 0xff80000005052808 */ /* 0x000fe20006800000 */
[--C-:B------:R-:W-:Y:S01]  /*3c10*/  FFMA.FTZ R4, R4, c[0x0][0x23c], -R169.reuse ;  /* 0x00008f0004047a23 */ /* 0x100fe200000108a9 */
[----:B------:R-:W-:Y:S01]  /*3c20*/  PLOP3.LUT P2, PT, PT, PT, UP0, 0x80, 0x0 ;  /* 0x000000000000781c */ /* 0x000fe20003f4f008 */
[C---:B--2---:R-:W-:Y:S02]  /*3c30*/  HMMA.16816.F32 R8, R164.reuse, R196, R8 ;  /* 0x000000c4a408723c */ /* 0x044fe40000001808 */
[----:B------:R1:W-:Y:S02]  /*3c40*/  MUFU.EX2 R202, R4 ;  /* 0x0000000400ca7308 */ /* 0x0003e40000000800 */
[----:B------:R-:W-:Y:S04]  /*3c50*/  FFMA.FTZ R5, R5, c[0x0][0x23c], -R169 ;  /* 0x00008f0005057a23 */ /* 0x000fe800000108a9 */
[----:B------:R-:W-:Y:S01]  /*3c60*/  @P0 FSEL R6, R6, -INF , !P3 ;  /* 0xff80000006060808 */ /* 0x000fe20005800000 */
[-C--:B------:R-:W-:Y:S01]  /*3c70*/  HMMA.16816.F32 R12, R164, R198.reuse, R12 ;  /* 0x000000c6a40c723c */ /* 0x080fe2000000180c */
[----:B------:R-:W-:Y:S02]  /*3c80*/  PLOP3.LUT P0, PT, PT, PT, UP0, 0x80, 0x0 ;  /* 0x000000000000781c */ /* 0x000fe40003f0f008 */
[----:B------:R-:W-:Y:S01]  /*3c90*/  MUFU.EX2 R197, R5 ;  /* 0x0000000500c57308 */ /* 0x000fe20000000800 */
[----:B------:R-:W-:Y:S01]  /*3ca0*/  @P2 FSEL R7, R7, -INF , !P5 ;  /* 0xff80000007072808 */ /* 0x000fe20006800000 */
[--C-:B------:R-:W-:Y:S01]  /*3cb0*/  FFMA.FTZ R6, R6, c[0x0][0x23c], -R3.reuse ;  /* 0x00008f0006067a23 */ /* 0x100fe20000010803 */
[----:B------:R-:W-:Y:S02]  /*3cc0*/  FSETP.NEU.FTZ.AND P2, PT, R241, -INF , PT ;  /* 0xff800000f100780b */ /* 0x000fe40003f5d000 */
[C---:B------:R-:W-:Y:S04]  /*3cd0*/  HMMA.16816.F32 R16, R188.reuse, R198, R16 ;  /* 0x000000c6bc10723c */ /* 0x040fe80000001810 */
[----:B------:R-:W-:Y:S01]  /*3ce0*/  FSEL R2, R2, RZ, P2 ;  /* 0x000000ff02027208 */ /* 0x000fe20001000000 */
[----:B------:R-:W-:Y:S01]  /*3cf0*/  FFMA.FTZ R7, R7, c[0x0][0x23c], -R3 ;  /* 0x00008f0007077a23 */ /* 0x000fe20000010803 */
[----:B------:R-:W-:Y:S01]  /*3d00*/  PLOP3.LUT P2, PT, PT, PT, UP0, 0x80, 0x0 ;  /* 0x000000000000781c */ /* 0x000fe20003f4f008 */
[----:B------:R-:W-:Y:S01]  /*3d10*/  MUFU.EX2 R180, R6 ;  /* 0x0000000600b47308 */ /* 0x000fe20000000800 */
[----:B------:R-:W-:Y:S02]  /*3d20*/  @P0 FSEL R8, R8, -INF , !P3 ;  /* 0xff80000008080808 */ /* 0x000fe40005800000 */
[----:B------:R-:W-:Y:S02]  /*3d30*/  PLOP3.LUT P0, PT, PT, PT, UP0, 0x80, 0x0 ;  /* 0x000000000000781c */ /* 0x000fe40003f0f008 */
[----:B------:R-:W-:Y:S01]  /*3d40*/  @P4 FSEL R9, R9, -INF , !P5 ;  /* 0xff80000009094808 */ /* 0x000fe20006800000 */
[--C-:B------:R-:W-:Y:S01]  /*3d50*/  FFMA.FTZ R8, R8, c[0x0][0x23c], -R2.reuse ;  /* 0x00008f0008087a23 */ /* 0x100fe20000010802 */
[----:B------:R-:W-:Y:S02]  /*3d60*/  FSETP.NEU.FTZ.AND P4, PT, R242, -INF , PT ;  /* 0xff800000f200780b */ /* 0x000fe40003f9d000 */
[----:B------:R-:W-:Y:S01]  /*3d70*/  SEL R196, R184, 0xffffffc0, !P1 ;  /* 0xffffffc0b8c47807 */ /* 0x000fe20004800000 */
[----:B------:R2:W3:Y:S01]  /*3d80*/  MUFU.EX2 R234, R7 ;  /* 0x0000000700ea7308 */ /* 0x0004e20000000800 */
[----:B------:R-:W-:Y:S01]  /*3d90*/  FSEL R0, R0, RZ, P4 ;  /* 0x000000ff00007208 */ /* 0x000fe20002000000 */
[----:B------:R-:W-:Y:S01]  /*3da0*/  FFMA.FTZ R9, R9, c[0x0][0x23c], -R2 ;  /* 0x00008f0009097a23 */ /* 0x000fe20000010802 */
[----:B------:R-:W-:Y:S01]  /*3db0*/  @P2 FSEL R10, R10, -INF , !P3 ;  /* 0xff8000000a0a2808 */ /* 0x000fe20005800000 */
[----:B------:R-:W-:Y:S01]  /*3dc0*/  IMAD.IADD R184, R196, 0x1, R207 ;  /* 0x00000001c4b87824 */ /* 0x000fe200078e02cf */
[----:B------:R-:W-:Y:S02]  /*3dd0*/  PLOP3.LUT P3, PT, PT, PT, UP0, 0x80, 0x0 ;  /* 0x000000000000781c */ /* 0x000fe40003f6f008 */
[----:B------:R-:W-:Y:S01]  /*3de0*/  PLOP3.LUT P4, PT, PT, PT, UP0, 0x80, 0x0 ;  /* 0x000000000000781c */ /* 0x000fe20003f8f008 */
[--C-:B------:R-:W-:Y:S01]  /*3df0*/  FFMA.FTZ R10, R10, c[0x0][0x23c], -R0.reuse ;  /* 0x00008f000a0a7a23 */ /* 0x100fe20000010800 */
[----:B------:R-:W-:Y:S01]  /*3e00*/  PLOP3.LUT P2, PT, PT, PT, UP0, 0x80, 0x0 ;  /* 0x000000000000781c */ /* 0x000fe20003f4f008 */
[----:B------:R4:W-:Y:S01]  /*3e10*/  MUFU.EX2 R238, R8 ;  /* 0x0000000800ee7308 */ /* 0x0009e20000000800 */
[----:B-1----:R-:W-:Y:S02]  /*3e20*/  @P0 IADD3 R4, R168, 0x8, RZ ;  /* 0x00000008a8040810 */ /* 0x002fe40007ffe0ff */
[----:B------:R-:W-:Y:S02]  /*3e30*/  PLOP3.LUT P0, PT, PT, PT, UP0, 0x80, 0x0 ;  /* 0x000000000000781c */ /* 0x000fe40003f0f008 */
[----:B------:R-:W-:Y:S03]  /*3e40*/  @P6 ISETP.GE.AND P6, PT, R4, UR6, PT ;  /* 0x0000000604006c0c */ /* 0x000fe6000bfc6270 */
[----:B------:R-:W-:Y:S02]  /*3e50*/  @P3 IADD3 R4, R168, 0x9, RZ ;  /* 0x00000009a8043810 */ /* 0x000fe40007ffe0ff */
[----:B------:R-:W-:Y:S01]  /*3e60*/  PLOP3.LUT P3, PT, PT, PT, UP0, 0x80, 0x0 ;  /* 0x000000000000781c */ /* 0x000fe20003f6f008 */
[----:B------:R-:W-:Y:S01]  /*3e70*/  MUFU.EX2 R237, R9 ;  /* 0x0000000900ed7308 */ /* 0x000fe20000000800 */
[----:B------:R-:W-:Y:S02]  /*3e80*/  @P4 ISETP.GE.AND P4, PT, R4, UR6, PT ;  /* 0x0000000604004c0c */ /* 0x000fe4000bf86270 */
[----:B------:R-:W-:Y:S01]  /*3e90*/  @P2 FSEL R11, R11, -INF , !P5 ;  /* 0xff8000000b0b2808 */ /* 0x000fe20006800000 */
[----:B--2---:R-:W1:Y:S01]  /*3ea0*/  LDSM.16.M88.4 R4, [R212+0x10800] ;  /* 0x01080000d404783b */ /* 0x004e620000000200 */
[----:B------:R-:W-:Y:S02]  /*3eb0*/  PLOP3.LUT P2, PT, PT, PT, UP0, 0x80, 0x0 ;  /* 0x000000000000781c */ /* 0x000fe40003f4f008 */
[----:B------:R-:W-:Y:S01]  /*3ec0*/  @P0 FSEL R12, R12, -INF , !P6 ;  /* 0xff8000000c0c0808 */ /* 0x000fe20007000000 */
[----:B------:R-:W-:Y:S01]  /*3ed0*/  FFMA.FTZ R11, R11, c[0x0][0x23c], -R0 ;  /* 0x00008f000b0b7a23 */ /* 0x000fe20000010800 */
[----:B------:R-:W-:Y:S01]  /*3ee0*/  PLOP3.LUT P0, PT, PT, PT, UP0, 0x80, 0x0 ;  /* 0x000000000000781c */ /* 0x000fe20003f0f008 */
[----:B------:R-:W-:Y:S01]  /*3ef0*/  MUFU.EX2 R240, R10 ;  /* 0x0000000a00f07308 */ /* 0x000fe20000000800 */
[----:B------:R-:W-:Y:S01]  /*3f00*/  PLOP3.LUT P5, PT, PT, PT, UP0, 0x80, 0x0 ;  /* 0x000000000000781c */ /* 0x000fe20003faf008 */
[--C-:B------:R-:W-:Y:S01]  /*3f10*/  FFMA.FTZ R12, R12, c[0x0][0x23c], -R2.reuse ;  /* 0x00008f000c0c7a23 */ /* 0x100fe20000010802 */
[----:B------:R-:W-:Y:S02]  /*3f20*/  @P3 FSEL R18, R18, -INF , !P6 ;  /* 0xff80000012123808 */ /* 0x000fe40007000000 */
[----:B------:R-:W-:Y:S03]  /*3f30*/  PLOP3.LUT P3, PT, PT, PT, UP0, 0x80, 0x0 ;  /* 0x000000000000781c */ /* 0x000fe60003f6f008 */
[----:B------:R-:W-:Y:S01]  /*3f40*/  @P2 FSEL R13, R13, -INF , !P4 ;  /* 0xff8000000d0d2808 */ /* 0x000fe20006000000 */
[----:B------:R-:W-:Y:S01]  /*3f50*/  FFMA.FTZ R18, R18, c[0x0][0x23c], -R3 ;  /* 0x00008f0012127a23 */ /* 0x000fe20000010803 */
[----:B------:R-:W-:Y:S01]  /*3f60*/  PLOP3.LUT P2, PT, PT, PT, UP0, 0x80, 0x0 ;  /* 0x000000000000781c */ /* 0x000fe20003f4f008 */
[----:B------:R-:W-:Y:S01]  /*3f70*/  MUFU.EX2 R239, R11 ;  /* 0x0000000b00ef7308 */ /* 0x000fe20000000800 */
[----:B------:R-:W-:Y:S01]  /*3f80*/  @P0 FSEL R14, R14, -INF , !P6 ;  /* 0xff8000000e0e0808 */ /* 0x000fe20007000000 */
[----:B------:R-:W-:Y:S01]  /*3f90*/  FFMA.FTZ R13, R13, c[0x0][0x23c], -R2 ;  /* 0x00008f000d0d7a23 */ /* 0x000fe20000010802 */
[----:B------:R-:W-:Y:S03]  /*3fa0*/  PLOP3.LUT P0, PT, PT, PT, UP0, 0x80, 0x0 ;  /* 0x000000000000781c */ /* 0x000fe60003f0f008 */
[--C-:B------:R-:W-:Y:S04]  /*3fb0*/  FFMA.FTZ R14, R14, c[0x0][0x23c], -R0.reuse ;  /* 0x00008f000e0e7a23 */ /* 0x100fe80000010800 */
[----:B------:R-:W-:Y:S02]  /*3fc0*/  MUFU.EX2 R203, R18 ;  /* 0x0000001200cb7308 */ /* 0x000fe40000000800 */
[----:B------:R-:W-:Y:S02]  /*3fd0*/  @P2 FSEL R15, R15, -INF , !P4 ;  /* 0xff8000000f0f2808 */ /* 0x000fe40006000000 */
[----:B------:R-:W-:Y:S02]  /*3fe0*/  PLOP3.LUT P2, PT, PT, PT, UP0, 0x80, 0x0 ;  /* 0x000000000000781c */ /* 0x000fe40003f4f008 */
[----:B------:R-:W-:Y:S01]  /*3ff0*/  @P0 FSEL R16, R16, -INF , !P6 ;  /* 0xff80000010100808 */ /* 0x000fe20007000000 */
[----:B------:R-:W-:Y:S01]  /*4000*/  FFMA.FTZ R15, R15, c[0x0][0x23c], -R0 ;  /* 0x00008f000f0f7a23 */ /* 0x000fe20000010800 */
[----:B------:R-:W-:Y:S02]  /*4010*/  PLOP3.LUT P0, PT, PT, PT, UP0, 0x80, 0x0 ;  /* 0x000000000000781c */ /* 0x000fe40003f0f008 */
[----:B------:R-:W-:Y:S01]  /*4020*/  PLOP3.LUT P6, PT, PT, PT, UP0, 0x80, 0x0 ;  /* 0x000000000000781c */ /* 0x000fe20003fcf008 */
[--C-:B------:R-:W-:Y:S01]  /*4030*/  FFMA.FTZ R16, R16, c[0x0][0x23c], -R169.reuse ;  /* 0x00008f0010107a23 */ /* 0x100fe200000108a9 */
[----:B------:R-:W-:Y:S01]  /*4040*/  MUFU.EX2 R233, R12 ;  /* 0x0000000c00e97308 */ /* 0x000fe20000000800 */
[-C--:B-1----:R-:W-:Y:S04]  /*4050*/  HMMA.16816.F32 R20, R188, R4.reuse, R20 ;  /* 0x00000004bc14723c */ /* 0x082fe80000001814 */
[----:B------:R-:W-:Y:S02]  /*4060*/  @P2 FSEL R17, R17, -INF , !P4 ;  /* 0xff80000011112808 */ /* 0x000fe40006000000 */
[----:B------:R-:W-:Y:S02]  /*4070*/  PLOP3.LUT P2, PT, PT, PT, UP0, 0x80, 0x0 ;  /* 0x000000000000781c */ /* 0x000fe40003f4f008 */
[C---:B------:R-:W-:Y:S01]  /*4080*/  HMMA.16816.F32 R24, R164.reuse, R4, R24 ;  /* 0x00000004a418723c */ /* 0x040fe20000001818 */
[----:B------:R-:W-:Y:S03]  /*4090*/  MUFU.EX2 R200, R16 ;  /* 0x0000001000c87308 */ /* 0x000fe60000000800 */
[----:B----4-:R-:W-:Y:S01]  /*40a0*/  @P0 IADD3 R8, R168, 0x10, RZ ;  /* 0x00000010a8080810 */ /* 0x010fe20007ffe0ff */
[----:B------:R-:W-:Y:S01]  /*40b0*/  FFMA.FTZ R17, R17, c[0x0][0x23c], -R169 ;  /* 0x00008f0011117a23 */ /* 0x000fe200000108a9 */
[----:B------:R-:W-:Y:S02]  /*40c0*/  PLOP3.LUT P0, PT, PT, PT, UP0, 0x80, 0x0 ;  /* 0x000000000000781c */ /* 0x000fe40003f0f008 */
[-C--:B------:R-:W-:Y:S03]  /*40d0*/  HMMA.16816.F32 R28, R164, R6.reuse, R28 ;  /* 0x00000006a41c723c */ /* 0x080fe6000000181c */
[----:B------:R-:W-:Y:S01]  /*40e0*/  @P5 ISETP.GE.AND P5, PT, R8, UR6, PT ;  /* 0x0000000608005c0c */ /* 0x000fe2000bfa6270 */
[----:B------:R-:W-:Y:S01]  /*40f0*/  MUFU.EX2 R198, R17 ;  /* 0x0000001100c67308 */ /* 0x000fe20000000800 */
[----:B------:R-:W-:Y:S02]  /*4100*/  @P3 IADD3 R8, R168, 0x11, RZ ;  /* 0x00000011a8083810 */ /* 0x000fe40007ffe0ff */
[----:B------:R-:W-:Y:S01]  /*4110*/  @P2 FSEL R19, R19, -INF , !P4 ;  /* 0xff80000013132808 */ /* 0x000fe20006000000 */
[----:B------:R-:W-:Y:S01]  /*4120*/  HMMA.16816.F32 R32, R188, R6, R32 ;  /* 0x00000006bc20723c */ /* 0x000fe20000001820 */
[----:B------:R-:W-:Y:S02]  /*4130*/  PLOP3.LUT P2, PT, PT, PT, UP0, 0x80, 0x0 ;  /* 0x000000000000781c */ /* 0x000fe40003f4f008 */
[----:B------:R-:W-:Y:S01]  /*4140*/  PLOP3.LUT P4, PT, PT, PT, UP0, 0x80, 0x0 ;  /* 0x000000000000781c */ /* 0x000fe20003f8f008 */
[----:B------:R-:W-:Y:S01]  /*4150*/  FFMA.FTZ R19, R19, c[0x0][0x23c], -R3 ;  /* 0x00008f0013137a23 */ /* 0x000fe20000010803 */
[----:B------:R-:W-:Y:S01]  /*4160*/  @P6 ISETP.GE.AND P6, PT, R8, UR6, PT ;  /* 0x0000000608006c0c */ /* 0x000fe2000bfc6270 */
[----:B------:R-:W1:Y:S01]  /*4170*/  MUFU.EX2 R232, R13 ;  /* 0x0000000d00e87308 */ /* 0x000e620000000800 */
[----:B------:R-:W-:Y:S02]  /*4180*/  PLOP3.LUT P3, PT, PT, PT, UP0, 0x80, 0x0 ;  /* 0x000000000000781c */ /* 0x000fe40003f6f008 */
[----:B------:R-:W-:Y:S02]  /*4190*/  @P0 FSEL R20, R20, -INF , !P5 ;  /* 0xff80000014140808 */ /* 0x000fe40006800000 */
[----:B------:R-:W-:Y:S02]  /*41a0*/  PLOP3.LUT P0, PT, PT, PT, UP0, 0x80, 0x0 ;  /* 0x000000000000781c */ /* 0x000fe40003f0f008 */
[----:B---3--:R-:W-:Y:S01]  /*41b0*/  F2FP.PACK_AB R5, R234, R180 ;  /* 0x000000b4ea05723e */ /* 0x008fe200000000ff */
[--C-:B------:R-:W-:Y:S02]  /*41c0*/  FFMA.FTZ R20, R20, c[0x0][0x23c], -R169.reuse ;  /* 0x00008f0014147a23 */ /* 0x100fe400000108a9 */
[----:B------:R-:W-:Y:S01]  /*41d0*/  @P4 IADD3 R4, R168, 0x18, RZ ;  /* 0x00000018a8044810 */ /* 0x000fe20007ffe0ff */
[----:B------:R-:W2:Y:S01]  /*41e0*/  MUFU.EX2 R201, R19 ;  /* 0x0000001300c97308 */ /* 0x000ea20000000800 */
[----:B------:R-:W-:Y:S01]  /*41f0*/  @P2 FSEL R21, R21, -INF , !P6 ;  /* 0xff80000015152808 */ /* 0x000fe20007000000 */
[----:B------:R1:W-:Y:S01]  /*4200*/  STS [R224+0x20400], R5 ;  /* 0x02040005e0007388 */ /* 0x0003e20000000800 */
[----:B------:R-:W-:Y:S02]  /*4210*/  PLOP3.LUT P2, PT, PT, PT, UP0, 0x80, 0x0 ;  /* 0x000000000000781c */ /* 0x000fe40003f4f008 */
[----:B------:R-:W-:Y:S01]  /*4220*/  PLOP3.LUT P4, PT, PT, PT, UP0, 0x80, 0x0 ;  /* 0x000000000000781c */ /* 0x000fe20003f8f008 */
[----:B------:R-:W-:Y:S01]  /*4230*/  FFMA.FTZ R21, R21, c[0x0][0x23c], -R169 ;  /* 0x00008f0015157a23 */ /* 0x000fe200000108a9 */
[----:B------:R-:W-:Y:S02]  /*4240*/  @P0 FSEL R22, R22, -INF , !P5 ;  /* 0xff80000016160808 */ /* 0x000fe40006800000 */
[----:B------:R-:W-:Y:S01]  /*4250*/  PLOP3.LUT P0, PT, PT, PT, UP0, 0x80, 0x0 ;  /* 0x000000000000781c */ /* 0x000fe20003f0f008 */
[----:B------:R-:W-:Y:S01]  /*4260*/  MUFU.EX2 R236, R14 ;  /* 0x0000000e00ec7308 */ /* 0x000fe20000000800 */
[----:B------:R-:W-:Y:S01]  /*4270*/  @P3 FSEL R24, R24, -INF , !P5 ;  /* 0xff80000018183808 */ /* 0x000fe20006800000 */
[--C-:B------:R-:W-:Y:S01]  /*4280*/  FFMA.FTZ R22, R22, c[0x0][0x23c], -R3.reuse ;  /* 0x00008f0016167a23 */ /* 0x100fe20000010803 */
[----:B------:R-:W-:Y:S03]  /*4290*/  PLOP3.LUT P3, PT, PT, PT, UP0, 0x80, 0x0 ;  /* 0x000000000000781c */ /* 0x000fe60003f6f008 */
[----:B------:R-:W-:Y:S01]  /*42a0*/  @P2 FSEL R23, R23, -INF , !P6 ;  /* 0xff80000017172808 */ /* 0x000fe20007000000 */
[--C-:B------:R-:W-:Y:S01]  /*42b0*/  FFMA.FTZ R24, R24, c[0x0][0x23c], -R2.reuse ;  /* 0x00008f0018187a23 */ /* 0x100fe20000010802 */
[----:B------:R-:W-:Y:S02]  /*42c0*/  PLOP3.LUT P2, PT, PT, PT, UP0, 0x80, 0x0 ;  /* 0x000000000000781c */ /* 0x000fe40003f4f008 */
[----:B------:R-:W-:Y:S01]  /*42d0*/  MUFU.EX2 R235, R15 ;  /* 0x0000000f00eb7308 */ /* 0x000fe20000000800 */
[----:B------:R-:W-:Y:S01]  /*42e0*/  FFMA.FTZ R23, R23, c[0x0][0x23c], -R3 ;  /* 0x00008f0017177a23 */ /* 0x000fe20000010803 */
[----:B------:R-:W-:Y:S02]  /*42f0*/  @P0 FSEL R25, R25, -INF , !P6 ;  /* 0xff80000019190808 */ /* 0x000fe40007000000 */
[----:B------:R-:W-:Y:S03]  /*4300*/  PLOP3.LUT P0, PT, PT, PT, UP0, 0x80, 0x0 ;  /* 0x000000000000781c */ /* 0x000fe60003f0f008 */
[----:B------:R-:W-:Y:S01]  /*4310*/  FFMA.FTZ R25, R25, c[0x0][0x23c], -R2 ;  /* 0x00008f0019197a23 */ /* 0x000fe20000010802 */
[----:B-1----:R-:W-:Y:S02]  /*4320*/  F2FP.PACK_AB R5, R232, R233 ;  /* 0x000000e9e805723e */ /* 0x002fe400000000ff */
[----:B------:R-:W-:Y:S01]  /*4330*/  MUFU.EX2 R193, R20 ;  /* 0x0000001400c17308 */ /* 0x000fe20000000800 */
[----:B------:R-:W-:Y:S02]  /*4340*/  @P2 FSEL R26, R26, -INF , !P5 ;  /* 0xff8000001a1a2808 */ /* 0x000fe40006800000 */
[----:B------:R-:W-:Y:S02]  /*4350*/  PLOP3.LUT P2, PT, PT, PT, UP0, 0x80, 0x0 ;  /* 0x000000000000781c */ /* 0x000fe40003f4f008 */
[----:B------:R-:W-:Y:S01]  /*4360*/  @P3 ISETP.GE.AND P5, PT, R4, UR6, PT ;  /* 0x0000000604003c0c */ /* 0x000fe2000bfa6270 */
[--C-:B------:R-:W-:Y:S01]  /*4370*/  FFMA.FTZ R26, R26, c[0x0][0x23c], -R0.reuse ;  /* 0x00008f001a1a7a23 */ /* 0x100fe20000010800 */
[----:B------:R-:W-:Y:S02]  /*4380*/  @P0 FSEL R27, R27, -INF , !P6 ;  /* 0xff8000001b1b0808 */ /* 0x000fe40007000000 */
[----:B------:R-:W-:Y:S01]  /*4390*/  PLOP3.LUT P0, PT, PT, PT, UP0, 0x80, 0x0 ;  /* 0x000000000000781c */ /* 0x000fe20003f0f008 */
[----:B------:R-:W-:Y:S01]  /*43a0*/  MUFU.EX2 R192, R21 ;  /* 0x0000001500c07308 */ /* 0x000fe20000000800 */
[----:B------:R-:W-:Y:S01]  /*43b0*/  PLOP3.LUT P3, PT, PT, PT, UP0, 0x80, 0x0 ;  /* 0x000000000000781c */ /* 0x000fe20003f6f008 */
[----:B------:R-:W-:Y:S01]  /*43c0*/  FFMA.FTZ R27, R27, c[0x0][0x23c], -R0 ;  /* 0x00008f001b1b7a23 */ /* 0x000fe20000010800 */
[----:B------:R-:W-:Y:S03]  /*43d0*/  F2FP.PACK_AB R4, R237, R238 ;  /* 0x000000eeed04723e */ /* 0x000fe600000000ff */
[----:B------:R-:W-:Y:S02]  /*43e0*/  @P2 IADD3 R168, R168, 0x19, RZ ;  /* 0x00000019a8a82810 */ /* 0x000fe40007ffe0ff */
[----:B------:R-:W-:Y:S02]  /*43f0*/  PLOP3.LUT P2, PT, PT, PT, UP0, 0x80, 0x0 ;  /* 0x000000000000781c */ /* 0x000fe40003f4f008 */
[----:B------:R-:W-:Y:S01]  /*4400*/  @P4 ISETP.GE.AND P4, PT, R168, UR6, PT ;  /* 0x00000006a8004c0c */ /* 0x000fe2000bf86270 */
[----:B------:R-:W-:Y:S03]  /*4410*/  MUFU.EX2 R195, R22 ;  /* 0x0000001600c37308 */ /* 0x000fe60000000800 */
[----:B------:R-:W-:Y:S05]  /*4420*/  @P3 FSEL R28, R28, -INF , !P5 ;  /* 0xff8000001c1c3808 */ /* 0x000fea0006800000 */
[----:B------:R-:W-:Y:S02]  /*4430*/  FFMA.FTZ R28, R28, c[0x0][0x23c], -R2 ;  /* 0x00008f001c1c7a23 */ /* 0x000fe40000010802 */
[----:B------:R-:W-:Y:S01]  /*4440*/  @P2 FSEL R30, R30, -INF , !P5 ;  /* 0xff8000001e1e2808 */ /* 0x000fe20006800000 */
[----:B------:R-:W1:Y:S01]  /*4450*/  MUFU.EX2 R194, R23 ;  /* 0x0000001700c27308 */ /* 0x000e620000000800 */
[----:B------:R-:W-:Y:S02]  /*4460*/  @P0 FSEL R29, R29, -INF , !P4 ;  /* 0xff8000001d1d0808 */ /* 0x000fe40006000000 */
[----:B------:R-:W-:Y:S01]  /*4470*/  PLOP3.LUT P0, PT, PT, PT, UP0, 0x80, 0x0 ;  /* 0x000000000000781c */ /* 0x000fe20003f0f008 */
[----:B------:R-:W-:Y:S01]  /*4480*/  FFMA.FTZ R30, R30, c[0x0][0x23c], -R0 ;  /* 0x00008f001e1e7a23 */ /* 0x000fe20000010800 */
[----:B------:R-:W-:Y:S01]  /*4490*/  PLOP3.LUT P2, PT, PT, PT, UP0, 0x80, 0x0 ;  /* 0x000000000000781c */ /* 0x000fe20003f4f008 */
[----:B------:R-:W-:Y:S04]  /*44a0*/  FFMA.FTZ R2, R29, c[0x0][0x23c], -R2 ;  /* 0x00008f001d027a23 */ /* 0x000fe80000010802 */
[----:B------:R3:W-:Y:S06]  /*44b0*/  MUFU.EX2 R187, R2 ;  /* 0x0000000200bb7308 */ /* 0x0007ec0000000800 */
[----:B------:R-:W-:Y:S02]  /*44c0*/  @P0 FSEL R32, R32, -INF , !P5 ;  /* 0xff80000020200808 */ /* 0x000fe40006800000 */
[----:B------:R-:W-:Y:S02]  /*44d0*/  PLOP3.LUT P0, PT, PT, PT, UP0, 0x80, 0x0 ;  /* 0x000000000000781c */ /* 0x000fe40003f0f008 */
[----:B------:R-:W-:Y:S01]  /*44e0*/  @P2 FSEL R33, R33, -INF , !P4 ;  /* 0xff80000021212808 */ /* 0x000fe20006000000 */
[--C-:B------:R-:W-:Y:S01]  /*44f0*/  FFMA.FTZ R32, R32, c[0x0][0x23c], -R169.reuse ;  /* 0x00008f0020207a23 */ /* 0x100fe200000108a9 */
[----:B------:R-:W-:Y:S01]  /*4500*/  PLOP3.LUT P2, PT, PT, PT, UP0, 0x80, 0x0 ;  /* 0x000000000000781c */ /* 0x000fe20003f4f008 */
[----:B------:R-:W-:Y:S02]  /*4510*/  MUFU.EX2 R230, R24 ;  /* 0x0000001800e67308 */ /* 0x000fe40000000800 */
[----:B------:R-:W-:Y:S06]  /*4520*/  FFMA.FTZ R169, R33, c[0x0][0x23c], -R169 ;  /* 0x00008f0021a97a23 */ /* 0x000fec00000108a9 */
[----:B------:R-:W-:Y:S02]  /*4530*/  @P0 FSEL R34, R34, -INF , !P5 ;  /* 0xff80000022220808 */ /* 0x000fe40006800000 */
[----:B------:R-:W-:Y:S01]  /*4540*/  PLOP3.LUT P0, PT, PT, PT, UP0, 0x80, 0x0 ;  /* 0x000000000000781c */ /* 0x000fe20003f0f008 */
[----:B------:R-:W-:Y:S01]  /*4550*/  MUFU.EX2 R181, R32 ;  /* 0x0000002000b57308 */ /* 0x000fe20000000800 */
[----:B---3--:R-:W-:Y:S01]  /*4560*/  F2FP.PACK_AB R2, R197, R202 ;  /* 0x000000cac502723e */ /* 0x008fe200000000ff */
[--C-:B------:R-:W-:Y:S01]  /*4570*/  FFMA.FTZ R34, R34, c[0x0][0x23c], -R3.reuse ;  /* 0x00008f0022227a23 */ /* 0x100fe20000010803 */
[----:B------:R-:W-:Y:S03]  /*4580*/  @P2 FSEL R35, R35, -INF , !P4 ;  /* 0xff80000023232808 */ /* 0x000fe60006000000 */
[----:B------:R3:W-:Y:S02]  /*4590*/  STS [R224+0x20000], R2 ;  /* 0x02000002e0007388 */ /* 0x0007e40000000800 */
[----:B------:R-:W-:Y:S02]  /*45a0*/  FFMA.FTZ R3, R35, c[0x0][0x23c], -R3 ;  /* 0x00008f0023037a23 */ /* 0x000fe40000010803 */
[----:B------:R-:W4:Y:S02]  /*45b0*/  MUFU.EX2 R182, R169 ;  /* 0x000000a900b67308 */ /* 0x000f240000000800 */
[----:B------:R-:W-:Y:S05]  /*45c0*/  @P0 FSEL R31, R31, -INF , !P4 ;  /* 0xff8000001f1f0808 */ /* 0x000fea0006000000 */
[----:B------:R-:W-:Y:S03]  /*45d0*/  FFMA.FTZ R0, R31, c[0x0][0x23c], -R0 ;  /* 0x00008f001f007a23 */ /* 0x000fe60000010800 */
[----:B------:R1:W-:Y:S10]  /*45e0*/  MUFU.EX2 R183, R3 ;  /* 0x0000000300b77308 */ /* 0x0003f40000000800 */
[----:B------:R2:W-:Y:S01]  /*45f0*/  MUFU.EX2 R186, R0 ;  /* 0x0000000000ba7308 */ /* 0x0005e20000000800 */
[----:B---3--:R-:W-:Y:S05]  /*4600*/  F2FP.PACK_AB R2, R198, R200 ;  /* 0x000000c8c602723e */ /* 0x008fea00000000ff */
[----:B------:R3:W-:Y:S04]  /*4610*/  STS [R227+0x20000], R2 ;  /* 0x02000002e3007388 */ /* 0x0007e80000000800 */
[----:B------:R-:W-:Y:S01]  /*4620*/  MUFU.EX2 R185, R34 ;  /* 0x0000002200b97308 */ /* 0x000fe20000000800 */
[----:B-1----:R-:W-:Y:S09]  /*4630*/  F2FP.PACK_AB R3, R239, R240 ;  /* 0x000000f0ef03723e */ /* 0x002ff200000000ff */
[----:B------:R-:W1:Y:S01]  /*4640*/  MUFU.EX2 R199, R25 ;  /* 0x0000001900c77308 */ /* 0x000e620000000800 */
[----:B--2---:R-:W-:Y:S05]  /*4650*/  F2FP.PACK_AB R0, R201, R203 ;  /* 0x000000cbc900723e */ /* 0x004fea00000000ff */
[----:B------:R4:W-:Y:S04]  /*4660*/  STS [R227+0x20400], R0 ;  /* 0x02040000e3007388 */ /* 0x0009e80000000800 */
[----:B------:R-:W-:Y:S01]  /*4670*/  MUFU.EX2 R231, R26 ;  /* 0x0000001a00e77308 */ /* 0x000fe20000000800 */
[----:B---3--:R-:W-:Y:S01]  /*4680*/  F2FP.PACK_AB R2, R194, R195 ;  /* 0x000000c3c202723e */ /* 0x008fe200000000ff */
[----:B------:R2:W-:Y:S04]  /*4690*/  STS [R224+0x21000], R4 ;  /* 0x02100004e0007388 */ /* 0x0005e80000000800 */
[----:B------:R3:W-:Y:S04]  /*46a0*/  STS [R224+0x21400], R3 ;  /* 0x02140003e0007388 */ /* 0x0007e80000000800 */
[----:B------:R-:W1:Y:S01]  /*46b0*/  MUFU.EX2 R229, R27 ;  /* 0x0000001b00e57308 */ /* 0x000e620000000800 */
[----:B------:R1:W-:Y:S09]  /*46c0*/  STS [R227+0x21000], R5 ;  /* 0x02100005e3007388 */ /* 0x0003f20000000800 */
[----:B------:R-:W1:Y:S01]  /*46d0*/  MUFU.EX2 R188, R28 ;  /* 0x0000001c00bc7308 */ /* 0x000e620000000800 */
[----:B----4-:R-:W-:Y:S02]  /*46e0*/  F2FP.PACK_AB R0, R182, R181 ;  /* 0x000000b5b600723e */ /* 0x010fe400000000ff */
[----:B--2---:R-:W-:Y:S07]  /*46f0*/  F2FP.PACK_AB R4, R235, R236 ;  /* 0x000000eceb04723e */ /* 0x004fee00000000ff */
[----:B------:R-:W2:Y:S01]  /*4700*/  MUFU.EX2 R189, R30 ;  /* 0x0000001e00bd7308 */ /* 0x000ea20000000800 */
[----:B---3--:R-:W-:Y:S01]  /*4710*/  F2FP.PACK_AB R3, R192, R193 ;  /* 0x000000c1c003723e */ /* 0x008fe200000000ff */
[----:B------:R3:W-:Y:S01]  /*4720*/  STS [R227+0x21400], R4 ;  /* 0x02140004e3007388 */ /* 0x0007e20000000800 */
[----:B-1----:R-:W-:Y:S03]  /*4730*/  F2FP.PACK_AB R5, R199, R230 ;  /* 0x000000e6c705723e */ /* 0x002fe600000000ff */
[----:B------:R1:W-:Y:S04]  /*4740*/  STS [R225+0x20000], R3 ;  /* 0x02000003e1007388 */ /* 0x0003e80000000800 */
[----:B------:R4:W-:Y:S04]  /*4750*/  STS [R225+0x20400], R2 ;  /* 0x02040002e1007388 */ /* 0x0009e80000000800 */
[----:B------:R2:W-:Y:S01]  /*4760*/  STS [R226+0x20000], R0 ;  /* 0x02000000e2007388 */ /* 0x0005e20000000800 */
[----:B---3--:R-:W-:Y:S02]  /*4770*/  F2FP.PACK_AB R4, R229, R231 ;  /* 0x000000e7e504723e */ /* 0x008fe400000000ff */
[----:B-1----:R-:W-:Y:S02]  /*4780*/  F2FP.PACK_AB R3, R183, R185 ;  /* 0x000000b9b703723e */ /* 0x002fe400000000ff */
[----:B----4-:R-:W-:Y:S03]  /*4790*/  F2FP.PACK_AB R2, R187, R188 ;  /* 0x000000bcbb02723e */ /* 0x010fe600000000ff */
[----:B------:R1:W-:Y:S01]  /*47a0*/  STS [R226+0x20400], R3 ;  /* 0x02040003e2007388 */ /* 0x0003e20000000800 */
[----:B--2---:R-:W-:Y:S03]  /*47b0*/  F2FP.PACK_AB R0, R186, R189 ;  /* 0x000000bdba00723e */ /* 0x004fe600000000ff */
[----:B------:R-:W-:Y:S04]  /*47c0*/  STS [R225+0x21000], R5 ;  /* 0x02100005e1007388 */ /* 0x000fe80000000800 */
[----:B------:R-:W-:Y:S04]  /*47d0*/  STS [R225+0x21400], R4 ;  /* 0x02140004e1007388 */ /* 0x000fe80000000800 */
[----:B------:R2:W-:Y:S04]  /*47e0*/  STS [R226+0x21000], R2 ;  /* 0x02100002e2007388 */ /* 0x0005e80000000800 */
[----:B------:R3:W-:Y:S04]  /*47f0*/  STS [R226+0x21400], R0 ;  /* 0x02140000e2007388 */ /* 0x0007e80000000800 */
[----:B------:R-:W-:Y:S01]  /*4800*/  LDSM.16.M88.4 R32, [R207+0x8000] ;  /* 0x00800000cf20783b */ /* 0x000fe20000000200 */
[----:B-1----:R-:W-:Y:S07]  /*4810*/  IMAD.IADD R3, R196, 0x1, R208 ;  /* 0x00000001c4037824 */ /* 0x002fee00078e02d0 */
[----:B------:R-:W1:Y:S08]  /*4820*/  LDSM.16.M88.4 R16, [R210+0x14000] ;  /* 0x01400000d210783b */ /* 0x000e700000000200 */
[----:B------:R-:W4:Y:S08]  /*4830*/  LDSM.16.M88.4 R28, [R207+0x9000] ;  /* 0x00900000cf1c783b */ /* 0x000f300000000200 */
[----:B------:R-:W4:Y:S08]  /*4840*/  LDSM.16.M88.4 R164, [R210+0x14800] ;  /* 0x01480000d2a4783b */ /* 0x000f300000000200 */
[----:B--2---:R-:W2:Y:S04]  /*4850*/  LDL R2, [R1] ;  /* 0x0000000001027983 */ /* 0x004ea80000100800 */
[----:B------:R-:W-:Y:S08]  /*4860*/  LDSM.16.M88.4 R168, [R208+0x8000] ;  /* 0x00800000d0a8783b */ /* 0x000ff00000000200 */
[----:B---3--:R-:W3:Y:S01]  /*4870*/  LDL R0, [R1+0x4] ;  /* 0x0000040001007983 */ /* 0x008ee20000100800 */
[-C--:B-1----:R-:W-:Y:S03]  /*4880*/  HMMA.16816.F32 R4, R32, R16.reuse, RZ ;  /* 0x000000102004723c */ /* 0x082fe600000018ff */
[----:B------:R-:W1:Y:S05]  /*4890*/  LDSM.16.M88.4 R172, [R211+0x14000] ;  /* 0x01400000d3ac783b */ /* 0x000e6a0000000200 */
[C---:B----4-:R-:W-:Y:S03]  /*48a0*/  HMMA.16816.F32 R8, R28.reuse, R16, RZ ;  /* 0x000000101c08723c */ /* 0x050fe600000018ff */
[----:B------:R-:W4:Y:S05]  /*48b0*/  LDSM.16.M88.4 R176, [R208+0x9000] ;  /* 0x00900000d0b0783b */ /* 0x000f2a0000000200 */
[-C--:B------:R-:W-:Y:S08]  /*48c0*/  HMMA.16816.F32 R12, R28, R18.reuse, RZ ;  /* 0x000000121c0c723c */ /* 0x080ff000000018ff */
[C---:B------:R-:W-:Y:S08]  /*48d0*/  HMMA.16816.F32 R16, R32.reuse, R18, RZ ;  /* 0x000000122010723c */ /* 0x040ff000000018ff */
[-C--:B------:R-:W-:Y:S08]  /*48e0*/  HMMA.16816.F32 R20, R32, R164.reuse, RZ ;  /* 0x000000a42014723c */ /* 0x080ff000000018ff */
[C---:B------:R-:W-:Y:S08]  /*48f0*/  HMMA.16816.F32 R24, R28.reuse, R164, RZ ;  /* 0x000000a41c18723c */ /* 0x040ff000000018ff */
[-C--:B------:R-:W-:Y:S08]  /*4900*/  HMMA.16816.F32 R28, R28, R166.reuse, RZ ;  /* 0x000000a61c1c723c */ /* 0x080ff000000018ff */
[----:B------:R-:W-:Y:S01]  /*4910*/  HMMA.16816.F32 R32, R32, R166, RZ ;  /* 0x000000a62020723c */ /* 0x000fe200000018ff */
[----:B------:R-:W4:Y:S07]  /*4920*/  LDSM.16.M88.4 R164, [R211+0x14800] ;  /* 0x01480000d3a4783b */ /* 0x000f2e0000000200 */
[-C--:B-1----:R-:W-:Y:S08]  /*4930*/  HMMA.16816.F32 R4, R168, R172.reuse, R4 ;  /* 0x000000aca804723c */ /* 0x082ff00000001804 */
[C---:B----4-:R-:W-:Y:S08]  /*4940*/  HMMA.16816.F32 R8, R176.reuse, R172, R8 ;  /* 0x000000acb008723c */ /* 0x050ff00000001808 */
[-C--:B------:R-:W-:Y:S08]  /*4950*/  HMMA.16816.F32 R12, R176, R174.reuse, R12 ;  /* 0x000000aeb00c723c */ /* 0x080ff0000000180c */
[C---:B------:R-:W-:Y:S01]  /*4960*/  HMMA.16816.F32 R16, R168.reuse, R174, R16 ;  /* 0x000000aea810723c */ /* 0x040fe20000001810 */
[----:B------:R-:W-:Y:S07]  /*4970*/  LDSM.16.M88.4 R172, [R184+0x8000] ;  /* 0x00800000b8ac783b */ /* 0x000fee0000000200 */
[-C--:B------:R-:W-:Y:S08]  /*4980*/  HMMA.16816.F32 R20, R168, R164.reuse, R20 ;  /* 0x000000a4a814723c */ /* 0x080ff00000001814 */
[C---:B------:R-:W-:Y:S08]  /*4990*/  HMMA.16816.F32 R24, R176.reuse, R164, R24 ;  /* 0x000000a4b018723c */ /* 0x040ff00000001818 */
[-C--:B------:R-:W-:Y:S01]  /*49a0*/  HMMA.16816.F32 R28, R176, R166.reuse, R28 ;  /* 0x000000a6b01c723c */ /* 0x080fe2000000181c */
[----:B------:R-:W1:Y:S07]  /*49b0*/  LDSM.16.M88.4 R176, [R213+0x14000] ;  /* 0x01400000d5b0783b */ /* 0x000e6e0000000200 */
[----:B------:R-:W-:Y:S01]  /*49c0*/  HMMA.16816.F32 R32, R168, R166, R32 ;  /* 0x000000a6a820723c */ /* 0x000fe20000001820 */
[----:B------:R-:W4:Y:S08]  /*49d0*/  LDSM.16.M88.4 R164, [R184+0x9000] ;  /* 0x00900000b8a4783b */ /* 0x000f300000000200 */
[----:B------:R-:W4:Y:S01]  /*49e0*/  LDSM.16.M88.4 R168, [R213+0x14800] ;  /* 0x01480000d5a8783b */ /* 0x000f220000000200 */
[-C--:B-1----:R-:W-:Y:S08]  /*49f0*/  HMMA.16816.F32 R4, R172, R176.reuse, R4 ;  /* 0x000000b0ac04723c */ /* 0x082ff00000001804 */
[C---:B----4-:R-:W-:Y:S08]  /*4a00*/  HMMA.16816.F32 R8, R164.reuse, R176, R8 ;  /* 0x000000b0a408723c */ /* 0x050ff00000001808 */
[-C--:B------:R-:W-:Y:S08]  /*4a10*/  HMMA.16816.F32 R12, R164, R178.reuse, R12 ;  /* 0x000000b2a40c723c */ /* 0x080ff0000000180c */
[C---:B------:R-:W-:Y:S08]  /*4a20*/  HMMA.16816.F32 R16, R172.reuse, R178, R16 ;  /* 0x000000b2ac10723c */ /* 0x040ff00000001810 */
[-C--:B------:R-:W-:Y:S08]  /*4a30*/  HMMA.16816.F32 R20, R172, R168.reuse, R20 ;  /* 0x000000a8ac14723c */ /* 0x080ff00000001814 */
[C---:B------:R-:W-:Y:S08]  /*4a40*/  HMMA.16816.F32 R24, R164.reuse, R168, R24 ;  /* 0x000000a8a418723c */ /* 0x040ff00000001818 */
[-C--:B------:R-:W-:Y:S01]  /*4a50*/  HMMA.16816.F32 R28, R164, R170.reuse, R28 ;  /* 0x000000aaa41c723c */ /* 0x080fe2000000181c */
[----:B------:R-:W-:Y:S07]  /*4a60*/  LDSM.16.M88.4 R164, [R3+0x8000] ;  /* 0x0080000003a4783b */ /* 0x000fee0000000200 */
[----:B------:R-:W-:Y:S01]  /*4a70*/  HMMA.16816.F32 R32, R172, R170, R32 ;  /* 0x000000aaac20723c */ /* 0x000fe20000001820 */
[----:B------:R-:W1:Y:S08]  /*4a80*/  LDSM.16.M88.4 R168, [R212+0x14000] ;  /* 0x01400000d4a8783b */ /* 0x000e700000000200 */
[----:B------:R-:W4:Y:S01]  /*4a90*/  LDSM.16.M88.4 R172, [R3+0x9000] ;  /* 0x0090000003ac783b */ /* 0x000f220000000200 */
[-C--:B-1----:R-:W-:Y:S08]  /*4aa0*/  HMMA.16816.F32 R4, R164, R168.reuse, R4 ;  /* 0x000000a8a404723c */ /* 0x082ff00000001804 */
[C---:B----4-:R-:W-:Y:S08]  /*4ab0*/  HMMA.16816.F32 R8, R172.reuse, R168, R8 ;  /* 0x000000a8ac08723c */ /* 0x050ff00000001808 */
[-C--:B------:R-:W-:Y:S08]  /*4ac0*/  HMMA.16816.F32 R12, R172, R170.reuse, R12 ;  /* 0x000000aaac0c723c */ /* 0x080ff0000000180c */
[C---:B------:R-:W-:Y:S01]  /*4ad0*/  HMMA.16816.F32 R16, R164.reuse, R170, R16 ;  /* 0x000000aaa410723c */ /* 0x040fe20000001810 */
[----:B------:R-:W1:Y:S03]  /*4ae0*/  LDSM.16.M88.4 R168, [R212+0x14800] ;  /* 0x01480000d4a8783b */ /* 0x000e660000000200 */
[----:B--2---:R-:W-:Y:S04]  /*4af0*/  IADD3 R178, P0, R2, UR11, RZ ;  /* 0x0000000b02b27c10 */ /* 0x004fe8000ff1e0ff */
[----:B---3--:R-:W-:Y:S02]  /*4b00*/  IADD3.X R179, R0, UR10, RZ, P0, !PT ;  /* 0x0000000a00b37c10 */ /* 0x008fe400087fe4ff */
[----:B------:R-:W-:Y:S03]  /*4b10*/  PLOP3.LUT P0, PT, PT, PT, UP3, 0x80, 0x0 ;  /* 0x000000000000781c */ /* 0x000fe60003f0f038 */
[----:B------:R-:W2:Y:S04]  /*4b20*/  LDG.E R177, [R178.64] ;  /* 0x00000004b2b17981 */ /* 0x000ea8000c1e1900 */
[----:B------:R-:W3:Y:S04]  /*4b30*/  LDG.E R176, [R178.64+0x20] ;  /* 0x00002004b2b07981 */ /* 0x000ee8000c1e1900 */
[----:B------:R-:W4:Y:S04]  /*4b40*/  LDG.E R2, [R178.64+0x80] ;  /* 0x00008004b2027981 */ /* 0x000f28000c1e1900 */
[----:B------:R2:W2:Y:S01]  /*4b50*/  LDG.E R0, [R178.64+0xa0] ;  /* 0x0000a004b2007981 */ /* 0x0004a2000c1e1900 */
[-C--:B-1----:R-:W-:Y:S08]  /*4b60*/  HMMA.16816.F32 R20, R164, R168.reuse, R20 ;  /* 0x000000a8a414723c */ /* 0x082ff00000001814 */
[C---:B------:R-:W-:Y:S08]  /*4b70*/  HMMA.16816.F32 R24, R172.reuse, R168, R24 ;  /* 0x000000a8ac18723c */ /* 0x040ff00000001818 */
[-C--:B------:R-:W-:Y:S01]  /*4b80*/  HMMA.16816.F32 R28, R172, R170.reuse, R28 ;  /* 0x000000aaac1c723c */ /* 0x080fe2000000181c */
[----:B------:R-:W-:Y:S07]  /*4b90*/  LDSM.16.M88.4 R172, [R207+0xa000] ;  /* 0x00a00000cfac783b */ /* 0x000fee0000000200 */
[----:B------:R-:W-:Y:S01]  /*4ba0*/  HMMA.16816.F32 R32, R164, R170, R32 ;  /* 0x000000aaa420723c */ /* 0x000fe20000001820 */
[----:B------:R-:W1:Y:S08]  /*4bb0*/  LDSM.16.M88.4 R164, [R210+0x18000] ;  /* 0x01800000d2a4783b */ /* 0x000e700000000200 */
[----:B------:R-:W1:Y:S02]  /*4bc0*/  LDSM.16.M88.4 R168, [R207+0xb000] ;  /* 0x00b00000cfa8783b */ /* 0x000e640000000200 */
[-C--:B-1----:R-:W-:Y:S08]  /*4bd0*/  HMMA.16816.F32 R4, R172, R164.reuse, R4 ;  /* 0x000000a4ac04723c */ /* 0x082ff00000001804 */
[C---:B------:R-:W-:Y:S08]  /*4be0*/  HMMA.16816.F32 R8, R168.reuse, R164, R8 ;  /* 0x000000a4a808723c */ /* 0x040ff00000001808 */
[-C--:B------:R-:W-:Y:S08]  /*4bf0*/  HMMA.16816.F32 R12, R168, R166.reuse, R12 ;  /* 0x000000a6a80c723c */ /* 0x080ff0000000180c */
[C---:B------:R-:W-:Y:S01]  /*4c00*/  HMMA.16816.F32 R16, R172.reuse, R166, R16 ;  /* 0x000000a6ac10723c */ /* 0x040fe20000001810 */
[----:B------:R-:W1:Y:S07]  /*4c10*/  LDSM.16.M88.4 R164, [R210+0x18800] ;  /* 0x01880000d2a4783b */ /* 0x000e6e0000000200 */
        /* <DEDUP_REMOVED lines=18> */
[----:B------:R-:W2:Y:S01]  /*4d40*/  LDSM.16.M88.4 R168, [R184+0xb000] ;  /* 0x00b00000b8a8783b */ /* 0x000ea20000000200 */
[-C--:B-1----:R-:W-:Y:S08]  /*4d50*/  HMMA.16816.F32 R4, R172, R164.reuse, R4 ;  /* 0x000000a4ac04723c */ /* 0x082ff00000001804 */
[C---:B--2---:R-:W-:Y:S08]  /*4d60*/  HMMA.16816.F32 R8, R168.reuse, R164, R8 ;  /* 0x000000a4a808723c */ /* 0x044ff00000001808 */
        /* <DEDUP_REMOVED lines=13> */
[C---:B------:R-:W-:Y:S01]  /*4e40*/  FADD.FTZ R4, -R177.reuse, R4 ;  /* 0x00000004b1047221 */ /* 0x040fe20000010100 */
[C---:B------:R-:W-:Y:S01]  /*4e50*/  HMMA.16816.F32 R16, R164.reuse, R170, R16 ;  /* 0x000000aaa410723c */ /* 0x040fe20000001810 */
[----:B------:R-:W1:Y:S03]  /*4e60*/  LDSM.16.M88.4 R168, [R212+0x18800] ;  /* 0x01880000d4a8783b */ /* 0x000e660000000200 */
[----:B------:R-:W-:Y:S02]  /*4e70*/  FADD.FTZ R5, -R177, R5 ;  /* 0x00000005b1057221 */ /* 0x000fe40000010100 */
[----:B---3--:R-:W-:Y:S02]  /*4e80*/  FADD.FTZ R6, -R176, R6 ;  /* 0x00000006b0067221 */ /* 0x008fe40000010100 */
[----:B----4-:R-:W-:Y:S04]  /*4e90*/  FADD.FTZ R9, -R2, R9 ;  /* 0x0000000902097221 */ /* 0x010fe80000010100 */
[----:B------:R-:W-:Y:S02]  /*4ea0*/  FMUL.FTZ R179, R202, R4 ;  /* 0x00000004cab37220 */ /* 0x000fe40000410000 */
[----:B------:R-:W-:Y:S02]  /*4eb0*/  FMUL.FTZ R178, R197, R5 ;  /* 0x00000005c5b27220 */ /* 0x000fe40000410000 */
[----:B------:R-:W-:Y:S02]  /*4ec0*/  FADD.FTZ R13, -R2, R13 ;  /* 0x0000000d020d7221 */ /* 0x000fe40000010100 */
[----:B------:R-:W-:Y:S02]  /*4ed0*/  FMUL.FTZ R180, R180, R6 ;  /* 0x00000006b4b47220 */ /* 0x000fe40000410000 */
[----:B------:R-:W-:Y:S02]  /*4ee0*/  FADD.FTZ R7, -R176, R7 ;  /* 0x00000007b0077221 */ /* 0x000fe40000010100 */
[----:B------:R-:W-:Y:S02]  /*4ef0*/  FADD.FTZ R8, -R2, R8 ;  /* 0x0000000802087221 */ /* 0x000fe40000010100 */
[C---:B------:R-:W-:Y:S02]  /*4f00*/  FADD.FTZ R16, -R177.reuse, R16 ;  /* 0x00000010b1107221 */ /* 0x040fe40000010100 */
[C---:B------:R-:W-:Y:S02]  /*4f10*/  FADD.FTZ R17, -R177.reuse, R17 ;  /* 0x00000011b1117221 */ /* 0x040fe40000010100 */
[C---:B------:R-:W-:Y:S02]  /*4f20*/  FADD.FTZ R18, -R176.reuse, R18 ;  /* 0x00000012b0127221 */ /* 0x040fe40000010100 */
[----:B------:R-:W-:Y:S02]  /*4f30*/  FADD.FTZ R19, -R176, R19 ;  /* 0x00000013b0137221 */ /* 0x000fe40000010100 */
[----:B------:R-:W-:Y:S02]  /*4f40*/  FADD.FTZ R12, -R2, R12 ;  /* 0x0000000c020c7221 */ /* 0x000fe40000010100 */
[C---:B------:R-:W-:Y:S02]  /*4f50*/  FADD.FTZ R6, -R0.reuse, R10 ;  /* 0x0000000a00067221 */ /* 0x040fe40000010100 */
[----:B------:R-:W-:Y:S02]  /*4f60*/  FADD.FTZ R14, -R0, R14 ;  /* 0x0000000e000e7221 */ /* 0x000fe40000010100 */
[----:B------:R-:W-:Y:S02]  /*4f70*/  FMUL.FTZ R7, R234, R7 ;  /* 0x00000007ea077220 */ /* 0x000fe40000410000 */
[----:B------:R-:W-:Y:S01]  /*4f80*/  FMUL.FTZ R6, R240, R6 ;  /* 0x00000006f0067220 */ /* 0x000fe20000410000 */
[-C--:B-1----:R-:W-:Y:S03]  /*4f90*/  HMMA.16816.F32 R20, R164, R168.reuse, R20 ;  /* 0x000000a8a414723c */ /* 0x082fe60000001814 */
[----:B------:R-:W-:Y:S05]  /*4fa0*/  FMUL.FTZ R14, R236, R14 ;  /* 0x0000000eec0e7220 */ /* 0x000fea0000410000 */
[C---:B------:R-:W-:Y:S07]  /*4fb0*/  HMMA.16816.F32 R24, R172.reuse, R168, R24 ;  /* 0x000000a8ac18723c */ /* 0x040fee0000001818 */
[----:B------:R-:W-:Y:S01]  /*4fc0*/  FMUL.FTZ R168, R200, R16 ;  /* 0x00000010c8a87220 */ /* 0x000fe20000410000 */
[-C--:B------:R-:W-:Y:S08]  /*4fd0*/  HMMA.16816.F32 R28, R172, R170.reuse, R28 ;  /* 0x000000aaac1c723c */ /* 0x080ff0000000181c */
[C---:B------:R-:W-:Y:S01]  /*4fe0*/  FADD.FTZ R20, -R177.reuse, R20 ;  /* 0x00000014b1147221 */ /* 0x040fe20000010100 */
[----:B------:R-:W-:Y:S04]  /*4ff0*/  HMMA.16816.F32 R32, R164, R170, R32 ;  /* 0x000000aaa420723c */ /* 0x000fe80000001820 */
[----:B------:R-:W-:Y:S02]  /*5000*/  FADD.FTZ R22, -R176, R22 ;  /* 0x00000016b0167221 */ /* 0x000fe40000010100 */
[----:B------:R-:W-:Y:S02]  /*5010*/  FADD.FTZ R21, -R177, R21 ;  /* 0x00000015b1157221 */ /* 0x000fe40000010100 */
[----:B------:R-:W-:Y:S04]  /*5020*/  FMUL.FTZ R166, R198, R17 ;  /* 0x00000011c6a67220 */ /* 0x000fe80000410000 */
[----:B------:R-:W-:Y:S02]  /*5030*/  FMUL.FTZ R171, R193, R20 ;  /* 0x00000014c1ab7220 */ /* 0x000fe40000410000 */
[----:B------:R-:W-:Y:S02]  /*5040*/  FADD.FTZ R23, -R176, R23 ;  /* 0x00000017b0177221 */ /* 0x000fe40000010100 */
[----:B------:R-:W-:Y:S02]  /*5050*/  FMUL.FTZ R17, R237, R9 ;  /* 0x00000009ed117220 */ /* 0x000fe40000410000 */
        /* <DEDUP_REMOVED lines=10> */
[----:B------:R-:W-:Y:S02]  /*5100*/  FADD.FTZ R164, -R176, R35 ;  /* 0x00000023b0a47221 */ /* 0x000fe40000010100 */
[----:B------:R-:W-:Y:S02]  /*5110*/  FMUL.FTZ R35, R195, R22 ;  /* 0x00000016c3237220 */ /* 0x000fe40000410000 */
[----:B------:R-:W-:Y:S02]  /*5120*/  FMUL.FTZ R22, R232, R13 ;  /* 0x0000000de8167220 */ /* 0x000fe40000410000 */
[----:B------:R-:W-:Y:S02]  /*5130*/  FADD.FTZ R28, -R2, R29 ;  /* 0x0000001d021c7221 */ /* 0x000fe40000010100 */
        /* <DEDUP_REMOVED lines=22> */
[----:B------:R-:W-:Y:S02]  /*52a0*/  IMAD.MOV.U32 R186, RZ, RZ, R222 ;  /* 0x000000ffffba7224 */ /* 0x000fe400078e00de */
[----:B------:R-:W-:Y:S01]  /*52b0*/  IMAD.MOV.U32 R187, RZ, RZ, R217 ;  /* 0x000000ffffbb7224 */ /* 0x000fe200078e00d9 */
[----:B------:R-:W-:-:S05]  /*52c0*/  @!P0 BRA `(.L_x_275) ;  /* 0x0000016000008947 */ /* 0x000fca0003800000 */
[----:B------:R-:W-:Y:S01]  /*52d0*/  IMAD.MOV.U32 R5, RZ, RZ, c[0x0][0x190] ;  /* 0x00006400ff057624 */ /* 0x000fe200078e00ff */
[----:B------:R-:W-:Y:S01]  /*52e0*/  ULOP3.LUT UR12, UR7, 0x1, URZ, 0xc0, !UPT ;  /* 0x00000001070c7892 */ /* 0x000fe2000f8ec03f */
[----:B------:R-:W-:Y:S02]  /*52f0*/  IMAD.MOV.U32 R8, RZ, RZ, c[0x0][0x194] ;  /* 0x00006500ff087624 */ /* 0x000fe400078e00ff */
[----:B------:R-:W-:Y:S01]  /*5300*/  IMAD.U32 R0, R5, -0x40, RZ ;  /* 0xffffffc005007824 */ /* 0x000fe200078e00ff */
[----:B------:R-:W-:Y:S04]  /*5310*/  UISETP.NE.U32.AND UP1, UPT, UR12, 0x1, UPT ;  /* 0x000000010c00788c */ /* 0x000fe8000bf25070 */
[C---:B------:R-:W-:Y:S01]  /*5320*/  LEA R2, P2, R0.reuse, R220, 0x1 ;  /* 0x000000dc00027211 */ /* 0x040fe200078408ff */
[----:B------:R-:W-:Y:S03]  /*5330*/  USEL UR12, UR40, 0x4000, !UP1 ;  /* 0x00004000280c7887 */ /* 0x000fe6000c800000 */
[----:B------:R-:W-:Y:S01]  /*5340*/  LEA.HI.X.SX32 R0, R0, R221, 0x1, P2 ;  /* 0x000000dd00007211 */ /* 0x000fe200010f0eff */
[----:B------:R-:W-:Y:S02]  /*5350*/  IMAD.MOV.U32 R220, RZ, RZ, R2 ;  /* 0x000000ffffdc7224 */ /* 0x000fe400078e0002 */
[----:B------:R-:W-:Y:S02]  /*5360*/  IADD3 R223, R223, UR12, RZ ;  /* 0x0000000cdfdf7c10 */ /* 0x000fe4000fffe0ff */
[----:B------:R-:W-:Y:S01]  /*5370*/  IMAD.MOV.U32 R221, RZ, RZ, R0 ;  /* 0x000000ffffdd7224 */ /* 0x000fe200078e0000 */
[----:B------:R-:W-:Y:S02]  /*5380*/  LEA R4, P2, R5, R220, 0x6 ;  /* 0x000000dc05047211 */ /* 0x000fe400078430ff */
[----:B------:R-:W-:Y:S02]  /*5390*/  IADD3 R209, R209, UR12, RZ ;  /* 0x0000000cd1d17c10 */ /* 0x000fe4000fffe0ff */
        /* <DEDUP_REMOVED lines=9> */
.L_x_275:
[----:B------:R-:W-:Y:S01]  /*5430*/  F2FP.PACK_AB R12, R178, R179 ;  /* 0x000000b3b20c723e */ /* 0x000fe200000000ff */
[----:B------:R2:W5:Y:S01]  /*5440*/  LDL R185, [R1+0x8] ;  /* 0x0000080001b97983 */ /* 0x0005620000100800 */
[----:B------:R-:W-:Y:S02]  /*5450*/  F2FP.PACK_AB R11, R7, R180 ;  /* 0x000000b4070b723e */ /* 0x000fe400000000ff */
[----:B------:R-:W-:Y:S02]  /*5460*/  F2FP.PACK_AB R8, R166, R168 ;  /* 0x000000a8a608723e */ /* 0x000fe400000000ff */
[----:B------:R-:W-:Y:S01]  /*5470*/  STS [R224+0x1c000], R12 ;  /* 0x01c0000ce0007388 */ /* 0x000fe20000000800 */
[----:B------:R-:W-:Y:S02]  /*5480*/  F2FP.PACK_AB R7, R32, R33 ;  /* 0x000000212007723e */ /* 0x000fe400000000ff */
[----:B------:R-:W-:Y:S02]  /*5490*/  F2FP.PACK_AB R10, R17, R21 ;  /* 0x00000015110a723e */ /* 0x000fe400000000ff */
[----:B------:R-:W-:Y:S01]  /*54a0*/  STS [R224+0x1c400], R11 ;  /* 0x01c4000be0007388 */ /* 0x000fe20000000800 */
[----:B------:R-:W-:Y:S02]  /*54b0*/  F2FP.PACK_AB R9, R9, R6 ;  /* 0x000000060909723e */ /* 0x000fe400000000ff */
[----:B------:R-:W-:Y:S02]  /*54c0*/  F2FP.PACK_AB R6, R22, R23 ;  /* 0x000000171606723e */ /* 0x000fe400000000ff */
[----:B------:R-:W-:Y:S01]  /*54d0*/  STS [R227+0x1c000], R8 ;  /* 0x01c00008e3007388 */ /* 0x000fe20000000800 */
[----:B-1----:R-:W-:Y:S02]  /*54e0*/  F2FP.PACK_AB R5, R13, R14 ;  /* 0x0000000e0d05723e */ /* 0x002fe400000000ff */
        /* <DEDUP_REMOVED lines=11> */
[----:B------:R-:W-:Y:S04]  /*55a0*/  F2FP.PACK_AB R13, R19, R20 ;  /* 0x00000014130d723e */ /* 0x000fe800000000ff */
[----:B------:R-:W-:Y:S05]  /*55b0*/  STS [R227+0x1d400], R5 ;  /* 0x01d40005e3007388 */ /* 0x000fea0000000800 */
[----:B------:R-:W-:Y:S05]  /*55c0*/  STS [R225+0x1c000], R4 ;  /* 0x01c00004e1007388 */ /* 0x000fea0000000800 */
[----:B------:R-:W-:Y:S05]  /*55d0*/  STS [R225+0x1c400], R2 ;  /* 0x01c40002e1007388 */ /* 0x000fea0000000800 */
[----:B------:R1:W-:Y:S05]  /*55e0*/  STS [R226+0x1c000], R0 ;  /* 0x01c00000e2007388 */ /* 0x0003ea0000000800 */
[----:B------:R-:W-:Y:S05]  /*55f0*/  STS [R226+0x1c400], R15 ;  /* 0x01c4000fe2007388 */ /* 0x000fea0000000800 */
[----:B------:R-:W-:Y:S05]  /*5600*/  STS [R225+0x1d000], R17 ;  /* 0x01d00011e1007388 */ /* 0x000fea0000000800 */
[----:B------:R3:W-:Y:S05]  /*5610*/  STS [R225+0x1d400], R16 ;  /* 0x01d40010e1007388 */ /* 0x0007ea0000000800 */
[----:B------:R-:W-:Y:S05]  /*5620*/  STS [R226+0x1d000], R14 ;  /* 0x01d0000ee2007388 */ /* 0x000fea0000000800 */
[----:B------:R-:W-:Y:S01]  /*5630*/  STS [R226+0x1d400], R13 ;  /* 0x01d4000de2007388 */ /* 0x000fe20000000800 */
[----:B-1----:R-:W-:Y:S04]  /*5640*/  IMAD.SHL.U32 R0, R214, 0x2, RZ ;  /* 0x00000002d6007824 */ /* 0x002fe800078e00ff */
[----:B------:R-:W-:Y:S01]  /*5650*/  BAR.SYNC.DEFER_BLOCKING 0x0 ;  /* 0x0000000000007b1d */ /* 0x000fe20000010000 */
[C---:B------:R-:W-:Y:S02]  /*5660*/  IADD3 R2, R0.reuse, 0x8040, RZ ;  /* 0x0000804000027810 */ /* 0x040fe40007ffe0ff */
[----:B---3--:R-:W-:Y:S04]  /*5670*/  IADD3 R16, R0, 0x8000, RZ ;  /* 0x0000800000107810 */ /* 0x008fe80007ffe0ff */
[----:B------:R-:W-:Y:S01]  /*5680*/  @P1 IADD3 R2, R16, -0x40, RZ ;  /* 0xffffffc010021810 */ /* 0x000fe20007ffe0ff */
[----:B------:R-:W-:Y:S05]  /*5690*/  LDSM.16.MT88.4 R4, [R205+0x20000] ;  /* 0x02000000cd04783b */ /* 0x000fea0000004200 */
[----:B------:R-:W1:Y:S05]  /*56a0*/  LDSM.16.MT88.4 R8, [R0+0x8000] ;  /* 0x008000000008783b */ /* 0x000e6a0000004200 */
[----:B------:R-:W3:Y:S05]  /*56b0*/  LDSM.16.MT88.4 R12, [R205+0x22000] ;  /* 0x02200000cd0c783b */ /* 0x000eea0000004200 */
[----:B------:R-:W4:Y:S05]  /*56c0*/  LDSM.16.MT88.4 R16, [R2] ;  /* 0x000000000210783b */ /* 0x000f2a0000004200 */
[----:B------:R-:W2:Y:S05]  /*56d0*/  LDSM.16.MT88.4 R20, [R0+0xa000] ;  /* 0x00a000000014783b */ /* 0x000eaa0000004200 */
[----:B------:R-:W2:Y:S05]  /*56e0*/  LDSM.16.MT88.4 R24, [R2+0x2000] ;  /* 0x002000000218783b */ /* 0x000eaa0000004200 */
[----:B------:R-:W-:Y:S05]  /*56f0*/  LDSM.16.MT88.4 R28, [R0+0x8800] ;  /* 0x00880000001c783b */ /* 0x000fea0000004200 */
[----:B------:R-:W-:Y:S05]  /*5700*/  LDSM.16.MT88.4 R32, [R205+0x22800] ;  /* 0x02280000cd20783b */ /* 0x000fea0000004200 */
[----:B------:R-:W-:Y:S01]  /*5710*/  LDSM.16.MT88.4 R164, [R2+0x800] ;  /* 0x0008000002a4783b */ /* 0x000fe20000004200 */
[-C--:B-1----:R-:W-:Y:S04]  /*5720*/  HMMA.16816.F32 R36, R4, R8.reuse, R36 ;  /* 0x000000080424723c */ /* 0x082fe80000001824 */
[----:B------:R-:W-:Y:S05]  /*5730*/  LDSM.16.MT88.4 R168, [R0+0xa800] ;  /* 0x00a8000000a8783b */ /* 0x000fea0000004200 */
[----:B------:R-:W-:Y:S01]  /*5740*/  LDSM.16.MT88.4 R172, [R2+0x2800] ;  /* 0x0028000002ac783b */ /* 0x000fe20000004200 */
[C---:B---3--:R-:W-:Y:S08]  /*5750*/  HMMA.16816.F32 R40, R12.reuse, R8, R40 ;  /* 0x000000080c28723c */ /* 0x048ff00000001828 */
[-C--:B------:R-:W-:Y:S08]  /*5760*/  HMMA.16816.F32 R44, R12, R10.reuse, R44 ;  /* 0x0000000a0c2c723c */ /* 0x080ff0000000182c */
[C---:B------:R-:W-:Y:S01]  /*5770*/  HMMA.16816.F32 R48, R4.reuse, R10, R48 ;  /* 0x0000000a0430723c */ /* 0x040fe20000001830 */
[----:B------:R-:W1:Y:S07]  /*5780*/  LDSM.16.MT88.4 R8, [R205+0x20800] ;  /* 0x02080000cd08783b */ /* 0x000e6e0000004200 */
[-C--:B----4-:R-:W-:Y:S08]  /*5790*/  HMMA.16816.F32 R52, R4, R16.reuse, R52 ;  /* 0x000000100434723c */ /* 0x090ff00000001834 */
[C---:B------:R-:W-:Y:S08]  /*57a0*/  HMMA.16816.F32 R56, R12.reuse, R16, R56 ;  /* 0x000000100c38723c */ /* 0x040ff00000001838 */
[-C--:B------:R-:W-:Y:S08]  /*57b0*/  HMMA.16816.F32 R60, R12, R18.reuse, R60 ;  /* 0x000000120c3c723c */ /* 0x080ff0000000183c */
[C---:B------:R-:W-:Y:S01]  /*57c0*/  HMMA.16816.F32 R64, R4.reuse, R18, R64 ;  /* 0x000000120440723c */ /* 0x040fe20000001840 */
[----:B------:R-:W-:Y:S07]  /*57d0*/  LDSM.16.MT88.4 R16, [R205+0x23000] ;  /* 0x02300000cd10783b */ /* 0x000fee0000004200 */
[-C--:B--2---:R-:W-:Y:S08]  /*57e0*/  HMMA.16816.F32 R68, R4, R20.reuse, R68 ;  /* 0x000000140444723c */ /* 0x084ff00000001844 */
[C---:B------:R-:W-:Y:S08]  /*57f0*/  HMMA.16816.F32 R72, R12.reuse, R20, R72 ;  /* 0x000000140c48723c */ /* 0x040ff00000001848 */
        /* <DEDUP_REMOVED lines=8> */
[----:B------:R-:W2:Y:S05]  /*5880*/  LDSM.16.MT88.4 R4, [R205+0x21000] ;  /* 0x02100000cd04783b */ /* 0x000eaa0000004200 */
[----:B------:R-:W3:Y:S02]  /*5890*/  LDSM.16.MT88.4 R24, [R0+0xb000] ;  /* 0x00b000000018783b */ /* 0x000ee40000004200 */
[-C--:B-1----:R-:W-:Y:S08]  /*58a0*/  HMMA.16816.F32 R36, R8, R28.reuse, R36 ;  /* 0x0000001c0824723c */ /* 0x082ff00000001824 */
[C---:B------:R-:W-:Y:S08]  /*58b0*/  HMMA.16816.F32 R40, R32.reuse, R28, R40 ;  /* 0x0000001c2028723c */ /* 0x040ff00000001828 */
[-C--:B------:R-:W-:Y:S08]  /*58c0*/  HMMA.16816.F32 R44, R32, R30.reuse, R44 ;  /* 0x0000001e202c723c */ /* 0x080ff0000000182c */
[C---:B------:R-:W-:Y:S01]  /*58d0*/  HMMA.16816.F32 R48, R8.reuse, R30, R48 ;  /* 0x0000001e0830723c */ /* 0x040fe20000001830 */
        /* <DEDUP_REMOVED lines=16> */
[----:B------:R-:W4:Y:S05]  /*59e0*/  LDSM.16.MT88.4 R8, [R205+0x21800] ;  /* 0x02180000cd08783b */ /* 0x000f2a0000004200 */
[----:B------:R-:W1:Y:S02]  /*59f0*/  LDSM.16.MT88.4 R172, [R0+0xb800] ;  /* 0x00b8000000ac783b */ /* 0x000e640000004200 */
[-C--:B--2---:R-:W-:Y:S08]  /*5a00*/  HMMA.16816.F32 R36, R4, R12.reuse, R36 ;  /* 0x0000000c0424723c */ /* 0x084ff00000001824 */
[C---:B------:R-:W-:Y:S08]  /*5a10*/  HMMA.16816.F32 R40, R16.reuse, R12, R40 ;  /* 0x0000000c1028723c */ /* 0x040ff00000001828 */
[-C--:B------:R-:W-:Y:S08]  /*5a20*/  HMMA.16816.F32 R44, R16, R14.reuse, R44 ;  /* 0x0000000e102c723c */ /* 0x080ff0000000182c */
[C---:B------:R-:W-:Y:S01]  /*5a30*/  HMMA.16816.F32 R48, R4.reuse, R14, R48 ;  /* 0x0000000e0430723c */ /* 0x040fe20000001830 */
[----:B------:R-:W2:Y:S05]  /*5a40*/  LDSM.16.MT88.4 R12, [R2+0x3800] ;  /* 0x00380000020c783b */ /* 0x000eaa0000004200 */
[----:B------:R-:W-:Y:S02]  /*5a50*/  BAR.SYNC.DEFER_BLOCKING 0x0 ;  /* 0x0000000000007b1d */ /* 0x000fe40000010000 */
[-C--:B------:R-:W-:Y:S08]  /*5a60*/  HMMA.16816.F32 R52, R4, R20.reuse, R52 ;  /* 0x000000140434723c */ /* 0x080ff00000001834 */
[C---:B------:R-:W-:Y:S08]  /*5a70*/  HMMA.16816.F32 R56, R16.reuse, R20, R56 ;  /* 0x000000141038723c */ /* 0x040ff00000001838 */
[-C--:B------:R-:W-:Y:S08]  /*5a80*/  HMMA.16816.F32 R60, R16, R22.reuse, R60 ;  /* 0x00000016103c723c */ /* 0x080ff0000000183c */
[C---:B------:R-:W-:Y:S08]  /*5a90*/  HMMA.16816.F32 R64, R4.reuse, R22, R64 ;  /* 0x000000160440723c */ /* 0x040ff00000001840 */
[-C--:B---3--:R-:W-:Y:S08]  /*5aa0*/  HMMA.16816.F32 R68, R4, R24.reuse, R68 ;  /* 0x000000180444723c */ /* 0x088ff00000001844 */
[C---:B------:R-:W-:Y:S08]  /*5ab0*/  HMMA.16816.F32 R72, R16.reuse, R24, R72 ;  /* 0x000000181048723c */ /* 0x040ff00000001848 */
[-C--:B------:R-:W-:Y:S08]  /*5ac0*/  HMMA.16816.F32 R76, R16, R26.reuse, R76 ;  /* 0x0000001a104c723c */ /* 0x080ff0000000184c */
[C---:B------:R-:W-:Y:S08]  /*5ad0*/  HMMA.16816.F32 R80, R4.reuse, R26, R80 ;  /* 0x0000001a0450723c */ /* 0x040ff00000001850 */
[-C--:B-1----:R-:W-:Y:S08]  /*5ae0*/  HMMA.16816.F32 R84, R4, R28.reuse, R84 ;  /* 0x0000001c0454723c */ /* 0x082ff00000001854 */
[C---:B------:R-:W-:Y:S08]  /*5af0*/  HMMA.16816.F32 R88, R16.reuse, R28, R88 ;  /* 0x0000001c1058723c */ /* 0x040ff00000001858 */
[-C--:B------:R-:W-:Y:S08]  /*5b00*/  HMMA.16816.F32 R92, R16, R30.reuse, R92 ;  /* 0x0000001e105c723c */ /* 0x080ff0000000185c */
[----:B------:R-:W-:Y:S08]  /*5b10*/  HMMA.16816.F32 R96, R4, R30, R96 ;  /* 0x0000001e0460723c */ /* 0x000ff00000001860 */
[-C--:B----4-:R-:W-:Y:S08]  /*5b20*/  HMMA.16816.F32 R36, R8, R32.reuse, R36 ;  /* 0x000000200824723c */ /* 0x090ff00000001824 */
[C---:B------:R-:W-:Y:S08]  /*5b30*/  HMMA.16816.F32 R40, R164.reuse, R32, R40 ;  /* 0x00000020a428723c */ /* 0x040ff00000001828 */
[-C--:B------:R-:W-:Y:S08]  /*5b40*/  HMMA.16816.F32 R44, R164, R34.reuse, R44 ;  /* 0x00000022a42c723c */ /* 0x080ff0000000182c */
        /* <DEDUP_REMOVED lines=9> */
[-C--:B--2---:R-:W-:Y:S08]  /*5be0*/  HMMA.16816.F32 R84, R8, R12.reuse, R84 ;  /* 0x0000000c0854723c */ /* 0x084ff00000001854 */
[C---:B------:R-:W-:Y:S08]  /*5bf0*/  HMMA.16816.F32 R88, R164.reuse, R12, R88 ;  /* 0x0000000ca458723c */ /* 0x040ff00000001858 */
[-C--:B------:R-:W-:Y:S08]  /*5c00*/  HMMA.16816.F32 R92, R164, R14.reuse, R92 ;  /* 0x0000000ea45c723c */ /* 0x080ff0000000185c */
[----:B------:R-:W-:Y:S01]  /*5c10*/  HMMA.16816.F32 R96, R8, R14, R96 ;  /* 0x0000000e0860723c */ /* 0x000fe20000001860 */
[----:B------:R-:W-:-:S07]  /*5c20*/  @!P0 BRA `(.L_x_276) ;  /* 0x0000012000008947 */ /* 0x000fce0003800000 */
[----:B------:R-:W-:Y:S02]  /*5c30*/  IMAD.MOV.U32 R5, RZ, RZ, c[0x0][0x370] ;  /* 0x0000dc00ff057624 */ /* 0x000fe400078e00ff */
[----:B------:R-:W-:Y:S02]  /*5c40*/  IMAD.MOV.U32 R6, RZ, RZ, c[0x0][0x374] ;  /* 0x0000dd00ff067624 */ /* 0x000fe400078e00ff */
[----:B------:R-:W-:Y:S05]  /*5c50*/  IMAD.U32 R0, R5, -0x40, RZ ;  /* 0xffffffc005007824 */ /* 0x000fea00078e00ff */
[C---:B------:R-:W-:Y:S04]  /*5c60*/  LEA R2, P2, R0.reuse, R218, 0x1 ;  /* 0x000000da00027211 */ /* 0x040fe800078408ff */
[----:B------:R-:W-:Y:S02]  /*5c70*/  LEA.HI.X.SX32 R0, R0, R219, 0x1, P2 ;  /* 0x000000db00007211 */ /* 0x000fe400010f0eff */
[----:B------:R-:W-:Y:S03]  /*5c80*/  MOV R218, R2 ;  /* 0x0000000200da7202 */ /* 0x000fe60000000f00 */
[----:B------:R-:W-:Y:S01]  /*5c90*/  IMAD.MOV.U32 R219, RZ, RZ, R0 ;  /* 0x000000ffffdb7224 */ /* 0x000fe200078e0000 */
[----:B-----5:R-:W-:Y:S02]  /*5ca0*/  SHF.L.U32 R0, R185, 0x1, RZ ;  /* 0x00000001b9007819 */ /* 0x020fe400000006ff */
        /* <DEDUP_REMOVED lines=10> */
.L_x_276:
[----:B------:R-:W-:Y:S01]  /*5d50*/  LDSM.16.M88.4 R32, [R207+0x1c000] ;  /* 0x01c00000cf20783b */ /* 0x000fe20000000200 */
[----:B------:R-:W-:Y:S01]  /*5d60*/  IMAD.MOV.U32 R191, RZ, RZ, c[0x0][0x22c] ;  /* 0x00008b00ffbf7624 */ /* 0x000fe200078e00ff */
[----:B------:R-:W-:Y:S01]  /*5d70*/  ULOP3.LUT UR12, UR7, 0x1, URZ, 0xc0, !UPT ;  /* 0x00000001070c7892 */ /* 0x000fe2000f8ec03f */
[----:B------:R-:W-:Y:S02]  /*5d80*/  IMAD.MOV.U32 R190, RZ, RZ, c[0x0][0x22c] ;  /* 0x00008b00ffbe7624 */ /* 0x000fe400078e00ff */
[----:B------:R-:W2:Y:S01]  /*5d90*/  LDSM.16.MT88.4 R16, [R204] ;  /* 0x00000000cc10783b */ /* 0x000ea20000004200 */
[----:B------:R-:W-:Y:S01]  /*5da0*/  IMAD R191, R191, c[0x0][0x1c0], RZ ;  /* 0x00007000bfbf7a24 */ /* 0x000fe200078e02ff */
[----:B------:R-:W-:Y:S01]  /*5db0*/  UISETP.NE.U32.AND UP1, UPT, UR12, 0x1, UPT ;  /* 0x000000010c00788c */ /* 0x000fe2000bf25070 */
[----:B------:R-:W-:Y:S01]  /*5dc0*/  IMAD R190, R190, c[0x0][0x1c0], RZ ;  /* 0x00007000bebe7a24 */ /* 0x000fe200078e02ff */
[----:B------:R-:W-:Y:S01]  /*5dd0*/  UIADD3 UR12, UR7, -0x1, URZ ;  /* 0xffffffff070c7890 */ /* 0x000fe2000fffe03f */
[----:B------:R-:W3:Y:S01]  /*5de0*/  LDSM.16.M88.4 R28, [R207+0x1d000] ;  /* 0x01d00000cf1c783b */ /* 0x000ee20000000200 */
[----:B------:R-:W-:Y:S02]  /*5df0*/  IMAD.SHL.U32 R191, R191, 0x20, RZ ;  /* 0x00000020bfbf7824 */ /* 0x000fe400078e00ff */
[----:B------:R-:W-:Y:S02]  /*5e00*/  IMAD R190, R190, 0x28, RZ ;  /* 0x00000028bebe7824 */ /* 0x000fe400078e02ff */
[----:B------:R-:W3:Y:S01]  /*5e10*/  LDSM.16.MT88.4 R164, [R204+0x4000] ;  /* 0x00400000cca4783b */ /* 0x000ee20000004200 */
[----:B------:R-:W-:Y:S02]  /*5e20*/  IMAD.MOV.U32 R189, RZ, RZ, c[0x0][0x22c] ;  /* 0x00008b00ffbd7624 */ /* 0x000fe400078e00ff */
[----:B-1----:R-:W-:Y:S02]  /*5e30*/  IMAD.MOV.U32 R0, RZ, RZ, c[0x0][0x22c] ;  /* 0x00008b00ff007624 */ /* 0x002fe400078e00ff */
[----:B------:R-:W4:Y:S01]  /*5e40*/  LDL R188, [R1+0x14] ;  /* 0x0000140001bc7983 */ /* 0x000f220000100800 */
[----:B------:R-:W-:Y:S02]  /*5e50*/  IMAD R189, R189, c[0x0][0x1c0], RZ ;  /* 0x00007000bdbd7a24 */ /* 0x000fe400078e02ff */
[----:B------:R-:W-:Y:S02]  /*5e60*/  IMAD R0, R0, c[0x0][0x1c0], RZ ;  /* 0x0000700000007a24 */ /* 0x000fe400078e02ff */
[----:B------:R-:W-:Y:S01]  /*5e70*/  LDSM.16.M88.4 R168, [R208+0x1c000] ;  /* 0x01c00000d0a8783b */ /* 0x000fe20000000200 */
[----:B------:R-:W-:Y:S02]  /*5e80*/  IMAD R189, R189, 0x30, RZ ;  /* 0x00000030bdbd7824 */ /* 0x000fe400078e02ff */
[----:B------:R-:W-:Y:S02]  /*5e90*/  IMAD.U32 R0, R0, -0x40, RZ ;  /* 0xffffffc000007824 */ /* 0x000fe400078e00ff */
[----:B------:R-:W4:Y:S03]  /*5ea0*/  LDL R2, [R1+0x18] ;  /* 0x0000180001027983 */ /* 0x000f260000100800 */
[C---:B------:R-:W-:Y:S02]  /*5eb0*/  LEA R222, P2, R0.reuse, R186, 0x2 ;  /* 0x000000ba00de7211 */ /* 0x040fe400078410ff */
[----:B------:R-:W1:Y:S02]  /*5ec0*/  LDSM.16.MT88.4 R172, [R204+0x800] ;  /* 0x00080000ccac783b */ /* 0x000e640000004200 */
[----:B------:R-:W-:Y:S01]  /*5ed0*/  LEA.HI.X.SX32 R217, R0, R187, 0x2, P2 ;  /* 0x000000bb00d97211 */ /* 0x000fe200010f16ff */
[----:B------:R-:W-:Y:S02]  /*5ee0*/  IMAD.MOV.U32 R0, RZ, RZ, c[0x0][0x22c] ;  /* 0x00008b00ff007624 */ /* 0x000fe400078e00ff */
[----:B------:R-:W1:Y:S02]  /*5ef0*/  LDSM.16.M88.4 R176, [R208+0x1d000] ;  /* 0x01d00000d0b0783b */ /* 0x000e640000000200 */
[----:B------:R-:W-:Y:S01]  /*5f00*/  IMAD R0, R0, c[0x0][0x1c0], RZ ;  /* 0x0000700000007a24 */ /* 0x000fe200078e02ff */
[-C--:B--2---:R-:W-:Y:S02]  /*5f10*/  HMMA.16816.F32 R4, R32, R16.reuse, RZ ;  /* 0x000000102004723c */ /* 0x084fe400000018ff */
[----:B------:R-:W2:Y:S01]  /*5f20*/  LDSM.16.MT88.4 R180, [R204+0x4800] ;  /* 0x00480000ccb4783b */ /* 0x000ea20000004200 */
[----:B------:R-:W-:Y:S05]  /*5f30*/  IMAD R0, R0, 0x18, RZ ;  /* 0x0000001800007824 */ /* 0x000fea00078e02ff */
[C---:B---3--:R-:W-:Y:S08]  /*5f40*/  HMMA.16816.F32 R8, R28.reuse, R16, RZ ;  /* 0x000000101c08723c */ /* 0x048ff000000018ff */
[-C--:B------:R-:W-:Y:S08]  /*5f50*/  HMMA.16816.F32 R12, R28, R18.reuse, RZ ;  /* 0x000000121c0c723c */ /* 0x080ff000000018ff */
[C---:B------:R-:W-:Y:S08]  /*5f60*/  HMMA.16816.F32 R16, R32.reuse, R18, RZ ;  /* 0x000000122010723c */ /* 0x040ff000000018ff */
[-C--:B------:R-:W-:Y:S08]  /*5f70*/  HMMA.16816.F32 R20, R32, R164.reuse, RZ ;  /* 0x000000a42014723c */ /* 0x080ff000000018ff */
[C---:B------:R-:W-:Y:S08]  /*5f80*/  HMMA.16816.F32 R24, R28.reuse, R164, RZ ;  /* 0x000000a41c18723c */ /* 0x040ff000000018ff */
[-C--:B------:R-:W-:Y:S08]  /*5f90*/  HMMA.16816.F32 R28, R28, R166.reuse, RZ ;  /* 0x000000a61c1c723c */ /* 0x080ff000000018ff */
[----:B------:R-:W-:Y:S01]  /*5fa0*/  HMMA.16816.F32 R32, R32, R166, RZ ;  /* 0x000000a62020723c */ /* 0x000fe200000018ff */
[----:B------:R-:W-:Y:S07]  /*5fb0*/  LDSM.16.M88.4 R164, [R184+0x1c000] ;  /* 0x01c00000b8a4783b */ /* 0x000fee0000000200 */
[-C--:B-1----:R-:W-:Y:S08]  /*5fc0*/  HMMA.16816.F32 R4, R168, R172.reuse, R4 ;  /* 0x000000aca804723c */ /* 0x082ff00000001804 */
[C---:B------:R-:W-:Y:S08]  /*5fd0*/  HMMA.16816.F32 R8, R176.reuse, R172, R8 ;  /* 0x000000acb008723c */ /* 0x040ff00000001808 */
[-C--:B------:R-:W-:Y:S08]  /*5fe0*/  HMMA.16816.F32 R12, R176, R174.reuse, R12 ;  /* 0x000000aeb00c723c */ /* 0x080ff0000000180c */
[C---:B------:R-:W-:Y:S01]  /*5ff0*/  HMMA.16816.F32 R16, R168.reuse, R174, R16 ;  /* 0x000000aea810723c */ /* 0x040fe20000001810 */
[----:B------:R-:W1:Y:S07]  /*6000*/  LDSM.16.MT88.4 R172, [R204+0x1000] ;  /* 0x00100000ccac783b */ /* 0x000e6e0000004200 */
[-C--:B--2---:R-:W-:Y:S08]  /*6010*/  HMMA.16816.F32 R20, R168, R180.reuse, R20 ;  /* 0x000000b4a814723c */ /* 0x084ff00000001814 */
[C---:B------:R-:W-:Y:S08]  /*6020*/  HMMA.16816.F32 R24, R176.reuse, R180, R24 ;  /* 0x000000b4b018723c */ /* 0x040ff00000001818 */
[-C--:B------:R-:W-:Y:S01]  /*6030*/  HMMA.16816.F32 R28, R176, R182.reuse, R28 ;  /* 0x000000b6b01c723c */ /* 0x080fe2000000181c */
[----:B------:R-:W2:Y:S07]  /*6040*/  LDSM.16.M88.4 R176, [R184+0x1d000] ;  /* 0x01d00000b8b0783b */ /* 0x000eae0000000200 */
[----:B------:R-:W-:Y:S01]  /*6050*/  HMMA.16816.F32 R32, R168, R182, R32 ;  /* 0x000000b6a820723c */ /* 0x000fe20000001820 */
[----:B------:R-:W3:Y:S05]  /*6060*/  LDSM.16.MT88.4 R168, [R204+0x5000] ;  /* 0x00500000cca8783b */ /* 0x000eea0000004200 */
[----:B------:R-:W-:Y:S02]  /*6070*/  LDSM.16.M88.4 R180, [R3+0x1d000] ;  /* 0x01d0000003b4783b */ /* 0x000fe40000000200 */
[-C--:B-1----:R-:W-:Y:S08]  /*6080*/  HMMA.16816.F32 R4, R164, R172.reuse, R4 ;  /* 0x000000aca404723c */ /* 0x082ff00000001804 */
[C---:B--2---:R-:W-:Y:S08]  /*6090*/  HMMA.16816.F32 R8, R176.reuse, R172, R8 ;  /* 0x000000acb008723c */ /* 0x044ff00000001808 */
[-C--:B------:R-:W-:Y:S08]  /*60a0*/  HMMA.16816.F32 R12, R176, R174.reuse, R12 ;  /* 0x000000aeb00c723c */ /* 0x080ff0000000180c */
[C---:B------:R-:W-:Y:S01]  /*60b0*/  HMMA.16816.F32 R16, R164.reuse, R174, R16 ;  /* 0x000000aea410723c */ /* 0x040fe20000001810 */
[----:B------:R-:W-:Y:S07]  /*60c0*/  LDSM.16.M88.4 R172, [R3+0x1c000] ;  /* 0x01c0000003ac783b */ /* 0x000fee0000000200 */
[-C--:B---3--:R-:W-:Y:S08]  /*60d0*/  HMMA.16816.F32 R20, R164, R168.reuse, R20 ;  /* 0x000000a8a414723c */ /* 0x088ff00000001814 */
[C---:B------:R-:W-:Y:S08]  /*60e0*/  HMMA.16816.F32 R24, R176.reuse, R168, R24 ;  /* 0x000000a8b018723c */ /* 0x040ff00000001818 */
[-C--:B------:R-:W-:Y:S01]  /*60f0*/  HMMA.16816.F32 R28, R176, R170.reuse, R28 ;  /* 0x000000aab01c723c */ /* 0x080fe2000000181c */
[----:B------:R-:W1:Y:S07]  /*6100*/  LDSM.16.MT88.4 R176, [R204+0x1800] ;  /* 0x00180000ccb0783b */ /* 0x000e6e0000004200 */
[----:B------:R-:W-:Y:S01]  /*6110*/  HMMA.16816.F32 R32, R164, R170, R32 ;  /* 0x000000aaa420723c */ /* 0x000fe20000001820 */
[----:B------:R-:W2:Y:S05]  /*6120*/  LDSM.16.MT88.4 R164, [R204+0x5800] ;  /* 0x00580000cca4783b */ /* 0x000eaa0000004200 */
[----:B------:R-:W-:Y:S02]  /*6130*/  LDSM.16.M88.4 R168, [R207+0x1e000] ;  /* 0x01e00000cfa8783b */ /* 0x000fe40000000200 */
        /* <DEDUP_REMOVED lines=44> */
[----:B------:R2:W3:Y:S07]  /*6400*/  LDSM.16.M88.4 R180, [R3+0x1f000] ;  /* 0x01f0000003b4783b */ /* 0x0004ee0000000200 */
[----:B------:R-:W-:Y:S01]  /*6410*/  HMMA.16816.F32 R32, R168, R166, R32 ;  /* 0x000000a6a820723c */ /* 0x000fe20000001820 */
[----:B------:R-:W3:Y:S06]  /*6420*/  LDSM.16.MT88.4 R164, [R204+0x7800] ;  /* 0x00780000cca4783b */ /* 0x000eec0000004200 */
[----:B----4-:R-:W-:Y:S01]  /*6430*/  @P0 IADD3 R168, P3, R188, UR9, RZ ;  /* 0x00000009bca80c10 */ /* 0x010fe2000ff7e0ff */
[----:B------:R-:W-:Y:S01]  /*6440*/  IMAD.MOV.U32 R188, RZ, RZ, c[0x0][0x22c] ;  /* 0x00008b00ffbc7624 */ /* 0x000fe200078e00ff */
[-C--:B-1----:R-:W-:Y:S01]  /*6450*/  HMMA.16816.F32 R4, R172, R176.reuse, R4 ;  /* 0x000000b0ac04723c */ /* 0x082fe20000001804 */
[----:B------:R-:W-:Y:S04]  /*6460*/  @UP3 UIADD3 UR9, UP2, UR9, -0x100, URZ ;  /* 0xffffff0009093890 */ /* 0x000fe8000ff5e03f */
[----:B------:R-:W-:Y:S01]  /*6470*/  @P0 IADD3.X R169, R2, UR8, RZ, P3, !PT ;  /* 0x0000000802a90c10 */ /* 0x000fe20009ffe4ff */
[----:B------:R-:W-:Y:S01]  /*6480*/  IMAD.MOV.U32 R2, RZ, RZ, R222 ;  /* 0x000000ffff027224 */ /* 0x000fe200078e00de */
[----:B------:R-:W-:Y:S01]  /*6490*/  @UP3 UIADD3.X UR8, UR8, -0x1, URZ, UP2, !UPT ;  /* 0xffffffff08083890 */ /* 0x000fe200097fe43f */
[----:B--2---:R-:W-:Y:S02]  /*64a0*/  IMAD.MOV.U32 R3, RZ, RZ, R217 ;  /* 0x000000ffff037224 */ /* 0x004fe400078e00d9 */
[----:B------:R1:W5:Y:S02]  /*64b0*/  @P0 LDG.E R243, [R168.64] ;  /* 0x00000004a8f30981 */ /* 0x000364000c1e1900 */
[----:B------:R-:W-:Y:S03]  /*64c0*/  IMAD R188, R188, c[0x0][0x1c0], RZ ;  /* 0x00007000bcbc7a24 */ /* 0x000fe600078e02ff */
[----:B------:R1:W5:Y:S01]  /*64d0*/  @P0 LDG.E R244, [R168.64+0x20] ;  /* 0x00002004a8f40981 */ /* 0x000362000c1e1900 */
[----:B------:R-:W-:Y:S04]  /*64e0*/  IMAD.SHL.U32 R188, R188, 0x10, RZ ;  /* 0x00000010bcbc7824 */ /* 0x000fe800078e00ff */
[----:B------:R1:W5:Y:S01]  /*64f0*/  @P0 LDG.E R241, [R168.64+0x80] ;  /* 0x00008004a8f10981 */ /* 0x000362000c1e1900 */
[C---:B---3--:R-:W-:Y:S04]  /*6500*/  HMMA.16816.F32 R8, R180.reuse, R176, R8 ;  /* 0x000000b0b408723c */ /* 0x048fe80000001808 */
[----:B------:R1:W5:Y:S05]  /*6510*/  @P0 LDG.E R242, [R168.64+0xa0] ;  /* 0x0000a004a8f20981 */ /* 0x00036a000c1e1900 */
[----:B------:R2:W-:Y:S03]  /*6520*/  RED.E.ADD.F32.FTZ.RN.STRONG.GPU [R2.64], R4 ;  /* 0x000000040200798e */ /* 0x0005e6000c10e784 */
[CC--:B------:R-:W-:Y:S01]  /*6530*/  LEA R176, P0, R188.reuse, R2.reuse, 0x2 ;  /* 0x00000002bcb07211 */ /* 0x0c0fe200078010ff */
[-C--:B------:R-:W-:Y:S03]  /*6540*/  HMMA.16816.F32 R12, R180, R178.reuse, R12 ;  /* 0x000000b2b40c723c */ /* 0x080fe6000000180c */
[-C--:B------:R-:W-:Y:S05]  /*6550*/  LEA.HI.X.SX32 R177, R188, R3.reuse, 0x2, P0 ;  /* 0x00000003bcb17211 */ /* 0x080fea00000f16ff */
[C---:B------:R-:W-:Y:S08]  /*6560*/  HMMA.16816.F32 R16, R172.reuse, R178, R16 ;  /* 0x000000b2ac10723c */ /* 0x040ff00000001810 */
[-C--:B------:R-:W-:Y:S04]  /*6570*/  HMMA.16816.F32 R20, R172, R164.reuse, R20 ;  /* 0x000000a4ac14723c */ /* 0x080fe80000001814 */
[CC--:B-1----:R-:W-:Y:S04]  /*6580*/  LEA R168, P0, R191.reuse, R2.reuse, 0x2 ;  /* 0x00000002bfa87211 */ /* 0x0c2fe800078010ff */
[C---:B------:R-:W-:Y:S04]  /*6590*/  HMMA.16816.F32 R24, R180.reuse, R164, R24 ;  /* 0x000000a4b418723c */ /* 0x040fe80000001818 */
[-C--:B------:R-:W-:Y:S03]  /*65a0*/  LEA.HI.X.SX32 R169, R191, R3.reuse, 0x2, P0 ;  /* 0x00000003bfa97211 */ /* 0x080fe600000f16ff */
[CC--:B------:R-:W-:Y:S01]  /*65b0*/  LEA R164, P2, R228.reuse, R2.reuse, 0x2 ;  /* 0x00000002e4a47211 */ /* 0x0c0fe200078410ff */
[-C--:B------:R-:W-:Y:S04]  /*65c0*/  HMMA.16816.F32 R28, R180, R166.reuse, R28 ;  /* 0x000000a6b41c723c */ /* 0x080fe8000000181c */
[-C--:B------:R-:W-:Y:S02]  /*65d0*/  LEA.HI.X.SX32 R165, R228, R3.reuse, 0x2, P2 ;  /* 0x00000003e4a57211 */ /* 0x080fe400010f16ff */
[CC--:B------:R-:W-:Y:S02]  /*65e0*/  LEA R170, P2, R0.reuse, R2.reuse, 0x2 ;  /* 0x0000000200aa7211 */ /* 0x0c0fe400078410ff */
[----:B------:R-:W-:Y:S01]  /*65f0*/  HMMA.16816.F32 R32, R172, R166, R32 ;  /* 0x000000a6ac20723c */ /* 0x000fe20000001820 */
[----:B------:R1:W-:Y:S03]  /*6600*/  RED.E.ADD.F32.FTZ.RN.STRONG.GPU [R164.64], R5 ;  /* 0x00000005a400798e */ /* 0x0003e6000c10e784 */
[-C--:B------:R-:W-:Y:S01]  /*6610*/  LEA.HI.X.SX32 R171, R0, R3.reuse, 0x2, P2 ;  /* 0x0000000300ab7211 */ /* 0x080fe200010f16ff */
[----:B------:R-:W-:Y:S01]  /*6620*/  IMAD.MOV.U32 R0, RZ, RZ, c[0x0][0x22c] ;  /* 0x00008b00ff007624 */ /* 0x000fe200078e00ff */
[----:B------:R3:W-:Y:S01]  /*6630*/  RED.E.ADD.F32.FTZ.RN.STRONG.GPU [R176.64], R6 ;  /* 0x00000006b000798e */ /* 0x0007e2000c10e784 */
[CC--:B------:R-:W-:Y:S02]  /*6640*/  LEA R166, P3, R190.reuse, R2.reuse, 0x2 ;  /* 0x00000002bea67211 */ /* 0x0c0fe400078610ff */
[CC--:B--2---:R-:W-:Y:S02]  /*6650*/  LEA R4, P2, R189.reuse, R2.reuse, 0x2 ;  /* 0x00000002bd047211 */ /* 0x0c4fe400078410ff */
[----:B------:R2:W-:Y:S01]  /*6660*/  RED.E.ADD.F32.FTZ.RN.STRONG.GPU [R170.64], R7 ;  /* 0x00000007aa00798e */ /* 0x0005e2000c10e784 */
[-C--:B------:R-:W-:Y:S01]  /*6670*/  LEA.HI.X.SX32 R167, R190, R3.reuse, 0x2, P3 ;  /* 0x00000003bea77211 */ /* 0x080fe200018f16ff */
[----:B------:R-:W-:Y:S03]  /*6680*/  IMAD R0, R0, c[0x0][0x1c0], RZ ;  /* 0x0000700000007a24 */ /* 0x000fe600078e02ff */
[----:B------:R4:W-:Y:S01]  /*6690*/  RED.E.ADD.F32.FTZ.RN.STRONG.GPU [R168.64], R8 ;  /* 0x00000008a800798e */ /* 0x0009e2000c10e784 */
[----:B------:R-:W-:Y:S04]  /*66a0*/  IMAD R0, R0, 0x38, RZ ;  /* 0x0000003800007824 */ /* 0x000fe800078e02ff */
[----:B------:R4:W-:Y:S01]  /*66b0*/  RED.E.ADD.F32.FTZ.RN.STRONG.GPU [R166.64], R9 ;  /* 0x00000009a600798e */ /* 0x0009e2000c10e784 */
[-C--:B-1----:R-:W-:Y:S01]  /*66c0*/  LEA.HI.X.SX32 R5, R189, R3.reuse, 0x2, P2 ;  /* 0x00000003bd057211 */ /* 0x082fe200010f16ff */
[----:B------:R-:W-:Y:S04]  /*66d0*/  IMAD.MOV.U32 R189, RZ, RZ, c[0x0][0x22c] ;  /* 0x00008b00ffbd7624 */ /* 0x000fe800078e00ff */
[----:B------:R1:W-:Y:S01]  /*66e0*/  RED.E.ADD.F32.FTZ.RN.STRONG.GPU [R4.64], R10 ;  /* 0x0000000a0400798e */ /* 0x0003e2000c10e784 */
[CC--:B---3--:R-:W-:Y:S01]  /*66f0*/  LEA R6, P0, R0.reuse, R2.reuse, 0x2 ;  /* 0x0000000200067211 */ /* 0x0c8fe200078010ff */
[----:B------:R-:W-:Y:S03]  /*6700*/  IMAD R189, R189, c[0x0][0x1c0], RZ ;  /* 0x00007000bdbd7a24 */ /* 0x000fe600078e02ff */
[-C--:B--2---:R-:W-:Y:S01]  /*6710*/  LEA.HI.X.SX32 R7, R0, R3.reuse, 0x2, P0 ;  /* 0x0000000300077211 */ /* 0x084fe200000f16ff */
[----:B------:R-:W-:Y:S04]  /*6720*/  IMAD.SHL.U32 R189, R189, 0x10, RZ ;  /* 0x00000010bdbd7824 */ /* 0x000fe800078e00ff */
[----:B------:R2:W-:Y:S01]  /*6730*/  RED.E.ADD.F32.FTZ.RN.STRONG.GPU [R6.64], R11 ;  /* 0x0000000b0600798e */ /* 0x0005e2000c10e784 */
[C---:B------:R-:W-:Y:S02]  /*6740*/  IADD3 R179, R189.reuse, 0x20, RZ ;  /* 0x00000020bdb37810 */ /* 0x040fe40007ffe0ff */
[C---:B------:R-:W-:Y:S02]  /*6750*/  IADD3 R0, R189.reuse, 0x20, RZ ;  /* 0x00000020bd007810 */ /* 0x040fe40007ffe0ff */
[----:B------:R3:W-:Y:S01]  /*6760*/  RED.E.ADD.F32.FTZ.RN.STRONG.GPU [R2.64+0x80], R16 ;  /* 0x000080100200798e */ /* 0x0007e2000c10e784 */
[----:B------:R-:W-:Y:S01]  /*6770*/  IADD3 R178, R189, 0x20, RZ ;  /* 0x00000020bdb27810 */ /* 0x000fe20007ffe0ff */
[----:B------:R-:W-:Y:S01]  /*6780*/  IMAD.MOV.U32 R189, RZ, RZ, c[0x0][0x22c] ;  /* 0x00008b00ffbd7624 */ /* 0x000fe200078e00ff */
[CC--:B----4-:R-:W-:Y:S01]  /*6790*/  LEA R8, P3, R251.reuse, R2.reuse, 0x2 ;  /* 0x00000002fb087211 */ /* 0x0d0fe200078610ff */
[C---:B------:R-:W-:Y:S01]  /*67a0*/  IMAD.IADD R0, R228.reuse, 0x1, R0 ;  /* 0x00000001e4007824 */ /* 0x040fe200078e0200 */
[----:B------:R4:W-:Y:S01]  /*67b0*/  RED.E.ADD.F32.FTZ.RN.STRONG.GPU [R164.64+0x80], R17 ;  /* 0x00008011a400798e */ /* 0x0009e2000c10e784 */
[C---:B------:R-:W-:Y:S01]  /*67c0*/  IMAD.IADD R178, R228.reuse, 0x1, R178 ;  /* 0x00000001e4b27824 */ /* 0x040fe200078e02b2 */
[-C--:B------:R-:W-:Y:S01]  /*67d0*/  LEA.HI.X.SX32 R9, R251, R3.reuse, 0x2, P3 ;  /* 0x00000003fb097211 */ /* 0x080fe200018f16ff */
[----:B------:R-:W-:Y:S02]  /*67e0*/  IMAD R189, R189, c[0x0][0x1c0], RZ ;  /* 0x00007000bdbd7a24 */ /* 0x000fe400078e02ff */
[----:B------:R-:W-:Y:S01]  /*67f0*/  IMAD.IADD R178, R228, 0x1, R178 ;  /* 0x00000001e4b27824 */ /* 0x000fe200078e02b2 */
[-C--:B-1----:R-:W-:Y:S01]  /*6800*/  LEA R4, P0, R179, R2.reuse, 0x2 ;  /* 0x00000002b3047211 */ /* 0x082fe200078010ff */
[----:B------:R-:W-:Y:S03]  /*6810*/  IMAD.SHL.U32 R189, R189, 0x10, RZ ;  /* 0x00000010bdbd7824 */ /* 0x000fe600078e00ff */
[-C--:B------:R-:W-:Y:S02]  /*6820*/  LEA.HI.X.SX32 R5, R179, R3.reuse, 0x2, P0 ;  /* 0x00000003b3057211 */ /* 0x080fe400000f16ff */
[-C--:B------:R-:W-:Y:S02]  /*6830*/  LEA R10, P0, R178, R2.reuse, 0x2 ;  /* 0x00000002b20a7211 */ /* 0x080fe400078010ff */
[C---:B------:R-:W-:Y:S01]  /*6840*/  IADD3 R172, R189.reuse, 0x40, RZ ;  /* 0x00000040bdac7810 */ /* 0x040fe20007ffe0ff */
[----:B------:R1:W-:Y:S01]  /*6850*/  RED.E.ADD.F32.FTZ.RN.STRONG.GPU [R4.64], R18 ;  /* 0x000000120400798e */ /* 0x0003e2000c10e784 */
[-C--:B--2---:R-:W-:Y:S02]  /*6860*/  LEA R6, P2, R0, R2.reuse, 0x2 ;  /* 0x0000000200067211 */ /* 0x084fe400078410ff */
[-C--:B------:R-:W-:Y:S02]  /*6870*/  LEA.HI.X.SX32 R11, R178, R3.reuse, 0x2, P0 ;  /* 0x00000003b20b7211 */ /* 0x080fe400000f16ff */
[-C--:B------:R-:W-:Y:S01]  /*6880*/  LEA.HI.X.SX32 R7, R0, R3.reuse, 0x2, P2 ;  /* 0x0000000300077211 */ /* 0x080fe200010f16ff */
[----:B------:R-:W-:Y:S01]  /*6890*/  IMAD.IADD R0, R228, 0x1, R250 ;  /* 0x00000001e4007824 */ /* 0x000fe200078e02fa */
[C---:B------:R-:W-:Y:S02]  /*68a0*/  IADD3 R170, R189.reuse, 0x40, RZ ;  /* 0x00000040bdaa7810 */ /* 0x040fe40007ffe0ff */
[C---:B---3--:R-:W-:Y:S01]  /*68b0*/  IADD3 R16, R188.reuse, 0x60, RZ ;  /* 0x00000060bc107810 */ /* 0x048fe20007ffe0ff */
[----:B------:R2:W-:Y:S01]  /*68c0*/  RED.E.ADD.F32.FTZ.RN.STRONG.GPU [R6.64], R19 ;  /* 0x000000130600798e */ /* 0x0005e2000c10e784 */
[----:B----4-:R-:W-:Y:S01]  /*68d0*/  IADD3 R17, R188, 0x60, RZ ;  /* 0x00000060bc117810 */ /* 0x010fe20007ffe0ff */
[C---:B------:R-:W-:Y:S02]  /*68e0*/  IMAD.IADD R170, R228.reuse, 0x1, R170 ;  /* 0x00000001e4aa7824 */ /* 0x040fe400078e02aa */
[C---:B------:R-:W-:Y:S01]  /*68f0*/  IMAD.IADD R16, R228.reuse, 0x1, R16 ;  /* 0x00000001e4107824 */ /* 0x040fe200078e0210 */
[----:B------:R-:W-:Y:S01]  /*6900*/  RED.E.ADD.F32.FTZ.RN.STRONG.GPU [R10.64], R12 ;  /* 0x0000000c0a00798e */ /* 0x000fe2000c10e784 */
[----:B------:R-:W-:Y:S04]  /*6910*/  IMAD.IADD R170, R228, 0x1, R170 ;  /* 0x00000001e4aa7824 */ /* 0x000fe800078e02aa */
[----:B------:R3:W-:Y:S01]  /*6920*/  RED.E.ADD.F32.FTZ.RN.STRONG.GPU [R8.64], R13 ;  /* 0x0000000d0800798e */ /* 0x0007e2000c10e784 */
[CC--:B-1----:R-:W-:Y:S04]  /*6930*/  LEA R4, P2, R250.reuse, R2.reuse, 0x2 ;  /* 0x00000002fa047211 */ /* 0x0c2fe800078410ff */
[-C--:B------:R-:W-:Y:S05]  /*6940*/  LEA.HI.X.SX32 R5, R250, R3.reuse, 0x2, P2 ;  /* 0x00000003fa057211 */ /* 0x080fea00010f16ff */
[----:B------:R1:W-:Y:S01]  /*6950*/  RED.E.ADD.F32.FTZ.RN.STRONG.GPU [R4.64], R14 ;  /* 0x0000000e0400798e */ /* 0x0003e2000c10e784 */
[CC--:B--2---:R-:W-:Y:S04]  /*6960*/  LEA R6, P0, R0.reuse, R2.reuse, 0x2 ;  /* 0x0000000200067211 */ /* 0x0c4fe800078010ff */
[-C--:B------:R-:W-:Y:S02]  /*6970*/  LEA.HI.X.SX32 R7, R0, R3.reuse, 0x2, P0 ;  /* 0x0000000300077211 */ /* 0x080fe400000f16ff */
[----:B------:R-:W-:Y:S03]  /*6980*/  IADD3 R0, R189, 0x40, RZ ;  /* 0x00000040bd007810 */ /* 0x000fe60007ffe0ff */
[----:B------:R2:W-:Y:S01]  /*6990*/  RED.E.ADD.F32.FTZ.RN.STRONG.GPU [R6.64], R15 ;  /* 0x0000000f0600798e */ /* 0x0005e2000c10e784 */
[CC--:B---3--:R-:W-:Y:S01]  /*69a0*/  LEA R8, P3, R249.reuse, R2.reuse, 0x2 ;  /* 0x00000002f9087211 */ /* 0x0c8fe200078610ff */
[----:B------:R-:W-:Y:S03]  /*69b0*/  IMAD.IADD R0, R228, 0x1, R0 ;  /* 0x00000001e4007824 */ /* 0x000fe600078e0200 */
[----:B------:R-:W-:Y:S01]  /*69c0*/  RED.E.ADD.F32.FTZ.RN.STRONG.GPU [R2.64+0x100], R20 ;  /* 0x000100140200798e */ /* 0x000fe2000c10e784 */
[-C--:B------:R-:W-:Y:S02]  /*69d0*/  LEA.HI.X.SX32 R9, R249, R3.reuse, 0x2, P3 ;  /* 0x00000003f9097211 */ /* 0x080fe400018f16ff */
[CC--:B------:R-:W-:Y:S02]  /*69e0*/  LEA R12, P2, R0.reuse, R2.reuse, 0x2 ;  /* 0x00000002000c7211 */ /* 0x0c0fe400078410ff */
[----:B------:R-:W-:Y:S02]  /*69f0*/  RED.E.ADD.F32.FTZ.RN.STRONG.GPU [R164.64+0x100], R21 ;  /* 0x00010015a400798e */ /* 0x000fe4000c10e784 */
[-C--:B------:R-:W-:Y:S01]  /*6a00*/  LEA.HI.X.SX32 R13, R0, R3.reuse, 0x2, P2 ;  /* 0x00000003000d7211 */ /* 0x080fe200010f16ff */
[----:B------:R-:W-:Y:S01]  /*6a10*/  IMAD.IADD R0, R228, 0x1, R248 ;  /* 0x00000001e4007824 */ /* 0x000fe200078e02f8 */
[CC--:B-1----:R-:W-:Y:S02]  /*6a20*/  LEA R4, P0, R172.reuse, R2.reuse, 0x2 ;  /* 0x00000002ac047211 */ /* 0x0c2fe400078010ff */
[CC--:B------:R-:W-:Y:S02]  /*6a30*/  LEA R14, P6, R17.reuse, R2.reuse, 0x2 ;  /* 0x00000002110e7211 */ /* 0x0c0fe400078c10ff */
[-C--:B------:R-:W-:Y:S02]  /*6a40*/  LEA.HI.X.SX32 R5, R172, R3.reuse, 0x2, P0 ;  /* 0x00000003ac057211 */ /* 0x080fe400000f16ff */
[CC--:B------:R-:W-:Y:S03]  /*6a50*/  LEA R10, P0, R170.reuse, R2.reuse, 0x2 ;  /* 0x00000002aa0a7211 */ /* 0x0c0fe600078010ff */
[----:B------:R1:W-:Y:S01]  /*6a60*/  RED.E.ADD.F32.FTZ.RN.STRONG.GPU [R4.64], R22 ;  /* 0x000000160400798e */ /* 0x0003e2000c10e784 */
[-C--:B------:R-:W-:Y:S02]  /*6a70*/  LEA.HI.X.SX32 R11, R170, R3.reuse, 0x2, P0 ;  /* 0x00000003aa0b7211 */ /* 0x080fe400000f16ff */
[CC--:B--2---:R-:W-:Y:S02]  /*6a80*/  LEA R6, P2, R248.reuse, R2.reuse, 0x2 ;  /* 0x00000002f8067211 */ /* 0x0c4fe400078410ff */
[----:B------:R2:W-:Y:S01]  /*6a90*/  RED.E.ADD.F32.FTZ.RN.STRONG.GPU [R12.64], R23 ;  /* 0x000000170c00798e */ /* 0x0005e2000c10e784 */
[-C--:B------:R-:W-:Y:S02]  /*6aa0*/  LEA.HI.X.SX32 R15, R17, R3.reuse, 0x2, P6 ;  /* 0x00000003110f7211 */ /* 0x080fe400030f16ff */
[-C--:B------:R-:W-:Y:S02]  /*6ab0*/  LEA.HI.X.SX32 R7, R248, R3.reuse, 0x2, P2 ;  /* 0x00000003f8077211 */ /* 0x080fe400010f16ff */
[----:B------:R-:W-:Y:S05]  /*6ac0*/  RED.E.ADD.F32.FTZ.RN.STRONG.GPU [R10.64], R24 ;  /* 0x000000180a00798e */ /* 0x000fea000c10e784 */
[----:B------:R3:W-:Y:S05]  /*6ad0*/  RED.E.ADD.F32.FTZ.RN.STRONG.GPU [R8.64], R25 ;  /* 0x000000190800798e */ /* 0x0007ea000c10e784 */
[----:B------:R4:W-:Y:S05]  /*6ae0*/  RED.E.ADD.F32.FTZ.RN.STRONG.GPU [R6.64], R26 ;  /* 0x0000001a0600798e */ /* 0x0009ea000c10e784 */
[----:B------:R-:W-:Y:S01]  /*6af0*/  LDSM.16.MT88.4 R20, [R206+0x2000] ;  /* 0x00200000ce14783b */ /* 0x000fe20000004200 */
[CC--:B-1----:R-:W-:Y:S04]  /*6b00*/  LEA R4, P0, R0.reuse, R2.reuse, 0x2 ;  /* 0x0000000200047211 */ /* 0x0c2fe800078010ff */
[----:B------:R-:W-:Y:S01]  /*6b10*/  LDSM.16.MT88.4 R168, [R206+0x2800] ;  /* 0x00280000cea8783b */ /* 0x000fe20000004200 */
[-C--:B------:R-:W-:Y:S02]  /*6b20*/  LEA.HI.X.SX32 R5, R0, R3.reuse, 0x2, P0 ;  /* 0x0000000300057211 */ /* 0x080fe400000f16ff */
[----:B------:R-:W-:Y:S02]  /*6b30*/  IADD3 R0, R188, 0x60, RZ ;  /* 0x00000060bc007810 */ /* 0x000fe40007ffe0ff */
[-C--:B--2---:R-:W-:Y:S01]  /*6b40*/  LEA R12, P5, R16, R2.reuse, 0x2 ;  /* 0x00000002100c7211 */ /* 0x084fe200078a10ff */
[----:B------:R1:W-:Y:S02]  /*6b50*/  RED.E.ADD.F32.FTZ.RN.STRONG.GPU [R4.64], R27 ;  /* 0x0000001b0400798e */ /* 0x0003e4000c10e784 */
[----:B------:R-:W-:Y:S01]  /*6b60*/  IMAD.IADD R0, R228, 0x1, R0 ;  /* 0x00000001e4007824 */ /* 0x000fe200078e0200 */
[-C--:B------:R-:W-:Y:S02]  /*6b70*/  LEA.HI.X.SX32 R13, R16, R3.reuse, 0x2, P5 ;  /* 0x00000003100d7211 */ /* 0x080fe400028f16ff */
[----:B------:R-:W-:Y:S01]  /*6b80*/  RED.E.ADD.F32.FTZ.RN.STRONG.GPU [R2.64+0x180], R32 ;  /* 0x000180200200798e */ /* 0x000fe2000c10e784 */
[----:B------:R-:W-:Y:S01]  /*6b90*/  IMAD.IADD R0, R228, 0x1, R0 ;  /* 0x00000001e4007824 */ /* 0x000fe200078e0200 */
[CC--:B---3--:R-:W-:Y:S03]  /*6ba0*/  LEA R8, P3, R247.reuse, R2.reuse, 0x2 ;  /* 0x00000002f7087211 */ /* 0x0c8fe600078610ff */
[----:B------:R-:W-:Y:S01]  /*6bb0*/  RED.E.ADD.F32.FTZ.RN.STRONG.GPU [R164.64+0x180], R33 ;  /* 0x00018021a400798e */ /* 0x000fe2000c10e784 */
[CC--:B------:R-:W-:Y:S02]  /*6bc0*/  LEA R10, P4, R0.reuse, R2.reuse, 0x2 ;  /* 0x00000002000a7211 */ /* 0x0c0fe400078810ff */
[-C--:B------:R-:W-:Y:S02]  /*6bd0*/  LEA.HI.X.SX32 R9, R247, R3.reuse, 0x2, P3 ;  /* 0x00000003f7097211 */ /* 0x080fe400018f16ff */
[----:B------:R-:W-:Y:S01]  /*6be0*/  RED.E.ADD.F32.FTZ.RN.STRONG.GPU [R14.64], R34 ;  /* 0x000000220e00798e */ /* 0x000fe2000c10e784 */
[-C--:B------:R-:W-:Y:S01]  /*6bf0*/  LEA.HI.X.SX32 R11, R0, R3.reuse, 0x2, P4 ;  /* 0x00000003000b7211 */ /* 0x080fe200020f16ff */
[----:B------:R-:W-:Y:S01]  /*6c00*/  IMAD.IADD R0, R196, 0x1, R206 ;  /* 0x00000001c4007824 */ /* 0x000fe200078e02ce */
[CC--:B----4-:R-:W-:Y:S02]  /*6c10*/  LEA R6, P2, R246.reuse, R2.reuse, 0x2 ;  /* 0x00000002f6067211 */ /* 0x0d0fe400078410ff */
[----:B------:R-:W-:Y:S02]  /*6c20*/  RED.E.ADD.F32.FTZ.RN.STRONG.GPU [R12.64], R35 ;  /* 0x000000230c00798e */ /* 0x000fe4000c10e784 */
[-C--:B------:R-:W-:Y:S02]  /*6c30*/  LEA.HI.X.SX32 R7, R246, R3.reuse, 0x2, P2 ;  /* 0x00000003f6077211 */ /* 0x080fe400010f16ff */
[----:B------:R-:W-:Y:S01]  /*6c40*/  ISETP.LT.AND P2, PT, RZ, UR7, PT ;  /* 0x00000007ff007c0c */ /* 0x000fe2000bf41270 */
[----:B------:R-:W-:Y:S01]  /*6c50*/  RED.E.ADD.F32.FTZ.RN.STRONG.GPU [R10.64], R28 ;  /* 0x0000001c0a00798e */ /* 0x000fe2000c10e784 */
[----:B------:R-:W-:Y:S01]  /*6c60*/  UMOV UR7, UR12 ;  /* 0x0000000c00077c82 */ /* 0x000fe20008000000 */
[C---:B-1----:R-:W-:Y:S03]  /*6c70*/  LEA R4, P0, R252.reuse, R2, 0x2 ;  /* 0x00000002fc047211 */ /* 0x042fe600078010ff */
[----:B------:R-:W-:Y:S01]  /*6c80*/  RED.E.ADD.F32.FTZ.RN.STRONG.GPU [R8.64], R29 ;  /* 0x0000001d0800798e */ /* 0x000fe2000c10e784 */
[----:B------:R-:W-:Y:S02]  /*6c90*/  LEA.HI.X.SX32 R5, R252, R3, 0x2, P0 ;  /* 0x00000003fc057211 */ /* 0x000fe400000f16ff */
[----:B------:R-:W-:Y:S01]  /*6ca0*/  PLOP3.LUT P0, PT, PT, PT, UP1, 0x80, 0x0 ;  /* 0x000000000000781c */ /* 0x000fe20003f0f018 */
[----:B------:R-:W-:Y:S01]  /*6cb0*/  @UP3 UIADD3 UR11, UP1, UR11, -0x100, URZ ;  /* 0xffffff000b0b3890 */ /* 0x000fe2000ff3e03f */
[----:B------:R-:W-:Y:S03]  /*6cc0*/  RED.E.ADD.F32.FTZ.RN.STRONG.GPU [R6.64], R30 ;  /* 0x0000001e0600798e */ /* 0x000fe6000c10e784 */
[----:B------:R-:W-:Y:S02]  /*6cd0*/  @UP3 UIADD3.X UR10, UR10, -0x1, URZ, UP1, !UPT ;  /* 0xffffffff0a0a3890 */ /* 0x000fe40008ffe43f */
[----:B------:R-:W-:Y:S05]  /*6ce0*/  LDSM.16.MT88.4 R8, [R206] ;  /* 0x00000000ce08783b */ /* 0x000fea0000004200 */
[----:B------:R-:W-:Y:S05]  /*6cf0*/  RED.E.ADD.F32.FTZ.RN.STRONG.GPU [R4.64], R31 ;  /* 0x0000001f0400798e */ /* 0x000fea000c10e784 */
[----:B------:R-:W1:Y:S05]  /*6d00*/  LDSM.16.MT88.4 R4, [R205+0x1c000] ;  /* 0x01c00000cd04783b */ /* 0x000e6a0000004200 */
[----:B------:R-:W2:Y:S05]  /*6d10*/  LDSM.16.MT88.4 R12, [R205+0x1e000] ;  /* 0x01e00000cd0c783b */ /* 0x000eaa0000004200 */
[----:B------:R-:W3:Y:S05]  /*6d20*/  LDSM.16.MT88.4 R16, [R0] ;  /* 0x000000000010783b */ /* 0x000eea0000004200 */
[----:B------:R-:W4:Y:S05]  /*6d30*/  LDSM.16.MT88.4 R24, [R0+0x2000] ;  /* 0x002000000018783b */ /* 0x000f2a0000004200 */
[----:B------:R-:W-:Y:S05]  /*6d40*/  LDSM.16.MT88.4 R28, [R206+0x800] ;  /* 0x00080000ce1c783b */ /* 0x000fea0000004200 */
[----:B------:R-:W-:Y:S05]  /*6d50*/  LDSM.16.MT88.4 R32, [R205+0x1e800] ;  /* 0x01e80000cd20783b */ /* 0x000fea0000004200 */
[----:B------:R-:W-:Y:S05]  /*6d60*/  LDSM.16.MT88.4 R164, [R0+0x800] ;  /* 0x0008000000a4783b */ /* 0x000fea0000004200 */
        /* <DEDUP_REMOVED lines=49> */
[----:B------:R2:W1:Y:S07]  /*7080*/  LDSM.16.MT88.4 R12, [R0+0x3800] ;  /* 0x00380000000c783b */ /* 0x00046e0000004200 */
[-C--:B------:R-:W-:Y:S08]  /*7090*/  HMMA.16816.F32 R116, R4, R20.reuse, R116 ;  /* 0x000000140474723c */ /* 0x080ff00000001874 */
[C---:B------:R-:W-:Y:S08]  /*70a0*/  HMMA.16816.F32 R120, R16.reuse, R20, R120 ;  /* 0x000000141078723c */ /* 0x040ff00000001878 */
[-C--:B------:R-:W-:Y:S04]  /*70b0*/  HMMA.16816.F32 R124, R16, R22.reuse, R124 ;  /* 0x00000016107c723c */ /* 0x080fe8000000187c */
[C---:B--2---:R-:W-:Y:S02]  /*70c0*/  IADD3 R0, R206.reuse, -0x4000, RZ ;  /* 0xffffc000ce007810 */ /* 0x044fe40007ffe0ff */
[----:B------:R-:W-:Y:S02]  /*70d0*/  @P0 IADD3 R0, R206, 0x4000, RZ ;  /* 0x00004000ce000810 */ /* 0x000fe40007ffe0ff */
[C---:B------:R-:W-:Y:S04]  /*70e0*/  HMMA.16816.F32 R128, R4.reuse, R22, R128 ;  /* 0x000000160480723c */ /* 0x040fe80000001880 */
[----:B------:R-:W-:Y:S04]  /*70f0*/  IMAD.MOV.U32 R206, RZ, RZ, R0 ;  /* 0x000000ffffce7224 */ /* 0x000fe800078e0000 */
        /* <DEDUP_REMOVED lines=27> */
[----:B------:R-:W4:Y:S04]  /*72b0*/  LDL R181, [R1+0x30] ;  /* 0x0000300001b57983 */ /* 0x000f280000100800 */
[----:B------:R-:W4:Y:S04]  /*72c0*/  LDL R177, [R1+0x10] ;  /* 0x0000100001b17983 */ /* 0x000f280000100800 */
[----:B------:R-:W4:Y:S04]  /*72d0*/  LDL R176, [R1+0x24] ;  /* 0x0000240001b07983 */ /* 0x000f280000100800 */
[----:B------:R-:W4:Y:S01]  /*72e0*/  LDL R180, [R1+0x2c] ;  /* 0x00002c0001b47983 */ /* 0x000f220000100800 */
[----:B------:R-:W-:-:S02]  /*72f0*/  FMUL.FTZ R100, R100, c[0x0][0x2e0] ;  /* 0x0000b80064647a20 */ /* 0x000fc40000410000 */
[----:B------:R-:W-:Y:S02]  /*7300*/  FMUL.FTZ R32, R101, c[0x0][0x2e0] ;  /* 0x0000b80065207a20 */ /* 0x000fe40000410000 */
[----:B------:R-:W-:Y:S02]  /*7310*/  FMUL.FTZ R102, R102, c[0x0][0x2e0] ;  /* 0x0000b80066667a20 */ /* 0x000fe40000410000 */
[----:B------:R-:W-:Y:S02]  /*7320*/  FMUL.FTZ R31, R103, c[0x0][0x2e0] ;  /* 0x0000b800671f7a20 */ /* 0x000fe40000410000 */
[----:B------:R-:W-:Y:S02]  /*7330*/  FMUL.FTZ R112, R112, c[0x0][0x2e0] ;  /* 0x0000b80070707a20 */ /* 0x000fe40000410000 */
[----:B------:R-:W-:Y:S02]  /*7340*/  FMUL.FTZ R28, R113, c[0x0][0x2e0] ;  /* 0x0000b800711c7a20 */ /* 0x000fe40000410000 */
[----:B------:R-:W-:-:S02]  /*7350*/  FMUL.FTZ R114, R114, c[0x0][0x2e0] ;  /* 0x0000b80072727a20 */ /* 0x000fc40000410000 */
[----:B------:R-:W-:Y:S01]  /*7360*/  FMUL.FTZ R27, R115, c[0x0][0x2e0] ;  /* 0x0000b800731b7a20 */ /* 0x000fe20000410000 */
[----:B------:R-:W-:Y:S01]  /*7370*/  F2FP.PACK_AB R32, R32, R100 ;  /* 0x000000642020723e */ /* 0x000fe200000000ff */
[----:B------:R-:W-:Y:S01]  /*7380*/  BAR.SYNC.DEFER_BLOCKING 0x0 ;  /* 0x0000000000007b1d */ /* 0x000fe20000010000 */
[----:B------:R-:W-:Y:S02]  /*7390*/  FMUL.FTZ R104, R104, c[0x0][0x2e0] ;  /* 0x0000b80068687a20 */ /* 0x000fe40000410000 */
[----:B------:R-:W-:Y:S01]  /*73a0*/  FMUL.FTZ R30, R105, c[0x0][0x2e0] ;  /* 0x0000b800691e7a20 */ /* 0x000fe20000410000 */
[----:B------:R-:W-:Y:S01]  /*73b0*/  F2FP.PACK_AB R31, R31, R102 ;  /* 0x000000661f1f723e */ /* 0x000fe200000000ff */
[----:B------:R-:W-:Y:S02]  /*73c0*/  FMUL.FTZ R106, R106, c[0x0][0x2e0] ;  /* 0x0000b8006a6a7a20 */ /* 0x000fe40000410000 */
[----:B------:R-:W-:Y:S01]  /*73d0*/  FMUL.FTZ R29, R107, c[0x0][0x2e0] ;  /* 0x0000b8006b1d7a20 */ /* 0x000fe20000410000 */
[----:B------:R-:W-:Y:S01]  /*73e0*/  F2FP.PACK_AB R28, R28, R112 ;  /* 0x000000701c1c723e */ /* 0x000fe200000000ff */
[----:B------:R-:W-:-:S02]  /*73f0*/  FMUL.FTZ R108, R108, c[0x0][0x2e0] ;  /* 0x0000b8006c6c7a20 */ /* 0x000fc40000410000 */
[----:B------:R-:W-:Y:S01]  /*7400*/  FMUL.FTZ R26, R109, c[0x0][0x2e0] ;  /* 0x0000b8006d1a7a20 */ /* 0x000fe20000410000 */
[----:B------:R-:W-:Y:S01]  /*7410*/  F2FP.PACK_AB R27, R27, R114 ;  /* 0x000000721b1b723e */ /* 0x000fe200000000ff */
        /* <DEDUP_REMOVED lines=74> */
[----:B------:R-:W-:Y:S02]  /*78c0*/  F2FP.PACK_AB R6, R6, R152 ;  /* 0x000000980606723e */ /* 0x000fe400000000ff */
[----:B------:R-:W-:Y:S02]  /*78d0*/  F2FP.PACK_AB R36, R37, R36 ;  /* 0x000000242524723e */ /* 0x000fe400000000ff */
[----:B------:R-:W-:Y:S02]  /*78e0*/  F2FP.PACK_AB R38, R39, R38 ;  /* 0x000000262726723e */ /* 0x000fe400000000ff */
[----:B------:R-:W-:-:S02]  /*78f0*/  F2FP.PACK_AB R48, R49, R48 ;  /* 0x000000303130723e */ /* 0x000fc400000000ff */
[----:B------:R-:W-:Y:S02]  /*7900*/  F2FP.PACK_AB R50, R51, R50 ;  /* 0x000000323332723e */ /* 0x000fe400000000ff */
[----:B------:R-:W-:Y:S02]  /*7910*/  F2FP.PACK_AB R40, R41, R40 ;  /* 0x000000282928723e */ /* 0x000fe400000000ff */
        /* <DEDUP_REMOVED lines=24> */
[----:B------:R-:W-:Y:S01]  /*7aa0*/  F2FP.PACK_AB R90, R91, R90 ;  /* 0x0000005a5b5a723e */ /* 0x000fe200000000ff */
[----:B------:R-:W-:Y:S01]  /*7ab0*/  UISETP.NE.AND UP0, UPT, UR19, -0x1, UPT ;  /* 0xffffffff1300788c */ /* 0x000fe2000bf05270 */
[----:B------:R-:W-:Y:S01]  /*7ac0*/  F2FP.PACK_AB R5, R5, R154 ;  /* 0x0000009a0505723e */ /* 0x000fe200000000ff */
[----:B------:R-:W-:Y:S01]  /*7ad0*/  ULDC.64 UR10, c[0x0][0x3a0] ;  /* 0x0000e800000a7ab9 */ /* 0x000fe20000000a00 */
[----:B------:R-:W-:Y:S02]  /*7ae0*/  F2FP.PACK_AB R2, R2, R156 ;  /* 0x0000009c0202723e */ /* 0x000fe400000000ff */
[----:B------:R-:W-:-:S02]  /*7af0*/  F2FP.PACK_AB R0, R0, R158 ;  /* 0x0000009e0000723e */ /* 0x000fc400000000ff */
[----:B------:R-:W-:Y:S02]  /*7b00*/  F2FP.PACK_AB R92, R93, R92 ;  /* 0x0000005c5d5c723e */ /* 0x000fe400000000ff */
[----:B------:R-:W-:Y:S02]  /*7b10*/  F2FP.PACK_AB R94, R95, R94 ;  /* 0x0000005e5f5e723e */ /* 0x000fe400000000ff */
[----:B------:R-:W-:Y:S01]  /*7b20*/  PLOP3.LUT P0, PT, PT, PT, UP0, 0x80, 0x0 ;  /* 0x000000000000781c */ /* 0x000fe20003f0f008 */
[----:B------:R-:W-:-:S04]  /*7b30*/  @UP0 UIADD3 UR7, UR16, UR19, URZ ;  /* 0x0000001310070290 */ /* 0x000fc8000fffe03f */
[----:B------:R-:W-:Y:S01]  /*7b40*/  @UP0 UIMAD.WIDE.U32 UR8, UR7, UR10, URZ ;  /* 0x0000000a070802a5 */ /* 0x000fe2000f8e003f */
[----:B--2---:R1:W-:Y:S04]  /*7b50*/  STS [R179], R32 ;  /* 0x00000020b3007388 */ /* 0x0043e80000000800 */
[----:B------:R1:W-:Y:S04]  /*7b60*/  STS [R179+0x400], R31 ;  /* 0x0004001fb3007388 */ /* 0x0003e80000000800 */
[----:B---3--:R1:W-:Y:S04]  /*7b70*/  STS [R178], R28 ;  /* 0x0000001cb2007388 */ /* 0x0083e80000000800 */
[----:B----4-:R1:W-:Y:S04]  /*7b80*/  STS [R181], R27 ;  /* 0x0000001bb5007388 */ /* 0x0103e80000000800 */
[----:B------:R1:W-:Y:S04]  /*7b90*/  STS [R179+0x2000], R30 ;  /* 0x0020001eb3007388 */ /* 0x0003e80000000800 */
[----:B------:R1:W-:Y:S04]  /*7ba0*/  STS [R179+0x2400], R29 ;  /* 0x0024001db3007388 */ /* 0x0003e80000000800 */
[----:B------:R1:W-:Y:S04]  /*7bb0*/  STS [R178+0x2000], R26 ;  /* 0x0020001ab2007388 */ /* 0x0003e80000000800 */
[----:B------:R1:W-:Y:S04]  /*7bc0*/  STS [R178+0x2400], R25 ;  /* 0x00240019b2007388 */ /* 0x0003e80000000800 */
[----:B------:R1:W-:Y:S04]  /*7bd0*/  STS [R177], R24 ;  /* 0x00000018b1007388 */ /* 0x0003e80000000800 */
[----:B------:R1:W-:Y:S04]  /*7be0*/  STS [R177+0x400], R23 ;  /* 0x00040017b1007388 */ /* 0x0003e80000000800 */
[----:B------:R1:W-:Y:S04]  /*7bf0*/  STS [R176], R20 ;  /* 0x00000014b0007388 */ /* 0x0003e80000000800 */
[----:B------:R1:W-:Y:S04]  /*7c00*/  STS [R180], R19 ;  /* 0x00000013b4007388 */ /* 0x0003e80000000800 */
        /* <DEDUP_REMOVED lines=52> */
[----:B------:R-:W-:-:S02]  /*7f50*/  @UP0 UIMAD UR15, UR7, UR11, UR9 ;  /* 0x0000000b070f02a4 */ /* 0x000fc4000f8e0209 */
[----:B------:R-:W-:Y:S01]  /*7f60*/  @UP0 UMOV UR14, UR8 ;  /* 0x00000008000e0c82 */ /* 0x000fe20008000000 */
[----:B------:R-:W-:Y:S05]  /*7f70*/  @P0 BRA `(.L_x_278) ;  /* 0x000000c000000947 */ /* 0x000fea0003800000 */
[----:B------:R-:W-:Y:S02]  /*7f80*/  USHF.R.S32.HI UR7, URZ, 0x1f, UR16 ;  /* 0x0000001f3f077899 */ /* 0x000fe40008011410 */
[----:B------:R-:W-:Y:S02]  /*7f90*/  ULDC.64 UR10, c[0x0][0x3a0] ;  /* 0x0000e800000a7ab9 */ /* 0x000fe40000000a00 */
[----:B------:R-:W-:Y:S02]  /*7fa0*/  UIMAD UR7, UR7, UR10, URZ ;  /* 0x0000000a070772a4 */ /* 0x000fe4000f8e023f */
[----:B------:R-:W-:Y:S02]  /*7fb0*/  UIMAD.WIDE.U32 UR8, UR16, UR10, URZ ;  /* 0x0000000a100872a5 */ /* 0x000fe4000f8e003f */
[----:B------:R-:W-:Y:S02]  /*7fc0*/  UIMAD UR11, UR16, UR11, UR7 ;  /* 0x0000000b100b72a4 */ /* 0x000fe4000f8e0207 */
[----:B------:R-:W-:-:S02]  /*7fd0*/  ULDC.64 UR12, c[0x0][0x388] ;  /* 0x0000e200000c7ab9 */ /* 0x000fc40000000a00 */
[----:B------:R-:W-:Y:S02]  /*7fe0*/  UIADD3 UR9, UR9, UR11, URZ ;  /* 0x0000000b09097290 */ /* 0x000fe4000fffe03f */
[----:B------:R-:W-:Y:S02]  /*7ff0*/  UIMAD UR7, UR60, UR12, URZ ;  /* 0x0000000c3c0772a4 */ /* 0x000fe4000f8e023f */
[----:B------:R-:W-:Y:S02]  /*8000*/  UIMAD.WIDE.U32 UR8, UR31, UR12, UR8 ;  /* 0x0000000c1f0872a5 */ /* 0x000fe4000f8e0008 */
[----:B------:R-:W-:-:S04]  /*8010*/  UIMAD UR7, UR31, UR13, UR7 ;  /* 0x0000000d1f0772a4 */ /* 0x000fc8000f8e0207 */
[----:B------:R-:W-:Y:S02]  /*8020*/  UIADD3 UR15, UR9, UR7, URZ ;  /* 0x00000007090f7290 */ /* 0x000fe4000fffe03f */
[----:B------:R-:W-:Y:S02]  /*8030*/  UMOV UR14, UR8 ;  /* 0x00000008000e7c82 */ /* 0x000fe40008000000 */
.L_x_278:
        /* <DEDUP_REMOVED lines=18> */
.L_x_279:
[----:B-1----:R-:W1:Y:S01]  /*8160*/  S2R R3, SR_TID.X ;  /* 0x0000000000037919 */ /* 0x002e620000002100 */
[----:B-----5:R-:W-:Y:S01]  /*8170*/  IMAD.SHL.U32 R0, R185, 0x2, RZ ;  /* 0x00000002b9007824 */ /* 0x020fe200078e00ff */
[----:B------:R-:W-:Y:S01]  /*8180*/  USHF.L.U32 UR7, UR18, 0x7, URZ ;  /* 0x0000000712077899 */ /* 0x000fe2000800063f */
[----:B------:R-:W-:Y:S01]  /*8190*/  BSSY B0, `(.L_x_280) ;  /* 0x0000035000007945 */ /* 0x000fe20003800000 */
[----:B------:R-:W-:Y:S01]  /*81a0*/  BAR.SYNC.DEFER_BLOCKING 0x0 ;  /* 0x0000000000007b1d */ /* 0x000fe20000010000 */
[----:B------:R-:W-:Y:S01]  /*81b0*/  UIMAD UR6, UR18, -0x80, UR6 ;  /* 0xffffff80120678a4 */ /* 0x000fe2000f8e0206 */
[----:B------:R-:W-:Y:S01]  /*81c0*/  SHF.R.S32.HI R76, RZ, 0x1f, R245 ;  /* 0x0000001fff4c7819 */ /* 0x000fe200000114f5 */
[----:B------:R-:W-:Y:S01]  /*81d0*/  USHF.R.S32.HI UR10, URZ, 0x1f, UR7 ;  /* 0x0000001f3f0a7899 */ /* 0x000fe20008011407 */
[----:B------:R-:W-:-:S02]  /*81e0*/  IMAD.U32 R11, RZ, RZ, UR7 ;  /* 0x00000007ff0b7e24 */ /* 0x000fc4000f8e00ff */
[----:B------:R-:W-:Y:S01]  /*81f0*/  ULDC.64 UR8, c[0x0][0x3a0] ;  /* 0x0000e80000087ab9 */ /* 0x000fe20000000a00 */
[----:B------:R-:W-:Y:S01]  /*8200*/  ISETP.GE.AND P4, PT, R245, UR6, PT ;  /* 0x00000006f5007c0c */ /* 0x000fe2000bf86270 */
[----:B------:R-:W-:-:S04]  /*8210*/  UIMAD UR8, UR10, UR8, URZ ;  /* 0x000000080a0872a4 */ /* 0x000fc8000f8e023f */
[----:B------:R-:W-:-:S06]  /*8220*/  UIMAD UR8, UR7, UR9, UR8 ;  /* 0x00000009070872a4 */ /* 0x000fcc000f8e0208 */
[----:B------:R-:W-:Y:S01]  /*8230*/  IMAD.U32 R4, RZ, RZ, UR8 ;  /* 0x00000008ff047e24 */ /* 0x000fe2000f8e00ff */
[----:B------:R-:W-:Y:S01]  /*8240*/  ULDC.64 UR8, c[0x0][0x3b8] ;  /* 0x0000ee0000087ab9 */ /* 0x000fe20000000a00 */
[----:B-1----:R-:W-:Y:S01]  /*8250*/  SHF.R.S32.HI R2, RZ, 0x1f, R3 ;  /* 0x0000001fff027819 */ /* 0x002fe20000011403 */
[----:B------:R-:W-:-:S03]  /*8260*/  UIMAD UR8, UR59, UR8, URZ ;  /* 0x000000083b0872a4 */ /* 0x000fc6000f8e023f */
[----:B------:R-:W-:Y:S01]  /*8270*/  LEA.HI R2, R2, R3, RZ, 0x3 ;  /* 0x0000000302027211 */ /* 0x000fe200078f18ff */
[----:B------:R1:W2:Y:S01]  /*8280*/  LDS.128 R24, [R0+0xd000] ;  /* 0x00d0000000187984 */ /* 0x0002a20000000c00 */
[----:B------:R-:W-:Y:S02]  /*8290*/  UIMAD UR8, UR38, UR9, UR8 ;  /* 0x00000009260872a4 */ /* 0x000fe4000f8e0208 */
[----:B------:R-:W-:Y:S01]  /*82a0*/  LOP3.LUT R2, R2, 0xfffffff8, RZ, 0xc0, !PT ;  /* 0xfffffff802027812 */ /* 0x000fe200078ec0ff */
[----:B------:R1:W3:Y:S04]  /*82b0*/  LDS.128 R32, [R0+0xe000] ;  /* 0x00e0000000207984 */ /* 0x0002e80000000c00 */
[----:B------:R-:W-:Y:S01]  /*82c0*/  IMAD.IADD R2, R3, 0x1, -R2 ;  /* 0x0000000103027824 */ /* 0x000fe200078e0a02 */
[----:B------:R1:W4:Y:S03]  /*82d0*/  LDS.128 R40, [R0+0xf000] ;  /* 0x00f0000000287984 */ /* 0x0003260000000c00 */
[----:B------:R-:W-:Y:S01]  /*82e0*/  IMAD.SHL.U32 R8, R2, 0x8, RZ ;  /* 0x0000000802087824 */ /* 0x000fe200078e00ff */
[----:B------:R1:W1:Y:S04]  /*82f0*/  LDS.128 R20, [R0+0x11000] ;  /* 0x0110000000147984 */ /* 0x0002680000000c00 */
[----:B------:R1:W1:Y:S01]  /*8300*/  LDS.128 R28, [R0+0x12000] ;  /* 0x01200000001c7984 */ /* 0x0002620000000c00 */
[----:B------:R-:W-:-:S03]  /*8310*/  SHF.R.S32.HI R9, RZ, 0x1f, R8 ;  /* 0x0000001fff097819 */ /* 0x000fc60000011408 */
[----:B------:R1:W1:Y:S02]  /*8320*/  LDS.128 R36, [R0+0x13000] ;  /* 0x0130000000247984 */ /* 0x0002640000000c00 */
[----:B------:R-:W-:Y:S02]  /*8330*/  IMAD.WIDE.U32 R2, R11, c[0x0][0x3a0], R8 ;  /* 0x0000e8000b027a25 */ /* 0x000fe400078e0008 */
[----:B------:R1:W1:Y:S03]  /*8340*/  LDS.128 R48, [R0+0x14000] ;  /* 0x0140000000307984 */ /* 0x0002660000000c00 */
[----:B------:R-:W-:Y:S01]  /*8350*/  IADD3 R2, P0, R2, UR14, RZ ;  /* 0x0000000e02027c10 */ /* 0x000fe2000ff1e0ff */
[----:B------:R1:W1:Y:S03]  /*8360*/  LDS.128 R56, [R0+0x15000] ;  /* 0x0150000000387984 */ /* 0x0002660000000c00 */
[----:B------:R-:W-:Y:S01]  /*8370*/  IADD3.X R3, R3, UR15, R4, P0, !PT ;  /* 0x0000000f03037c10 */ /* 0x000fe200087fe404 */
[----:B------:R1:W1:Y:S01]  /*8380*/  LDS.128 R64, [R0+0x16000] ;  /* 0x0160000000407984 */ /* 0x0002620000000c00 */
[----:B------:R-:W-:-:S03]  /*8390*/  IMAD.U32 R4, RZ, RZ, UR38 ;  /* 0x00000026ff047e24 */ /* 0x000fc6000f8e00ff */
[----:B------:R1:W1:Y:S01]  /*83a0*/  LDS.128 R72, [R0+0x17000] ;  /* 0x0170000000487984 */ /* 0x0002620000000c00 */
[----:B------:R-:W-:-:S03]  /*83b0*/  IMAD.WIDE.U32 R2, R4, c[0x0][0x3b8], R2 ;  /* 0x0000ee0004027a25 */ /* 0x000fc600078e0002 */
[----:B------:R1:W1:Y:S02]  /*83c0*/  LDS.128 R44, [R0+0x18000] ;  /* 0x01800000002c7984 */ /* 0x0002640000000c00 */
[----:B------:R-:W-:Y:S02]  /*83d0*/  IADD3 R10, R3, UR8, RZ ;  /* 0x00000008030a7c10 */ /* 0x000fe4000fffe0ff */
[----:B------:R1:W1:Y:S04]  /*83e0*/  LDS.128 R52, [R0+0x19000] ;  /* 0x0190000000347984 */ /* 0x0002680000000c00 */
[----:B------:R1:W1:Y:S04]  /*83f0*/  LDS.128 R60, [R0+0x1a000] ;  /* 0x01a00000003c7984 */ /* 0x0002680000000c00 */
[----:B------:R1:W1:Y:S01]  /*8400*/  LDS.128 R68, [R0+0x1b000] ;  /* 0x01b0000000447984 */ /* 0x0002620000000c00 */
[----:B------:R-:W-:Y:S05]  /*8410*/  @P4 BRA `(.L_x_281) ;  /* 0x000000c000004947 */ /* 0x000fea0003800000 */
[----:B--234-:R-:W2:Y:S01]  /*8420*/  LDS.128 R16, [R0+0xc000] ;  /* 0x00c0000000107984 */ /* 0x01cea20000000c00 */
[----:B------:R-:W-:-:S02]  /*8430*/  MOV R4, R2 ;  /* 0x0000000200047202 */ /* 0x000fc40000000f00 */
[----:B------:R-:W-:Y:S01]  /*8440*/  MOV R5, R10 ;  /* 0x0000000a00057202 */ /* 0x000fe20000000f00 */
[----:B------:R3:W4:Y:S04]  /*8450*/  LDS.128 R12, [R0+0x10000] ;  /* 0x01000000000c7984 */ /* 0x0007280000000c00 */
[----:B------:R-:W-:-:S05]  /*8460*/  IMAD.WIDE.U32 R4, R245, c[0x0][0x3a0], R4 ;  /* 0x0000e800f5047a25 */ /* 0x000fca00078e0004 */
[----:B------:R-:W-:Y:S01]  /*8470*/  LEA R6, P0, R4, c[0x0][0x340], 0x1 ;  /* 0x0000d00004067a11 */ /* 0x000fe200078008ff */
[----:B-1-3--:R-:W-:-:S04]  /*8480*/  IMAD R0, R76, c[0x0][0x3a0], RZ ;  /* 0x0000e8004c007a24 */ /* 0x00afc800078e02ff */
[----:B------:R-:W-:-:S05]  /*8490*/  IMAD R0, R245, c[0x0][0x3a4], R0 ;  /* 0x0000e900f5007a24 */ /* 0x000fca00078e0200 */
[----:B------:R-:W-:-:S04]  /*84a0*/  IADD3 R0, R5, R0, RZ ;  /* 0x0000000005007210 */ /* 0x000fc80007ffe0ff */
[----:B------:R-:W-:-:S05]  /*84b0*/  LEA.HI.X R7, R4, c[0x0][0x344], R0, 0x1, P0 ;  /* 0x0000d10004077a11 */ /* 0x000fca00000f0c00 */
[----:B--2---:R1:W-:Y:S04]  /*84c0*/  STG.E.128 [R6.64], R16 ;  /* 0x0000001006007986 */ /* 0x0043e8000c101d04 */
[----:B----4-:R1:W-:Y:S02]  /*84d0*/  STG.E.128 [R6.64+0x80], R12 ;  /* 0x0000800c06007986 */ /* 0x0103e4000c101d04 */
.L_x_281:
[----:B--234-:R-:W-:Y:S05]  /*84e0*/  BSYNC B0 ;  /* 0x0000000000007941 */ /* 0x01cfea0003800000 */
.L_x_280:
[----:B-1----:R-:W-:Y:S01]  /*84f0*/  IADD3 R0, R245, 0x20, RZ ;  /* 0x00000020f5007810 */ /* 0x002fe20007ffe0ff */
[----:B------:R-:W-:Y:S03]  /*8500*/  BSSY B0, `(.L_x_282) ;  /* 0x000000f000007945 */ /* 0x000fe60003800000 */
[----:B------:R-:W-:-:S13]  /*8510*/  ISETP.GE.AND P3, PT, R0, UR6, PT ;  /* 0x0000000600007c0c */ /* 0x000fda000bf66270 */
        /* <DEDUP_REMOVED lines=13> */
.L_x_283:
[----:B------:R-:W-:Y:S05]  /*85f0*/  BSYNC B0 ;  /* 0x0000000000007941 */ /* 0x000fea0003800000 */
.L_x_282:
[----:B------:R-:W-:Y:S01]  /*8600*/  IADD3 R0, R245, 0x40, RZ ;  /* 0x00000040f5007810 */ /* 0x000fe20007ffe0ff */
[----:B------:R-:W-:Y:S03]  /*8610*/  BSSY B0, `(.L_x_284) ;  /* 0x000000f000007945 */ /* 0x000fe60003800000 */
[----:B------:R-:W-:-:S13]  /*8620*/  ISETP.GE.AND P2, PT, R0, UR6, PT ;  /* 0x0000000600007c0c */ /* 0x000fda000bf46270 */
[----:B------:R-:W-:Y:S05]  /*8630*/  @P2 BRA `(.L_x_285) ;  /* 0x000000c000002947 */ /* 0x000fea0003800000 */
[----:B------:R-:W-:Y:S02]  /*8640*/  IADD3 R0, P0, R245, 0x40, RZ ;  /* 0x00000040f5007810 */ /* 0x000fe40007f1e0ff */
[----:B------:R-:W-:-:S03]  /*8650*/  MOV R5, R10 ;  /* 0x0000000a00057202 */ /* 0x000fc60000000f00 */
[----:B------:R-:W-:-:S04]  /*8660*/  IMAD.X R4, RZ, RZ, R76, P0 ;  /* 0x000000ffff047224 */ /* 0x000fc800000e064c */
[----:B-1----:R-:W-:Y:S02]  /*8670*/  IMAD R6, R4, c[0x0][0x3a0], RZ ;  /* 0x0000e80004067a24 */ /* 0x002fe400078e02ff */
        /* <DEDUP_REMOVED lines=8> */
.L_x_285:
[----:B------:R-:W-:Y:S05]  /*8700*/  BSYNC B0 ;  /* 0x0000000000007941 */ /* 0x000fea0003800000 */
.L_x_284:
[----:B------:R-:W-:Y:S01]  /*8710*/  IADD3 R0, R245, 0x60, RZ ;  /* 0x00000060f5007810 */ /* 0x000fe20007ffe0ff */
[----:B------:R-:W-:Y:S03]  /*8720*/  BSSY B0, `(.L_x_286) ;  /* 0x000000e000007945 */ /* 0x000fe60003800000 */
[----:B------:R-:W-:-:S13]  /*8730*/  ISETP.GE.AND P1, PT, R0, UR6, PT ;  /* 0x0000000600007c0c */ /* 0x000fda000bf26270 */
        /* <DEDUP_REMOVED lines=11> */
[----:B------:R1:W-:Y:S02]  /*87f0*/  STG.E.128 [R2.64+0x80], R36 ;  /* 0x0000802402007986 */ /* 0x0003e4000c101d04 */
.L_x_287:
[----:B------:R-:W-:Y:S05]  /*8800*/  BSYNC B0 ;  /* 0x0000000000007941 */ /* 0x000fea0003800000 */
.L_x_286:
[----:B------:R-:W-:Y:S01]  /*8810*/  ULDC.64 UR8, c[0x0][0x3a8] ;  /* 0x0000ea0000087ab9 */ /* 0x000fe20000000a00 */
[----:B-1----:R-:W-:Y:S01]  /*8820*/  IMAD.WIDE.U32 R2, R11, c[0x0][0x3a8], R8 ;  /* 0x0000ea000b027a25 */ /* 0x002fe200078e0008 */
[----:B------:R-:W-:Y:S01]  /*8830*/  UIMAD UR6, UR10, UR8, URZ ;  /* 0x000000080a0672a4 */ /* 0x000fe2000f8e023f */
[----:B------:R-:W-:Y:S03]  /*8840*/  BSSY B0, `(.L_x_288) ;  /* 0x0000016000007945 */ /* 0x000fe60003800000 */
[----:B------:R-:W-:Y:S01]  /*8850*/  UIMAD UR7, UR7, UR9, UR6 ;  /* 0x00000009070772a4 */ /* 0x000fe2000f8e0206 */
[----:B------:R-:W-:-:S05]  /*8860*/  IADD3 R2, P0, R2, UR11, RZ ;  /* 0x0000000b02027c10 */ /* 0x000fca000ff1e0ff */
[----:B------:R-:W-:Y:S01]  /*8870*/  IMAD.U32 R0, RZ, RZ, UR7 ;  /* 0x00000007ff007e24 */ /* 0x000fe2000f8e00ff */
[----:B------:R-:W-:Y:S02]  /*8880*/  ULDC.64 UR6, c[0x0][0x3c0] ;  /* 0x0000f00000067ab9 */ /* 0x000fe40000000a00 */
[----:B------:R-:W-:Y:S02]  /*8890*/  UIMAD UR6, UR59, UR6, URZ ;  /* 0x000000063b0672a4 */ /* 0x000fe4000f8e023f */
[----:B------:R-:W-:Y:S02]  /*88a0*/  IADD3.X R3, R3, UR12, R0, P0, !PT ;  /* 0x0000000c03037c10 */ /* 0x000fe400087fe400 */
[----:B------:R-:W-:Y:S01]  /*88b0*/  MOV R0, UR38 ;  /* 0x0000002600007c02 */ /* 0x000fe20008000f00 */
[----:B------:R-:W-:-:S04]  /*88c0*/  UIMAD UR6, UR38, UR7, UR6 ;  /* 0x00000007260672a4 */ /* 0x000fc8000f8e0206 */
[----:B------:R-:W-:-:S05]  /*88d0*/  IMAD.WIDE.U32 R2, R0, c[0x0][0x3c0], R2 ;  /* 0x0000f00000027a25 */ /* 0x000fca00078e0002 */
[----:B------:R-:W-:Y:S01]  /*88e0*/  IADD3 R8, R3, UR6, RZ ;  /* 0x0000000603087c10 */ /* 0x000fe2000fffe0ff */
        /* <DEDUP_REMOVED lines=11> */
.L_x_289:
[----:B------:R-:W-:Y:S05]  /*89a0*/  BSYNC B0 ;  /* 0x0000000000007941 */ /* 0x000fea0003800000 */
.L_x_288:
[----:B------:R-:W-:Y:S01]  /*89b0*/  BSSY B0, `(.L_x_290) ;  /* 0x000000e000007945 */ /* 0x000fe20003800000 */
        /* <DEDUP_REMOVED lines=13> */
.L_x_291:
[----:B------:R-:W-:Y:S05]  /*8a90*/  BSYNC B0 ;  /* 0x0000000000007941 */ /* 0x000fea0003800000 */
.L_x_290:
        /* <DEDUP_REMOVED lines=14> */
.L_x_293:
[----:B------:R-:W-:Y:S05]  /*8b80*/  BSYNC B0 ;  /* 0x0000000000007941 */ /* 0x000fea0003800000 */
.L_x_292:
        /* <DEDUP_REMOVED lines=13> */
.L_x_274:
[----:B------:R-:W-:Y:S02]  /*8c60*/  UISETP.NE.AND UP0, UPT, UR19, -0x1, UPT ;  /* 0xffffffff1300788c */ /* 0x000fe4000bf05270 */
[----:B------:R-:W-:-:S04]  /*8c70*/  ULDC.64 UR10, c[0x0][0x3a0] ;  /* 0x0000e800000a7ab9 */ /* 0x000fc80000000a00 */
[----:B------:R-:W-:-:S05]  /*8c80*/  PLOP3.LUT P0, PT, PT, PT, UP0, 0x80, 0x0 ;  /* 0x000000000000781c */ /* 0x000fca0003f0f008 */
[----:B------:R-:W-:-:S04]  /*8c90*/  @UP0 UIADD3 UR7, UR16, UR19, URZ ;  /* 0x0000001310070290 */ /* 0x000fc8000fffe03f */
        /* <DEDUP_REMOVED lines=16> */
.L_x_295:
        /* <DEDUP_REMOVED lines=18> */
.L_x_296:
[----:B------:R-:W-:Y:S01]  /*8ec0*/  USHF.L.U32 UR7, UR18, 0x7, URZ ;  /* 0x0000000712077899 */ /* 0x000fe2000800063f */
[----:B------:R-:W-:Y:S01]  /*8ed0*/  BSSY B0, `(.L_x_297) ;  /* 0x000001e000007945 */ /* 0x000fe20003800000 */
[----:B------:R-:W-:Y:S01]  /*8ee0*/  ULDC.64 UR8, c[0x0][0x3a0] ;  /* 0x0000e80000087ab9 */ /* 0x000fe20000000a00 */
[----:B------:R-:W-:Y:S01]  /*8ef0*/  SHF.R.S32.HI R12, RZ, 0x1f, R245 ;  /* 0x0000001fff0c7819 */ /* 0x000fe200000114f5 */
[----:B------:R-:W-:Y:S02]  /*8f00*/  USHF.R.S32.HI UR10, URZ, 0x1f, UR7 ;  /* 0x0000001f3f0a7899 */ /* 0x000fe40008011407 */
[----:B------:R-:W-:Y:S01]  /*8f10*/  IMAD.U32 R11, RZ, RZ, UR7 ;  /* 0x00000007ff0b7e24 */ /* 0x000fe2000f8e00ff */
[----:B------:R-:W-:Y:S02]  /*8f20*/  UIMAD UR6, UR18, -0x80, UR6 ;  /* 0xffffff80120678a4 */ /* 0x000fe4000f8e0206 */
[----:B------:R-:W-:Y:S01]  /*8f30*/  UIMAD UR8, UR10, UR8, URZ ;  /* 0x000000080a0872a4 */ /* 0x000fe2000f8e023f */
[----:B------:R-:W-:-:S03]  /*8f40*/  IMAD.WIDE.U32 R2, R11, c[0x0][0x3a0], R4 ;  /* 0x0000e8000b027a25 */ /* 0x000fc600078e0004 */
[----:B------:R-:W-:Y:S01]  /*8f50*/  UIMAD UR8, UR7, UR9, UR8 ;  /* 0x00000009070872a4 */ /* 0x000fe2000f8e0208 */
[----:B------:R-:W-:Y:S02]  /*8f60*/  ISETP.GE.AND P4, PT, R245, UR6, PT ;  /* 0x00000006f5007c0c */ /* 0x000fe4000bf86270 */
[----:B------:R-:W-:-:S03]  /*8f70*/  IADD3 R2, P0, R2, UR14, RZ ;  /* 0x0000000e02027c10 */ /* 0x000fc6000ff1e0ff */
[----:B------:R-:W-:Y:S01]  /*8f80*/  IMAD.U32 R0, RZ, RZ, UR8 ;  /* 0x00000008ff007e24 */ /* 0x000fe2000f8e00ff */
[----:B------:R-:W-:Y:S02]  /*8f90*/  ULDC.64 UR8, c[0x0][0x3b8] ;  /* 0x0000ee0000087ab9 */ /* 0x000fe40000000a00 */
[----:B------:R-:W-:Y:S02]  /*8fa0*/  UIMAD UR8, UR57, UR8, URZ ;  /* 0x00000008390872a4 */ /* 0x000fe4000f8e023f */
[----:B------:R-:W-:Y:S01]  /*8fb0*/  IADD3.X R3, R3, UR15, R0, P0, !PT ;  /* 0x0000000f03037c10 */ /* 0x000fe200087fe400 */
[----:B------:R-:W-:Y:S01]  /*8fc0*/  IMAD.U32 R0, RZ, RZ, UR38 ;  /* 0x00000026ff007e24 */ /* 0x000fe2000f8e00ff */
[----:B------:R-:W-:-:S03]  /*8fd0*/  UIMAD UR8, UR38, UR9, UR8 ;  /* 0x00000009260872a4 */ /* 0x000fc6000f8e0208 */
        /* <DEDUP_REMOVED lines=13> */
.L_x_298:
[----:B------:R-:W-:Y:S05]  /*90b0*/  BSYNC B0 ;  /* 0x0000000000007941 */ /* 0x000fea0003800000 */
.L_x_297:
        /* <DEDUP_REMOVED lines=14> */
[----:B------:R1:W-:Y:S04]  /*91a0*/  STG.E.128 [R8.64], RZ ;  /* 0x000000ff08007986 */ /* 0x0003e8000c101d04 */
[----:B------:R1:W-:Y:S02]  /*91b0*/  STG.E.128 [R8.64+0x80], RZ ;  /* 0x000080ff08007986 */ /* 0x0003e4000c101d04 */
.L_x_300:
[----:B------:R-:W-:Y:S05]  /*91c0*/  BSYNC B0 ;  /* 0x0000000000007941 */ /* 0x000fea0003800000 */
.L_x_299:
        /* <DEDUP_REMOVED lines=16> */
.L_x_302:
[----:B------:R-:W-:Y:S05]  /*92d0*/  BSYNC B0 ;  /* 0x0000000000007941 */ /* 0x000fea0003800000 */
.L_x_301:
[----:B------:R-:W-:Y:S01]  /*92e0*/  IADD3 R0, R245, 0x60, RZ ;  /* 0x00000060f5007810 */ /* 0x000fe20007ffe0ff */
[----:B------:R-:W-:Y:S03]  /*92f0*/  BSSY B0, `(.L_x_303) ;  /* 0x000000e000007945 */ /* 0x000fe60003800000 */
[----:B------:R-:W-:-:S13]  /*9300*/  ISETP.GE.AND P1, PT, R0, UR6, PT ;  /* 0x0000000600007c0c */ /* 0x000fda000bf26270 */
[----:B------:R-:W-:Y:S05]  /*9310*/  @P1 BRA `(.L_x_304) ;  /* 0x000000b000001947 */ /* 0x000fea0003800000 */
[----:B------:R-:W-:-:S04]  /*9320*/  IADD3 R0, P0, R245, 0x60, RZ ;  /* 0x00000060f5007810 */ /* 0x000fc80007f1e0ff */
[----:B------:R-:W-:-:S05]  /*9330*/  IADD3.X R3, RZ, R12, RZ, P0, !PT ;  /* 0x0000000cff037210 */ /* 0x000fca00007fe4ff */
[----:B-1----:R-:W-:Y:S01]  /*9340*/  IMAD R8, R3, c[0x0][0x3a0], RZ ;  /* 0x0000e80003087a24 */ /* 0x002fe200078e02ff */
[----:B------:R-:W-:-:S05]  /*9350*/  MOV R3, R10 ;  /* 0x0000000a00037202 */ /* 0x000fca0000000f00 */
[----:B------:R-:W-:-:S04]  /*9360*/  IMAD.WIDE.U32 R6, R0, c[0x0][0x3a0], R2 ;  /* 0x0000e80000067a25 */ /* 0x000fc800078e0002 */
[----:B------:R-:W-:Y:S01]  /*9370*/  IMAD R0, R0, c[0x0][0x3a4], R8 ;  /* 0x0000e90000007a24 */ /* 0x000fe200078e0208 */
[----:B------:R-:W-:-:S04]  /*9380*/  LEA R2, P0, R6, c[0x0][0x340], 0x1 ;  /* 0x0000d00006027a11 */ /* 0x000fc800078008ff */
[----:B------:R-:W-:-:S04]  /*9390*/  IADD3 R0, R0, R7, RZ ;  /* 0x0000000700007210 */ /* 0x000fc80007ffe0ff */
[----:B------:R-:W-:-:S05]  /*93a0*/  LEA.HI.X R3, R6, c[0x0][0x344], R0, 0x1, P0 ;  /* 0x0000d10006037a11 */ /* 0x000fca00000f0c00 */
[----:B------:R1:W-:Y:S04]  /*93b0*/  STG.E.128 [R2.64], RZ ;  /* 0x000000ff02007986 */ /* 0x0003e8000c101d04 */
[----:B------:R1:W-:Y:S02]  /*93c0*/  STG.E.128 [R2.64+0x80], RZ ;  /* 0x000080ff02007986 */ /* 0x0003e4000c101d04 */
.L_x_304:
[----:B------:R-:W-:Y:S05]  /*93d0*/  BSYNC B0 ;  /* 0x0000000000007941 */ /* 0x000fea0003800000 */
.L_x_303:
[----:B------:R-:W-:Y:S01]  /*93e0*/  ULDC.64 UR8, c[0x0][0x3a8] ;  /* 0x0000ea0000087ab9 */ /* 0x000fe20000000a00 */
[----:B------:R-:W-:Y:S01]  /*93f0*/  IMAD.WIDE.U32 R4, R11, c[0x0][0x3a8], R4 ;  /* 0x0000ea000b047a25 */ /* 0x000fe200078e0004 */
[----:B------:R-:W-:Y:S01]  /*9400*/  UIMAD UR6, UR10, UR8, URZ ;  /* 0x000000080a0672a4 */ /* 0x000fe2000f8e023f */
[----:B------:R-:W-:Y:S03]  /*9410*/  BSSY B0, `(.L_x_305) ;  /* 0x0000016000007945 */ /* 0x000fe60003800000 */
[----:B------:R-:W-:Y:S01]  /*9420*/  UIMAD UR7, UR7, UR9, UR6 ;  /* 0x00000009070772a4 */ /* 0x000fe2000f8e0206 */
[----:B-1----:R-:W-:-:S05]  /*9430*/  IADD3 R2, P0, R4, UR11, RZ ;  /* 0x0000000b04027c10 */ /* 0x002fca000ff1e0ff */
        /* <DEDUP_REMOVED lines=19> */
.L_x_306:
[----:B------:R-:W-:Y:S05]  /*9570*/  BSYNC B0 ;  /* 0x0000000000007941 */ /* 0x000fea0003800000 */
.L_x_305:
        /* <DEDUP_REMOVED lines=14> */
.L_x_308:
[----:B------:R-:W-:Y:S05]  /*9660*/  BSYNC B0 ;  /* 0x0000000000007941 */ /* 0x000fea0003800000 */
.L_x_307:
        /* <DEDUP_REMOVED lines=14> */
.L_x_310:
[----:B------:R-:W-:Y:S05]  /*9750*/  BSYNC B0 ;  /* 0x0000000000007941 */ /* 0x000fea0003800000 */
.L_x_309:
        /* <DEDUP_REMOVED lines=12> */
.L_x_294:
[----:B------:R-:W-:Y:S05]  /*9820*/  BSYNC B1 ;  /* 0x0000000000017941 */ /* 0x000fea0003800000 */
.L_x_269:
[----:B------:R-:W-:Y:S02]  /*9830*/  ULDC UR7, c[0x0][0x218] ;  /* 0x0000860000077ab9 */ /* 0x000fe40000000800 */
[----:B------:R-:W-:-:S04]  /*9840*/  UIADD3 UR7, UR7, 0x7f, URZ ;  /* 0x0000007f07077890 */ /* 0x000fc8000fffe03f */
[----:B------:R-:W-:-:S04]  /*9850*/  USHF.R.S32.HI UR6, URZ, 0x1f, UR7 ;  /* 0x0000001f3f067899 */ /* 0x000fc80008011407 */
[----:B------:R-:W-:-:S03]  /*9860*/  ULEA.HI UR6, UR6, UR7, URZ, 0x7 ;  /* 0x0000000706067291 */ /* 0x000fc6000f8f383f */
[----:B------:R-:W-:Y:S02]  /*9870*/  ULDC UR7, c[0x0][0xc] ;  /* 0x0000030000077ab9 */ /* 0x000fe40000000800 */
[----:B------:R-:W-:Y:S02]  /*9880*/  UIADD3 UR18, UR18, UR7, URZ ;  /* 0x0000000712127290 */ /* 0x000fe4000fffe03f */
[----:B------:R-:W-:-:S04]  /*9890*/  USHF.R.S32.HI UR6, URZ, 0x7, UR6 ;  /* 0x000000073f067899 */ /* 0x000fc80008011406 */
[----:B------:R-:W-:-:S06]  /*98a0*/  UISETP.GE.AND UP0, UPT, UR18, UR6, UPT ;  /* 0x000000061200728c */ /* 0x000fcc000bf06270 */
[----:B------:R-:W-:-:S13]  /*98b0*/  PLOP3.LUT P0, PT, PT, PT, UP0, 0x80, 0x0 ;  /* 0x000000000000781c */ /* 0x000fda0003f0f008 */
[----:B------:R-:W-:Y:S01]  /*98c0*/  @P0 CALL.REL.NOINC `(.L_x_311) ;  /* 0x0000001000000944 */ /* 0x000fe20003c00000 */
[----:B------:R-:W-:Y:S05]  /*98d0*/  BRA `(.L_x_312) ;  /* 0xffff73b000007947 */ /* 0x000fea000383ffff */
.L_x_311:
[----:B------:R-:W-:Y:S05]  /*98e0*/  EXIT ;  /* 0x000000000000794d */ /* 0x000fea0003800000 */
.L_x_313:
        /* <DEDUP_REMOVED lines=9> */
.L_x_2053:


//--------------------- .text._ZN5flash44flash_bwd_dq_dk_dv_loop_seqk_parallel_kernelI23Flash_bwd_kernel_traitsILi128ELi64ELi128ELi8ELi2ELi4ELi2ELb0ELb0EN7cutlass6half_tE19Flash_kernel_traitsILi128ELi64ELi128ELi8ES3_EELb0ELb0ELb0ELb0ELb0ELb0ELb0EEEvNS_16Flash_bwd_paramsE --------------------------
	.section	.text._ZN5flash44flash_bwd_dq_dk_dv_loop_seqk_parallel_kernelI23Flash_bwd_kernel_traitsILi128ELi64ELi128ELi8ELi2ELi4ELi2ELb0ELb0EN7cutlass6half_tE19Flash_kernel_traitsILi128ELi64ELi128ELi8ES3_EELb0ELb0ELb0ELb0ELb0ELb0ELb0EEEvNS_16Flash_bwd_paramsE,"ax",@progbits
	.sectioninfo	@"SHI_REGISTERS=255"
	.align	128
        .global         _ZN5flash44flash_bwd_dq_dk_dv_loop_seqk_parallel_kernelI23Flash_bwd_kernel_traitsILi128ELi64ELi128ELi8ELi2ELi4ELi2ELb0ELb0EN7cutlass6half_tE19Flash_kernel_traitsILi128ELi64ELi128ELi8ES3_EELb0ELb0ELb0ELb0ELb0ELb0ELb0EEEvNS_16Flash_bwd_paramsE
        .type           _ZN5flash44flash_bwd_dq_dk_dv_loop_seqk_parallel_kernelI23Flash_bwd_kernel_traitsILi128ELi64ELi128ELi8ELi2ELi4ELi2ELb0ELb0EN7cutlass6half_tE19Flash_kernel_traitsILi128ELi64ELi128ELi8ES3_EELb0ELb0ELb0ELb0ELb0ELb0ELb0EEEvNS_16Flash_bwd_paramsE,@function
        .size           _ZN5flash44flash_bwd_dq_dk_dv_loop_seqk_parallel_kernelI23Flash_bwd_kernel_traitsILi128ELi64ELi128ELi8ELi2ELi4ELi2ELb0ELb0EN7cutlass6half_tE19Flash_kernel_traitsILi128ELi64ELi128ELi8ES3_EELb0ELb0ELb0ELb0ELb0ELb0ELb0EEEvNS_16Flash_bwd_paramsE,(.L_x_2054 - _ZN5flash44flash_bwd_dq_dk_dv_loop_seqk_parallel_kernelI23Flash_bwd_kernel_traitsILi128ELi64ELi128ELi8ELi2ELi4ELi2ELb0ELb0EN7cutlass6half_tE19Flash_kernel_traitsILi128ELi64ELi128ELi8ES3_EELb0ELb0ELb0ELb0ELb0ELb0ELb0EEEvNS_16Flash_bwd_paramsE)
        .other          _ZN5flash44flash_bwd_dq_dk_dv_loop_seqk_parallel_kernelI23Flash_bwd_kernel_traitsILi128ELi64ELi128ELi8ELi2ELi4ELi2ELb0ELb0EN7cutlass6half_tE19Flash_kernel_traitsILi128ELi64ELi128ELi8ES3_EELb0ELb0ELb0ELb0ELb0ELb0ELb0EEEvNS_16Flash_bwd_paramsE,@"STO_CUDA_ENTRY STV_DEFAULT"
_ZN5flash44flash_bwd_dq_dk_dv_loop_seqk_parallel_kernelI23Flash_bwd_kernel_traitsILi128ELi64ELi128ELi8ELi2ELi4ELi2ELb0ELb0EN7cutlass6half_tE19Flash_kernel_traitsILi128ELi64ELi128ELi8ES3_EELb0ELb0ELb0ELb0ELb0ELb0ELb0EEEvNS_16Flash_bwd_paramsE:
.text._ZN5flash44flash_bwd_dq_dk_dv_loop_seqk_parallel_kernelI23Flash_bwd_kernel_traitsILi128ELi64ELi128ELi8ELi2ELi4ELi2ELb0ELb0EN7cutlass6half_tE19Flash_kernel_traitsILi128ELi64ELi128ELi8ES3_EELb0ELb0ELb0ELb0ELb0ELb0ELb0EEEvNS_16Flash_bwd_paramsE:
        /* <DEDUP_REMOVED lines=13> */
[----:B------:R-:W-:Y:S01]  /*00d0*/  ULDC.U8 UR9, c[0x0][0x328] ;  /* 0x0000ca0000097ab9 */ /* 0x000fe20000000000 */
[----:B------:R-:W-:Y:S01]  /*00e0*/  IMAD.MOV.U32 R222, RZ, RZ, -0x10 ;  /* 0xfffffff0ffde7424 */ /* 0x000fe200078e00ff */
[----:B------:R-:W-:Y:S02]  /*00f0*/  UISETP.NE.AND UP2, UPT, UR9, URZ, UPT ;  /* 0x0000003f0900728c */ /* 0x000fe4000bf45270 */
[----:B------:R-:W-:Y:S02]  /*0100*/  ULDC UR14, c[0x0][0x224] ;  /* 0x00008900000e7ab9 */ /* 0x000fe40000000800 */
[----:B------:R-:W-:Y:S01]  /*0110*/  ULDC UR46, c[0x0][0x22c] ;  /* 0x00008b00002e7ab9 */ /* 0x000fe20000000800 */
[----:B------:R-:W3:Y:S01]  /*0120*/  S2UR UR38, SR_CTAID.Z ;  /* 0x00000000002679c3 */ /* 0x000ee20000002700 */
[----:B------:R-:W-:-:S02]  /*0130*/  ULDC UR36, c[0x0][0x1c0] ;  /* 0x0000700000247ab9 */ /* 0x000fc40000000800 */
[----:B------:R-:W-:Y:S02]  /*0140*/  ULDC UR12, c[0x0][0x1c0] ;  /* 0x00007000000c7ab9 */ /* 0x000fe40000000800 */
[----:B------:R-:W-:Y:S02]  /*0150*/  USHF.R.S32.HI UR7, URZ, 0x1f, UR14 ;  /* 0x0000001f3f077899 */ /* 0x000fe4000801140e */
        /* <DEDUP_REMOVED lines=23> */
[--C-:B------:R-:W-:Y:S01]  /*02d0*/  SHF.R.S32.HI R5, RZ, 0x2, R17.reuse ;  /* 0x00000002ff057819 */ /* 0x100fe20000011411 */
[C---:B------:R-:W-:Y:S01]  /*02e0*/  IMAD.IADD R218, R3.reuse, 0x1, -R2 ;  /* 0x0000000103da7824 */ /* 0x040fe200078e0a02 */
[----:B------:R-:W-:Y:S01]  /*02f0*/  LEA.HI R6, R12, R13, RZ, 0x4 ;  /* 0x0000000d0c067211 */ /* 0x000fe200078f20ff */
[----:B------:R-:W-:Y:S01]  /*0300*/  IMAD.IADD R8, R3, 0x1, -R0 ;  /* 0x0000000103087824 */ /* 0x000fe200078e0a00 */
[----:B------:R-:W-:Y:S01]  /*0310*/  SHF.R.S32.HI R0, RZ, 0x1f, R17 ;  /* 0x0000001fff007819 */ /* 0x000fe20000011411 */
[----:B------:R-:W-:Y:S01]  /*0320*/  USHF.L.U32 UR41, UR46, 0x6, URZ ;  /* 0x000000062e297899 */ /* 0x000fe2000800063f */
[----:B------:R-:W-:Y:S01]  /*0330*/  SHF.R.S32.HI R3, RZ, 0x4, R6 ;  /* 0x00000004ff037819 */ /* 0x000fe20000011406 */
[----:B------:R-:W-:Y:S01]  /*0340*/  ULDC UR49, c[0x0][0x214] ;  /* 0x0000850000317ab9 */ /* 0x000fe20000000800 */
[----:B------:R-:W-:Y:S01]  /*0350*/  LEA.HI R0, R0, R5, RZ, 0x3 ;  /* 0x0000000500007211 */ /* 0x000fe200078f18ff */
[----:B------:R-:W-:Y:S01]  /*0360*/  ULDC UR56, c[0x0][0x1c8] ;  /* 0x0000720000387ab9 */ /* 0x000fe20000000800 */
[----:B------:R-:W-:Y:S01]  /*0370*/  LEA.HI R2, R6, R3, RZ, 0x1 ;  /* 0x0000000306027211 */ /* 0x000fe200078f08ff */
[----:B------:R-:W-:Y:S01]  /*0380*/  ULDC.U8 UR10, c[0x0][0x3d0] ;  /* 0x0000f400000a7ab9 */ /* 0x000fe20000000000 */
[----:B------:R-:W-:Y:S01]  /*0390*/  LOP3.LUT R0, R0, 0xfffffff8, RZ, 0xc0, !PT ;  /* 0xfffffff800007812 */ /* 0x000fe200078ec0ff */
[----:B------:R-:W-:Y:S01]  /*03a0*/  ULDC UR50, c[0x0][0x224] ;  /* 0x0000890000327ab9 */ /* 0x000fe20000000800 */
[----:B------:R-:W-:Y:S01]  /*03b0*/  LOP3.LUT R2, R2, 0xfffffffe, RZ, 0xc0, !PT ;  /* 0xfffffffe02027812 */ /* 0x000fe200078ec0ff */
[----:B------:R-:W-:Y:S01]  /*03c0*/  @UP2 UIMAD UR54, UR33, UR49, URZ ;  /* 0x00000031213622a4 */ /* 0x000fe2000f8e023f */
[----:B------:R-:W-:Y:S01]  /*03d0*/  LEA.HI R14, R12, R13, RZ, 0x3 ;  /* 0x0000000d0c0e7211 */ /* 0x000fe200078f18ff */
[----:B------:R-:W-:Y:S01]  /*03e0*/  IMAD.IADD R7, R5, 0x1, -R0 ;  /* 0x0000000105077824 */ /* 0x000fe200078e0a00 */
[----:B------:R-:W-:Y:S01]  /*03f0*/  LOP3.LUT R0, R4, 0xffffffe0, RZ, 0xc0, !PT ;  /* 0xffffffe004007812 */ /* 0x000fe200078ec0ff */
[----:B------:R-:W-:Y:S01]  /*0400*/  IMAD.IADD R9, R3, 0x1, -R2 ;  /* 0x0000000103097824 */ /* 0x000fe200078e0a02 */
[----:B------:R-:W-:Y:S01]  /*0410*/  LOP3.LUT R4, R14, 0xfffffff8, RZ, 0xc0, !PT ;  /* 0xfffffff80e047812 */ /* 0x000fe200078ec0ff */
[----:B------:R-:W-:Y:S01]  /*0420*/  ULDC.64 UR4, c[0x0][0x118] ;  /* 0x0000460000047ab9 */ /* 0x000fe20000000a00 */
[----:B------:R-:W-:Y:S01]  /*0430*/  SHF.R.S32.HI R3, RZ, 0x3, R14 ;  /* 0x00000003ff037819 */ /* 0x000fe2000001140e */
[C---:B------:R-:W-:Y:S01]  /*0440*/  IMAD.IADD R2, R13.reuse, 0x1, -R0 ;  /* 0x000000010d027824 */ /* 0x040fe200078e0a00 */
[----:B------:R-:W-:Y:S01]  /*0450*/  ULOP3.LUT UR56, UR38, UR56, URZ, 0x3c, !UPT ;  /* 0x0000003826387292 */ /* 0x000fe2000f8e3c3f */
[----:B------:R-:W-:Y:S01]  /*0460*/  IMAD.IADD R0, R13, 0x1, -R4 ;  /* 0x000000010d007824 */ /* 0x000fe200078e0a04 */
[----:B------:R-:W-:Y:S01]  /*0470*/  LOP3.LUT R4, R6, 0xfffffff0, RZ, 0xc0, !PT ;  /* 0xfffffff006047812 */ /* 0x000fe200078ec0ff */
[----:B------:R-:W-:Y:S01]  /*0480*/  IMAD.SHL.U32 R3, R3, 0x40, RZ ;  /* 0x0000004003037824 */ /* 0x000fe200078e00ff */
[----:B------:R-:W-:Y:S01]  /*0490*/  SHF.R.S32.HI R5, RZ, 0x1f, R2 ;  /* 0x0000001fff057819 */ /* 0x000fe20000011402 */
[C---:B------:R-:W-:Y:S01]  /*04a0*/  IMAD.SHL.U32 R232, R0.reuse, 0x8, RZ ;  /* 0x0000000800e87824 */ /* 0x040fe200078e00ff */
[C---:B------:R-:W-:Y:S01]  /*04b0*/  LOP3.LUT P4, RZ, R0.reuse, 0x2, RZ, 0xc0, !PT ;  /* 0x0000000200ff7812 */ /* 0x040fe2000788c0ff */
[----:B------:R-:W-:Y:S01]  /*04c0*/  USHF.R.S32.HI UR61, URZ, 0x1f, UR38 ;  /* 0x0000001f3f3d7899 */ /* 0x000fe20008011426 */
[----:B------:R-:W-:Y:S01]  /*04d0*/  LEA.HI R16, R5, R2, RZ, 0x2 ;  /* 0x0000000205107211 */ /* 0x000fe200078f10ff */
[----:B------:R-:W-:Y:S01]  /*04e0*/  IMAD.IADD R2, R13, 0x1, -R4 ;  /* 0x000000010d027824 */ /* 0x000fe200078e0a04 */
[----:B------:R-:W-:Y:S01]  /*04f0*/  LOP3.LUT R3, R3, 0x1c0, RZ, 0xc0, !PT ;  /* 0x000001c003037812 */ /* 0x000fe200078ec0ff */
[----:B------:R-:W-:Y:S01]  /*0500*/  UISETP.NE.AND UP3, UPT, UR10, URZ, UPT ;  /* 0x0000003f0a00728c */ /* 0x000fe2000bf65270 */
[C---:B------:R-:W-:Y:S01]  /*0510*/  LOP3.LUT P3, RZ, R0.reuse, 0x4, RZ, 0xc0, !PT ;  /* 0x0000000400ff7812 */ /* 0x040fe2000786c0ff */
[----:B------:R-:W-:Y:S01]  /*0520*/  IMAD.SHL.U32 R0, R0, 0x40, RZ ;  /* 0x0000004000007824 */ /* 0x000fe200078e00ff */
[----:B------:R-:W-:Y:S01]  /*0530*/  SHF.R.S32.HI R5, RZ, 0x1f, R2 ;  /* 0x0000001fff057819 */ /* 0x000fe20000011402 */
[----:B------:R-:W-:Y:S01]  /*0540*/  USHF.R.S32.HI UR60, URZ, 0x1f, UR33 ;  /* 0x0000001f3f3c7899 */ /* 0x000fe20008011421 */
[----:B------:R-:W-:Y:S01]  /*0550*/  LOP3.LUT R4, R3, 0x38, R232, 0xf8, !PT ;  /* 0x0000003803047812 */ /* 0x000fe200078ef8e8 */
[----:B------:R-:W-:Y:S01]  /*0560*/  USHF.R.S32.HI UR59, URZ, 0x1f, UR38 ;  /* 0x0000001f3f3b7899 */ /* 0x000fe20008011426 */
[----:B------:R-:W-:Y:S01]  /*0570*/  SHF.R.U32.HI R3, RZ, 0x3, R3 ;  /* 0x00000003ff037819 */ /* 0x000fe20000011603 */
[----:B------:R-:W-:Y:S01]  /*0580*/  USHF.R.S32.HI UR58, URZ, 0x1f, UR33 ;  /* 0x0000001f3f3a7899 */ /* 0x000fe20008011421 */
[----:B------:R-:W-:Y:S01]  /*0590*/  LEA.HI R10, R5, R2, RZ, 0x3 ;  /* 0x00000002050a7211 */ /* 0x000fe200078f18ff */
[----:B------:R-:W-:Y:S01]  /*05a0*/  IMAD.SHL.U32 R5, R9, 0x200, RZ ;  /* 0x0000020009057824 */ /* 0x000fe200078e00ff */
[----:B------:R-:W-:Y:S01]  /*05b0*/  LOP3.LUT R11, R4, R3, RZ, 0x3c, !PT ;  /* 0x00000003040b7212 */ /* 0x000fe200078e3cff */
[----:B------:R-:W-:Y:S01]  /*05c0*/  USHF.R.S32.HI UR57, URZ, 0x1f, UR38 ;  /* 0x0000001f3f397899 */ /* 0x000fe20008011426 */
[----:B------:R-:W-:Y:S01]  /*05d0*/  LOP3.LUT R3, R10, 0xfffffff8, RZ, 0xc0, !PT ;  /* 0xfffffff80a037812 */ /* 0x000fe200078ec0ff */
[----:B------:R-:W-:Y:S01]  /*05e0*/  UIMAD.WIDE.U32 UR42, UR36, UR44, URZ ;  /* 0x0000002c242a72a5 */ /* 0x000fe2000f8e003f */
[----:B------:R-:W-:Y:S01]  /*05f0*/  LOP3.LUT R0, R0, 0x1c0, RZ, 0xc0, !PT ;  /* 0x000001c000007812 */ /* 0x000fe200078ec0ff */
[----:B------:R-:W-:Y:S01]  /*0600*/  UIMAD UR51, UR37, UR44, URZ ;  /* 0x0000002c253372a4 */ /* 0x000fe2000f8e023f */
[----:B------:R-:W-:Y:S01]  /*0610*/  LOP3.LUT R4, R7, 0x1, RZ, 0xc0, !PT ;  /* 0x0000000107047812 */ /* 0x000fe200078ec0ff */
[----:B------:R-:W-:Y:S01]  /*0620*/  IMAD.IADD R15, R2, 0x1, -R3 ;  /* 0x00000001020f7824 */ /* 0x000fe200078e0a03 */
[----:B------:R-:W-:Y:S01]  /*0630*/  LEA.HI R2, R12, R13, RZ, 0x6 ;  /* 0x0000000d0c027211 */ /* 0x000fe200078f30ff */
[----:B------:R-:W-:Y:S01]  /*0640*/  IMAD.SHL.U32 R3, R8, 0x10, RZ ;  /* 0x0000001008037824 */ /* 0x000fe200078e00ff */
[C---:B------:R-:W-:Y:S01]  /*0650*/  LOP3.LUT R209, R0.reuse, 0x8, R14, 0xf8, !PT ;  /* 0x0000000800d17812 */ /* 0x040fe200078ef80e */
[----:B------:R-:W-:Y:S01]  /*0660*/  USHF.R.S32.HI UR53, URZ, 0x1f, UR47 ;  /* 0x0000001f3f357899 */ /* 0x000fe2000801142f */
[----:B------:R-:W-:Y:S01]  /*0670*/  SHF.R.S32.HI R2, RZ, 0x6, R2 ;  /* 0x00000006ff027819 */ /* 0x000fe20000011402 */
[----:B------:R-:W-:Y:S01]  /*0680*/  UIMAD UR50, UR6, UR50, URZ ;  /* 0x00000032063272a4 */ /* 0x000fe2000f8e023f */
[----:B------:R-:W-:Y:S01]  /*0690*/  LOP3.LUT R3, R0, 0x30, R3, 0xf8, !PT ;  /* 0x0000003000037812 */ /* 0x000fe200078ef803 */
[----:B------:R-:W-:Y:S01]  /*06a0*/  @!UP2 UIMAD UR49, UR7, UR49, URZ ;  /* 0x000000310731a2a4 */ /* 0x000fe2000f8e023f */
[----:B------:R-:W-:Y:S01]  /*06b0*/  SHF.R.U32.HI R205, RZ, 0x3, R0 ;  /* 0x00000003ffcd7819 */ /* 0x000fe20000011600 */
[----:B------:R-:W-:Y:S01]  /*06c0*/  IMAD R0, R2, 0x800, R5 ;  /* 0x0000080002007824 */ /* 0x000fe200078e0205 */
[----:B------:R-:W-:Y:S01]  /*06d0*/  ISETP.NE.U32.AND P0, PT, R4, 0x1, PT ;  /* 0x000000010400780c */ /* 0x000fe20003f05070 */
[----:B------:R-:W-:Y:S01]  /*06e0*/  IMAD.SHL.U32 R6, R2, 0x8, RZ ;  /* 0x0000000802067824 */ /* 0x000fe200078e00ff */
[----:B------:R-:W-:Y:S01]  /*06f0*/  LOP3.LUT R209, R209, R205, RZ, 0x3c, !PT ;  /* 0x000000cdd1d17212 */ /* 0x000fe200078e3cff */
[----:B------:R-:W-:Y:S01]  /*0700*/  USHF.R.S32.HI UR48, URZ, 0x1f, UR41 ;  /* 0x0000001f3f307899 */ /* 0x000fe20008011429 */
[----:B------:R-:W-:Y:S01]  /*0710*/  LOP3.LUT R4, R3, 0x8, R14, 0xf8, !PT ;  /* 0x0000000803047812 */ /* 0x000fe200078ef80e */
[----:B------:R-:W-:Y:S01]  /*0720*/  IMAD.SHL.U32 R3, R9, 0x20, RZ ;  /* 0x0000002009037824 */ /* 0x000fe200078e00ff */
[----:B------:R-:W-:Y:S01]  /*0730*/  R2P PR, R7, 0x6 ;  /* 0x0000000607007804 */ /* 0x000fe20000000000 */
[----:B------:R-:W-:Y:S01]  /*0740*/  IMAD.IADD R209, R0, 0x1, R209 ;  /* 0x0000000100d17824 */ /* 0x000fe200078e02d1 */
[----:B------:R-:W-:Y:S01]  /*0750*/  LOP3.LUT R205, R5, R4, R205, 0xf6, !PT ;  /* 0x0000000405cd7212 */ /* 0x000fe200078ef6cd */
[----:B------:R-:W-:Y:S01]  /*0760*/  IMAD.SHL.U32 R4, R7, 0x40, RZ ;  /* 0x0000004007047824 */ /* 0x000fe200078e00ff */
[----:B------:R-:W-:Y:S01]  /*0770*/  LOP3.LUT R0, R3, 0x20, RZ, 0xc0, !PT ;  /* 0x0000002003007812 */ /* 0x000fe200078ec0ff */
[C---:B------:R-:W-:Y:S01]  /*0780*/  IMAD R5, R2.reuse, 0x200, R11 ;  /* 0x0000020002057824 */ /* 0x040fe200078e020b */
[----:B------:R-:W-:Y:S01]  /*0790*/  LOP3.LUT R3, R17, 0x7ffffffc, RZ, 0xc0, !PT ;  /* 0x7ffffffc11037812 */ /* 0x000fe200078ec0ff */
[----:B------:R-:W-:Y:S01]  /*07a0*/  IMAD.SHL.U32 R2, R2, 0x20, RZ ;  /* 0x0000002002027824 */ /* 0x000fe200078e00ff */
[----:B------:R-:W-:Y:S01]  /*07b0*/  LOP3.LUT R204, R0, 0x18, R6, 0xf8, !PT ;  /* 0x0000001800cc7812 */ /* 0x000fe200078ef806 */
[----:B------:R-:W-:Y:S01]  /*07c0*/  IMAD.SHL.U32 R209, R209, 0x2, RZ ;  /* 0x00000002d1d17824 */ /* 0x000fe200078e00ff */
[----:B------:R-:W-:Y:S01]  /*07d0*/  LEA.HI R0, R12, R13, RZ, 0x7 ;  /* 0x0000000d0c007211 */ /* 0x000fe200078f38ff */
[C---:B------:R-:W-:Y:S01]  /*07e0*/  IMAD.IADD R3, R13.reuse, 0x1, -R3 ;  /* 0x000000010d037824 */ /* 0x040fe200078e0a03 */
[----:B------:R1:W-:Y:S01]  /*07f0*/  STL [R1+0x10], R5 ;  /* 0x0000100501007387 */ /* 0x0003e20000100800 */
[----:B------:R-:W-:Y:S01]  /*0800*/  IMAD.SHL.U32 R13, R13, 0x2, RZ ;  /* 0x000000020d0d7824 */ /* 0x000fe200078e00ff */
[----:B------:R-:W-:Y:S01]  /*0810*/  SHF.R.S32.HI R0, RZ, 0x7, R0 ;  /* 0x00000007ff007819 */ /* 0x000fe20000011400 */
[----:B------:R-:W-:Y:S01]  /*0820*/  IMAD.SHL.U32 R3, R3, 0x2, RZ ;  /* 0x0000000203037824 */ /* 0x000fe200078e00ff */
[----:B------:R-:W-:Y:S01]  /*0830*/  SEL R222, R222, 0x10, !P0 ;  /* 0x00000010dede7807 */ /* 0x000fe20004000000 */
[----:B------:R-:W-:Y:S01]  /*0840*/  IMAD.U32 R14, RZ, RZ, UR14 ;  /* 0x0000000eff0e7e24 */ /* 0x000fe2000f8e00ff */
[----:B------:R-:W-:Y:S01]  /*0850*/  IADD3 R240, R232, 0x40, RZ ;  /* 0x00000040e8f07810 */ /* 0x000fe20007ffe0ff */
[--C-:B------:R-:W-:Y:S01]  /*0860*/  IMAD R8, R8, 0x400, R3.reuse ;  /* 0x0000040008087824 */ /* 0x100fe200078e0203 */
[----:B------:R-:W-:Y:S01]  /*0870*/  UMOV UR40, 0xffffc000 ;  /* 0xffffc00000287882 */ /* 0x000fe20000000000 */
[----:B------:R-:W-:-:S02]  /*0880*/  IMAD R6, R0, 0x1000, R3 ;  /* 0x0000100000067824 */ /* 0x000fc400078e0203 */
[----:B------:R-:W-:Y:S01]  /*0890*/  IMAD.SHL.U32 R3, R0, 0x8, RZ ;  /* 0x0000000800037824 */ /* 0x000fe200078e00ff */
[----:B------:R-:W-:Y:S01]  /*08a0*/  LOP3.LUT R0, R4, 0x1c0, RZ, 0xc0, !PT ;  /* 0x000001c004007812 */ /* 0x000fe200078ec0ff */
[----:B------:R-:W-:Y:S01]  /*08b0*/  IMAD R6, R218, 0x400, R6 ;  /* 0x00000400da067824 */ /* 0x000fe200078e0206 */
[----:B------:R-:W-:Y:S01]  /*08c0*/  LOP3.LUT R4, R2, 0x6, R13, 0xf8, !PT ;  /* 0x0000000602047812 */ /* 0x000fe200078ef80d */
[----:B------:R-:W-:Y:S01]  /*08d0*/  IMAD.SHL.U32 R205, R205, 0x2, RZ ;  /* 0x00000002cdcd7824 */ /* 0x000fe200078e00ff */
[----:B------:R-:W-:-:S03]  /*08e0*/  LOP3.LUT R3, R3, 0x8, RZ, 0xc0, !PT ;  /* 0x0000000803037812 */ /* 0x000fc600078ec0ff */
[----:B------:R2:W-:Y:S01]  /*08f0*/  STL [R1+0x2c], R4 ;  /* 0x00002c0401007387 */ /* 0x0005e20000100800 */
[----:B-1----:R-:W-:Y:S02]  /*0900*/  LOP3.LUT R5, R0, 0x20, R2, 0xf8, !PT ;  /* 0x0000002000057812 */ /* 0x002fe400078ef802 */
[----:B------:R-:W-:-:S04]  /*0910*/  SHF.R.U32.HI R2, RZ, 0x3, R0 ;  /* 0x00000003ff027819 */ /* 0x000fc80000011600 */
[----:B------:R-:W-:Y:S02]  /*0920*/  LOP3.LUT R5, R5, R2, RZ, 0x3c, !PT ;  /* 0x0000000205057212 */ /* 0x000fe400078e3cff */
[----:B------:R-:W-:Y:S02]  /*0930*/  LOP3.LUT R0, R2, R0, R3, 0x1e, !PT ;  /* 0x0000000002007212 */ /* 0x000fe400078e1e03 */
[----:B------:R-:W-:Y:S01]  /*0940*/  SHF.R.S32.HI R2, RZ, 0x2, R16 ;  /* 0x00000002ff027819 */ /* 0x000fe20000011410 */
[----:B------:R-:W-:Y:S02]  /*0950*/  IMAD.IADD R220, R5, 0x1, R6 ;  /* 0x0000000105dc7824 */ /* 0x000fe400078e0206 */
[----:B------:R-:W-:Y:S02]  /*0960*/  IMAD.IADD R8, R8, 0x1, R0 ;  /* 0x0000000108087824 */ /* 0x000fe400078e0200 */
[----:B------:R-:W-:Y:S02]  /*0970*/  IMAD R11, R218, 0x10, R2 ;  /* 0x00000010da0b7824 */ /* 0x000fe400078e0202 */
[----:B------:R-:W-:Y:S01]  /*0980*/  IMAD.SHL.U32 R0, R10, 0x40, RZ ;  /* 0x000000400a007824 */ /* 0x000fe200078e00ff */
[----:B------:R-:W-:Y:S01]  /*0990*/  LEA R8, R8, 0xc000, 0x1 ;  /* 0x0000c00008087811 */ /* 0x000fe200078e08ff */
[----:B--2---:R-:W-:Y:S01]  /*09a0*/  IMAD.SHL.U32 R4, R9, 0x10, RZ ;  /* 0x0000001009047824 */ /* 0x004fe200078e00ff */
[----:B------:R-:W-:Y:S01]  /*09b0*/  IADD3 R2, R11, -0x40, RZ ;  /* 0xffffffc00b027810 */ /* 0x000fe20007ffe0ff */
[----:B------:R-:W-:Y:S01]  /*09c0*/  STL [R1+0x38], R11 ;  /* 0x0000380b01007387 */ /* 0x000fe20000100800 */
[----:B------:R-:W-:Y:S01]  /*09d0*/  LOP3.LUT R0, R0, 0xfffffe00, RZ, 0xc0, !PT ;  /* 0xfffffe0000007812 */ /* 0x000fe200078ec0ff */
[----:B------:R-:W-:Y:S01]  /*09e0*/  IMAD.SHL.U32 R220, R220, 0x2, RZ ;  /* 0x00000002dcdc7824 */ /* 0x000fe200078e00ff */
[----:B------:R-:W-:Y:S01]  /*09f0*/  LOP3.LUT R7, R3, 0x10, R4, 0xf8, !PT ;  /* 0x0000001003077812 */ /* 0x000fe200078ef804 */
[----:B------:R-:W-:Y:S01]  /*0a00*/  IMAD.SHL.U32 R3, R15, 0x40, RZ ;  /* 0x000000400f037824 */ /* 0x000fe200078e00ff */
[----:B------:R-:W-:Y:S01]  /*0a10*/  SHF.R.S32.HI R6, RZ, 0x1f, R2 ;  /* 0x0000001fff067819 */ /* 0x000fe20000011402 */
[----:B------:R-:W-:-:S02]  /*0a20*/  IMAD R218, R218, 0x400, R0 ;  /* 0x00000400dada7824 */ /* 0x000fc400078e0200 */
[----:B------:R-:W-:Y:S01]  /*0a30*/  IMAD.SHL.U32 R5, R9, 0x8, RZ ;  /* 0x0000000809057824 */ /* 0x000fe200078e00ff */
[----:B------:R-:W-:Y:S01]  /*0a40*/  LOP3.LUT R3, R3, 0x1c0, RZ, 0xc0, !PT ;  /* 0x000001c003037812 */ /* 0x000fe200078ec0ff */
[----:B------:R-:W-:Y:S01]  /*0a50*/  IMAD.IADD R223, R220, 0x1, R222 ;  /* 0x00000001dcdf7824 */ /* 0x000fe200078e02de */
[----:B------:R-:W-:Y:S02]  /*0a60*/  SHF.L.U64.HI R2, R2, 0x2, R6 ;  /* 0x0000000202027819 */ /* 0x000fe40000010206 */
[--C-:B------:R-:W-:Y:S02]  /*0a70*/  SHF.R.U32.HI R4, RZ, 0x3, R3.reuse ;  /* 0x00000003ff047819 */ /* 0x100fe40000011603 */
[----:B------:R-:W-:Y:S01]  /*0a80*/  IADD3 R9, R8, 0x420, RZ ;  /* 0x0000042008097810 */ /* 0x000fe20007ffe0ff */
[----:B------:R1:W-:Y:S01]  /*0a90*/  STL [R1+0x28], R2 ;  /* 0x0000280201007387 */ /* 0x0003e20000100800 */
[----:B------:R-:W-:Y:S02]  /*0aa0*/  LOP3.LUT R204, R4, R204, R3, 0x1e, !PT ;  /* 0x000000cc04cc7212 */ /* 0x000fe400078e1e03 */
[----:B------:R-:W-:Y:S01]  /*0ab0*/  @P1 IADD3 R9, R8, 0x3e0, RZ ;  /* 0x000003e008091810 */ /* 0x000fe20007ffe0ff */
[----:B------:R-:W-:Y:S01]  /*0ac0*/  STL [R1+0x20], R8 ;  /* 0x0000200801007387 */ /* 0x000fe20000100800 */
[----:B------:R-:W-:-:S02]  /*0ad0*/  LOP3.LUT R204, R204, R0, RZ, 0xfc, !PT ;  /* 0x00000000cccc7212 */ /* 0x000fc400078efcff */
[----:B------:R-:W-:Y:S02]  /*0ae0*/  LOP3.LUT R5, R3, 0x8, R5, 0xf8, !PT ;  /* 0x0000000803057812 */ /* 0x000fe400078ef805 */
[----:B------:R-:W-:Y:S02]  /*0af0*/  LEA R204, R204, 0xc000, 0x1 ;  /* 0x0000c000cccc7811 */ /* 0x000fe400078e08ff */
[----:B------:R-:W-:-:S05]  /*0b00*/  LOP3.LUT R5, R5, R4, RZ, 0x3c, !PT ;  /* 0x0000000405057212 */ /* 0x000fca00078e3cff */
[----:B------:R-:W-:Y:S01]  /*0b10*/  IMAD.IADD R218, R218, 0x1, R5 ;  /* 0x00000001dada7824 */ /* 0x000fe200078e0205 */
[----:B-1----:R-:W-:-:S04]  /*0b20*/  LOP3.LUT R2, R4, R7, R3, 0x1e, !PT ;  /* 0x0000000704027212 */ /* 0x002fc800078e1e03 */
[----:B------:R-:W-:Y:S01]  /*0b30*/  LOP3.LUT R215, R2, R0, RZ, 0xfc, !PT ;  /* 0x0000000002d77212 */ /* 0x000fe200078efcff */
[----:B------:R-:W-:Y:S02]  /*0b40*/  IMAD.MOV.U32 R2, RZ, RZ, 0x20 ;  /* 0x00000020ff027424 */ /* 0x000fe400078e00ff */
[----:B------:R-:W-:-:S03]  /*0b50*/  IMAD.MOV.U32 R0, RZ, RZ, 0x40 ;  /* 0x00000040ff007424 */ /* 0x000fc600078e00ff */
[----:B------:R-:W-:Y:S02]  /*0b60*/  SEL R210, R2, 0xffffffe0, !P4 ;  /* 0xffffffe002d27807 */ /* 0x000fe40006000000 */
[----:B------:R-:W-:Y:S02]  /*0b70*/  SEL R211, R0, 0xffffffc0, !P3 ;  /* 0xffffffc000d37807 */ /* 0x000fe40005800000 */
[----:B------:R-:W-:Y:S01]  /*0b80*/  SEL R2, R2, 0xffffffe0, !P1 ;  /* 0xffffffe002027807 */ /* 0x000fe20004800000 */
[C---:B------:R-:W-:Y:S01]  /*0b90*/  IMAD.IADD R210, R209.reuse, 0x1, R210 ;  /* 0x00000001d1d27824 */ /* 0x040fe200078e02d2 */
[----:B------:R-:W-:Y:S01]  /*0ba0*/  SEL R0, R0, 0xffffffc0, !P2 ;  /* 0xffffffc000007807 */ /* 0x000fe20005000000 */
[----:B------:R-:W-:Y:S02]  /*0bb0*/  IMAD.IADD R212, R209, 0x1, R211 ;  /* 0x00000001d1d47824 */ /* 0x000fe400078e02d3 */
[----:B------:R-:W-:Y:S02]  /*0bc0*/  IMAD.IADD R221, R220, 0x1, R2 ;  /* 0x00000001dcdd7824 */ /* 0x000fe400078e0202 */
[----:B------:R-:W-:-:S02]  /*0bd0*/  IMAD.IADD R10, R2, 0x1, R8 ;  /* 0x00000001020a7824 */ /* 0x000fc400078e0208 */
[----:B------:R-:W-:Y:S02]  /*0be0*/  IMAD.IADD R2, R8, 0x1, R0 ;  /* 0x0000000108027824 */ /* 0x000fe400078e0200 */
[----:B------:R-:W-:Y:S01]  /*0bf0*/  IMAD.IADD R211, R211, 0x1, R210 ;  /* 0x00000001d3d37824 */ /* 0x000fe200078e02d2 */
[----:B------:R-:W-:Y:S01]  /*0c00*/  STL [R1+0x30], R10 ;  /* 0x0000300a01007387 */ /* 0x000fe20000100800 */
[----:B------:R-:W-:-:S03]  /*0c10*/  IMAD.IADD R222, R222, 0x1, R221 ;  /* 0x00000001dede7824 */ /* 0x000fc600078e02dd */
[----:B------:R1:W-:Y:S04]  /*0c20*/  STL [R1+0x24], R2 ;  /* 0x0000240201007387 */ /* 0x0003e80000100800 */
[----:B------:R2:W-:Y:S01]  /*0c30*/  STL [R1+0x40], R9 ;  /* 0x0000400901007387 */ /* 0x0005e20000100800 */
[----:B-1----:R-:W-:Y:S02]  /*0c40*/  IMAD.IADD R2, R10, 0x1, R0 ;  /* 0x000000010a027824 */ /* 0x002fe400078e0200 */
[----:B------:R-:W-:-:S03]  /*0c50*/  IMAD.IADD R0, R0, 0x1, R9 ;  /* 0x0000000100007824 */ /* 0x000fc600078e0209 */
[----:B------:R2:W-:Y:S04]  /*0c60*/  STL [R1+0x34], R2 ;  /* 0x0000340201007387 */ /* 0x0005e80000100800 */
[----:B------:R2:W-:Y:S02]  /*0c70*/  STL [R1+0x3c], R0 ;  /* 0x00003c0001007387 */ /* 0x0005e40000100800 */
.L_x_384:
[----:B------:R-:W-:Y:S02]  /*0c80*/  ULDC.64 UR6, c[0x0][0x240] ;  /* 0x0000900000067ab9 */ /* 0x000fe40000000a00 */
[----:B------:R-:W-:Y:S02]  /*0c90*/  UISETP.NE.U32.AND UP6, UPT, URZ, UR6, UPT ;  /* 0x000000063f00728c */ /* 0x000fe4000bfc5070 */
[----:B------:R-:W-:Y:S02]  /*0ca0*/  USHF.L.U32 UR13, UR33, 0x2, URZ ;  /* 0x00000002210d7899 */ /* 0x000fe4000800063f */
[----:B------:R-:W-:-:S02]  /*0cb0*/  USHF.R.S32.HI UR19, URZ, 0x1f, UR33 ;  /* 0x0000001f3f137899 */ /* 0x000fc40008011421 */
[----:B------:R-:W-:Y:S02]  /*0cc0*/  UISETP.NE.AND.EX UP6, UPT, URZ, UR7, UPT, UP6 ;  /* 0x000000073f00728c */ /* 0x000fe4000bfc5360 */
[----:B------:R-:W-:Y:S02]  /*0cd0*/  ULDC.64 UR10, c[0x0][0x250] ;  /* 0x00009400000a7ab9 */ /* 0x000fe40000000a00 */
[----:B------:R-:W-:Y:S02]  /*0ce0*/  UISETP.NE.U32.AND UP4, UPT, URZ, UR10, UPT ;  /* 0x0000000a3f00728c */ /* 0x000fe4000bf85070 */
[----:B------:R-:W-:Y:S01]  /*0cf0*/  USHF.L.U64.HI UR12, UR33, 0x2, UR19 ;  /* 0x00000002210c7899 */ /* 0x000fe20008010213 */
[----:B------:R-:W-:Y:S01]  /*0d00*/  PLOP3.LUT P2, PT, PT, PT, UP6, 0x80, 0x0 ;  /* 0x000000000000781c */ /* 0x000fe20003f4f068 */
[----:B------:R-:W-:Y:S02]  /*0d10*/  UIADD3 UR6, UP0, UR13, UR6, URZ ;  /* 0x000000060d067290 */ /* 0x000fe4000ff1e03f */
[----:B------:R-:W-:-:S02]  /*0d20*/  UISETP.NE.AND.EX UP4, UPT, URZ, UR11, UPT, UP4 ;  /* 0x0000000b3f00728c */ /* 0x000fc4000bf85340 */
[----:B------:R-:W-:Y:S02]  /*0d30*/  UIADD3.X UR7, UR12, UR7, URZ, UP0, !UPT ;  /* 0x000000070c077290 */ /* 0x000fe400087fe43f */
[----:B-12---:R-:W-:Y:S01]  /*0d40*/  IMAD.U32 R2, RZ, RZ, UR6 ;  /* 0x00000006ff027e24 */ /* 0x006fe2000f8e00ff */
[----:B------:R-:W-:Y:S01]  /*0d50*/  ULDC.U8 UR14, c[0x0][0x312] ;  /* 0x0000c480000e7ab9 */ /* 0x000fe20000000000 */
[----:B------:R-:W-:Y:S01]  /*0d60*/  PLOP3.LUT P0, PT, PT, PT, UP4, 0x80, 0x0 ;  /* 0x000000000000781c */ /* 0x000fe20003f0f048 */
[----:B------:R-:W-:Y:S01]  /*0d70*/  ULDC.64 UR8, c[0x0][0x248] ;  /* 0x0000920000087ab9 */ /* 0x000fe20000000a00 */
[----:B------:R-:W-:Y:S01]  /*0d80*/  IMAD.U32 R3, RZ, RZ, UR7 ;  /* 0x00000007ff037e24 */ /* 0x000fe2000f8e00ff */
[----:B------:R-:W-:Y:S02]  /*0d90*/  UISETP.NE.AND UP5, UPT, UR14, URZ, UPT ;  /* 0x0000003f0e00728c */ /* 0x000fe4000bfa5270 */
[----:B------:R-:W-:Y:S02]  /*0da0*/  @UP4 UIADD3 UR6, UP0, UR13, UR10, URZ ;  /* 0x0000000a0d064290 */ /* 0x000fe4000ff1e03f */
[----:B------:R1:W2:Y:S01]  /*0db0*/  @P2 LDG.E R7, [R2.64] ;  /* 0x0000000402072981 */ /* 0x0002a2000c1e1900 */
[----:B------:R-:W-:-:S02]  /*0dc0*/  UISETP.EQ.U32.AND UP1, UPT, URZ, UR8, UPT ;  /* 0x000000083f00728c */ /* 0x000fc4000bf22070 */
        /* <DEDUP_REMOVED lines=32> */
.L_x_314:
        /* <DEDUP_REMOVED lines=58> */
.L_x_316:
        /* <DEDUP_REMOVED lines=18> */
.L_x_317:
        /* <DEDUP_REMOVED lines=15> */
[----:B------:R-:W-:-:S04]  /*1580*/  @!UP1 UIMAD.WIDE.U32 UR8, UR33, UR8, URZ ;  /* 0x00000008210892a5 */ /* 0x000fc8000f8e003f */
[----:B------:R-:W-:Y:S02]  /*1590*/  @!UP1 UIADD3 UR29, UR9, UR7, URZ ;  /* 0x00000007091d9290 */ /* 0x000fe4000fffe03f */
[----:B------:R-:W-:Y:S01]  /*15a0*/  UIMAD UR7, UR19, UR12, UR52 ;  /* 0x0000000c130772a4 */ /* 0x000fe2000f8e0234 */
[----:B------:R-:W2:Y:S01]  /*15b0*/  S2UR UR12, SR_CTAID.X ;  /* 0x00000000000c79c3 */ /* 0x000ea20000002500 */
[----:B------:R-:W-:Y:S02]  /*15c0*/  @!UP1 UMOV UR25, UR8 ;  /* 0x0000000800199c82 */ /* 0x000fe40008000000 */
[----:B------:R-:W-:Y:S02]  /*15d0*/  UIADD3 UR7, UR45, UR7, URZ ;  /* 0x000000072d077290 */ /* 0x000fe4000fffe03f */
[----:B------:R-:W-:Y:S02]  /*15e0*/  UIMAD.WIDE.U32 UR8, UR36, UR17, URZ ;  /* 0x00000011240872a5 */ /* 0x000fe4000f8e003f */
[----:B------:R-:W-:Y:S01]  /*15f0*/  UIMAD UR7, UR36, UR7, UR51 ;  /* 0x00000007240772a4 */ /* 0x000fe2000f8e0233 */
[----:B-1----:R-:W-:Y:S01]  /*1600*/  IADD3 R2, R2, 0xffffffe, RZ ;  /* 0x0ffffffe02027810 */ /* 0x002fe20007ffe0ff */
[----:B------:R-:W-:-:S02]  /*1610*/  USEL UR15, UR42, UR8, !UP1 ;  /* 0x000000082a0f7287 */ /* 0x000fc4000c800000 */
[----:B------:R-:W-:Y:S01]  /*1620*/  UIADD3 UR20, UR43, UR7, URZ ;  /* 0x000000072b147290 */ /* 0x000fe2000fffe03f */
[----:B------:R-:W1:Y:S01]  /*1630*/  F2I.FTZ.U32.TRUNC.NTZ R3, R2 ;  /* 0x0000000200037305 */ /* 0x000e62000021f000 */
[----:B------:R-:W-:-:S04]  /*1640*/  UIMAD UR7, UR37, UR17, URZ ;  /* 0x00000011250772a4 */ /* 0x000fc8000f8e023f */
[----:B------:R-:W-:Y:S02]  /*1650*/  @UP1 UIADD3 UR20, UR9, UR7, URZ ;  /* 0x0000000709141290 */ /* 0x000fe4000fffe03f */
[----:B------:R-:W-:Y:S02]  /*1660*/  USHF.L.U64.HI UR7, UR33, 0x7, UR19 ;  /* 0x0000000721077899 */ /* 0x000fe40008010213 */
[----:B------:R-:W-:Y:S02]  /*1670*/  USHF.R.S32.HI UR19, URZ, 0x1f, UR23 ;  /* 0x0000001f3f137899 */ /* 0x000fe40008011417 */
        /* <DEDUP_REMOVED lines=41> */
.L_x_318:
[----:B------:R-:W-:Y:S02]  /*1910*/  UMOV UR10, UR50 ;  /* 0x00000032000a7c82 */ /* 0x000fe40008000000 */
.L_x_319:
[----:B------:R-:W1:Y:S01]  /*1920*/  S2R R18, SR_TID.X ;  /* 0x0000000000127919 */ /* 0x000e620000002100 */
[----:B------:R-:W-:Y:S01]  /*1930*/  UIADD3 UR8, UP5, UP4, UR8, UR41, UR47 ;  /* 0x0000002908087290 */ /* 0x000fe2000fcbe02f */
[----:B------:R-:W-:Y:S01]  /*1940*/  SHF.R.S32.HI R233, RZ, 0x1f, R232 ;  /* 0x0000001fffe97819 */ /* 0x000fe200000114e8 */
[----:B------:R-:W-:Y:S01]  /*1950*/  IMAD.U32 R8, RZ, RZ, UR38 ;  /* 0x00000026ff087e24 */ /* 0x000fe2000f8e00ff */
[----:B------:R-:W-:Y:S01]  /*1960*/  IADD3 R4, P0, R232, UR25, RZ ;  /* 0x00000019e8047c10 */ /* 0x000fe2000ff1e0ff */
[----:B------:R-:W-:Y:S01]  /*1970*/  UIADD3 UR17, UP1, UP0, UR12, UR8, UR15 ;  /* 0x000000080c117290 */ /* 0x000fe2000f83e00f */
[----:B------:R-:W-:Y:S01]  /*1980*/  BSSY B1, `(.L_x_315) ;  /* 0x000090f000017945 */ /* 0x000fe20003800000 */
[----:B------:R-:W-:Y:S01]  /*1990*/  UIADD3 UR12, UR14, UR10, URZ ;  /* 0x0000000a0e0c7290 */ /* 0x000fe2000fffe03f */
[----:B------:R-:W-:Y:S01]  /*19a0*/  IADD3.X R5, R233, UR29, RZ, P0, !PT ;  /* 0x0000001de9057c10 */ /* 0x000fe200087fe4ff */
[----:B------:R-:W-:-:S02]  /*19b0*/  ULDC.64 UR8, c[0x0][0x1a8] ;  /* 0x00006a0000087ab9 */ /* 0x000fc40000000a00 */
[----:B------:R-:W-:Y:S02]  /*19c0*/  UIMAD UR7, UR61, UR8, URZ ;  /* 0x000000083d0772a4 */ /* 0x000fe4000f8e023f */
[----:B------:R-:W-:Y:S02]  /*19d0*/  UIADD3 UR10, UR14, UR13, URZ ;  /* 0x0000000d0e0a7290 */ /* 0x000fe4000fffe03f */
[----:B------:R-:W-:Y:S02]  /*19e0*/  UIMAD UR15, UR38, UR9, UR7 ;  /* 0x00000009260f72a4 */ /* 0x000fe4000f8e0207 */
[----:B------:R-:W-:Y:S02]  /*19f0*/  UMOV UR25, 0x4 ;  /* 0x0000000400197882 */ /* 0x000fe40000000000 */
[----:B------:R-:W-:Y:S02]  /*1a00*/  ULDC.64 UR8, c[0x0][0x378] ;  /* 0x0000de0000087ab9 */ /* 0x000fe40000000a00 */
[----:B------:R-:W-:Y:S01]  /*1a10*/  UIMAD UR7, UR61, UR8, URZ ;  /* 0x000000083d0772a4 */ /* 0x000fe2000f8e023f */
[----:B-1----:R-:W-:-:S03]  /*1a20*/  SHF.R.S32.HI R19, RZ, 0x1f, R18 ;  /* 0x0000001fff137819 */ /* 0x002fc60000011412 */
[----:B------:R-:W-:Y:S01]  /*1a30*/  UIMAD UR11, UR38, UR9, UR7 ;  /* 0x00000009260b72a4 */ /* 0x000fe2000f8e0207 */
[----:B------:R-:W-:Y:S02]  /*1a40*/  LEA.HI R2, R19, R18, RZ, 0x3 ;  /* 0x0000001213027211 */ /* 0x000fe400078f18ff */
[----:B------:R-:W-:Y:S02]  /*1a50*/  ULDC.64 UR8, c[0x0][0x370] ;  /* 0x0000dc0000087ab9 */ /* 0x000fe40000000a00 */
[----:B------:R-:W-:Y:S01]  /*1a60*/  UIMAD UR7, UR32, UR8, URZ ;  /* 0x00000008200772a4 */ /* 0x000fe2000f8e023f */
[----:B------:R-:W-:Y:S01]  /*1a70*/  SHF.R.S32.HI R2, RZ, 0x3, R2 ;  /* 0x00000003ff027819 */ /* 0x000fe20000011402 */
[----:B------:R-:W-:Y:S02]  /*1a80*/  ULEA.HI.SX32 UR8, UR34, 0xffffffff, 0x1a ;  /* 0xffffffff22087891 */ /* 0x000fe4000f8fd23f */
[----:B------:R-:W-:Y:S01]  /*1a90*/  UIMAD UR7, UR14, UR9, UR7 ;  /* 0x000000090e0772a4 */ /* 0x000fe2000f8e0207 */
[----:B------:R-:W-:-:S02]  /*1aa0*/  SHF.R.S32.HI R17, RZ, 0x1f, R2 ;  /* 0x0000001fff117819 */ /* 0x000fc40000011402 */
[----:B------:R-:W-:-:S04]  /*1ab0*/  IADD3 R0, P1, R2, UR14, RZ ;  /* 0x0000000e02007c10 */ /* 0x000fc8000ff3e0ff */
[----:B------:R-:W-:Y:S01]  /*1ac0*/  IADD3.X R3, R17, UR32, RZ, P1, !PT ;  /* 0x0000002011037c10 */ /* 0x000fe20008ffe4ff */
[----:B------:R-:W-:-:S04]  /*1ad0*/  IMAD.WIDE.U32 R6, R0, c[0x0][0x190], R232 ;  /* 0x0000640000067a25 */ /* 0x000fc800078e00e8 */
[----:B------:R-:W-:Y:S01]  /*1ae0*/  IMAD R3, R3, c[0x0][0x190], RZ ;  /* 0x0000640003037a24 */ /* 0x000fe200078e02ff */
[----:B------:R-:W-:-:S03]  /*1af0*/  IADD3 R6, P1, R6, UR39, RZ ;  /* 0x0000002706067c10 */ /* 0x000fc6000ff3e0ff */
[----:B------:R-:W-:Y:S01]  /*1b00*/  IMAD R0, R0, c[0x0][0x194], R3 ;  /* 0x0000650000007a24 */ /* 0x000fe200078e0203 */
[----:B------:R-:W-:-:S04]  /*1b10*/  LEA.HI R3, R19, R18, RZ, 0x5 ;  /* 0x0000001213037211 */ /* 0x000fc800078f28ff */
[----:B------:R-:W-:Y:S01]  /*1b20*/  IADD3.X R7, R7, UR35, R0, P1, !PT ;  /* 0x0000002307077c10 */ /* 0x000fe20008ffe400 */
[----:B------:R-:W-:Y:S01]  /*1b30*/  IMAD.U32 R0, RZ, RZ, UR14 ;  /* 0x0000000eff007e24 */ /* 0x000fe2000f8e00ff */
[----:B------:R-:W-:-:S03]  /*1b40*/  ULDC.64 UR34, c[0x0][0x200] ;  /* 0x0000800000227ab9 */ /* 0x000fc60000000a00 */
[----:B------:R-:W-:-:S04]  /*1b50*/  IMAD.WIDE.U32 R4, R0, c[0x0][0x370], R4 ;  /* 0x0000dc0000047a25 */ /* 0x000fc800078e0004 */
[----:B------:R-:W-:Y:S01]  /*1b60*/  IMAD.U32 R0, RZ, RZ, UR38 ;  /* 0x00000026ff007e24 */ /* 0x000fe2000f8e00ff */
[----:B------:R-:W-:Y:S01]  /*1b70*/  IADD3 R5, R5, UR7, RZ ;  /* 0x0000000705057c10 */ /* 0x000fe2000fffe0ff */
[----:B------:R-:W-:Y:S01]  /*1b80*/  UIADD3.X UR7, UR28, UR48, UR53, UP5, UP4 ;  /* 0x000000301c077290 */ /* 0x000fe2000afe8435 */
[----:B------:R-:W-:Y:S01]  /*1b90*/  IMAD.WIDE.U32 R6, R8, c[0x0][0x1a8], R6 ;  /* 0x00006a0008067a25 */ /* 0x000fe200078e0006 */
[----:B------:R-:W-:Y:S02]  /*1ba0*/  UISETP.GE.AND UP4, UPT, UR31, 0x1, UPT ;  /* 0x000000011f00788c */ /* 0x000fe4000bf86270 */
[----:B------:R-:W-:Y:S01]  /*1bb0*/  UIADD3.X UR7, UR30, UR7, UR20, UP1, UP0 ;  /* 0x000000071e077290 */ /* 0x000fe20008fe0414 */
[----:B------:R-:W-:Y:S01]  /*1bc0*/  IMAD.WIDE.U32 R4, R0, c[0x0][0x378], R4 ;  /* 0x0000de0000047a25 */ /* 0x000fe200078e0004 */
[----:B------:R-:W-:Y:S02]  /*1bd0*/  LOP3.LUT R0, R3, 0xffffffe0, RZ, 0xc0, !PT ;  /* 0xffffffe003007812 */ /* 0x000fe400078ec0ff */
[----:B------:R-:W-:-:S02]  /*1be0*/  SHF.R.S32.HI R3, RZ, 0x5, R3 ;  /* 0x00000005ff037819 */ /* 0x000fc40000011403 */
[----:B------:R-:W-:Y:S01]  /*1bf0*/  PLOP3.LUT P0, PT, PT, PT, UP4, 0x80, 0x0 ;  /* 0x000000000000781c */ /* 0x000fe20003f0f048 */
[----:B------:R-:W-:Y:S01]  /*1c00*/  IMAD.IADD R0, R18, 0x1, -R0 ;  /* 0x0000000112007824 */ /* 0x000fe200078e0a00 */
[----:B------:R-:W-:Y:S01]  /*1c10*/  IADD3 R5, R5, UR11, RZ ;  /* 0x0000000b05057c10 */ /* 0x000fe2000fffe0ff */
[----:B------:R-:W-:Y:S01]  /*1c20*/  UIMAD.WIDE UR10, UR10, UR25, UR34 ;  /* 0x000000190a0a72a5 */ /* 0x000fe2000f8e0222 */
[----:B------:R-:W-:Y:S01]  /*1c30*/  IADD3 R14, R7, UR15, RZ ;  /* 0x0000000f070e7c10 */ /* 0x000fe2000fffe0ff */
[----:B------:R-:W-:Y:S01]  /*1c40*/  IMAD R9, R3, UR46, R0 ;  /* 0x0000002e03097c24 */ /* 0x000fe2000f8e0200 */
[----:B------:R-:W-:Y:S01]  /*1c50*/  ULDC.64 UR34, c[0x0][0x3c8] ;  /* 0x0000f20000227ab9 */ /* 0x000fe20000000a00 */
[----:B------:R-:W-:Y:S01]  /*1c60*/  IMAD R0, R17, c[0x0][0x370], RZ ;  /* 0x0000dc0011007a24 */ /* 0x000fe200078e02ff */
[----:B------:R-:W-:Y:S01]  /*1c70*/  LEA R10, P4, R6, c[0x0][0x160], 0x1 ;  /* 0x00005800060a7a11 */ /* 0x000fe200078808ff */
[----:B------:R-:W-:Y:S01]  /*1c80*/  IMAD.WIDE.U32 R4, R2, c[0x0][0x370], R4 ;  /* 0x0000dc0002047a25 */ /* 0x000fe200078e0004 */
[----:B------:R-:W-:-:S02]  /*1c90*/  UIMAD.WIDE UR12, UR12, UR25, UR34 ;  /* 0x000000190c0c72a5 */ /* 0x000fc4000f8e0222 */
[----:B------:R-:W-:Y:S01]  /*1ca0*/  LEA.HI.X R11, R6, c[0x0][0x164], R14, 0x1, P4 ;  /* 0x00005900060b7a11 */ /* 0x000fe200020f0c0e */
[----:B------:R-:W-:Y:S01]  /*1cb0*/  IMAD R3, R2, c[0x0][0x374], R0 ;  /* 0x0000dd0002037a24 */ /* 0x000fe200078e0200 */
[----:B------:R-:W-:Y:S02]  /*1cc0*/  IADD3 R0, P2, R9, UR17, RZ ;  /* 0x0000001109007c10 */ /* 0x000fe4000ff5e0ff */
[----:B------:R-:W-:Y:S01]  /*1cd0*/  LEA R8, P3, R4, c[0x0][0x330], 0x1 ;  /* 0x0000cc0004087a11 */ /* 0x000fe200078608ff */
[----:B------:R-:W-:Y:S01]  /*1ce0*/  IMAD.IADD R3, R5, 0x1, R3 ;  /* 0x0000000105037824 */ /* 0x000fe200078e0203 */
[----:B------:R-:W-:Y:S02]  /*1cf0*/  LEA R13, P1, R0, c[0x0][0x350], 0x2 ;  /* 0x0000d400000d7a11 */ /* 0x000fe400078210ff */
[----:B------:R-:W-:Y:S02]  /*1d00*/  LEA.HI.X.SX32 R12, R9, UR7, 0x1, P2 ;  /* 0x00000007090c7c11 */ /* 0x000fe400090f0eff */
[----:B------:R-:W-:-:S02]  /*1d10*/  LEA.HI.X R9, R4, c[0x0][0x334], R3, 0x1, P3 ;  /* 0x0000cd0004097a11 */ /* 0x000fc400018f0c03 */
[----:B------:R-:W-:Y:S01]  /*1d20*/  LEA.HI.X R12, R0, c[0x0][0x354], R12, 0x2, P1 ;  /* 0x0000d500000c7a11 */ /* 0x000fe200008f140c */
[----:B------:R-:W-:Y:S05]  /*1d30*/  @!P0 BRA `(.L_x_320) ;  /* 0x0000802000008947 */ /* 0x000fea0003800000 */
[----:B------:R-:W2:Y:S01]  /*1d40*/  LDL R20, [R1+0x10] ;  /* 0x0000100001147983 */ /* 0x000ea20000100800 */
[----:B------:R-:W-:Y:S01]  /*1d50*/  PLOP3.LUT P0, PT, PT, PT, UP3, 0x80, 0x0 ;  /* 0x000000000000781c */ /* 0x000fe20003f0f038 */
[----:B------:R-:W-:Y:S01]  /*1d60*/  UMOV UR7, UR8 ;  /* 0x0000000800077c82 */ /* 0x000fe20008000000 */
[----:B------:R-:W-:Y:S01]  /*1d70*/  BSSY B0, `(.L_x_321) ;  /* 0x0000021000007945 */ /* 0x000fe20003800000 */
[----:B------:R-:W-:Y:S01]  /*1d80*/  UIMAD UR8, UR7, -0x40, UR31 ;  /* 0xffffffc0070878a4 */ /* 0x000fe2000f8e021f */
[----:B------:R-:W-:Y:S01]  /*1d90*/  MOV R230, R10 ;  /* 0x0000000a00e67202 */ /* 0x000fe20000000f00 */
[----:B------:R-:W-:Y:S01]  /*1da0*/  ULEA.HI UR9, UR7, UR7, URZ, 0x1 ;  /* 0x0000000707097291 */ /* 0x000fe2000f8f083f */
[----:B------:R-:W-:Y:S01]  /*1db0*/  IMAD.MOV.U32 R231, RZ, RZ, R11 ;  /* 0x000000ffffe77224 */ /* 0x000fe200078e000b */
[----:B------:R-:W-:Y:S01]  /*1dc0*/  MOV R228, R8 ;  /* 0x0000000800e47202 */ /* 0x000fe20000000f00 */
[----:B------:R-:W-:-:S05]  /*1dd0*/  IMAD.MOV.U32 R229, RZ, RZ, R9 ;  /* 0x000000ffffe57224 */ /* 0x000fca00078e0009 */
[----:B------:R-:W-:Y:S01]  /*1de0*/  @P0 BAR.SYNC.DEFER_BLOCKING 0x0 ;  /* 0x0000000000000b1d */ /* 0x000fe20000010000 */
[----:B------:R-:W-:Y:S01]  /*1df0*/  ISETP.GE.AND P1, PT, R2, UR8, PT ;  /* 0x0000000802007c0c */ /* 0x000fe2000bf26270 */
[----:B------:R-:W-:Y:S01]  /*1e00*/  ULOP3.LUT UR9, UR9, 0xfffffffe, URZ, 0xc0, !UPT ;  /* 0xfffffffe09097892 */ /* 0x000fe2000f8ec03f */
[----:B------:R-:W-:Y:S01]  /*1e10*/  MOV R225, R13 ;  /* 0x0000000d00e17202 */ /* 0x000fe20000000f00 */
[----:B------:R-:W-:Y:S02]  /*1e20*/  IMAD.MOV.U32 R224, RZ, RZ, R12 ;  /* 0x000000ffffe07224 */ /* 0x000fe400078e000c */
[----:B------:R-:W-:-:S03]  /*1e30*/  UIADD3 UR14, UR7, -UR9, URZ ;  /* 0x80000009070e7290 */ /* 0x000fc6000fffe03f */
[----:B------:R-:W-:Y:S02]  /*1e40*/  UMOV UR9, UR11 ;  /* 0x0000000b00097c82 */ /* 0x000fe40008000000 */
[----:B------:R-:W-:Y:S02]  /*1e50*/  UISETP.NE.AND UP0, UPT, UR14, 0x1, UPT ;  /* 0x000000010e00788c */ /* 0x000fe4000bf05270 */
[----:B------:R-:W-:Y:S01]  /*1e60*/  UMOV UR11, UR13 ;  /* 0x0000000d000b7c82 */ /* 0x000fe20008000000 */
[----:B--2---:R-:W-:-:S05]  /*1e70*/  IMAD.SHL.U32 R0, R20, 0x2, RZ ;  /* 0x0000000214007824 */ /* 0x004fca00078e00ff */
        /* <DEDUP_REMOVED lines=16> */
.L_x_322:
[----:B------:R-:W-:Y:S05]  /*1f80*/  BSYNC B0 ;  /* 0x0000000000007941 */ /* 0x000fea0003800000 */
.L_x_321:
[----:B------:R-:W-:Y:S01]  /*1f90*/  IADD3 R12, R2, 0x20, RZ ;  /* 0x00000020020c7810 */ /* 0x000fe20007ffe0ff */
[----:B------:R-:W-:Y:S03]  /*1fa0*/  BSSY B0, `(.L_x_323) ;  /* 0x000001c000007945 */ /* 0x000fe60003800000 */
[----:B------:R-:W-:-:S13]  /*1fb0*/  ISETP.GE.AND P0, PT, R12, UR8, PT ;  /* 0x000000080c007c0c */ /* 0x000fda000bf06270 */
[----:B------:R4:W-:Y:S04]  /*1fc0*/  @P0 STS.128 [R0+0x9000], RZ ;  /* 0x009000ff00000388 */ /* 0x0009e80000000c00 */
[----:B------:R4:W-:Y:S01]  /*1fd0*/  @P0 STS.128 [R0+0xb000], RZ ;  /* 0x00b000ff00000388 */ /* 0x0009e20000000c00 */
[----:B------:R-:W-:Y:S05]  /*1fe0*/  @P0 BRA `(.L_x_324) ;  /* 0x0000017000000947 */ /* 0x000fea0003800000 */
[----:B------:R-:W-:Y:S02]  /*1ff0*/  ISETP.GE.AND P3, PT, R232, c[0x0][0x220], PT ;  /* 0x00008800e8007a0c */ /* 0x000fe40003f66270 */
[----:B------:R-:W-:-:S11]  /*2000*/  ISETP.GE.AND P2, PT, R240, c[0x0][0x220], PT ;  /* 0x00008800f0007a0c */ /* 0x000fd60003f46270 */
[----:B------:R-:W-:Y:S01]  /*2010*/  @!P3 IMAD.MOV.U32 R9, RZ, RZ, c[0x0][0x370] ;  /* 0x0000dc00ff09b624 */ /* 0x000fe200078e00ff */
[----:B------:R1:W-:Y:S01]  /*2020*/  @P3 STS.128 [R0+0x9000], RZ ;  /* 0x009000ff00003388 */ /* 0x0003e20000000c00 */
[----:B------:R-:W-:-:S03]  /*2030*/  @!P3 IMAD.MOV.U32 R10, RZ, RZ, c[0x0][0x374] ;  /* 0x0000dd00ff0ab624 */ /* 0x000fc600078e00ff */
[----:B------:R-:W-:-:S04]  /*2040*/  @!P3 LEA R8, P4, R9, R228, 0x6 ;  /* 0x000000e40908b211 */ /* 0x000fc800078830ff */
[----:B------:R-:W-:-:S05]  /*2050*/  @!P3 LEA.HI.X R9, R9, R229, R10, 0x6, P4 ;  /* 0x000000e50909b211 */ /* 0x000fca00020f340a */
[----:B------:R-:W-:Y:S01]  /*2060*/  @!PT LDS RZ, [RZ] ;  /* 0x00000000fffff984 */ /* 0x000fe20000000800 */
[----:B------:R-:W-:Y:S01]  /*2070*/  @!PT LDS RZ, [RZ] ;  /* 0x00000000fffff984 */ /* 0x000fe20000000800 */
[----:B------:R-:W-:Y:S01]  /*2080*/  @!PT LDS RZ, [RZ] ;  /* 0x00000000fffff984 */ /* 0x000fe20000000800 */
[----:B------:R1:W-:Y:S04]  /*2090*/  @!P3 LDGSTS.E.BYPASS.LTC128B.128 [R0+0x9000], [R8.64] ;  /* 0x090000000800bfae */ /* 0x0003e8000b901d44 */
[----:B------:R1:W-:Y:S01]  /*20a0*/  @P2 STS.128 [R0+0xb000], RZ ;  /* 0x00b000ff00002388 */ /* 0x0003e20000000c00 */
[----:B------:R-:W-:Y:S05]  /*20b0*/  @P2 BRA `(.L_x_324) ;  /* 0x000000a000002947 */ /* 0x000fea0003800000 */
[----:B-1----:R-:W-:Y:S02]  /*20c0*/  IMAD.MOV.U32 R8, RZ, RZ, c[0x0][0x370] ;  /* 0x0000dc00ff087624 */ /* 0x002fe400078e00ff */
        /* <DEDUP_REMOVED lines=9> */
.L_x_324:
[----:B------:R-:W-:Y:S05]  /*2160*/  BSYNC B0 ;  /* 0x0000000000007941 */ /* 0x000fea0003800000 */
.L_x_323:
[----:B------:R-:W-:Y:S01]  /*2170*/  PLOP3.LUT P2, PT, PT, PT, UP0, 0x80, 0x0 ;  /* 0x000000000000781c */ /* 0x000fe20003f4f008 */
[----:B------:R-:W-:Y:S01]  /*2180*/  BSSY B0, `(.L_x_325) ;  /* 0x0000021000007945 */ /* 0x000fe20003800000 */
[----:B------:R-:W-:-:S04]  /*2190*/  IADD3 R3, R20, 0x2000, RZ ;  /* 0x0000200014037810 */ /* 0x000fc80007ffe0ff */
        /* <DEDUP_REMOVED lines=12> */
.L_x_326:
        /* <DEDUP_REMOVED lines=19> */
.L_x_327:
[----:B------:R-:W-:Y:S05]  /*2390*/  BSYNC B0 ;  /* 0x0000000000007941 */ /* 0x000fea0003800000 */
.L_x_325:
[----:B------:R-:W-:Y:S01]  /*23a0*/  MOV R217, 0x20 ;  /* 0x0000002000d97802 */ /* 0x000fe20000000f00 */
[----:B------:R-:W-:Y:S04]  /*23b0*/  BSSY B0, `(.L_x_328) ;  /* 0x0000028000007945 */ /* 0x000fe80003800000 */
[----:B------:R-:W-:-:S02]  /*23c0*/  IMAD R10, R217, c[0x0][0x194], RZ ;  /* 0x00006500d90a7a24 */ /* 0x000fc400078e02ff */
[----:B-1----:R-:W-:Y:S01]  /*23d0*/  IMAD.WIDE.U32 R8, R217, c[0x0][0x190], RZ ;  /* 0x00006400d9087a25 */ /* 0x002fe200078e00ff */
        /* <DEDUP_REMOVED lines=10> */
.L_x_329:
        /* <DEDUP_REMOVED lines=21> */
[----:B-1----:R-:W-:-:S04]  /*25d0*/  LEA R4, P0, R6, c[0x0][0x160], 0x1 ;  /* 0x0000580006047a11 */ /* 0x002fc800078008ff */
[----:B------:R-:W-:-:S05]  /*25e0*/  LEA.HI.X R5, R6, c[0x0][0x164], R3, 0x1, P0 ;  /* 0x0000590006057a11 */ /* 0x000fca00000f0c03 */
[----:B------:R-:W-:Y:S01]  /*25f0*/  @!PT LDS RZ, [RZ] ;  /* 0x00000000fffff984 */ /* 0x000fe20000000800 */
[----:B------:R-:W-:Y:S01]  /*2600*/  @!PT LDS RZ, [RZ] ;  /* 0x00000000fffff984 */ /* 0x000fe20000000800 */
[----:B------:R-:W-:Y:S01]  /*2610*/  @!PT LDS RZ, [RZ] ;  /* 0x00000000fffff984 */ /* 0x000fe20000000800 */
[----:B------:R1:W-:Y:S04]  /*2620*/  LDGSTS.E.BYPASS.LTC128B.128 [R219+0x3000], [R4.64+0x80] ;  /* 0x0300008004db7fae */ /* 0x0003e8000b901d44 */
.L_x_330:
[----:B------:R-:W-:Y:S05]  /*2630*/  BSYNC B0 ;  /* 0x0000000000007941 */ /* 0x000fea0003800000 */
.L_x_328:
[----:B--2---:R-:W2:Y:S01]  /*2640*/  LDL R14, [R1+0x38] ;  /* 0x00003800010e7983 */ /* 0x004ea20000100800 */
[----:B------:R-:W-:Y:S01]  /*2650*/  IMAD.MOV.U32 R249, RZ, RZ, 0x7f800000 ;  /* 0x7f800000fff97424 */ /* 0x000fe200078e00ff */
[----:B------:R-:W-:Y:S01]  /*2660*/  ULDC.64 UR14, c[0x0][0x198] ;  /* 0x00006600000e7ab9 */ /* 0x000fe20000000a00 */
[----:B------:R-:W-:Y:S01]  /*2670*/  IMAD.MOV.U32 R250, RZ, RZ, 0x7f800000 ;  /* 0x7f800000fffa7424 */ /* 0x000fe200078e00ff */
[----:B------:R-:W-:Y:S01]  /*2680*/  UIMAD UR13, UR19, UR14, URZ ;  /* 0x0000000e130d72a4 */ /* 0x000fe2000f8e023f */
[----:B------:R-:W-:Y:S02]  /*2690*/  IMAD.MOV.U32 R247, RZ, RZ, 0x7f800000 ;  /* 0x7f800000fff77424 */ /* 0x000fe400078e00ff */
[----:B------:R-:W-:Y:S01]  /*26a0*/  IMAD.U32 R11, RZ, RZ, UR23 ;  /* 0x00000017ff0b7e24 */ /* 0x000fe2000f8e00ff */
[----:B------:R-:W-:Y:S01]  /*26b0*/  UIMAD UR13, UR23, UR15, UR13 ;  /* 0x0000000f170d72a4 */ /* 0x000fe2000f8e020d */
[----:B------:R-:W-:Y:S01]  /*26c0*/  IMAD.MOV.U32 R248, RZ, RZ, 0x7f800000 ;  /* 0x7f800000fff87424 */ /* 0x000fe200078e00ff */
[----:B------:R-:W-:Y:S01]  /*26d0*/  BSSY B0, `(.L_x_331) ;  /* 0x0000038000007945 */ /* 0x000fe20003800000 */
[----:B--2---:R-:W-:-:S02]  /*26e0*/  IADD3 R3, R14, 0x28, RZ ;  /* 0x000000280e037810 */ /* 0x004fc40007ffe0ff */
[C---:B-1----:R-:W-:Y:S02]  /*26f0*/  IADD3 R4, R14.reuse, 0x8, RZ ;  /* 0x000000080e047810 */ /* 0x042fe40007ffe0ff */
[----:B------:R-:W-:Y:S02]  /*2700*/  ISETP.GE.AND P3, PT, R3, UR8, PT ;  /* 0x0000000803007c0c */ /* 0x000fe4000bf66270 */
[----:B------:R-:W-:Y:S02]  /*2710*/  IADD3 R5, R14, 0x20, RZ ;  /* 0x000000200e057810 */ /* 0x000fe40007ffe0ff */
[----:B------:R-:W-:Y:S01]  /*2720*/  ISETP.GE.AND P5, PT, R4, UR8, PT ;  /* 0x0000000804007c0c */ /* 0x000fe2000bfa6270 */
[C---:B------:R-:W-:Y:S01]  /*2730*/  IMAD.SHL.U32 R4, R14.reuse, 0x4, RZ ;  /* 0x000000040e047824 */ /* 0x040fe200078e00ff */
[----:B------:R-:W-:Y:S02]  /*2740*/  ISETP.GE.AND P6, PT, R14, UR8, PT ;  /* 0x000000080e007c0c */ /* 0x000fe4000bfc6270 */
[----:B------:R-:W-:-:S02]  /*2750*/  SHF.R.S32.HI R13, RZ, 0x1f, R14 ;  /* 0x0000001fff0d7819 */ /* 0x000fc4000001140e */
[----:B------:R-:W-:Y:S02]  /*2760*/  ISETP.GE.AND P4, PT, R5, UR8, PT ;  /* 0x0000000805007c0c */ /* 0x000fe4000bf86270 */
[----:B------:R-:W-:Y:S02]  /*2770*/  SHF.R.S32.HI R5, RZ, 0x1f, R3 ;  /* 0x0000001fff057819 */ /* 0x000fe40000011403 */
[C---:B------:R-:W-:Y:S02]  /*2780*/  @!P3 LEA R6, P0, R3.reuse, UR10, 0x2 ;  /* 0x0000000a0306bc11 */ /* 0x040fe4000f8010ff */
[----:B------:R-:W-:Y:S02]  /*2790*/  IADD3 R4, P1, R4, UR10, RZ ;  /* 0x0000000a04047c10 */ /* 0x000fe4000ff3e0ff */
[----:B------:R-:W-:Y:S01]  /*27a0*/  SHF.L.U64.HI R8, R14, 0x2, R13 ;  /* 0x000000020e087819 */ /* 0x000fe2000001020d */
[----:B------:R-:W-:Y:S01]  /*27b0*/  UIMAD UR8, UR18, -0x80, UR6 ;  /* 0xffffff80120878a4 */ /* 0x000fe2000f8e0206 */
[----:B------:R-:W-:-:S02]  /*27c0*/  @!P3 LEA.HI.X R7, R3, UR9, R5, 0x2, P0 ;  /* 0x000000090307bc11 */ /* 0x000fc400080f1405 */
[----:B------:R-:W-:Y:S01]  /*27d0*/  IADD3.X R5, R8, UR9, RZ, P1, !PT ;  /* 0x0000000908057c10 */ /* 0x000fe20008ffe4ff */
[----:B------:R-:W-:Y:S02]  /*27e0*/  IMAD.U32 R3, RZ, RZ, UR13 ;  /* 0x0000000dff037e24 */ /* 0x000fe4000f8e00ff */
[----:B------:R1:W5:Y:S04]  /*27f0*/  @!P3 LDG.E R248, [R6.64] ;  /* 0x0000000406f8b981 */ /* 0x000368000c1e1900 */
[----:B------:R2:W5:Y:S01]  /*2800*/  @!P6 LDG.E R249, [R4.64] ;  /* 0x0000000404f9e981 */ /* 0x000562000c1e1900 */
[----:B------:R-:W-:-:S03]  /*2810*/  ISETP.GE.AND P6, PT, R2, UR8, PT ;  /* 0x0000000802007c0c */ /* 0x000fc6000bfc6270 */
[----:B------:R2:W5:Y:S04]  /*2820*/  @!P5 LDG.E R250, [R4.64+0x20] ;  /* 0x0000200404fad981 */ /* 0x000568000c1e1900 */
[----:B------:R2:W5:Y:S06]  /*2830*/  @!P4 LDG.E R247, [R4.64+0x80] ;  /* 0x0000800404f7c981 */ /* 0x00056c000c1e1900 */
[----:B------:R3:W-:Y:S04]  /*2840*/  @P6 STS.128 [R0+0xc000], RZ ;  /* 0x00c000ff00006388 */ /* 0x0007e80000000c00 */
[----:B------:R3:W-:Y:S01]  /*2850*/  @P6 STS.128 [R0+0x10000], RZ ;  /* 0x010000ff00006388 */ /* 0x0007e20000000c00 */
[----:B--2---:R-:W-:-:S05]  /*2860*/  IMAD.WIDE.U32 R4, R11, c[0x0][0x198], R232 ;  /* 0x000066000b047a25 */ /* 0x004fca00078e00e8 */
[----:B-1----:R-:W-:-:S04]  /*2870*/  IADD3 R6, P0, R4, UR21, RZ ;  /* 0x0000001504067c10 */ /* 0x002fc8000ff1e0ff */
[----:B------:R-:W-:Y:S01]  /*2880*/  IADD3.X R7, R5, UR27, R3, P0, !PT ;  /* 0x0000001b05077c10 */ /* 0x000fe200087fe403 */
[----:B------:R-:W-:-:S04]  /*2890*/  IMAD R3, R16, c[0x0][0x1b0], RZ ;  /* 0x00006c0010037a24 */ /* 0x000fc800078e02ff */
[C---:B------:R-:W-:Y:S02]  /*28a0*/  IMAD R3, R15.reuse, c[0x0][0x1b4], R3 ;  /* 0x00006d000f037a24 */ /* 0x040fe400078e0203 */
[----:B------:R-:W-:-:S04]  /*28b0*/  IMAD.WIDE.U32 R6, R15, c[0x0][0x1b0], R6 ;  /* 0x00006c000f067a25 */ /* 0x000fc800078e0006 */
[----:B------:R-:W-:Y:S01]  /*28c0*/  IMAD.IADD R10, R7, 0x1, R3 ;  /* 0x00000001070a7824 */ /* 0x000fe200078e0203 */
[----:B------:R-:W-:Y:S05]  /*28d0*/  @P6 BRA `(.L_x_332) ;  /* 0x0000017000006947 */ /* 0x000fea0003800000 */
[----:B---3--:R-:W-:Y:S01]  /*28e0*/  ISETP.GE.AND P1, PT, R232, c[0x0][0x220], PT ;  /* 0x00008800e8007a0c */ /* 0x008fe20003f26270 */
        /* <DEDUP_REMOVED lines=22> */
.L_x_332:
[----:B---3--:R-:W-:Y:S05]  /*2a50*/  BSYNC B0 ;  /* 0x0000000000007941 */ /* 0x008fea0003800000 */
.L_x_331:
[----:B------:R-:W-:Y:S01]  /*2a60*/  ISETP.GE.AND P5, PT, R12, UR8, PT ;  /* 0x000000080c007c0c */ /* 0x000fe2000bfa6270 */
[----:B------:R-:W-:-:S12]  /*2a70*/  BSSY B0, `(.L_x_333) ;  /* 0x000001d000007945 */ /* 0x000fd80003800000 */
        /* <DEDUP_REMOVED lines=8> */
[----:B-1----:R-:W-:Y:S02]  /*2b00*/  IMAD R8, R4, c[0x0][0x198], RZ ;  /* 0x0000660004087a24 */ /* 0x002fe400078e02ff */
[----:B------:R-:W-:-:S04]  /*2b10*/  IMAD.MOV.U32 R4, RZ, RZ, R6 ;  /* 0x000000ffff047224 */ /* 0x000fc800078e0006 */
[C---:B------:R-:W-:Y:S01]  /*2b20*/  IMAD.WIDE.U32 R4, R3.reuse, c[0x0][0x198], R4 ;  /* 0x0000660003047a25 */ /* 0x040fe200078e0004 */
[----:B------:R1:W-:Y:S03]  /*2b30*/  @P1 STS.128 [R0+0xd000], RZ ;  /* 0x00d000ff00001388 */ /* 0x0003e60000000c00 */
[----:B------:R-:W-:Y:S01]  /*2b40*/  IMAD R3, R3, c[0x0][0x19c], R8 ;  /* 0x0000670003037a24 */ /* 0x000fe200078e0208 */
[----:B------:R-:W-:-:S03]  /*2b50*/  @!P1 LEA R8, P3, R4, c[0x0][0x168], 0x1 ;  /* 0x00005a0004089a11 */ /* 0x000fc600078608ff */
        /* <DEDUP_REMOVED lines=14> */
.L_x_334:
[----:B------:R-:W-:Y:S05]  /*2c40*/  BSYNC B0 ;  /* 0x0000000000007941 */ /* 0x000fea0003800000 */
.L_x_333:
[----:B------:R-:W-:Y:S01]  /*2c50*/  IADD3 R3, R2, 0x40, RZ ;  /* 0x0000004002037810 */ /* 0x000fe20007ffe0ff */
[----:B------:R-:W-:Y:S03]  /*2c60*/  BSSY B0, `(.L_x_335) ;  /* 0x000001e000007945 */ /* 0x000fe60003800000 */
[----:B------:R-:W-:-:S13]  /*2c70*/  ISETP.GE.AND P4, PT, R3, UR8, PT ;  /* 0x0000000803007c0c */ /* 0x000fda000bf86270 */
        /* <DEDUP_REMOVED lines=28> */
.L_x_336:
[----:B------:R-:W-:Y:S05]  /*2e40*/  BSYNC B0 ;  /* 0x0000000000007941 */ /* 0x000fea0003800000 */
.L_x_335:
        /* <DEDUP_REMOVED lines=9> */
[----:B------:R-:W-:-:S04]  /*2ee0*/  IMAD.X R4, RZ, RZ, R17, P0 ;  /* 0x000000ffff047224 */ /* 0x000fc800000e0611 */
[----:B------:R-:W-:Y:S02]  /*2ef0*/  IMAD R4, R4, c[0x0][0x198], RZ ;  /* 0x0000660004047a24 */ /* 0x000fe400078e02ff */
[----:B------:R-:W-:-:S04]  /*2f00*/  IMAD.WIDE.U32 R6, R3, c[0x0][0x198], R6 ;  /* 0x0000660003067a25 */ /* 0x000fc800078e0006 */
[----:B------:R-:W-:Y:S01]  /*2f10*/  IMAD R3, R3, c[0x0][0x19c], R4 ;  /* 0x0000670003037a24 */ /* 0x000fe200078e0204 */
[----:B------:R-:W-:Y:S01]  /*2f20*/  @!P1 LEA R4, P0, R6, c[0x0][0x168], 0x1 ;  /* 0x00005a0006049a11 */ /* 0x000fe200078008ff */
[----:B------:R1:W-:Y:S02]  /*2f30*/  @P1 STS.128 [R0+0xf000], RZ ;  /* 0x00f000ff00001388 */ /* 0x0003e40000000c00 */
[----:B------:R-:W-:-:S05]  /*2f40*/  IMAD.IADD R3, R7, 0x1, R3 ;  /* 0x0000000107037824 */ /* 0x000fca00078e0203 */
[----:B------:R-:W-:Y:S02]  /*2f50*/  @!P1 LEA.HI.X R5, R6, c[0x0][0x16c], R3, 0x1, P0 ;  /* 0x00005b0006059a11 */ /* 0x000fe400000f0c03 */
[----:B------:R-:W-:-:S03]  /*2f60*/  ISETP.GE.AND P0, PT, R240, c[0x0][0x220], PT ;  /* 0x00008800f0007a0c */ /* 0x000fc60003f06270 */
[----:B------:R-:W-:Y:S01]  /*2f70*/  @!PT LDS RZ, [RZ] ;  /* 0x00000000fffff984 */ /* 0x000fe20000000800 */
[----:B------:R-:W-:Y:S01]  /*2f80*/  @!PT LDS RZ, [RZ] ;  /* 0x00000000fffff984 */ /* 0x000fe20000000800 */
[----:B------:R-:W-:Y:S01]  /*2f90*/  @!PT LDS RZ, [RZ] ;  /* 0x00000000fffff984 */ /* 0x000fe20000000800 */
[----:B------:R1:W-:Y:S10]  /*2fa0*/  @!P1 LDGSTS.E.BYPASS.LTC128B.128 [R0+0xf000], [R4.64] ;  /* 0x0f00000004009fae */ /* 0x0003f4000b901d44 */
        /* <DEDUP_REMOVED lines=8> */
.L_x_338:
[----:B------:R-:W-:Y:S05]  /*3030*/  BSYNC B0 ;  /* 0x0000000000007941 */ /* 0x000fea0003800000 */
.L_x_337:
[----:B------:R-:W-:Y:S01]  /*3040*/  ULDC.64 UR14, c[0x0][0x1a0] ;  /* 0x00006800000e7ab9 */ /* 0x000fe20000000a00 */
[----:B------:R1:W-:Y:S01]  /*3050*/  @P6 STS.128 [R0+0x14000], RZ ;  /* 0x014000ff00006388 */ /* 0x0003e20000000c00 */
[----:B------:R-:W-:Y:S01]  /*3060*/  UIMAD UR8, UR19, UR14, URZ ;  /* 0x0000000e130872a4 */ /* 0x000fe2000f8e023f */
[----:B-1----:R-:W-:Y:S01]  /*3070*/  IMAD.WIDE.U32 R4, R11, c[0x0][0x1a0], R232 ;  /* 0x000068000b047a25 */ /* 0x002fe200078e00e8 */
[----:B------:R-:W-:Y:S01]  /*3080*/  BSSY B0, `(.L_x_339) ;  /* 0x0000022000007945 */ /* 0x000fe20003800000 */
[----:B------:R1:W-:Y:S01]  /*3090*/  @P6 STS.128 [R0+0x18000], RZ ;  /* 0x018000ff00006388 */ /* 0x0003e20000000c00 */
[----:B------:R-:W-:Y:S02]  /*30a0*/  UIMAD UR8, UR23, UR15, UR8 ;  /* 0x0000000f170872a4 */ /* 0x000fe4000f8e0208 */
[----:B------:R-:W-:-:S04]  /*30b0*/  IADD3 R6, P0, R4, UR24, RZ ;  /* 0x0000001804067c10 */ /* 0x000fc8000ff1e0ff */
[----:B------:R-:W-:-:S04]  /*30c0*/  MOV R3, UR8 ;  /* 0x0000000800037c02 */ /* 0x000fc80008000f00 */
[----:B------:R-:W-:Y:S01]  /*30d0*/  IADD3.X R7, R5, UR26, R3, P0, !PT ;  /* 0x0000001a05077c10 */ /* 0x000fe200087fe403 */
[----:B------:R-:W-:-:S04]  /*30e0*/  IMAD R3, R16, c[0x0][0x1b8], RZ ;  /* 0x00006e0010037a24 */ /* 0x000fc800078e02ff */
[C---:B------:R-:W-:Y:S02]  /*30f0*/  IMAD R3, R15.reuse, c[0x0][0x1bc], R3 ;  /* 0x00006f000f037a24 */ /* 0x040fe400078e0203 */
[----:B------:R-:W-:-:S05]  /*3100*/  IMAD.WIDE.U32 R6, R15, c[0x0][0x1b8], R6 ;  /* 0x00006e000f067a25 */ /* 0x000fca00078e0006 */
[----:B------:R-:W-:Y:S01]  /*3110*/  IADD3 R10, R7, R3, RZ ;  /* 0x00000003070a7210 */ /* 0x000fe20007ffe0ff */
        /* <DEDUP_REMOVED lines=24> */
.L_x_340:
[----:B-1----:R-:W-:Y:S05]  /*32a0*/  BSYNC B0 ;  /* 0x0000000000007941 */ /* 0x002fea0003800000 */
.L_x_339:
        /* <DEDUP_REMOVED lines=29> */
.L_x_342:
[----:B------:R-:W-:Y:S05]  /*3480*/  BSYNC B0 ;  /* 0x0000000000007941 */ /* 0x000fea0003800000 */
.L_x_341:
        /* <DEDUP_REMOVED lines=29> */
.L_x_344:
[----:B------:R-:W-:Y:S05]  /*3660*/  BSYNC B0 ;  /* 0x0000000000007941 */ /* 0x000fea0003800000 */
.L_x_343:
        /* <DEDUP_REMOVED lines=28> */
.L_x_346:
[----:B------:R-:W-:Y:S05]  /*3830*/  BSYNC B0 ;  /* 0x0000000000007941 */ /* 0x000fea0003800000 */
.L_x_345:
[----:B-1234-:R-:W-:Y:S01]  /*3840*/  LEA.HI R0, R19, R18, RZ, 0x4 ;  /* 0x0000001213007211 */ /* 0x01efe200078f20ff */
[----:B------:R-:W0:Y:S01]  /*3850*/  LDGDEPBAR ;  /* 0x00000000000079af */ /* 0x000e220000000000 */
[----:B------:R-:W-:Y:S01]  /*3860*/  SHF.L.U64.HI R4, R14, 0x2, R13 ;  /* 0x000000020e047819 */ /* 0x000fe2000001020d */
[----:B------:R-:W-:Y:S01]  /*3870*/  IMAD.MOV.U32 R196, RZ, RZ, 0x40 ;  /* 0x00000040ffc47424 */ /* 0x000fe200078e00ff */
[----:B------:R-:W-:Y:S01]  /*3880*/  LOP3.LUT R0, R0, 0xfffffff0, RZ, 0xc0, !PT ;  /* 0xfffffff000007812 */ /* 0x000fe200078ec0ff */
[----:B------:R-:W-:Y:S01]  /*3890*/  IMAD.SHL.U32 R216, R218, 0x2, RZ ;  /* 0x00000002dad87824 */ /* 0x000fe200078e00ff */
[----:B------:R-:W-:Y:S01]  /*38a0*/  SHF.L.U32 R3, R14, 0x2, RZ ;  /* 0x000000020e037819 */ /* 0x000fe200000006ff */
[----:B------:R1:W-:Y:S01]  /*38b0*/  STL [R1+0x1c], R4 ;  /* 0x00001c0401007387 */ /* 0x0003e20000100800 */
[----:B------:R-:W-:Y:S01]  /*38c0*/  UIADD3 UR8, UR23, 0x80, URZ ;  /* 0x0000008017087890 */ /* 0x000fe2000fffe03f */
[----:B------:R-:W-:Y:S01]  /*38d0*/  IMAD.IADD R0, R18, 0x1, -R0 ;  /* 0x0000000112007824 */ /* 0x000fe200078e0a00 */
[----:B------:R-:W-:Y:S01]  /*38e0*/  MOV R226, R219 ;  /* 0x000000db00e27202 */ /* 0x000fe20000000f00 */
[----:B------:R2:W-:Y:S01]  /*38f0*/  STL [R1+0x18], R3 ;  /* 0x0000180301007387 */ /* 0x0005e20000100800 */
[----:B------:R-:W-:Y:S01]  /*3900*/  CS2R R158, SRZ ;  /* 0x00000000009e7805 */ /* 0x000fe2000001ff00 */
[----:B------:R-:W-:Y:S01]  /*3910*/  CS2R R156, SRZ ;  /* 0x00000000009c7805 */ /* 0x000fe2000001ff00 */
[----:B------:R-:W-:Y:S01]  /*3920*/  SHF.R.S32.HI R2, RZ, 0x1f, R0 ;  /* 0x0000001fff027819 */ /* 0x000fe20000011400 */
[----:B------:R-:W-:Y:S01]  /*3930*/  CS2R R162, SRZ ;  /* 0x0000000000a27805 */ /* 0x000fe2000001ff00 */
[----:B------:R-:W-:Y:S01]  /*3940*/  CS2R R160, SRZ ;  /* 0x0000000000a07805 */ /* 0x000fe2000001ff00 */
[----:B------:R-:W-:Y:S01]  /*3950*/  CS2R R154, SRZ ;  /* 0x00000000009a7805 */ /* 0x000fe2000001ff00 */
[----:B------:R-:W-:Y:S01]  /*3960*/  LEA.HI R2, R2, R0, RZ, 0x3 ;  /* 0x0000000002027211 */ /* 0x000fe200078f18ff */
[----:B------:R-:W-:Y:S01]  /*3970*/  CS2R R152, SRZ ;  /* 0x0000000000987805 */ /* 0x000fe2000001ff00 */
[----:B------:R-:W-:Y:S01]  /*3980*/  CS2R R150, SRZ ;  /* 0x0000000000967805 */ /* 0x000fe2000001ff00 */
[----:B------:R-:W-:Y:S01]  /*3990*/  CS2R R148, SRZ ;  /* 0x0000000000947805 */ /* 0x000fe2000001ff00 */
[----:B------:R-:W-:Y:S01]  /*39a0*/  LOP3.LUT R2, R2, 0xfffffff8, RZ, 0xc0, !PT ;  /* 0xfffffff802027812 */ /* 0x000fe200078ec0ff */
[----:B------:R-:W-:Y:S01]  /*39b0*/  CS2R R142, SRZ ;  /* 0x00000000008e7805 */ /* 0x000fe2000001ff00 */
[----:B------:R-:W-:Y:S01]  /*39c0*/  CS2R R140, SRZ ;  /* 0x00000000008c7805 */ /* 0x000fe2000001ff00 */
[----:B------:R-:W-:Y:S01]  /*39d0*/  CS2R R146, SRZ ;  /* 0x0000000000927805 */ /* 0x000fe2000001ff00 */
[----:B------:R-:W-:Y:S01]  /*39e0*/  CS2R R144, SRZ ;  /* 0x0000000000907805 */ /* 0x000fe2000001ff00 */
[----:B------:R-:W-:Y:S01]  /*39f0*/  IMAD.IADD R0, R0, 0x1, -R2 ;  /* 0x0000000100007824 */ /* 0x000fe200078e0a02 */
[----:B------:R-:W-:Y:S01]  /*3a00*/  IADD3 R2, R218, 0x2000, RZ ;  /* 0x00002000da027810 */ /* 0x000fe20007ffe0ff */
[----:B------:R-:W-:Y:S01]  /*3a10*/  CS2R R138, SRZ ;  /* 0x00000000008a7805 */ /* 0x000fe2000001ff00 */
[----:B------:R-:W-:Y:S01]  /*3a20*/  CS2R R136, SRZ ;  /* 0x0000000000887805 */ /* 0x000fe2000001ff00 */
[----:B------:R-:W-:Y:S01]  /*3a30*/  CS2R R134, SRZ ;  /* 0x0000000000867805 */ /* 0x000fe2000001ff00 */
[C---:B------:R-:W-:Y:S01]  /*3a40*/  LOP3.LUT P0, RZ, R0.reuse, 0x2, RZ, 0xc0, !PT ;  /* 0x0000000200ff7812 */ /* 0x040fe2000780c0ff */
[----:B------:R-:W-:Y:S01]  /*3a50*/  CS2R R132, SRZ ;  /* 0x0000000000847805 */ /* 0x000fe2000001ff00 */
[----:B------:R-:W-:Y:S01]  /*3a60*/  LOP3.LUT P1, RZ, R0, 0x4, RZ, 0xc0, !PT ;  /* 0x0000000400ff7812 */ /* 0x000fe2000782c0ff */
[----:B------:R-:W-:Y:S01]  /*3a70*/  CS2R R126, SRZ ;  /* 0x00000000007e7805 */ /* 0x000fe2000001ff00 */
[----:B------:R-:W-:Y:S01]  /*3a80*/  SEL R2, R2, R218, !P2 ;  /* 0x000000da02027207 */ /* 0x000fe20005000000 */
[----:B------:R-:W-:Y:S01]  /*3a90*/  CS2R R124, SRZ ;  /* 0x00000000007c7805 */ /* 0x000fe2000001ff00 */
[----:B------:R-:W-:Y:S01]  /*3aa0*/  IADD3 R0, R215, 0x2000, RZ ;  /* 0x00002000d7007810 */ /* 0x000fe20007ffe0ff */
[----:B------:R-:W-:Y:S01]  /*3ab0*/  CS2R R130, SRZ ;  /* 0x0000000000827805 */ /* 0x000fe2000001ff00 */
[----:B------:R-:W-:Y:S01]  /*3ac0*/  SEL R217, R217, 0xffffffe0, !P0 ;  /* 0xffffffe0d9d97807 */ /* 0x000fe20004000000 */
[----:B------:R-:W-:Y:S01]  /*3ad0*/  IMAD.SHL.U32 R208, R2, 0x2, RZ ;  /* 0x0000000202d07824 */ /* 0x000fe200078e00ff */
[----:B------:R-:W-:Y:S01]  /*3ae0*/  SEL R0, R0, R215, !P2 ;  /* 0x000000d700007207 */ /* 0x000fe20005000000 */
[----:B------:R-:W-:Y:S01]  /*3af0*/  IMAD.MOV.U32 R2, RZ, RZ, c[0x0][0x22c] ;  /* 0x00008b00ff027624 */ /* 0x000fe200078e00ff */
[----:B------:R-:W-:Y:S01]  /*3b00*/  CS2R R128, SRZ ;  /* 0x0000000000807805 */ /* 0x000fe2000001ff00 */
[----:B------:R-:W-:Y:S01]  /*3b10*/  CS2R R122, SRZ ;  /* 0x00000000007a7805 */ /* 0x000fe2000001ff00 */
[----:B------:R-:W-:Y:S01]  /*3b20*/  CS2R R120, SRZ ;  /* 0x0000000000787805 */ /* 0x000fe2000001ff00 */
[----:B------:R-:W-:Y:S01]  /*3b30*/  IMAD.SHL.U32 R206, R0, 0x2, RZ ;  /* 0x0000000200ce7824 */ /* 0x000fe200078e00ff */
[----:B------:R-:W-:Y:S01]  /*3b40*/  IADD3 R0, R14, -0x40, RZ ;  /* 0xffffffc00e007810 */ /* 0x000fe20007ffe0ff */
[----:B------:R-:W-:Y:S01]  /*3b50*/  IMAD R2, R2, c[0x0][0x1c0], RZ ;  /* 0x0000700002027a24 */ /* 0x000fe200078e02ff */
[----:B------:R-:W-:Y:S01]  /*3b60*/  CS2R R118, SRZ ;  /* 0x0000000000767805 */ /* 0x000fe2000001ff00 */
[----:B------:R-:W-:Y:S01]  /*3b70*/  CS2R R116, SRZ ;  /* 0x0000000000747805 */ /* 0x000fe2000001ff00 */
[----:B------:R-:W-:Y:S01]  /*3b80*/  SHF.L.U32 R0, R0, 0x2, RZ ;  /* 0x0000000200007819 */ /* 0x000fe200000006ff */
[C---:B-1----:R-:W-:Y:S01]  /*3b90*/  IMAD.SHL.U32 R4, R2.reuse, 0x10, RZ ;  /* 0x0000001002047824 */ /* 0x042fe200078e00ff */
[----:B------:R-:W-:Y:S01]  /*3ba0*/  CS2R R110, SRZ ;  /* 0x00000000006e7805 */ /* 0x000fe2000001ff00 */
[----:B------:R-:W-:Y:S01]  /*3bb0*/  IMAD.SHL.U32 R227, R2, 0x8, RZ ;  /* 0x0000000802e37824 */ /* 0x000fe200078e00ff */
[----:B------:R-:W-:Y:S01]  /*3bc0*/  CS2R R108, SRZ ;  /* 0x00000000006c7805 */ /* 0x000fe2000001ff00 */
[----:B------:R1:W-:Y:S01]  /*3bd0*/  STL [R1+0x14], R0 ;  /* 0x0000140001007387 */ /* 0x0003e20000100800 */
[C---:B--2---:R-:W-:Y:S01]  /*3be0*/  IADD3 R3, R4.reuse, 0x20, RZ ;  /* 0x0000002004037810 */ /* 0x044fe20007ffe0ff */
[----:B------:R-:W-:Y:S01]  /*3bf0*/  CS2R R114, SRZ ;  /* 0x0000000000727805 */ /* 0x000fe2000001ff00 */
[----:B------:R-:W-:Y:S01]  /*3c00*/  CS2R R112, SRZ ;  /* 0x0000000000707805 */ /* 0x000fe2000001ff00 */
[----:B------:R-:W-:Y:S01]  /*3c10*/  CS2R R106, SRZ ;  /* 0x00000000006a7805 */ /* 0x000fe2000001ff00 */
[C---:B------:R-:W-:Y:S01]  /*3c20*/  IADD3 R3, R227.reuse, R3, RZ ;  /* 0x00000003e3037210 */ /* 0x040fe20007ffe0ff */
[----:B------:R-:W-:Y:S01]  /*3c30*/  CS2R R104, SRZ ;  /* 0x0000000000687805 */ /* 0x000fe2000001ff00 */
[----:B------:R-:W-:Y:S01]  /*3c40*/  CS2R R102, SRZ ;  /* 0x0000000000667805 */ /* 0x000fe2000001ff00 */
[----:B------:R-:W-:Y:S01]  /*3c50*/  CS2R R100, SRZ ;  /* 0x0000000000647805 */ /* 0x000fe2000001ff00 */
[----:B------:R-:W-:Y:S01]  /*3c60*/  CS2R R94, SRZ ;  /* 0x00000000005e7805 */ /* 0x000fe2000001ff00 */
[C---:B------:R-:W-:Y:S01]  /*3c70*/  IMAD.IADD R3, R227.reuse, 0x1, R3 ;  /* 0x00000001e3037824 */ /* 0x040fe200078e0203 */
        /* <DEDUP_REMOVED lines=11> */
[----:B------:R-:W-:Y:S01]  /*3d30*/  CS2R R82, SRZ ;  /* 0x0000000000527805 */ /* 0x000fe2000001ff00 */
[----:B------:R2:W-:Y:S01]  /*3d40*/  STL [R1+0x4], R3 ;  /* 0x0000040301007387 */ /* 0x0005e20000100800 */
[----:B------:R-:W-:Y:S01]  /*3d50*/  CS2R R80, SRZ ;  /* 0x0000000000507805 */ /* 0x000fe2000001ff00 */
[C---:B-1----:R-:W-:Y:S01]  /*3d60*/  IADD3 R0, R4.reuse, 0x40, RZ ;  /* 0x0000004004007810 */ /* 0x042fe20007ffe0ff */
[----:B------:R-:W-:Y:S01]  /*3d70*/  CS2R R74, SRZ ;  /* 0x00000000004a7805 */ /* 0x000fe2000001ff00 */
[----:B------:R-:W-:Y:S01]  /*3d80*/  IADD3 R4, R4, 0x60, RZ ;  /* 0x0000006004047810 */ /* 0x000fe20007ffe0ff */
[----:B------:R-:W-:Y:S01]  /*3d90*/  CS2R R72, SRZ ;  /* 0x0000000000487805 */ /* 0x000fe2000001ff00 */
[----:B------:R-:W-:Y:S01]  /*3da0*/  CS2R R70, SRZ ;  /* 0x0000000000467805 */ /* 0x000fe2000001ff00 */
[C---:B------:R-:W-:Y:S01]  /*3db0*/  IMAD.IADD R0, R227.reuse, 0x1, R0 ;  /* 0x00000001e3007824 */ /* 0x040fe200078e0200 */
[----:B------:R-:W-:Y:S01]  /*3dc0*/  CS2R R68, SRZ ;  /* 0x0000000000447805 */ /* 0x000fe2000001ff00 */
[C---:B------:R-:W-:Y:S01]  /*3dd0*/  IMAD.IADD R4, R227.reuse, 0x1, R4 ;  /* 0x00000001e3047824 */ /* 0x040fe200078e0204 */
[----:B------:R-:W-:Y:S01]  /*3de0*/  CS2R R62, SRZ ;  /* 0x00000000003e7805 */ /* 0x000fe2000001ff00 */
[----:B------:R-:W-:Y:S01]  /*3df0*/  CS2R R60, SRZ ;  /* 0x00000000003c7805 */ /* 0x000fe2000001ff00 */
[C---:B------:R-:W-:Y:S01]  /*3e00*/  IADD3 R0, R227.reuse, R0, RZ ;  /* 0x00000000e3007210 */ /* 0x040fe20007ffe0ff */
        /* <DEDUP_REMOVED lines=12> */
[----:B--2---:R-:W-:Y:S01]  /*3ed0*/  IMAD.IADD R3, R227, 0x1, R3 ;  /* 0x00000001e3037824 */ /* 0x004fe200078e0203 */
[----:B------:R1:W-:Y:S01]  /*3ee0*/  STL [R1], R0 ;  /* 0x0000000001007387 */ /* 0x0003e20000100800 */
[----:B------:R-:W-:Y:S01]  /*3ef0*/  CS2R R46, SRZ ;  /* 0x00000000002e7805 */ /* 0x000fe2000001ff00 */
[----:B------:R-:W-:Y:S01]  /*3f00*/  CS2R R44, SRZ ;  /* 0x00000000002c7805 */ /* 0x000fe2000001ff00 */
[----:B------:R-:W-:Y:S01]  /*3f10*/  CS2R R50, SRZ ;  /* 0x0000000000327805 */ /* 0x000fe2000001ff00 */
[----:B------:R2:W-:Y:S01]  /*3f20*/  STL [R1+0xc], R3 ;  /* 0x00000c0301007387 */ /* 0x0005e20000100800 */
[----:B------:R-:W-:Y:S01]  /*3f30*/  CS2R R48, SRZ ;  /* 0x0000000000307805 */ /* 0x000fe2000001ff00 */
[----:B------:R-:W-:Y:S01]  /*3f40*/  CS2R R42, SRZ ;  /* 0x00000000002a7805 */ /* 0x000fe2000001ff00 */
[----:B------:R-:W-:Y:S01]  /*3f50*/  CS2R R40, SRZ ;  /* 0x0000000000287805 */ /* 0x000fe2000001ff00 */
[----:B------:R2:W-:Y:S01]  /*3f60*/  STL [R1+0x8], R2 ;  /* 0x0000080201007387 */ /* 0x0005e20000100800 */
[----:B------:R-:W-:Y:S01]  /*3f70*/  CS2R R38, SRZ ;  /* 0x0000000000267805 */ /* 0x000fe2000001ff00 */
[----:B------:R-:W-:Y:S01]  /*3f80*/  CS2R R36, SRZ ;  /* 0x0000000000247805 */ /* 0x000fe2000001ff00 */
[----:B------:R-:W-:Y:S01]  /*3f90*/  SEL R196, R196, 0xffffffc0, !P1 ;  /* 0xffffffc0c4c47807 */ /* 0x000fe20004800000 */
[C---:B------:R-:W-:Y:S01]  /*3fa0*/  IMAD.SHL.U32 R214, R218.reuse, 0x2, RZ ;  /* 0x00000002dad67824 */ /* 0x040fe200078e00ff */
[----:B------:R-:W-:Y:S01]  /*3fb0*/  UISETP.GE.AND UP0, UPT, UR8, UR6, UPT ;  /* 0x000000060800728c */ /* 0x000fe2000bf06270 */
[----:B------:R-:W-:-:S02]  /*3fc0*/  IMAD.SHL.U32 R213, R218, 0x2, RZ ;  /* 0x00000002dad57824 */ /* 0x000fc400078e00ff */
[----:B------:R-:W-:Y:S02]  /*3fd0*/  IMAD.IADD R207, R217, 0x1, R216 ;  /* 0x00000001d9cf7824 */ /* 0x000fe400078e02d8 */
[----:B-1----:R-:W-:Y:S02]  /*3fe0*/  IMAD.IADD R0, R227, 0x1, R251 ;  /* 0x00000001e3007824 */ /* 0x002fe400078e02fb */
.L_x_349:
[----:B------:R-:W0:Y:S01]  /*3ff0*/  LDGDEPBAR ;  /* 0x00000000000079af */ /* 0x000e220000000000 */
[C---:B------:R-:W-:Y:S01]  /*4000*/  IMAD.IADD R0, R208.reuse, 0x1, R217 ;  /* 0x00000001d0007824 */ /* 0x040fe200078e02d9 */
[----:B------:R-:W-:Y:S01]  /*4010*/  PLOP3.LUT P0, PT, PT, PT, UP0, 0x80, 0x0 ;  /* 0x000000000000781c */ /* 0x000fe20003f0f008 */
[--C-:B--2---:R-:W-:Y:S01]  /*4020*/  IMAD.IADD R3, R208, 0x1, R196.reuse ;  /* 0x00000001d0037824 */ /* 0x104fe200078e02c4 */
        /* <DEDUP_REMOVED lines=132> */
[--C-:B------:R-:W-:Y:S01]  /*4870*/  FFMA.FTZ R7, R7, c[0x0][0x23c], -R3.reuse ;  /* 0x00008f0007077a23 */ /* 0x100fe20000010803 */
        /* <DEDUP_REMOVED lines=136> */
[----:B------:R-:W-:Y:S02]  /*5100*/  @P2 FSEL R35, R35, -INF , !P4 ;  /* 0xff80000023232808 */ /* 0x000fe40006000000 */
[----:B------:R-:W-:Y:S01]  /*5110*/  PLOP3.LUT P2, PT, PT, PT, UP5, 0x80, 0x0 ;  /* 0x000000000000781c */ /* 0x000fe20003f4f058 */
        /* <DEDUP_REMOVED lines=44> */
[----:B--2---:R-:W2:Y:S04]  /*53e0*/  LDL R2, [R1+0x18] ;  /* 0x0000180001027983 */ /* 0x004ea80000100800 */
        /* <DEDUP_REMOVED lines=42> */
[----:B---3--:R-:W-:Y:S05]  /*5690*/  IADD3.X R179, R0, UR11, RZ, P0, !PT ;  /* 0x0000000b00b37c10 */ /* 0x008fea00087fe4ff */
[----:B------:R-:W2:Y:S04]  /*56a0*/  LDG.E R177, [R178.64] ;  /* 0x00000004b2b17981 */ /* 0x000ea8000c1e1900 */
[----:B------:R-:W3:Y:S04]  /*56b0*/  LDG.E R176, [R178.64+0x20] ;  /* 0x00002004b2b07981 */ /* 0x000ee8000c1e1900 */
[----:B------:R4:W2:Y:S04]  /*56c0*/  LDG.E R2, [R178.64+0x80] ;  /* 0x00008004b2027981 */ /* 0x0008a8000c1e1900 */
[----:B------:R4:W2:Y:S01]  /*56d0*/  LDG.E R0, [R178.64+0xa0] ;  /* 0x0000a004b2007981 */ /* 0x0008a2000c1e1900 */
[-C--:B-1----:R-:W-:Y:S08]  /*56e0*/  HMMA.16816.F32 R20, R164, R168.reuse, R20 ;  /* 0x000000a8a414723c */ /* 0x082ff00000001814 */
        /* <DEDUP_REMOVED lines=45> */
[C---:B--2---:R-:W-:Y:S01]  /*59c0*/  FADD.FTZ R4, -R177.reuse, R4 ;  /* 0x00000004b1047221 */ /* 0x044fe20000010100 */
[C---:B------:R-:W-:Y:S01]  /*59d0*/  HMMA.16816.F32 R16, R164.reuse, R170, R16 ;  /* 0x000000aaa410723c */ /* 0x040fe20000001810 */
[----:B------:R-:W1:Y:S03]  /*59e0*/  LDSM.16.M88.4 R168, [R211+0x18800] ;  /* 0x01880000d3a8783b */ /* 0x000e660000000200 */
[----:B------:R-:W-:Y:S02]  /*59f0*/  FADD.FTZ R5, -R177, R5 ;  /* 0x00000005b1057221 */ /* 0x000fe40000010100 */
[----:B---3--:R-:W-:Y:S02]  /*5a00*/  FADD.FTZ R6, -R176, R6 ;  /* 0x00000006b0067221 */ /* 0x008fe40000010100 */
[----:B------:R-:W-:Y:S04]  /*5a10*/  FMUL.FTZ R179, R202, R4 ;  /* 0x00000004cab37220 */ /* 0x000fe80000410000 */
[----:B------:R-:W-:Y:S02]  /*5a20*/  FMUL.FTZ R178, R197, R5 ;  /* 0x00000005c5b27220 */ /* 0x000fe40000410000 */
[----:B------:R-:W-:Y:S02]  /*5a30*/  FADD.FTZ R7, -R176, R7 ;  /* 0x00000007b0077221 */ /* 0x000fe40000010100 */
[C---:B------:R-:W-:Y:S02]  /*5a40*/  FADD.FTZ R8, -R2.reuse, R8 ;  /* 0x0000000802087221 */ /* 0x040fe40000010100 */
[C---:B------:R-:W-:Y:S02]  /*5a50*/  FADD.FTZ R9, -R2.reuse, R9 ;  /* 0x0000000902097221 */ /* 0x040fe40000010100 */
[C---:B------:R-:W-:Y:S02]  /*5a60*/  FADD.FTZ R12, -R2.reuse, R12 ;  /* 0x0000000c020c7221 */ /* 0x040fe40000010100 */
[----:B------:R-:W-:Y:S02]  /*5a70*/  FADD.FTZ R13, -R2, R13 ;  /* 0x0000000d020d7221 */ /* 0x000fe40000010100 */
[C---:B------:R-:W-:Y:S02]  /*5a80*/  FADD.FTZ R18, -R176.reuse, R18 ;  /* 0x00000012b0127221 */ /* 0x040fe40000010100 */
[----:B------:R-:W-:Y:S02]  /*5a90*/  FADD.FTZ R19, -R176, R19 ;  /* 0x00000013b0137221 */ /* 0x000fe40000010100 */
[C---:B------:R-:W-:Y:S02]  /*5aa0*/  FADD.FTZ R16, -R177.reuse, R16 ;  /* 0x00000010b1107221 */ /* 0x040fe40000010100 */
[----:B------:R-:W-:Y:S02]  /*5ab0*/  FADD.FTZ R17, -R177, R17 ;  /* 0x00000011b1117221 */ /* 0x000fe40000010100 */
[C---:B------:R-:W-:Y:S02]  /*5ac0*/  FADD.FTZ R10, -R0.reuse, R10 ;  /* 0x0000000a000a7221 */ /* 0x040fe40000010100 */
[----:B------:R-:W-:Y:S02]  /*5ad0*/  FADD.FTZ R11, -R0, R11 ;  /* 0x0000000b000b7221 */ /* 0x000fe40000010100 */
[----:B------:R-:W-:Y:S01]  /*5ae0*/  FMUL.FTZ R180, R180, R6 ;  /* 0x00000006b4b47220 */ /* 0x000fe20000410000 */
[-C--:B-1----:R-:W-:Y:S08]  /*5af0*/  HMMA.16816.F32 R20, R164, R168.reuse, R20 ;  /* 0x000000a8a414723c */ /* 0x082ff00000001814 */
[C---:B------:R-:W-:Y:S07]  /*5b00*/  HMMA.16816.F32 R24, R172.reuse, R168, R24 ;  /* 0x000000a8ac18723c */ /* 0x040fee0000001818 */
[----:B------:R-:W-:Y:S01]  /*5b10*/  FMUL.FTZ R168, R198, R17 ;  /* 0x00000011c6a87220 */ /* 0x000fe20000410000 */
[-C--:B------:R-:W-:Y:S04]  /*5b20*/  HMMA.16816.F32 R28, R172, R170.reuse, R28 ;  /* 0x000000aaac1c723c */ /* 0x080fe8000000181c */
[----:B------:R-:W-:Y:S04]  /*5b30*/  FMUL.FTZ R17, R243, R9 ;  /* 0x00000009f3117220 */ /* 0x000fe80000410000 */
[C---:B------:R-:W-:Y:S01]  /*5b40*/  FADD.FTZ R20, -R177.reuse, R20 ;  /* 0x00000014b1147221 */ /* 0x040fe20000010100 */
[----:B------:R-:W-:Y:S04]  /*5b50*/  HMMA.16816.F32 R32, R164, R170, R32 ;  /* 0x000000aaa420723c */ /* 0x000fe80000001820 */
[----:B------:R-:W-:Y:S02]  /*5b60*/  FADD.FTZ R21, -R177, R21 ;  /* 0x00000015b1157221 */ /* 0x000fe40000010100 */
[----:B------:R-:W-:Y:S02]  /*5b70*/  FMUL.FTZ R173, R193, R20 ;  /* 0x00000014c1ad7220 */ /* 0x000fe40000410000 */
[----:B------:R-:W-:Y:S04]  /*5b80*/  FMUL.FTZ R172, R192, R21 ;  /* 0x00000015c0ac7220 */ /* 0x000fe80000410000 */
[----:B------:R-:W-:Y:S02]  /*5b90*/  FMUL.FTZ R165, R203, R18 ;  /* 0x00000012cba57220 */ /* 0x000fe40000410000 */
[----:B------:R-:W-:Y:S02]  /*5ba0*/  FMUL.FTZ R164, R201, R19 ;  /* 0x00000013c9a47220 */ /* 0x000fe40000410000 */
        /* <DEDUP_REMOVED lines=42> */
[----:B------:R-:W-:Y:S01]  /*5e50*/  ISETP.GE.AND P4, PT, R232, c[0x0][0x220], PT ;  /* 0x00008800e8007a0c */ /* 0x000fe20003f86270 */
[----:B------:R-:W-:Y:S01]  /*5e60*/  IMAD.MOV.U32 R9, RZ, RZ, c[0x0][0x190] ;  /* 0x00006400ff097624 */ /* 0x000fe200078e00ff */
[----:B------:R-:W-:Y:S01]  /*5e70*/  ISETP.GE.AND P3, PT, R240, c[0x0][0x220], PT ;  /* 0x00008800f0007a0c */ /* 0x000fe20003f66270 */
[----:B------:R-:W-:Y:S01]  /*5e80*/  IMAD.MOV.U32 R10, RZ, RZ, c[0x0][0x194] ;  /* 0x00006500ff0a7624 */ /* 0x000fe200078e00ff */
[----:B------:R-:W-:Y:S01]  /*5e90*/  ULOP3.LUT UR8, UR7, 0x1, URZ, 0xc0, !UPT ;  /* 0x0000000107087892 */ /* 0x000fe2000f8ec03f */
[----:B------:R-:W-:Y:S03]  /*5ea0*/  IMAD.U32 R5, R9, -0x40, RZ ;  /* 0xffffffc009057824 */ /* 0x000fe600078e00ff */
[----:B------:R-:W-:Y:S02]  /*5eb0*/  UISETP.NE.U32.AND UP1, UPT, UR8, 0x1, UPT ;  /* 0x000000010800788c */ /* 0x000fe4000bf25070 */
[----:B------:R-:W-:Y:S02]  /*5ec0*/  LEA R4, P0, R5, R230, 0x1 ;  /* 0x000000e605047211 */ /* 0x000fe400078008ff */
[----:B------:R-:W-:Y:S01]  /*5ed0*/  USEL UR8, UR40, 0x4000, !UP1 ;  /* 0x0000400028087887 */ /* 0x000fe2000c800000 */
[----:B------:R-:W-:Y:S02]  /*5ee0*/  SHF.R.S32.HI R2, RZ, 0x1f, R5 ;  /* 0x0000001fff027819 */ /* 0x000fe40000011405 */
[----:B------:R-:W-:Y:S02]  /*5ef0*/  LEA R0, P5, R9, R5, 0x5 ;  /* 0x0000000509007211 */ /* 0x000fe400078a28ff */
[----:B------:R-:W-:Y:S02]  /*5f00*/  LEA.HI.X.SX32 R5, R5, R231, 0x1, P0 ;  /* 0x000000e705057211 */ /* 0x000fe400000f0eff */
[----:B------:R-:W-:Y:S02]  /*5f10*/  IADD3 R219, R219, UR8, RZ ;  /* 0x00000008dbdb7c10 */ /* 0x000fe4000fffe0ff */
[----:B------:R-:W-:Y:S02]  /*5f20*/  IADD3 R226, R226, UR8, RZ ;  /* 0x00000008e2e27c10 */ /* 0x000fe4000fffe0ff */
[C---:B------:R-:W-:Y:S01]  /*5f30*/  @!P4 LEA R8, P0, R9.reuse, R4, 0x6 ;  /* 0x000000040908c211 */ /* 0x040fe200078030ff */
[----:B------:R1:W-:Y:S01]  /*5f40*/  @P4 STS [R219], RZ ;  /* 0x000000ffdb004388 */ /* 0x0003e20000000800 */
[C-C-:B------:R-:W-:Y:S02]  /*5f50*/  LEA.HI.X R2, R9.reuse, R2, R10.reuse, 0x5, P5 ;  /* 0x0000000209027211 */ /* 0x140fe400028f2c0a */
[----:B------:R-:W-:Y:S01]  /*5f60*/  @!P4 LEA.HI.X R9, R9, R5, R10, 0x6, P0 ;  /* 0x000000050909c211 */ /* 0x000fe200000f340a */
[----:B------:R1:W-:Y:S01]  /*5f70*/  @P4 STS [R219+0x4], RZ ;  /* 0x000004ffdb004388 */ /* 0x0003e20000000800 */
[----:B------:R-:W-:Y:S01]  /*5f80*/  @!P3 LEA R6, P5, R0, R230, 0x1 ;  /* 0x000000e60006b211 */ /* 0x000fe200078a08ff */
[----:B------:R-:W-:Y:S01]  /*5f90*/  IMAD.MOV.U32 R230, RZ, RZ, R4 ;  /* 0x000000ffffe67224 */ /* 0x000fe200078e0004 */
[----:B------:R-:W-:Y:S01]  /*5fa0*/  IADD3 R208, R208, UR8, RZ ;  /* 0x00000008d0d07c10 */ /* 0x000fe2000fffe0ff */
[----:B------:R1:W-:Y:S01]  /*5fb0*/  @P4 STS [R219+0x8], RZ ;  /* 0x000008ffdb004388 */ /* 0x0003e20000000800 */
[----:B------:R-:W-:Y:S01]  /*5fc0*/  @!P3 LEA.HI.X R7, R0, R231, R2, 0x1, P5 ;  /* 0x000000e70007b211 */ /* 0x000fe200028f0c02 */
[----:B------:R-:W-:Y:S02]  /*5fd0*/  IMAD.MOV.U32 R231, RZ, RZ, R5 ;  /* 0x000000ffffe77224 */ /* 0x000fe400078e0005 */
        /* <DEDUP_REMOVED lines=30> */
.L_x_347:
[----:B------:R-:W-:Y:S01]  /*61c0*/  F2FP.PACK_AB R12, R178, R179 ;  /* 0x000000b3b20c723e */ /* 0x000fe200000000ff */
[----:B------:R2:W5:Y:S01]  /*61d0*/  LDL R185, [R1+0x10] ;  /* 0x0000100001b97983 */ /* 0x0005620000100800 */
[----:B------:R-:W-:Y:S02]  /*61e0*/  F2FP.PACK_AB R11, R33, R180 ;  /* 0x000000b4210b723e */ /* 0x000fe400000000ff */
[----:B-1----:R-:W-:Y:S02]  /*61f0*/  F2FP.PACK_AB R8, R168, R170 ;  /* 0x000000aaa808723e */ /* 0x002fe400000000ff */
        /* <DEDUP_REMOVED lines=128> */
[C---:B------:R-:W-:Y:S02]  /*6a00*/  LEA R4, P0, R2.reuse, R228, 0x1 ;  /* 0x000000e402047211 */ /* 0x040fe400078008ff */
[----:B------:R-:W-:Y:S01]  /*6a10*/  SHF.R.S32.HI R6, RZ, 0x1f, R2 ;  /* 0x0000001fff067819 */ /* 0x000fe20000011402 */
[----:B------:R-:W-:Y:S01]  /*6a20*/  @!P3 IMAD.MOV.U32 R7, RZ, RZ, c[0x0][0x374] ;  /* 0x0000dd00ff07b624 */ /* 0x000fe200078e00ff */
[----:B------:R-:W-:Y:S01]  /*6a30*/  LEA.HI.X.SX32 R5, R2, R229, 0x1, P0 ;  /* 0x000000e502057211 */ /* 0x000fe200000f0eff */
[----:B------:R-:W-:Y:S01]  /*6a40*/  @!P4 IMAD.MOV.U32 R9, RZ, RZ, c[0x0][0x374] ;  /* 0x0000dd00ff09c624 */ /* 0x000fe200078e00ff */
[C---:B------:R-:W-:Y:S01]  /*6a50*/  @!P3 LEA R0, P5, R10.reuse, R2, 0x5 ;  /* 0x000000020a00b211 */ /* 0x040fe200078a28ff */
[----:B-----5:R-:W-:Y:S03]  /*6a60*/  IMAD.SHL.U32 R2, R185, 0x2, RZ ;  /* 0x00000002b9027824 */ /* 0x020fe600078e00ff */
[C---:B------:R-:W-:Y:S02]  /*6a70*/  @!P3 LEA.HI.X R7, R10.reuse, R6, R7, 0x5, P5 ;  /* 0x000000060a07b211 */ /* 0x040fe400028f2c07 */
[----:B------:R1:W-:Y:S01]  /*6a80*/  @P4 STS.128 [R2+0x8000], RZ ;  /* 0x008000ff02004388 */ /* 0x0003e20000000c00 */
[----:B------:R-:W-:Y:S02]  /*6a90*/  @!P4 LEA R8, P5, R10, R4, 0x6 ;  /* 0x000000040a08c211 */ /* 0x000fe400078a30ff */
[----:B------:R-:W-:Y:S01]  /*6aa0*/  @!P3 LEA R6, P0, R0, R228, 0x1 ;  /* 0x000000e40006b211 */ /* 0x000fe200078008ff */
[----:B------:R-:W-:Y:S01]  /*6ab0*/  @!PT LDS RZ, [RZ] ;  /* 0x00000000fffff984 */ /* 0x000fe20000000800 */
[----:B------:R-:W-:Y:S01]  /*6ac0*/  @!PT LDS RZ, [RZ] ;  /* 0x00000000fffff984 */ /* 0x000fe20000000800 */
[----:B------:R-:W-:Y:S01]  /*6ad0*/  @!PT LDS RZ, [RZ] ;  /* 0x00000000fffff984 */ /* 0x000fe20000000800 */
[----:B------:R1:W-:Y:S01]  /*6ae0*/  @!P4 LDGSTS.E.BYPASS.LTC128B.128 [R2+0x8000], [R4.64] ;  /* 0x080000000402cfae */ /* 0x0003e2000b901d44 */
[----:B------:R-:W-:Y:S01]  /*6af0*/  @!P4 LEA.HI.X R9, R10, R5, R9, 0x6, P5 ;  /* 0x000000050a09c211 */ /* 0x000fe200028f3409 */
[----:B------:R-:W-:Y:S01]  /*6b00*/  IMAD.MOV.U32 R228, RZ, RZ, R4 ;  /* 0x000000ffffe47224 */ /* 0x000fe200078e0004 */
[----:B------:R-:W-:Y:S01]  /*6b10*/  @!P3 LEA.HI.X R7, R0, R229, R7, 0x1, P0 ;  /* 0x000000e50007b211 */ /* 0x000fe200000f0c07 */
[----:B------:R1:W-:Y:S01]  /*6b20*/  @P3 STS.128 [R2+0xa000], RZ ;  /* 0x00a000ff02003388 */ /* 0x0003e20000000c00 */
[----:B------:R-:W-:Y:S03]  /*6b30*/  IMAD.MOV.U32 R229, RZ, RZ, R5 ;  /* 0x000000ffffe57224 */ /* 0x000fe600078e0005 */
        /* <DEDUP_REMOVED lines=15> */
.L_x_348:
        /* <DEDUP_REMOVED lines=13> */
[----:B------:R-:W-:Y:S04]  /*6d00*/  IMAD.MOV.U32 R0, RZ, RZ, c[0x0][0x22c] ;  /* 0x00008b00ff007624 */ /* 0x000fe800078e00ff */
[----:B------:R-:W4:Y:S01]  /*6d10*/  LDL R188, [R1+0x14] ;  /* 0x0000140001bc7983 */ /* 0x000f220000100800 */
[----:B------:R-:W-:Y:S04]  /*6d20*/  IMAD R0, R0, c[0x0][0x1c0], RZ ;  /* 0x0000700000007a24 */ /* 0x000fe800078e02ff */
[----:B------:R-:W-:Y:S01]  /*6d30*/  LDSM.16.M88.4 R168, [R207+0x1c000] ;  /* 0x01c00000cfa8783b */ /* 0x000fe20000000200 */
[----:B------:R-:W-:Y:S04]  /*6d40*/  IMAD.U32 R0, R0, -0x40, RZ ;  /* 0xffffffc000007824 */ /* 0x000fe800078e00ff */
[----:B-1----:R-:W4:Y:S01]  /*6d50*/  LDL R2, [R1+0x28] ;  /* 0x0000280001027983 */ /* 0x002f220000100800 */
[C---:B------:R-:W-:Y:S04]  /*6d60*/  LEA R225, P0, R0.reuse, R186, 0x2 ;  /* 0x000000ba00e17211 */ /* 0x040fe800078010ff */
[----:B------:R-:W1:Y:S01]  /*6d70*/  LDSM.16.MT88.4 R172, [R204+0x800] ;  /* 0x00080000ccac783b */ /* 0x000e620000004200 */
[----:B------:R-:W-:Y:S01]  /*6d80*/  LEA.HI.X.SX32 R224, R0, R187, 0x2, P0 ;  /* 0x000000bb00e07211 */ /* 0x000fe200000f16ff */
[----:B------:R-:W-:Y:S03]  /*6d90*/  IMAD.MOV.U32 R0, RZ, RZ, c[0x0][0x22c] ;  /* 0x00008b00ff007624 */ /* 0x000fe600078e00ff */
[----:B------:R-:W1:Y:S01]  /*6da0*/  LDSM.16.M88.4 R176, [R207+0x1d000] ;  /* 0x01d00000cfb0783b */ /* 0x000e620000000200 */
[----:B------:R-:W-:Y:S01]  /*6db0*/  IMAD R0, R0, c[0x0][0x1c0], RZ ;  /* 0x0000700000007a24 */ /* 0x000fe200078e02ff */
[-C--:B--2---:R-:W-:Y:S03]  /*6dc0*/  HMMA.16816.F32 R4, R32, R16.reuse, RZ ;  /* 0x000000102004723c */ /* 0x084fe600000018ff */
[----:B------:R-:W2:Y:S01]  /*6dd0*/  LDSM.16.MT88.4 R180, [R204+0x4800] ;  /* 0x00480000ccb4783b */ /* 0x000ea20000004200 */
[----:B------:R-:W-:Y:S04]  /*6de0*/  IMAD.SHL.U32 R0, R0, 0x10, RZ ;  /* 0x0000001000007824 */ /* 0x000fe800078e00ff */
        /* <DEDUP_REMOVED lines=66> */
[----:B------:R-:W4:Y:S05]  /*7210*/  LDSM.16.MT88.4 R164, [R204+0x7000] ;  /* 0x00700000cca4783b */ /* 0x000f2a0000004200 */
[----:B------:R-:W-:Y:S02]  /*7220*/  LDSM.16.M88.4 R172, [R3+0x1e000] ;  /* 0x01e0000003ac783b */ /* 0x000fe40000000200 */
[-C--:B-1----:R-:W-:Y:S01]  /*7230*/  HMMA.16816.F32 R4, R168, R176.reuse, R4 ;  /* 0x000000b0a804723c */ /* 0x082fe20000001804 */
[----:B--2---:R-:W-:Y:S04]  /*7240*/  IMAD.MOV.U32 R184, RZ, RZ, c[0x0][0x22c] ;  /* 0x00008b00ffb87624 */ /* 0x004fe800078e00ff */
[----:B------:R-:W-:Y:S04]  /*7250*/  IMAD R184, R184, c[0x0][0x1c0], RZ ;  /* 0x00007000b8b87a24 */ /* 0x000fe800078e02ff */
[----:B------:R-:W-:Y:S01]  /*7260*/  IMAD R184, R184, 0x38, RZ ;  /* 0x00000038b8b87824 */ /* 0x000fe200078e02ff */
[C---:B---3--:R-:W-:Y:S08]  /*7270*/  HMMA.16816.F32 R8, R180.reuse, R176, R8 ;  /* 0x000000b0b408723c */ /* 0x048ff00000001808 */
[-C--:B------:R-:W-:Y:S08]  /*7280*/  HMMA.16816.F32 R12, R180, R178.reuse, R12 ;  /* 0x000000b2b40c723c */ /* 0x080ff0000000180c */
[C---:B------:R-:W-:Y:S01]  /*7290*/  HMMA.16816.F32 R16, R168.reuse, R178, R16 ;  /* 0x000000b2a810723c */ /* 0x040fe20000001810 */
[----:B------:R-:W1:Y:S07]  /*72a0*/  LDSM.16.MT88.4 R176, [R204+0x3800] ;  /* 0x00380000ccb0783b */ /* 0x000e6e0000004200 */
[-C--:B----4-:R-:W-:Y:S08]  /*72b0*/  HMMA.16816.F32 R20, R168, R164.reuse, R20 ;  /* 0x000000a4a814723c */ /* 0x090ff00000001814 */
[C---:B------:R-:W-:Y:S08]  /*72c0*/  HMMA.16816.F32 R24, R180.reuse, R164, R24 ;  /* 0x000000a4b418723c */ /* 0x040ff00000001818 */
[-C--:B------:R-:W-:Y:S01]  /*72d0*/  HMMA.16816.F32 R28, R180, R166.reuse, R28 ;  /* 0x000000a6b41c723c */ /* 0x080fe2000000181c */
[----:B------:R2:W3:Y:S07]  /*72e0*/  LDSM.16.M88.4 R180, [R3+0x1f000] ;  /* 0x01f0000003b4783b */ /* 0x0004ee0000000200 */
[----:B------:R-:W-:Y:S01]  /*72f0*/  HMMA.16816.F32 R32, R168, R166, R32 ;  /* 0x000000a6a820723c */ /* 0x000fe20000001820 */
[----:B------:R-:W4:Y:S06]  /*7300*/  LDSM.16.MT88.4 R164, [R204+0x7800] ;  /* 0x00780000cca4783b */ /* 0x000f2c0000004200 */
[----:B------:R-:W-:Y:S01]  /*7310*/  @P2 IADD3 R168, P3, R188, UR10, RZ ;  /* 0x0000000abca82c10 */ /* 0x000fe2000ff7e0ff */
        /* <DEDUP_REMOVED lines=10> */
[----:B------:R-:W-:Y:S04]  /*73c0*/  IMAD R188, R188, 0x18, RZ ;  /* 0x00000018bcbc7824 */ /* 0x000fe800078e02ff */
[----:B------:R1:W5:Y:S01]  /*73d0*/  @P2 LDG.E R247, [R168.64+0x80] ;  /* 0x00008004a8f72981 */ /* 0x000362000c1e1900 */
[C---:B---3--:R-:W-:Y:S04]  /*73e0*/  HMMA.16816.F32 R8, R180.reuse, R176, R8 ;  /* 0x000000b0b408723c */ /* 0x048fe80000001808 */
[----:B------:R1:W5:Y:S01]  /*73f0*/  @P2 LDG.E R248, [R168.64+0xa0] ;  /* 0x0000a004a8f82981 */ /* 0x000362000c1e1900 */
[-C--:B------:R-:W-:Y:S04]  /*7400*/  LEA R170, P2, R188, R2.reuse, 0x2 ;  /* 0x00000002bcaa7211 */ /* 0x080fe800078410ff */
[----:B------:R2:W-:Y:S03]  /*7410*/  RED.E.ADD.F32.FTZ.RN.STRONG.GPU [R2.64], R4 ;  /* 0x000000040200798e */ /* 0x0005e6000c10e784 */
[CC--:B------:R-:W-:Y:S01]  /*7420*/  LEA R176, P0, R0.reuse, R2.reuse, 0x2 ;  /* 0x0000000200b07211 */ /* 0x0c0fe200078010ff */
[-C--:B------:R-:W-:Y:S03]  /*7430*/  HMMA.16816.F32 R12, R180, R178.reuse, R12 ;  /* 0x000000b2b40c723c */ /* 0x080fe6000000180c */
[-C--:B------:R-:W-:Y:S02]  /*7440*/  LEA.HI.X.SX32 R177, R0, R3.reuse, 0x2, P0 ;  /* 0x0000000300b17211 */ /* 0x080fe400000f16ff */
[-C--:B------:R-:W-:Y:S01]  /*7450*/  LEA.HI.X.SX32 R171, R188, R3.reuse, 0x2, P2 ;  /* 0x00000003bcab7211 */ /* 0x080fe200010f16ff */
[----:B------:R-:W-:Y:S02]  /*7460*/  IMAD.MOV.U32 R188, RZ, RZ, c[0x0][0x22c] ;  /* 0x00008b00ffbc7624 */ /* 0x000fe400078e00ff */
[C---:B------:R-:W-:Y:S01]  /*7470*/  HMMA.16816.F32 R16, R172.reuse, R178, R16 ;  /* 0x000000b2ac10723c */ /* 0x040fe20000001810 */
[----:B------:R-:W3:Y:S03]  /*7480*/  LDL R179, [R1+0x4] ;  /* 0x0000040001b37983 */ /* 0x000ee60000100800 */
[----:B------:R-:W-:Y:S02]  /*7490*/  IMAD R188, R188, c[0x0][0x1c0], RZ ;  /* 0x00007000bcbc7a24 */ /* 0x000fe400078e02ff */
[----:B------:R-:W3:Y:S02]  /*74a0*/  LDL R178, [R1+0xc] ;  /* 0x00000c0001b27983 */ /* 0x000ee40000100800 */
[-C--:B----4-:R-:W-:Y:S04]  /*74b0*/  HMMA.16816.F32 R20, R172, R164.reuse, R20 ;  /* 0x000000a4ac14723c */ /* 0x090fe80000001814 */
[-C--:B-1----:R-:W-:Y:S01]  /*74c0*/  LEA R168, P0, R190, R2.reuse, 0x2 ;  /* 0x00000002bea87211 */ /* 0x082fe200078010ff */
[----:B------:R-:W-:Y:S03]  /*74d0*/  IMAD R188, R188, 0x30, RZ ;  /* 0x00000030bcbc7824 */ /* 0x000fe600078e02ff */
[C---:B------:R-:W-:Y:S04]  /*74e0*/  HMMA.16816.F32 R24, R180.reuse, R164, R24 ;  /* 0x000000a4b418723c */ /* 0x040fe80000001818 */
[-C--:B------:R-:W-:Y:S02]  /*74f0*/  LEA.HI.X.SX32 R169, R190, R3.reuse, 0x2, P0 ;  /* 0x00000003bea97211 */ /* 0x080fe400000f16ff */
[CC--:B--2---:R-:W-:Y:S02]  /*7500*/  LEA R4, P2, R188.reuse, R2.reuse, 0x2 ;  /* 0x00000002bc047211 */ /* 0x0c4fe400078410ff */
[-C--:B------:R-:W-:Y:S04]  /*7510*/  HMMA.16816.F32 R28, R180, R166.reuse, R28 ;  /* 0x000000a6b41c723c */ /* 0x080fe8000000181c */
[CC--:B------:R-:W-:Y:S04]  /*7520*/  LEA R164, P3, R227.reuse, R2.reuse, 0x2 ;  /* 0x00000002e3a47211 */ /* 0x0c0fe800078610ff */
[----:B------:R-:W-:Y:S04]  /*7530*/  HMMA.16816.F32 R32, R172, R166, R32 ;  /* 0x000000a6ac20723c */ /* 0x000fe80000001820 */
[-C--:B------:R-:W-:Y:S03]  /*7540*/  LEA.HI.X.SX32 R165, R227, R3.reuse, 0x2, P3 ;  /* 0x00000003e3a57211 */ /* 0x080fe600018f16ff */
[CC--:B------:R-:W-:Y:S02]  /*7550*/  LEA R166, P3, R189.reuse, R2.reuse, 0x2 ;  /* 0x00000002bda67211 */ /* 0x0c0fe400078610ff */
[----:B------:R1:W-:Y:S03]  /*7560*/  RED.E.ADD.F32.FTZ.RN.STRONG.GPU [R164.64], R5 ;  /* 0x00000005a400798e */ /* 0x0003e6000c10e784 */
[-C--:B------:R-:W-:Y:S01]  /*7570*/  LEA.HI.X.SX32 R167, R189, R3.reuse, 0x2, P3 ;  /* 0x00000003bda77211 */ /* 0x080fe200018f16ff */
[----:B------:R-:W-:Y:S01]  /*7580*/  IMAD.MOV.U32 R189, RZ, RZ, c[0x0][0x22c] ;  /* 0x00008b00ffbd7624 */ /* 0x000fe200078e00ff */
[----:B------:R2:W-:Y:S03]  /*7590*/  RED.E.ADD.F32.FTZ.RN.STRONG.GPU [R176.64], R6 ;  /* 0x00000006b000798e */ /* 0x0005e6000c10e784 */
[----:B------:R-:W-:Y:S02]  /*75a0*/  IMAD R189, R189, c[0x0][0x1c0], RZ ;  /* 0x00007000bdbd7a24 */ /* 0x000fe400078e02ff */
[----:B------:R4:W-:Y:S02]  /*75b0*/  RED.E.ADD.F32.FTZ.RN.STRONG.GPU [R170.64], R7 ;  /* 0x00000007aa00798e */ /* 0x0009e4000c10e784 */
[----:B------:R-:W-:Y:S03]  /*75c0*/  IMAD.SHL.U32 R189, R189, 0x10, RZ ;  /* 0x00000010bdbd7824 */ /* 0x000fe600078e00ff */
[----:B------:R4:W-:Y:S05]  /*75d0*/  RED.E.ADD.F32.FTZ.RN.STRONG.GPU [R168.64], R8 ;  /* 0x00000008a800798e */ /* 0x0009ea000c10e784 */
[----:B------:R4:W-:Y:S01]  /*75e0*/  RED.E.ADD.F32.FTZ.RN.STRONG.GPU [R166.64], R9 ;  /* 0x00000009a600798e */ /* 0x0009e2000c10e784 */
[-C--:B-1----:R-:W-:Y:S01]  /*75f0*/  LEA.HI.X.SX32 R5, R188, R3.reuse, 0x2, P2 ;  /* 0x00000003bc057211 */ /* 0x082fe200010f16ff */
[----:B------:R-:W-:Y:S04]  /*7600*/  IMAD.MOV.U32 R188, RZ, RZ, c[0x0][0x22c] ;  /* 0x00008b00ffbc7624 */ /* 0x000fe800078e00ff */
[----:B------:R1:W-:Y:S01]  /*7610*/  RED.E.ADD.F32.FTZ.RN.STRONG.GPU [R4.64], R10 ;  /* 0x0000000a0400798e */ /* 0x0003e2000c10e784 */
[-C--:B--2---:R-:W-:Y:S01]  /*7620*/  LEA R6, P0, R184, R2.reuse, 0x2 ;  /* 0x00000002b8067211 */ /* 0x084fe200078010ff */
[----:B------:R-:W-:Y:S03]  /*7630*/  IMAD R188, R188, c[0x0][0x1c0], RZ ;  /* 0x00007000bcbc7a24 */ /* 0x000fe600078e02ff */
[-C--:B----4-:R-:W-:Y:S01]  /*7640*/  LEA.HI.X.SX32 R7, R184, R3.reuse, 0x2, P0 ;  /* 0x00000003b8077211 */ /* 0x090fe200000f16ff */
[----:B------:R-:W-:Y:S01]  /*7650*/  IMAD.SHL.U32 R188, R188, 0x10, RZ ;  /* 0x00000010bcbc7824 */ /* 0x000fe200078e00ff */
[----:B------:R-:W-:Y:S01]  /*7660*/  IADD3 R184, R189, 0x20, RZ ;  /* 0x00000020bdb87810 */ /* 0x000fe20007ffe0ff */
[----:B------:R-:W2:Y:S03]  /*7670*/  LDL R168, [R1] ;  /* 0x0000000001a87983 */ /* 0x000ea60000100800 */
[----:B------:R-:W-:Y:S02]  /*7680*/  IADD3 R189, R188, 0x20, RZ ;  /* 0x00000020bcbd7810 */ /* 0x000fe40007ffe0ff */
[----:B------:R-:W4:Y:S03]  /*7690*/  LDL R167, [R1+0x8] ;  /* 0x0000080001a77983 */ /* 0x000f260000100800 */
[C---:B------:R-:W-:Y:S01]  /*76a0*/  IMAD.IADD R189, R227.reuse, 0x1, R189 ;  /* 0x00000001e3bd7824 */ /* 0x040fe200078e02bd */
[----:B------:R-:W-:Y:S01]  /*76b0*/  IADD3 R166, R0, 0x60, RZ ;  /* 0x0000006000a67810 */ /* 0x000fe20007ffe0ff */
[----:B------:R1:W-:Y:S05]  /*76c0*/  RED.E.ADD.F32.FTZ.RN.STRONG.GPU [R6.64], R11 ;  /* 0x0000000b0600798e */ /* 0x0003ea000c10e784 */
[----:B------:R-:W-:Y:S01]  /*76d0*/  RED.E.ADD.F32.FTZ.RN.STRONG.GPU [R2.64+0x80], R16 ;  /* 0x000080100200798e */ /* 0x000fe2000c10e784 */
[CC--:B-1----:R-:W-:Y:S04]  /*76e0*/  LEA R4, P0, R184.reuse, R2.reuse, 0x2 ;  /* 0x00000002b8047211 */ /* 0x0c2fe800078010ff */
[----:B------:R1:W-:Y:S01]  /*76f0*/  RED.E.ADD.F32.FTZ.RN.STRONG.GPU [R164.64+0x80], R17 ;  /* 0x00008011a400798e */ /* 0x0003e2000c10e784 */
[-C--:B------:R-:W-:Y:S02]  /*7700*/  LEA.HI.X.SX32 R5, R184, R3.reuse, 0x2, P0 ;  /* 0x00000003b8057211 */ /* 0x080fe400000f16ff */
[C---:B------:R-:W-:Y:S02]  /*7710*/  IADD3 R184, R188.reuse, 0x20, RZ ;  /* 0x00000020bcb87810 */ /* 0x040fe40007ffe0ff */
[----:B------:R-:W-:Y:S01]  /*7720*/  IADD3 R188, R188, 0x20, RZ ;  /* 0x00000020bcbc7810 */ /* 0x000fe20007ffe0ff */
[----:B------:R3:W-:Y:S02]  /*7730*/  RED.E.ADD.F32.FTZ.RN.STRONG.GPU [R4.64], R18 ;  /* 0x000000120400798e */ /* 0x0007e4000c10e784 */
[C---:B------:R-:W-:Y:S02]  /*7740*/  IMAD.IADD R184, R227.reuse, 0x1, R184 ;  /* 0x00000001e3b87824 */ /* 0x040fe400078e02b8 */
[C---:B------:R-:W-:Y:S02]  /*7750*/  IMAD.IADD R188, R227.reuse, 0x1, R188 ;  /* 0x00000001e3bc7824 */ /* 0x040fe400078e02bc */
[C---:B------:R-:W-:Y:S02]  /*7760*/  IMAD.IADD R184, R227.reuse, 0x1, R184 ;  /* 0x00000001e3b87824 */ /* 0x040fe400078e02b8 */
[C---:B------:R-:W-:Y:S02]  /*7770*/  IMAD.IADD R188, R227.reuse, 0x1, R188 ;  /* 0x00000001e3bc7824 */ /* 0x040fe400078e02bc */
[----:B------:R-:W-:Y:S01]  /*7780*/  IMAD.IADD R184, R227, 0x1, R184 ;  /* 0x00000001e3b87824 */ /* 0x000fe200078e02b8 */
[CC--:B------:R-:W-:Y:S02]  /*7790*/  LEA R6, P2, R189.reuse, R2.reuse, 0x2 ;  /* 0x00000002bd067211 */ /* 0x0c0fe400078410ff */
[CC--:B------:R-:W-:Y:S02]  /*77a0*/  LEA R10, P0, R188.reuse, R2.reuse, 0x2 ;  /* 0x00000002bc0a7211 */ /* 0x0c0fe400078010ff */
[-C--:B------:R-:W-:Y:S01]  /*77b0*/  LEA.HI.X.SX32 R7, R189, R3.reuse, 0x2, P2 ;  /* 0x00000003bd077211 */ /* 0x080fe200010f16ff */
[----:B------:R-:W-:Y:S01]  /*77c0*/  IMAD.MOV.U32 R189, RZ, RZ, c[0x0][0x22c] ;  /* 0x00008b00ffbd7624 */ /* 0x000fe200078e00ff */
[-C--:B------:R-:W-:Y:S01]  /*77d0*/  LEA.HI.X.SX32 R11, R188, R3.reuse, 0x2, P0 ;  /* 0x00000003bc0b7211 */ /* 0x080fe200000f16ff */
[----:B------:R-:W-:Y:S01]  /*77e0*/  IMAD.MOV.U32 R188, RZ, RZ, c[0x0][0x22c] ;  /* 0x00008b00ffbc7624 */ /* 0x000fe200078e00ff */
[-C--:B------:R-:W-:Y:S01]  /*77f0*/  LEA R8, P3, R184, R2.reuse, 0x2 ;  /* 0x00000002b8087211 */ /* 0x080fe200078610ff */
[----:B------:R3:W-:Y:S01]  /*7800*/  RED.E.ADD.F32.FTZ.RN.STRONG.GPU [R6.64], R19 ;  /* 0x000000130600798e */ /* 0x0007e2000c10e784 */
[----:B------:R-:W-:Y:S01]  /*7810*/  IMAD R189, R189, c[0x0][0x1c0], RZ ;  /* 0x00007000bdbd7a24 */ /* 0x000fe200078e02ff */
[----:B-1----:R-:W-:Y:S01]  /*7820*/  IADD3 R17, R0, 0x60, RZ ;  /* 0x0000006000117810 */ /* 0x002fe20007ffe0ff */
[----:B------:R-:W-:Y:S01]  /*7830*/  IMAD R188, R188, c[0x0][0x1c0], RZ ;  /* 0x00007000bcbc7a24 */ /* 0x000fe200078e02ff */
[-C--:B------:R-:W-:Y:S01]  /*7840*/  LEA.HI.X.SX32 R9, R184, R3.reuse, 0x2, P3 ;  /* 0x00000003b8097211 */ /* 0x080fe200018f16ff */
[----:B------:R1:W-:Y:S01]  /*7850*/  RED.E.ADD.F32.FTZ.RN.STRONG.GPU [R10.64], R12 ;  /* 0x0000000c0a00798e */ /* 0x0003e2000c10e784 */
[----:B------:R-:W-:Y:S01]  /*7860*/  IMAD.SHL.U32 R189, R189, 0x10, RZ ;  /* 0x00000010bdbd7824 */ /* 0x000fe200078e00ff */
[----:B------:R-:W-:Y:S01]  /*7870*/  IADD3 R16, R0, 0x60, RZ ;  /* 0x0000006000107810 */ /* 0x000fe20007ffe0ff */
[----:B------:R-:W-:Y:S02]  /*7880*/  IMAD.SHL.U32 R188, R188, 0x10, RZ ;  /* 0x00000010bcbc7824 */ /* 0x000fe400078e00ff */
[----:B------:R1:W-:Y:S01]  /*7890*/  RED.E.ADD.F32.FTZ.RN.STRONG.GPU [R8.64], R13 ;  /* 0x0000000d0800798e */ /* 0x0003e2000c10e784 */
[----:B------:R-:W-:Y:S01]  /*78a0*/  IADD3 R169, R189, 0x40, RZ ;  /* 0x00000040bda97810 */ /* 0x000fe20007ffe0ff */
[C---:B------:R-:W-:Y:S01]  /*78b0*/  IMAD.IADD R17, R227.reuse, 0x1, R17 ;  /* 0x00000001e3117824 */ /* 0x040fe200078e0211 */
[C---:B------:R-:W-:Y:S01]  /*78c0*/  IADD3 R171, R188.reuse, 0x40, RZ ;  /* 0x00000040bcab7810 */ /* 0x040fe20007ffe0ff */
[C---:B------:R-:W-:Y:S01]  /*78d0*/  IMAD.IADD R16, R227.reuse, 0x1, R16 ;  /* 0x00000001e3107824 */ /* 0x040fe200078e0210 */
[----:B------:R-:W-:Y:S01]  /*78e0*/  IADD3 R170, R188, 0x40, RZ ;  /* 0x00000040bcaa7810 */ /* 0x000fe20007ffe0ff */
[C---:B------:R-:W-:Y:S02]  /*78f0*/  IMAD.IADD R0, R227.reuse, 0x1, R251 ;  /* 0x00000001e3007824 */ /* 0x040fe400078e02fb */
[C---:B------:R-:W-:Y:S02]  /*7900*/  IMAD.IADD R171, R227.reuse, 0x1, R171 ;  /* 0x00000001e3ab7824 */ /* 0x040fe400078e02ab */
[C---:B------:R-:W-:Y:S02]  /*7910*/  IMAD.IADD R170, R227.reuse, 0x1, R170 ;  /* 0x00000001e3aa7824 */ /* 0x040fe400078e02aa */
[C---:B------:R-:W-:Y:S02]  /*7920*/  IMAD.IADD R16, R227.reuse, 0x1, R16 ;  /* 0x00000001e3107824 */ /* 0x040fe400078e0210 */
[----:B------:R-:W-:Y:S01]  /*7930*/  IMAD.IADD R170, R227, 0x1, R170 ;  /* 0x00000001e3aa7824 */ /* 0x000fe200078e02aa */
[CC--:B---3--:R-:W-:Y:S04]  /*7940*/  LEA R4, P2, R179.reuse, R2.reuse, 0x2 ;  /* 0x00000002b3047211 */ /* 0x0c8fe800078410ff */
[-C--:B------:R-:W-:Y:S02]  /*7950*/  LEA.HI.X.SX32 R5, R179, R3.reuse, 0x2, P2 ;  /* 0x00000003b3057211 */ /* 0x080fe400010f16ff */
[CC--:B------:R-:W-:Y:S02]  /*7960*/  LEA R6, P0, R178.reuse, R2.reuse, 0x2 ;  /* 0x00000002b2067211 */ /* 0x0c0fe400078010ff */
[CC--:B-1----:R-:W-:Y:S01]  /*7970*/  LEA R12, P2, R171.reuse, R2.reuse, 0x2 ;  /* 0x00000002ab0c7211 */ /* 0x0c2fe200078410ff */
[----:B------:R1:W-:Y:S01]  /*7980*/  RED.E.ADD.F32.FTZ.RN.STRONG.GPU [R4.64], R14 ;  /* 0x0000000e0400798e */ /* 0x0003e2000c10e784 */
[-C--:B------:R-:W-:Y:S02]  /*7990*/  LEA.HI.X.SX32 R7, R178, R3.reuse, 0x2, P0 ;  /* 0x00000003b2077211 */ /* 0x080fe400000f16ff */
[-C--:B------:R-:W-:Y:S03]  /*79a0*/  LEA.HI.X.SX32 R13, R171, R3.reuse, 0x2, P2 ;  /* 0x00000003ab0d7211 */ /* 0x080fe600010f16ff */
[----:B------:R3:W-:Y:S05]  /*79b0*/  RED.E.ADD.F32.FTZ.RN.STRONG.GPU [R6.64], R15 ;  /* 0x0000000f0600798e */ /* 0x0007ea000c10e784 */
[----:B------:R-:W-:Y:S05]  /*79c0*/  RED.E.ADD.F32.FTZ.RN.STRONG.GPU [R2.64+0x100], R20 ;  /* 0x000100140200798e */ /* 0x000fea000c10e784 */
[----:B------:R-:W-:Y:S01]  /*79d0*/  RED.E.ADD.F32.FTZ.RN.STRONG.GPU [R164.64+0x100], R21 ;  /* 0x00010015a400798e */ /* 0x000fe2000c10e784 */
[CC--:B-1----:R-:W-:Y:S02]  /*79e0*/  LEA R4, P0, R169.reuse, R2.reuse, 0x2 ;  /* 0x00000002a9047211 */ /* 0x0c2fe400078010ff */
[-C--:B------:R-:W-:Y:S02]  /*79f0*/  LEA R14, P6, R166, R2.reuse, 0x2 ;  /* 0x00000002a60e7211 */ /* 0x080fe400078c10ff */
[-C--:B------:R-:W-:Y:S02]  /*7a00*/  LEA.HI.X.SX32 R5, R169, R3.reuse, 0x2, P0 ;  /* 0x00000003a9057211 */ /* 0x080fe400000f16ff */
[----:B------:R-:W-:Y:S02]  /*7a10*/  IADD3 R169, R188, 0x40, RZ ;  /* 0x00000040bca97810 */ /* 0x000fe40007ffe0ff */
[-C--:B------:R-:W-:Y:S01]  /*7a20*/  LEA R10, P0, R170, R2.reuse, 0x2 ;  /* 0x00000002aa0a7211 */ /* 0x080fe200078010ff */
[----:B------:R-:W-:Y:S01]  /*7a30*/  RED.E.ADD.F32.FTZ.RN.STRONG.GPU [R4.64], R22 ;  /* 0x000000160400798e */ /* 0x000fe2000c10e784 */
[-C--:B---3--:R-:W-:Y:S01]  /*7a40*/  LEA.HI.X.SX32 R15, R166, R3.reuse, 0x2, P6 ;  /* 0x00000003a60f7211 */ /* 0x088fe200030f16ff */
[C---:B------:R-:W-:Y:S01]  /*7a50*/  IMAD.IADD R169, R227.reuse, 0x1, R169 ;  /* 0x00000001e3a97824 */ /* 0x040fe200078e02a9 */
[-C--:B------:R-:W-:Y:S02]  /*7a60*/  LEA.HI.X.SX32 R11, R170, R3.reuse, 0x2, P0 ;  /* 0x00000003aa0b7211 */ /* 0x080fe400000f16ff */
[----:B------:R1:W-:Y:S01]  /*7a70*/  RED.E.ADD.F32.FTZ.RN.STRONG.GPU [R12.64], R23 ;  /* 0x000000170c00798e */ /* 0x0003e2000c10e784 */
[C---:B------:R-:W-:Y:S04]  /*7a80*/  IMAD.IADD R169, R227.reuse, 0x1, R169 ;  /* 0x00000001e3a97824 */ /* 0x040fe800078e02a9 */
[----:B------:R-:W-:Y:S01]  /*7a90*/  IMAD.IADD R169, R227, 0x1, R169 ;  /* 0x00000001e3a97824 */ /* 0x000fe200078e02a9 */
[----:B------:R3:W-:Y:S04]  /*7aa0*/  RED.E.ADD.F32.FTZ.RN.STRONG.GPU [R10.64], R24 ;  /* 0x000000180a00798e */ /* 0x0007e8000c10e784 */
[CC--:B------:R-:W-:Y:S01]  /*7ab0*/  LEA R8, P3, R169.reuse, R2.reuse, 0x2 ;  /* 0x00000002a9087211 */ /* 0x0c0fe200078610ff */
[----:B------:R-:W-:Y:S03]  /*7ac0*/  LDSM.16.MT88.4 R20, [R206+0x2000] ;  /* 0x00200000ce14783b */ /* 0x000fe60000004200 */
[-C--:B------:R-:W-:Y:S05]  /*7ad0*/  LEA.HI.X.SX32 R9, R169, R3.reuse, 0x2, P3 ;  /* 0x00000003a9097211 */ /* 0x080fea00018f16ff */
[----:B------:R4:W-:Y:S01]  /*7ae0*/  RED.E.ADD.F32.FTZ.RN.STRONG.GPU [R8.64], R25 ;  /* 0x000000190800798e */ /* 0x0009e2000c10e784 */
[CC--:B-1----:R-:W-:Y:S04]  /*7af0*/  LEA R12, P5, R17.reuse, R2.reuse, 0x2 ;  /* 0x00000002110c7211 */ /* 0x0c2fe800078a10ff */
[-C--:B------:R-:W-:Y:S02]  /*7b00*/  LEA.HI.X.SX32 R13, R17, R3.reuse, 0x2, P5 ;  /* 0x00000003110d7211 */ /* 0x080fe400028f16ff */
[-C--:B--2---:R-:W-:Y:S02]  /*7b10*/  LEA R6, P2, R168, R2.reuse, 0x2 ;  /* 0x00000002a8067211 */ /* 0x084fe400078410ff */
[-C--:B---3--:R-:W-:Y:S02]  /*7b20*/  LEA R10, P4, R16, R2.reuse, 0x2 ;  /* 0x00000002100a7211 */ /* 0x088fe400078810ff */
[-C--:B------:R-:W-:Y:S02]  /*7b30*/  LEA.HI.X.SX32 R7, R168, R3.reuse, 0x2, P2 ;  /* 0x00000003a8077211 */ /* 0x080fe400010f16ff */
[CC--:B----4-:R-:W-:Y:S01]  /*7b40*/  LEA R4, P0, R167.reuse, R2.reuse, 0x2 ;  /* 0x00000002a7047211 */ /* 0x0d0fe200078010ff */
[----:B------:R-:W-:Y:S01]  /*7b50*/  LDSM.16.MT88.4 R168, [R206+0x2800] ;  /* 0x00280000cea8783b */ /* 0x000fe20000004200 */
[-C--:B------:R-:W-:Y:S02]  /*7b60*/  LEA.HI.X.SX32 R11, R16, R3.reuse, 0x2, P4 ;  /* 0x00000003100b7211 */ /* 0x080fe400020f16ff */
[-C--:B------:R-:W-:Y:S02]  /*7b70*/  LEA.HI.X.SX32 R5, R167, R3.reuse, 0x2, P0 ;  /* 0x00000003a7057211 */ /* 0x080fe400000f16ff */
[----:B------:R1:W-:Y:S01]  /*7b80*/  RED.E.ADD.F32.FTZ.RN.STRONG.GPU [R6.64], R26 ;  /* 0x0000001a0600798e */ /* 0x0003e2000c10e784 */
[CC--:B------:R-:W-:Y:S04]  /*7b90*/  LEA R8, P3, R252.reuse, R2.reuse, 0x2 ;  /* 0x00000002fc087211 */ /* 0x0c0fe800078610ff */
[----:B------:R2:W-:Y:S01]  /*7ba0*/  RED.E.ADD.F32.FTZ.RN.STRONG.GPU [R4.64], R27 ;  /* 0x0000001b0400798e */ /* 0x0005e2000c10e784 */
[-C--:B------:R-:W-:Y:S04]  /*7bb0*/  LEA.HI.X.SX32 R9, R252, R3.reuse, 0x2, P3 ;  /* 0x00000003fc097211 */ /* 0x080fe800018f16ff */
[----:B------:R-:W-:Y:S05]  /*7bc0*/  RED.E.ADD.F32.FTZ.RN.STRONG.GPU [R2.64+0x180], R32 ;  /* 0x000180200200798e */ /* 0x000fea000c10e784 */
[----:B------:R-:W-:Y:S05]  /*7bd0*/  RED.E.ADD.F32.FTZ.RN.STRONG.GPU [R164.64+0x180], R33 ;  /* 0x00018021a400798e */ /* 0x000fea000c10e784 */
[----:B------:R-:W-:Y:S05]  /*7be0*/  RED.E.ADD.F32.FTZ.RN.STRONG.GPU [R14.64], R34 ;  /* 0x000000220e00798e */ /* 0x000fea000c10e784 */
[----:B------:R-:W-:Y:S01]  /*7bf0*/  RED.E.ADD.F32.FTZ.RN.STRONG.GPU [R12.64], R35 ;  /* 0x000000230c00798e */ /* 0x000fe2000c10e784 */
[CC--:B-1----:R-:W-:Y:S04]  /*7c00*/  LEA R6, P2, R251.reuse, R2.reuse, 0x2 ;  /* 0x00000002fb067211 */ /* 0x0c2fe800078410ff */
[----:B------:R-:W-:Y:S01]  /*7c10*/  RED.E.ADD.F32.FTZ.RN.STRONG.GPU [R10.64], R28 ;  /* 0x0000001c0a00798e */ /* 0x000fe2000c10e784 */
[-C--:B------:R-:W-:Y:S02]  /*7c20*/  LEA.HI.X.SX32 R7, R251, R3.reuse, 0x2, P2 ;  /* 0x00000003fb077211 */ /* 0x080fe400010f16ff */
[C---:B--2---:R-:W-:Y:S02]  /*7c30*/  LEA R4, P0, R0.reuse, R2, 0x2 ;  /* 0x0000000200047211 */ /* 0x044fe400078010ff */
[----:B------:R-:W-:Y:S01]  /*7c40*/  RED.E.ADD.F32.FTZ.RN.STRONG.GPU [R8.64], R29 ;  /* 0x0000001d0800798e */ /* 0x000fe2000c10e784 */
[----:B------:R-:W-:Y:S01]  /*7c50*/  ISETP.LT.AND P2, PT, RZ, UR7, PT ;  /* 0x00000007ff007c0c */ /* 0x000fe2000bf41270 */
[----:B------:R-:W-:Y:S01]  /*7c60*/  UMOV UR7, UR8 ;  /* 0x0000000800077c82 */ /* 0x000fe20008000000 */
[----:B------:R-:W-:Y:S01]  /*7c70*/  LEA.HI.X.SX32 R5, R0, R3, 0x2, P0 ;  /* 0x0000000300057211 */ /* 0x000fe200000f16ff */
[----:B------:R-:W-:Y:S01]  /*7c80*/  IMAD.IADD R0, R196, 0x1, R206 ;  /* 0x00000001c4007824 */ /* 0x000fe200078e02ce */
[----:B------:R-:W-:Y:S01]  /*7c90*/  RED.E.ADD.F32.FTZ.RN.STRONG.GPU [R6.64], R30 ;  /* 0x0000001e0600798e */ /* 0x000fe2000c10e784 */
[----:B------:R-:W-:Y:S01]  /*7ca0*/  PLOP3.LUT P0, PT, PT, PT, UP1, 0x80, 0x0 ;  /* 0x000000000000781c */ /* 0x000fe20003f0f018 */
[----:B------:R-:W-:Y:S03]  /*7cb0*/  @UP5 UIADD3 UR12, UP1, UR12, -0x100, URZ ;  /* 0xffffff000c0c5890 */ /* 0x000fe6000ff3e03f */
[----:B------:R-:W-:Y:S01]  /*7cc0*/  LDSM.16.MT88.4 R8, [R206] ;  /* 0x00000000ce08783b */ /* 0x000fe20000004200 */
[----:B------:R-:W-:Y:S04]  /*7cd0*/  @UP5 UIADD3.X UR11, UR11, -0x1, URZ, UP1, !UPT ;  /* 0xffffffff0b0b5890 */ /* 0x000fe80008ffe43f */
        /* <DEDUP_REMOVED lines=309> */
.L_x_350:
        /* <DEDUP_REMOVED lines=18> */
.L_x_351:
[----:B------:R-:W-:Y:S01]  /*9150*/  BAR.SYNC.DEFER_BLOCKING 0x0 ;  /* 0x0000000000007b1d */ /* 0x000fe20000010000 */
[----:B-1---5:R-:W-:Y:S01]  /*9160*/  IMAD.SHL.U32 R4, R185, 0x2, RZ ;  /* 0x00000002b9047824 */ /* 0x022fe200078e00ff */
[----:B------:R-:W-:Y:S01]  /*9170*/  USHF.L.U32 UR7, UR18, 0x7, URZ ;  /* 0x0000000712077899 */ /* 0x000fe2000800063f */
[--C-:B------:R-:W-:Y:S01]  /*9180*/  SHF.R.S32.HI R9, RZ, 0x1f, R232.reuse ;  /* 0x0000001fff097819 */ /* 0x100fe200000114e8 */
[----:B------:R-:W-:Y:S01]  /*9190*/  IMAD.MOV.U32 R8, RZ, RZ, R232 ;  /* 0x000000ffff087224 */ /* 0x000fe200078e00e8 */
[----:B------:R-:W-:Y:S01]  /*91a0*/  UIMAD UR6, UR18, -0x80, UR6 ;  /* 0xffffff80120678a4 */ /* 0x000fe2000f8e0206 */
[----:B------:R-:W1:Y:S01]  /*91b0*/  S2R R6, SR_TID.X ;  /* 0x0000000000067919 */ /* 0x000e620000002100 */
[----:B------:R-:W-:Y:S01]  /*91c0*/  USHF.R.S32.HI UR10, URZ, 0x1f, UR7 ;  /* 0x0000001f3f0a7899 */ /* 0x000fe20008011407 */
[----:B------:R-:W-:Y:S01]  /*91d0*/  IMAD.U32 R11, RZ, RZ, UR7 ;  /* 0x00000007ff0b7e24 */ /* 0x000fe2000f8e00ff */
[----:B------:R-:W-:Y:S01]  /*91e0*/  ULDC.64 UR8, c[0x0][0x3a0] ;  /* 0x0000e80000087ab9 */ /* 0x000fe20000000a00 */
[----:B------:R-:W-:Y:S01]  /*91f0*/  BSSY B0, `(.L_x_352) ;  /* 0x000002f000007945 */ /* 0x000fe20003800000 */
[----:B------:R-:W-:Y:S01]  /*9200*/  UIMAD UR8, UR10, UR8, URZ ;  /* 0x000000080a0872a4 */ /* 0x000fe2000f8e023f */
[----:B------:R-:W-:-:S03]  /*9210*/  IMAD.WIDE.U32 R2, R11, c[0x0][0x3a0], R8 ;  /* 0x0000e8000b027a25 */ /* 0x000fc600078e0008 */
[----:B------:R-:W-:Y:S02]  /*9220*/  UIMAD UR8, UR7, UR9, UR8 ;  /* 0x00000009070872a4 */ /* 0x000fe4000f8e0208 */
[----:B------:R-:W-:-:S04]  /*9230*/  IADD3 R2, P0, R2, UR14, RZ ;  /* 0x0000000e02027c10 */ /* 0x000fc8000ff1e0ff */
[----:B------:R-:W-:Y:S01]  /*9240*/  IMAD.U32 R5, RZ, RZ, UR8 ;  /* 0x00000008ff057e24 */ /* 0x000fe2000f8e00ff */
[----:B------:R-:W-:Y:S01]  /*9250*/  ULDC.64 UR8, c[0x0][0x3b8] ;  /* 0x0000ee0000087ab9 */ /* 0x000fe20000000a00 */
[----:B------:R2:W3:Y:S01]  /*9260*/  LDS.128 R24, [R4+0xd000] ;  /* 0x00d0000004187984 */ /* 0x0004e20000000c00 */
[----:B------:R-:W-:Y:S02]  /*9270*/  UIMAD UR8, UR59, UR8, URZ ;  /* 0x000000083b0872a4 */ /* 0x000fe4000f8e023f */
[----:B------:R-:W-:Y:S01]  /*9280*/  IADD3.X R3, R3, UR15, R5, P0, !PT ;  /* 0x0000000f03037c10 */ /* 0x000fe200087fe405 */
[----:B------:R-:W-:Y:S01]  /*9290*/  IMAD.U32 R5, RZ, RZ, UR38 ;  /* 0x00000026ff057e24 */ /* 0x000fe2000f8e00ff */
[----:B------:R2:W4:Y:S01]  /*92a0*/  LDS.128 R32, [R4+0xe000] ;  /* 0x00e0000004207984 */ /* 0x0005220000000c00 */
[----:B------:R-:W-:Y:S01]  /*92b0*/  UIMAD UR8, UR38, UR9, UR8 ;  /* 0x00000009260872a4 */ /* 0x000fe2000f8e0208 */
[----:B-1----:R-:W-:Y:S01]  /*92c0*/  SHF.R.S32.HI R0, RZ, 0x1f, R6 ;  /* 0x0000001fff007819 */ /* 0x002fe20000011406 */
[----:B------:R-:W-:Y:S01]  /*92d0*/  IMAD.WIDE.U32 R2, R5, c[0x0][0x3b8], R2 ;  /* 0x0000ee0005027a25 */ /* 0x000fe200078e0002 */
[----:B------:R2:W1:Y:S02]  /*92e0*/  LDS.128 R40, [R4+0xf000] ;  /* 0x00f0000004287984 */ /* 0x0004640000000c00 */
[----:B------:R-:W-:-:S02]  /*92f0*/  LEA.HI R0, R0, R6, RZ, 0x3 ;  /* 0x0000000600007211 */ /* 0x000fc400078f18ff */
[----:B------:R2:W1:Y:S01]  /*9300*/  LDS.128 R20, [R4+0x11000] ;  /* 0x0110000004147984 */ /* 0x0004620000000c00 */
[----:B------:R-:W-:Y:S02]  /*9310*/  IADD3 R10, R3, UR8, RZ ;  /* 0x00000008030a7c10 */ /* 0x000fe4000fffe0ff */
[----:B------:R-:W-:Y:S01]  /*9320*/  SHF.R.S32.HI R0, RZ, 0x3, R0 ;  /* 0x00000003ff007819 */ /* 0x000fe20000011400 */
[----:B------:R2:W1:Y:S03]  /*9330*/  LDS.128 R28, [R4+0x12000] ;  /* 0x01200000041c7984 */ /* 0x0004660000000c00 */
[----:B------:R-:W-:Y:S01]  /*9340*/  ISETP.GE.AND P5, PT, R0, UR6, PT ;  /* 0x0000000600007c0c */ /* 0x000fe2000bfa6270 */
[----:B------:R2:W1:Y:S01]  /*9350*/  LDS.128 R36, [R4+0x13000] ;  /* 0x0130000004247984 */ /* 0x0004620000000c00 */
[----:B------:R-:W-:-:S03]  /*9360*/  SHF.R.S32.HI R77, RZ, 0x1f, R0 ;  /* 0x0000001fff4d7819 */ /* 0x000fc60000011400 */
[----:B------:R2:W1:Y:S04]  /*9370*/  LDS.128 R48, [R4+0x14000] ;  /* 0x0140000004307984 */ /* 0x0004680000000c00 */
[----:B------:R2:W1:Y:S04]  /*9380*/  LDS.128 R56, [R4+0x15000] ;  /* 0x0150000004387984 */ /* 0x0004680000000c00 */
[----:B------:R2:W1:Y:S04]  /*9390*/  LDS.128 R64, [R4+0x16000] ;  /* 0x0160000004407984 */ /* 0x0004680000000c00 */
[----:B------:R2:W1:Y:S04]  /*93a0*/  LDS.128 R72, [R4+0x17000] ;  /* 0x0170000004487984 */ /* 0x0004680000000c00 */
[----:B------:R2:W1:Y:S04]  /*93b0*/  LDS.128 R44, [R4+0x18000] ;  /* 0x01800000042c7984 */ /* 0x0004680000000c00 */
[----:B------:R2:W1:Y:S04]  /*93c0*/  LDS.128 R52, [R4+0x19000] ;  /* 0x0190000004347984 */ /* 0x0004680000000c00 */
[----:B------:R2:W1:Y:S04]  /*93d0*/  LDS.128 R60, [R4+0x1a000] ;  /* 0x01a00000043c7984 */ /* 0x0004680000000c00 */
[----:B------:R2:W1:Y:S01]  /*93e0*/  LDS.128 R68, [R4+0x1b000] ;  /* 0x01b0000004447984 */ /* 0x0004620000000c00 */
[----:B------:R-:W-:Y:S05]  /*93f0*/  @P5 BRA `(.L_x_353) ;  /* 0x000000e000005947 */ /* 0x000fea0003800000 */
[----:B---34-:R-:W-:Y:S01]  /*9400*/  ISETP.GE.AND P2, PT, R232, c[0x0][0x220], PT ;  /* 0x00008800e8007a0c */ /* 0x018fe20003f46270 */
[----:B------:R-:W-:Y:S01]  /*9410*/  LDS.128 R12, [R4+0x10000] ;  /* 0x01000000040c7984 */ /* 0x000fe20000000c00 */
[----:B------:R-:W-:Y:S01]  /*9420*/  MOV R5, R10 ;  /* 0x0000000a00057202 */ /* 0x000fe20000000f00 */
[----:B------:R-:W-:Y:S01]  /*9430*/  IMAD R76, R77, c[0x0][0x3a0], RZ ;  /* 0x0000e8004d4c7a24 */ /* 0x000fe200078e02ff */
[----:B------:R-:W-:-:S09]  /*9440*/  ISETP.GE.AND P1, PT, R240, c[0x0][0x220], PT ;  /* 0x00008800f0007a0c */ /* 0x000fd20003f26270 */
[----:B------:R3:W4:Y:S02]  /*9450*/  @!P2 LDS.128 R16, [R4+0xc000] ;  /* 0x00c000000410a984 */ /* 0x0007240000000c00 */
[----:B--23--:R-:W-:-:S04]  /*9460*/  IMAD.MOV.U32 R4, RZ, RZ, R2 ;  /* 0x000000ffff047224 */ /* 0x00cfc800078e0002 */
[----:B------:R-:W-:-:S04]  /*9470*/  IMAD.WIDE.U32 R6, R0, c[0x0][0x3a0], R4 ;  /* 0x0000e80000067a25 */ /* 0x000fc800078e0004 */
[----:B------:R-:W-:-:S04]  /*9480*/  IMAD R4, R0, c[0x0][0x3a4], R76 ;  /* 0x0000e90000047a24 */ /* 0x000fc800078e024c */
[----:B------:R-:W-:Y:S01]  /*9490*/  IMAD.IADD R5, R7, 0x1, R4 ;  /* 0x0000000107057824 */ /* 0x000fe200078e0204 */
[----:B------:R-:W-:-:S04]  /*94a0*/  LEA R4, P0, R6, c[0x0][0x340], 0x1 ;  /* 0x0000d00006047a11 */ /* 0x000fc800078008ff */
[----:B------:R-:W-:-:S05]  /*94b0*/  LEA.HI.X R5, R6, c[0x0][0x344], R5, 0x1, P0 ;  /* 0x0000d10006057a11 */ /* 0x000fca00000f0c05 */
[----:B----4-:R2:W-:Y:S04]  /*94c0*/  @!P2 STG.E.128 [R4.64], R16 ;  /* 0x000000100400a986 */ /* 0x0105e8000c101d04 */
[----:B------:R2:W-:Y:S02]  /*94d0*/  @!P1 STG.E.128 [R4.64+0x80], R12 ;  /* 0x0000800c04009986 */ /* 0x0005e4000c101d04 */
.L_x_353:
[----:B---34-:R-:W-:Y:S05]  /*94e0*/  BSYNC B0 ;  /* 0x0000000000007941 */ /* 0x018fea0003800000 */
.L_x_352:
[----:B--2---:R-:W-:Y:S01]  /*94f0*/  IADD3 R4, R0, 0x20, RZ ;  /* 0x0000002000047810 */ /* 0x004fe20007ffe0ff */
[----:B------:R-:W-:Y:S03]  /*9500*/  BSSY B0, `(.L_x_354) ;  /* 0x0000011000007945 */ /* 0x000fe60003800000 */
[----:B------:R-:W-:-:S13]  /*9510*/  ISETP.GE.AND P4, PT, R4, UR6, PT ;  /* 0x0000000604007c0c */ /* 0x000fda000bf86270 */
        /* <DEDUP_REMOVED lines=14> */
[----:B-1----:R2:W-:Y:S02]  /*9600*/  @!P0 STG.E.128 [R4.64+0x80], R20 ;  /* 0x0000801404008986 */ /* 0x0025e4000c101d04 */
.L_x_355:
[----:B------:R-:W-:Y:S05]  /*9610*/  BSYNC B0 ;  /* 0x0000000000007941 */ /* 0x000fea0003800000 */
.L_x_354:
        /* <DEDUP_REMOVED lines=18> */
.L_x_357:
[----:B------:R-:W-:Y:S05]  /*9740*/  BSYNC B0 ;  /* 0x0000000000007941 */ /* 0x000fea0003800000 */
.L_x_356:
[----:B--2---:R-:W-:Y:S01]  /*9750*/  IADD3 R4, R0, 0x60, RZ ;  /* 0x0000006000047810 */ /* 0x004fe20007ffe0ff */
[----:B------:R-:W-:Y:S03]  /*9760*/  BSSY B0, `(.L_x_358) ;  /* 0x0000011000007945 */ /* 0x000fe60003800000 */
[----:B------:R-:W-:-:S13]  /*9770*/  ISETP.GE.AND P2, PT, R4, UR6, PT ;  /* 0x0000000604007c0c */ /* 0x000fda000bf46270 */
        /* <DEDUP_REMOVED lines=13> */
[----:B-1----:R1:W-:Y:S04]  /*9850*/  @!P1 STG.E.128 [R2.64], R40 ;  /* 0x0000002802009986 */ /* 0x0023e8000c101d04 */
[----:B------:R1:W-:Y:S02]  /*9860*/  @!P0 STG.E.128 [R2.64+0x80], R36 ;  /* 0x0000802402008986 */ /* 0x0003e4000c101d04 */
.L_x_359:
[----:B------:R-:W-:Y:S05]  /*9870*/  BSYNC B0 ;  /* 0x0000000000007941 */ /* 0x000fea0003800000 */
.L_x_358:
        /* <DEDUP_REMOVED lines=25> */
[----:B------:R1:W-:Y:S04]  /*9a10*/  @!P1 STG.E.128 [R4.64], R48 ;  /* 0x0000003004009986 */ /* 0x0003e8000c101d04 */
[----:B------:R1:W-:Y:S02]  /*9a20*/  @!P0 STG.E.128 [R4.64+0x80], R44 ;  /* 0x0000802c04008986 */ /* 0x0003e4000c101d04 */
.L_x_361:
[----:B------:R-:W-:Y:S05]  /*9a30*/  BSYNC B0 ;  /* 0x0000000000007941 */ /* 0x000fea0003800000 */
.L_x_360:
[----:B------:R-:W-:Y:S01]  /*9a40*/  BSSY B0, `(.L_x_362) ;  /* 0x0000010000007945 */ /* 0x000fe20003800000 */
[----:B------:R-:W-:Y:S05]  /*9a50*/  @P4 BRA `(.L_x_363) ;  /* 0x000000e000004947 */ /* 0x000fea0003800000 */
[----:B-1----:R-:W-:Y:S01]  /*9a60*/  IADD3 R4, P0, R0, 0x20, RZ ;  /* 0x0000002000047810 */ /* 0x002fe20007f1e0ff */
        /* <DEDUP_REMOVED lines=13> */
.L_x_363:
[----:B------:R-:W-:Y:S05]  /*9b40*/  BSYNC B0 ;  /* 0x0000000000007941 */ /* 0x000fea0003800000 */
.L_x_362:
        /* <DEDUP_REMOVED lines=16> */
.L_x_365:
[----:B------:R-:W-:Y:S05]  /*9c50*/  BSYNC B0 ;  /* 0x0000000000007941 */ /* 0x000fea0003800000 */
.L_x_364:
        /* <DEDUP_REMOVED lines=16> */
.L_x_320:
        /* <DEDUP_REMOVED lines=20> */
.L_x_367:
        /* <DEDUP_REMOVED lines=18> */
.L_x_368:
[----:B------:R-:W1:Y:S01]  /*9fc0*/  S2R R5, SR_TID.X ;  /* 0x0000000000057919 */ /* 0x000e620000002100 */
[----:B------:R-:W-:Y:S01]  /*9fd0*/  USHF.L.U32 UR7, UR18, 0x7, URZ ;  /* 0x0000000712077899 */ /* 0x000fe2000800063f */
[----:B------:R-:W-:Y:S01]  /*9fe0*/  BSSY B0, `(.L_x_369) ;  /* 0x0000023000007945 */ /* 0x000fe20003800000 */
[----:B------:R-:W-:Y:S02]  /*9ff0*/  ULDC.64 UR8, c[0x0][0x3a0] ;  /* 0x0000e80000087ab9 */ /* 0x000fe40000000a00 */
[----:B------:R-:W-:Y:S02]  /*a000*/  USHF.R.S32.HI UR10, URZ, 0x1f, UR7 ;  /* 0x0000001f3f0a7899 */ /* 0x000fe40008011407 */
[----:B------:R-:W-:Y:S01]  /*a010*/  IMAD.U32 R10, RZ, RZ, UR7 ;  /* 0x00000007ff0a7e24 */ /* 0x000fe2000f8e00ff */
[----:B------:R-:W-:-:S02]  /*a020*/  UIMAD UR6, UR18, -0x80, UR6 ;  /* 0xffffff80120678a4 */ /* 0x000fc4000f8e0206 */
[----:B------:R-:W-:Y:S01]  /*a030*/  UIMAD UR8, UR10, UR8, URZ ;  /* 0x000000080a0872a4 */ /* 0x000fe2000f8e023f */
[----:B------:R-:W-:-:S03]  /*a040*/  IMAD.WIDE.U32 R2, R10, c[0x0][0x3a0], R232 ;  /* 0x0000e8000a027a25 */ /* 0x000fc600078e00e8 */
[----:B------:R-:W-:Y:S02]  /*a050*/  UIMAD UR8, UR7, UR9, UR8 ;  /* 0x00000009070872a4 */ /* 0x000fe4000f8e0208 */
[----:B------:R-:W-:-:S04]  /*a060*/  IADD3 R2, P0, R2, UR14, RZ ;  /* 0x0000000e02027c10 */ /* 0x000fc8000ff1e0ff */
[----:B------:R-:W-:Y:S01]  /*a070*/  IMAD.U32 R4, RZ, RZ, UR8 ;  /* 0x00000008ff047e24 */ /* 0x000fe2000f8e00ff */
[----:B------:R-:W-:Y:S02]  /*a080*/  ULDC.64 UR8, c[0x0][0x3b8] ;  /* 0x0000ee0000087ab9 */ /* 0x000fe40000000a00 */
[----:B------:R-:W-:Y:S01]  /*a090*/  UIMAD UR8, UR57, UR8, URZ ;  /* 0x00000008390872a4 */ /* 0x000fe2000f8e023f */
[----:B-1----:R-:W-:Y:S02]  /*a0a0*/  SHF.R.S32.HI R0, RZ, 0x1f, R5 ;  /* 0x0000001fff007819 */ /* 0x002fe40000011405 */
[----:B------:R-:W-:Y:S01]  /*a0b0*/  IADD3.X R3, R3, UR15, R4, P0, !PT ;  /* 0x0000000f03037c10 */ /* 0x000fe200087fe404 */
[----:B------:R-:W-:Y:S01]  /*a0c0*/  IMAD.U32 R4, RZ, RZ, UR38 ;  /* 0x00000026ff047e24 */ /* 0x000fe2000f8e00ff */
[----:B------:R-:W-:Y:S01]  /*a0d0*/  LEA.HI R0, R0, R5, RZ, 0x3 ;  /* 0x0000000500007211 */ /* 0x000fe200078f18ff */
[----:B------:R-:W-:Y:S02]  /*a0e0*/  UIMAD UR8, UR38, UR9, UR8 ;  /* 0x00000009260872a4 */ /* 0x000fe4000f8e0208 */
[----:B------:R-:W-:Y:S01]  /*a0f0*/  IMAD.WIDE.U32 R2, R4, c[0x0][0x3b8], R2 ;  /* 0x0000ee0004027a25 */ /* 0x000fe200078e0002 */
[----:B------:R-:W-:-:S04]  /*a100*/  SHF.R.S32.HI R0, RZ, 0x3, R0 ;  /* 0x00000003ff007819 */ /* 0x000fc80000011400 */
[----:B------:R-:W-:Y:S02]  /*a110*/  ISETP.GE.AND P5, PT, R0, UR6, PT ;  /* 0x0000000600007c0c */ /* 0x000fe4000bfa6270 */
[----:B------:R-:W-:Y:S02]  /*a120*/  IADD3 R8, R3, UR8, RZ ;  /* 0x0000000803087c10 */ /* 0x000fe4000fffe0ff */
[----:B------:R-:W-:-:S09]  /*a130*/  SHF.R.S32.HI R11, RZ, 0x1f, R0 ;  /* 0x0000001fff0b7819 */ /* 0x000fd20000011400 */
        /* <DEDUP_REMOVED lines=13> */
.L_x_370:
[----:B------:R-:W-:Y:S05]  /*a210*/  BSYNC B0 ;  /* 0x0000000000007941 */ /* 0x000fea0003800000 */
.L_x_369:
[----:B-1----:R-:W-:Y:S01]  /*a220*/  IADD3 R4, R0, 0x20, RZ ;  /* 0x0000002000047810 */ /* 0x002fe20007ffe0ff */
        /* <DEDUP_REMOVED lines=17> */
.L_x_372:
[----:B------:R-:W-:Y:S05]  /*a340*/  BSYNC B0 ;  /* 0x0000000000007941 */ /* 0x000fea0003800000 */
.L_x_371:
        /* <DEDUP_REMOVED lines=18> */
.L_x_374:
[----:B------:R-:W-:Y:S05]  /*a470*/  BSYNC B0 ;  /* 0x0000000000007941 */ /* 0x000fea0003800000 */
.L_x_373:
        /* <DEDUP_REMOVED lines=18> */
.L_x_376:
[----:B------:R-:W-:Y:S05]  /*a5a0*/  BSYNC B0 ;  /* 0x0000000000007941 */ /* 0x000fea0003800000 */
.L_x_375:
        /* <DEDUP_REMOVED lines=27> */
.L_x_378:
[----:B------:R-:W-:Y:S05]  /*a760*/  BSYNC B0 ;  /* 0x0000000000007941 */ /* 0x000fea0003800000 */
.L_x_377:
        /* <DEDUP_REMOVED lines=16> */
.L_x_380:
[----:B------:R-:W-:Y:S05]  /*a870*/  BSYNC B0 ;  /* 0x0000000000007941 */ /* 0x000fea0003800000 */
.L_x_379:
        /* <DEDUP_REMOVED lines=16> */
.L_x_382:
[----:B------:R-:W-:Y:S05]  /*a980*/  BSYNC B0 ;  /* 0x0000000000007941 */ /* 0x000fea0003800000 */
.L_x_381:
        /* <DEDUP_REMOVED lines=14> */
.L_x_366:
[----:B------:R-:W-:Y:S05]  /*aa70*/  BSYNC B1 ;  /* 0x0000000000017941 */ /* 0x000fea0003800000 */
.L_x_315:
        /* <DEDUP_REMOVED lines=11> */
.L_x_383:
[----:B------:R-:W-:Y:S05]  /*ab30*/  EXIT ;  /* 0x000000000000794d */ /* 0x000fea0003800000 */
.L_x_385:
        /* <DEDUP_REMOVED lines=12> */
.L_x_2054:


//--------------------- .text._ZN5flash44flash_bwd_dq_dk_dv_loop_seqk_parallel_kernelI23Flash_bwd_kernel_traitsILi128ELi64ELi128ELi8ELi2ELi4ELi2ELb0ELb0EN7cutlass6half_tE19Flash_kernel_traitsILi128ELi64ELi128ELi8ES3_EELb0ELb0ELb1ELb0ELb0ELb0ELb0EEEvNS_16Flash_bwd_paramsE --------------------------
	.section	.text._ZN5flash44flash_bwd_dq_dk_dv_loop_seqk_parallel_kernelI23Flash_bwd_kernel_traitsILi128ELi64ELi128ELi8ELi2ELi4ELi2ELb0ELb0EN7cutlass6half_tE19Flash_kernel_traitsILi128ELi64ELi128ELi8ES3_EELb0ELb0ELb1ELb0ELb0ELb0ELb0EEEvNS_16Flash_bwd_paramsE,"ax",@progbits
	.sectioninfo	@"SHI_REGISTERS=255"
	.align	128
        .global         _ZN5flash44flash_bwd_dq_dk_dv_loop_seqk_parallel_kernelI23Flash_bwd_kernel_traitsILi128ELi64ELi128ELi8ELi2ELi4ELi2ELb0ELb0EN7cutlass6half_tE19Flash_kernel_traitsILi128ELi64ELi128ELi8ES3_EELb0ELb0ELb1ELb0ELb0ELb0ELb0EEEvNS_16Flash_bwd_paramsE
        .type           _ZN5flash44flash_bwd_dq_dk_dv_loop_seqk_parallel_kernelI23Flash_bwd_kernel_traitsILi128ELi64ELi128ELi8ELi2ELi4ELi2ELb0ELb0EN7cutlass6half_tE19Flash_kernel_traitsILi128ELi64ELi128ELi8ES3_EELb0ELb0ELb1ELb0ELb0ELb0ELb0EEEvNS_16Flash_bwd_paramsE,@function
        .size           _ZN5flash44flash_bwd_dq_dk_dv_loop_seqk_parallel_kernelI23Flash_bwd_kernel_traitsILi128ELi64ELi128ELi8ELi2ELi4ELi2ELb0ELb0EN7cutlass6half_tE19Flash_kernel_traitsILi128ELi64ELi128ELi8ES3_EELb0ELb0ELb1ELb0ELb0ELb0ELb0EEEvNS_16Flash_bwd_paramsE,(.L_x_2055 - _ZN5flash44flash_bwd_dq_dk_dv_loop_seqk_parallel_kernelI23Flash_bwd_kernel_traitsILi128ELi64ELi128ELi8ELi2ELi4ELi2ELb0ELb0EN7cutlass6half_tE19Flash_kernel_traitsILi128ELi64ELi128ELi8ES3_EELb0ELb0ELb1ELb0ELb0ELb0ELb0EEEvNS_16Flash_bwd_paramsE)
        .other          _ZN5flash44flash_bwd_dq_dk_dv_loop_seqk_parallel_kernelI23Flash_bwd_kernel_traitsILi128ELi64ELi128ELi8ELi2ELi4ELi2ELb0ELb0EN7cutlass6half_tE19Flash_kernel_traitsILi128ELi64ELi128ELi8ES3_EELb0ELb0ELb1ELb0ELb0ELb0ELb0EEEvNS_16Flash_bwd_paramsE,@"STO_CUDA_ENTRY STV_DEFAULT"
_ZN5flash44flash_bwd_dq_dk_dv_loop_seqk_parallel_kernelI23Flash_bwd_kernel_traitsILi128ELi64ELi128ELi8ELi2ELi4ELi2ELb0ELb0EN7cutlass6half_tE19Flash_kernel_traitsILi128ELi64ELi128ELi8ES3_EELb0ELb0ELb1ELb0ELb0ELb0ELb0EEEvNS_16Flash_bwd_paramsE:
.text._ZN5flash44flash_bwd_dq_dk_dv_loop_seqk_parallel_kernelI23Flash_bwd_kernel_traitsILi128ELi64ELi128ELi8ELi2ELi4ELi2ELb0ELb0EN7cutlass6half_tE19Flash_kernel_traitsILi128ELi64ELi128ELi8ES3_EELb0ELb0ELb1ELb0ELb0ELb0ELb0EEEvNS_16Flash_bwd_paramsE:
        /* <DEDUP_REMOVED lines=16> */
[----:B------:R-:W-:Y:S02]  /*0100*/  UMOV UR6, 0x80 ;  /* 0x0000008000067882 */ /* 0x000fe40000000000 */
[----:B------:R-:W-:Y:S01]  /*0110*/  ULDC UR4, c[0x0][0x210] ;  /* 0x0000840000047ab9 */ /* 0x000fe20000000800 */
[----:B------:R-:W3:Y:S01]  /*0120*/  S2UR UR36, SR_CTAID.Z ;  /* 0x00000000002479c3 */ /* 0x000ee20000002700 */
[----:B------:R-:W-:-:S02]  /*0130*/  ULDC UR58, c[0x0][0x234] ;  /* 0x00008d00003a7ab9 */ /* 0x000fc40000000800 */
[----:B------:R-:W-:Y:S02]  /*0140*/  UIMAD UR58, UR6, UR4, UR58 ;  /* 0x00000004063a72a4 */ /* 0x000fe4000f8e023a */
[----:B------:R-:W-:Y:S02]  /*0150*/  ULDC.U8 UR7, c[0x0][0x328] ;  /* 0x0000ca0000077ab9 */ /* 0x000fe40000000000 */
[----:B------:R-:W-:Y:S02]  /*0160*/  UISETP.NE.AND UP5, UPT, UR7, URZ, UPT ;  /* 0x0000003f0700728c */ /* 0x000fe4000bfa5270 */
[----:B------:R-:W-:Y:S02]  /*0170*/  ULDC UR49, c[0x0][0x22c] ;  /* 0x00008b0000317ab9 */ /* 0x000fe40000000800 */
[----:B------:R-:W-:Y:S02]  /*0180*/  ULDC UR38, c[0x0][0x1c0] ;  /* 0x0000700000267ab9 */ /* 0x000fe40000000800 */
[----:B------:R-:W-:Y:S01]  /*0190*/  ULDC UR12, c[0x0][0x1c0] ;  /* 0x00007000000c7ab9 */ /* 0x000fe20000000800 */
[----:B-1----:R-:W-:Y:S01]  /*01a0*/  SHF.R.S32.HI R13, RZ, 0x1f, R14 ;  /* 0x0000001fff0d7819 */ /* 0x002fe2000001140e */
[----:B--2---:R-:W-:-:S02]  /*01b0*/  UIMAD.WIDE.U32 UR46, UR34, UR14, URZ ;  /* 0x0000000e222e72a5 */ /* 0x004fc4000f8e003f */
[----:B------:R-:W-:Y:S01]  /*01c0*/  USHF.L.U32 UR14, UR34, 0x7, URZ ;  /* 0x00000007220e7899 */ /* 0x000fe2000800063f */
[CC--:B------:R-:W-:Y:S01]  /*01d0*/  LEA.HI R4, R13.reuse, R14.reuse, RZ, 0x5 ;  /* 0x0000000e0d047211 */ /* 0x0c0fe200078f28ff */
[----:B------:R-:W-:Y:S01]  /*01e0*/  USHF.R.S32.HI UR6, URZ, 0x1f, UR34 ;  /* 0x0000001f3f067899 */ /* 0x000fe20008011422 */
[----:B------:R-:W-:Y:S01]  /*01f0*/  LEA.HI R8, R13, R14, RZ, 0x4 ;  /* 0x0000000e0d087211 */ /* 0x000fe200078f20ff */
[----:B------:R-:W-:Y:S01]  /*0200*/  UIMAD.WIDE UR38, UR49, UR38, URZ ;  /* 0x00000026312672a5 */ /* 0x000fe2000f8e023f */
[--C-:B------:R-:W-:Y:S01]  /*0210*/  SHF.R.S32.HI R5, RZ, 0x5, R4.reuse ;  /* 0x00000005ff057819 */ /* 0x100fe20000011404 */
[----:B---3--:R-:W-:Y:S01]  /*0220*/  UIMAD UR50, UR36, UR49, URZ ;  /* 0x00000031243272a4 */ /* 0x008fe2000f8e023f */
[----:B------:R-:W-:Y:S01]  /*0230*/  SHF.R.S32.HI R0, RZ, 0x1f, R4 ;  /* 0x0000001fff007819 */ /* 0x000fe20000011404 */
[----:B------:R-:W-:Y:S01]  /*0240*/  UIMAD UR49, UR49, UR12, URZ ;  /* 0x0000000c313172a4 */ /* 0x000fe2000f8e023f */
[-C--:B------:R-:W-:Y:S01]  /*0250*/  LEA.HI R2, R4, R5.reuse, RZ, 0x1 ;  /* 0x0000000504027211 */ /* 0x080fe200078f08ff */
[----:B------:R-:W-:Y:S01]  /*0260*/  ULDC UR13, c[0x0][0x1c0] ;  /* 0x00007000000d7ab9 */ /* 0x000fe20000000800 */
[----:B------:R-:W-:Y:S01]  /*0270*/  LEA.HI R0, R0, R5, RZ, 0x2 ;  /* 0x0000000500007211 */ /* 0x000fe200078f10ff */
[----:B------:R-:W-:Y:S01]  /*0280*/  ULDC UR9, c[0x0][0x1c0] ;  /* 0x0000700000097ab9 */ /* 0x000fe20000000800 */
[----:B------:R-:W-:Y:S01]  /*0290*/  SHF.R.S32.HI R6, RZ, 0x4, R8 ;  /* 0x00000004ff067819 */ /* 0x000fe20000011408 */
[----:B------:R-:W-:Y:S01]  /*02a0*/  UIMAD UR55, UR5, UR34, URZ ;  /* 0x00000022053772a4 */ /* 0x000fe2000f8e023f */
[----:B------:R-:W-:Y:S01]  /*02b0*/  LOP3.LUT R0, R0, 0xfffffffc, RZ, 0xc0, !PT ;  /* 0xfffffffc00007812 */ /* 0x000fe200078ec0ff */
[----:B------:R-:W-:Y:S01]  /*02c0*/  UIMAD UR4, UR34, UR9, UR36 ;  /* 0x00000009220472a4 */ /* 0x000fe2000f8e0224 */
[----:B------:R-:W-:Y:S01]  /*02d0*/  LOP3.LUT R2, R2, 0xfffffffe, RZ, 0xc0, !PT ;  /* 0xfffffffe02027812 */ /* 0x000fe200078ec0ff */
[----:B------:R-:W-:Y:S01]  /*02e0*/  @!UP5 UIMAD UR5, UR34, UR13, UR36 ;  /* 0x0000000d2205d2a4 */ /* 0x000fe2000f8e0224 */
[----:B------:R-:W-:Y:S01]  /*02f0*/  LEA.HI R3, R8, R6, RZ, 0x1 ;  /* 0x0000000608037211 */ /* 0x000fe200078f08ff */
[----:B------:R-:W-:Y:S01]  /*0300*/  IMAD.IADD R10, R5, 0x1, -R0 ;  /* 0x00000001050a7824 */ /* 0x000fe200078e0a00 */
[-C--:B------:R-:W-:Y:S01]  /*0310*/  LEA.HI R17, R13, R14.reuse, RZ, 0x2 ;  /* 0x0000000e0d117211 */ /* 0x080fe200078f10ff */
[----:B------:R-:W-:Y:S01]  /*0320*/  IMAD.IADD R12, R5, 0x1, -R2 ;  /* 0x00000001050c7824 */ /* 0x000fe200078e0a02 */
[----:B------:R-:W-:Y:S01]  /*0330*/  LOP3.LUT R0, R3, 0xfffffffe, RZ, 0xc0, !PT ;  /* 0xfffffffe03007812 */ /* 0x000fe200078ec0ff */
[----:B------:R-:W-:Y:S01]  /*0340*/  USHF.L.U32 UR48, UR49, 0x6, URZ ;  /* 0x0000000631307899 */ /* 0x000fe2000800063f */
[--C-:B------:R-:W-:Y:S01]  /*0350*/  SHF.R.S32.HI R5, RZ, 0x2, R17.reuse ;  /* 0x00000002ff057819 */ /* 0x100fe20000011411 */
[----:B------:R-:W-:Y:S01]  /*0360*/  ULDC UR52, c[0x0][0x214] ;  /* 0x0000850000347ab9 */ /* 0x000fe20000000800 */
[----:B------:R-:W-:Y:S01]  /*0370*/  SHF.R.S32.HI R2, RZ, 0x1f, R17 ;  /* 0x0000001fff027819 */ /* 0x000fe20000011411 */
[----:B------:R-:W-:Y:S01]  /*0380*/  IMAD.IADD R9, R6, 0x1, -R0 ;  /* 0x0000000106097824 */ /* 0x000fe200078e0a00 */
[----:B------:R-:W-:Y:S01]  /*0390*/  LOP3.LUT R3, R4, 0xffffffe0, RZ, 0xc0, !PT ;  /* 0xffffffe004037812 */ /* 0x000fe200078ec0ff */
[----:B------:R-:W-:Y:S01]  /*03a0*/  ULDC UR59, c[0x0][0x1c8] ;  /* 0x00007200003b7ab9 */ /* 0x000fe20000000800 */
[----:B------:R-:W-:Y:S01]  /*03b0*/  LEA.HI R0, R2, R5, RZ, 0x3 ;  /* 0x0000000502007211 */ /* 0x000fe200078f18ff */
[----:B------:R-:W-:Y:S01]  /*03c0*/  ULDC.U8 UR8, c[0x0][0x3d0] ;  /* 0x0000f40000087ab9 */ /* 0x000fe20000000000 */
[----:B------:R-:W-:Y:S01]  /*03d0*/  LEA.HI R6, R13, R14, RZ, 0x3 ;  /* 0x0000000e0d067211 */ /* 0x000fe200078f18ff */
[----:B------:R-:W-:Y:S01]  /*03e0*/  ULDC UR53, c[0x0][0x224] ;  /* 0x0000890000357ab9 */ /* 0x000fe20000000800 */
[----:B------:R-:W-:Y:S01]  /*03f0*/  LOP3.LUT R2, R0, 0xfffffff8, RZ, 0xc0, !PT ;  /* 0xfffffff800027812 */ /* 0x000fe200078ec0ff */
[----:B------:R-:W-:Y:S01]  /*0400*/  IMAD.IADD R0, R14, 0x1, -R3 ;  /* 0x000000010e007824 */ /* 0x000fe200078e0a03 */
[----:B------:R-:W-:Y:S01]  /*0410*/  LOP3.LUT R4, R6, 0xfffffff8, RZ, 0xc0, !PT ;  /* 0xfffffff806047812 */ /* 0x000fe200078ec0ff */
[----:B------:R-:W-:-:S02]  /*0420*/  @UP5 UIMAD UR57, UR34, UR52, URZ ;  /* 0x00000034223952a4 */ /* 0x000fc4000f8e023f */
[----:B------:R-:W-:Y:S01]  /*0430*/  IMAD.IADD R7, R5, 0x1, -R2 ;  /* 0x0000000105077824 */ /* 0x000fe200078e0a02 */
[----:B------:R-:W-:Y:S01]  /*0440*/  SHF.R.S32.HI R2, RZ, 0x1f, R0 ;  /* 0x0000001fff027819 */ /* 0x000fe20000011400 */
[----:B------:R-:W-:Y:S02]  /*0450*/  ULDC.64 UR10, c[0x0][0x118] ;  /* 0x00004600000a7ab9 */ /* 0x000fe40000000a00 */
[----:B------:R-:W-:Y:S01]  /*0460*/  ULDC UR43, c[0x0][0x2e8] ;  /* 0x0000ba00002b7ab9 */ /* 0x000fe20000000800 */
[----:B------:R-:W-:Y:S01]  /*0470*/  LEA.HI R16, R2, R0, RZ, 0x2 ;  /* 0x0000000002107211 */ /* 0x000fe200078f10ff */
[----:B------:R-:W-:Y:S01]  /*0480*/  ULDC UR42, c[0x0][0x2e8] ;  /* 0x0000ba00002a7ab9 */ /* 0x000fe20000000800 */
[----:B------:R-:W-:Y:S01]  /*0490*/  LOP3.LUT R2, R8, 0xfffffff0, RZ, 0xc0, !PT ;  /* 0xfffffff008027812 */ /* 0x000fe200078ec0ff */
[----:B------:R-:W-:Y:S01]  /*04a0*/  ULOP3.LUT UR59, UR36, UR59, URZ, 0x3c, !UPT ;  /* 0x0000003b243b7292 */ /* 0x000fe2000f8e3c3f */
[----:B------:R-:W-:Y:S01]  /*04b0*/  SHF.R.S32.HI R0, RZ, 0x3, R6 ;  /* 0x00000003ff007819 */ /* 0x000fe20000011406 */
[----:B------:R-:W-:-:S02]  /*04c0*/  USHF.R.S32.HI UR60, URZ, 0x1f, UR36 ;  /* 0x0000001f3f3c7899 */ /* 0x000fc40008011424 */
[----:B------:R-:W-:Y:S01]  /*04d0*/  IMAD.IADD R2, R14, 0x1, -R2 ;  /* 0x000000010e027824 */ /* 0x000fe200078e0a02 */
[----:B------:R-:W-:Y:S01]  /*04e0*/  UISETP.NE.AND UP6, UPT, UR8, URZ, UPT ;  /* 0x0000003f0800728c */ /* 0x000fe2000bfc5270 */
[----:B------:R-:W-:Y:S01]  /*04f0*/  IMAD.SHL.U32 R3, R0, 0x40, RZ ;  /* 0x0000004000037824 */ /* 0x000fe200078e00ff */
[----:B------:R-:W-:Y:S01]  /*0500*/  USHF.R.S32.HI UR61, URZ, 0x1f, UR36 ;  /* 0x0000001f3f3d7899 */ /* 0x000fe20008011424 */
[----:B------:R-:W-:Y:S01]  /*0510*/  IMAD.IADD R0, R14, 0x1, -R4 ;  /* 0x000000010e007824 */ /* 0x000fe200078e0a04 */
[----:B------:R-:W-:Y:S01]  /*0520*/  SHF.R.S32.HI R4, RZ, 0x1f, R2 ;  /* 0x0000001fff047819 */ /* 0x000fe20000011402 */
[----:B------:R-:W-:Y:S01]  /*0530*/  UIMAD.WIDE.U32 UR44, UR38, UR46, URZ ;  /* 0x0000002e262c72a5 */ /* 0x000fe2000f8e003f */
[----:B------:R-:W-:Y:S01]  /*0540*/  LOP3.LUT R3, R3, 0x1c0, RZ, 0xc0, !PT ;  /* 0x000001c003037812 */ /* 0x000fe200078ec0ff */
[----:B------:R-:W-:Y:S01]  /*0550*/  IMAD.SHL.U32 R236, R0, 0x8, RZ ;  /* 0x0000000800ec7824 */ /* 0x000fe200078e00ff */
[----:B------:R-:W-:Y:S01]  /*0560*/  LEA.HI R11, R4, R2, RZ, 0x3 ;  /* 0x00000002040b7211 */ /* 0x000fe200078f18ff */
[----:B------:R-:W-:Y:S01]  /*0570*/  UIMAD UR54, UR39, UR46, URZ ;  /* 0x0000002e273672a4 */ /* 0x000fe2000f8e023f */
[----:B------:R-:W-:Y:S01]  /*0580*/  SHF.R.U32.HI R4, RZ, 0x3, R3 ;  /* 0x00000003ff047819 */ /* 0x000fe20000011603 */
[----:B------:R-:W-:Y:S01]  /*0590*/  USHF.R.S32.HI UR56, URZ, 0x1f, UR50 ;  /* 0x0000001f3f387899 */ /* 0x000fe20008011432 */
[----:B------:R-:W-:Y:S01]  /*05a0*/  LOP3.LUT R5, R3, 0x38, R236, 0xf8, !PT ;  /* 0x0000003803057812 */ /* 0x000fe200078ef8ec */
[----:B------:R-:W-:Y:S01]  /*05b0*/  UIMAD UR53, UR4, UR53, URZ ;  /* 0x00000035043572a4 */ /* 0x000fe2000f8e023f */
[----:B------:R-:W-:Y:S01]  /*05c0*/  LOP3.LUT R3, R11, 0xfffffff8, RZ, 0xc0, !PT ;  /* 0xfffffff80b037812 */ /* 0x000fe200078ec0ff */
[----:B------:R-:W-:Y:S01]  /*05d0*/  @!UP5 UIMAD UR52, UR5, UR52, URZ ;  /* 0x000000340534d2a4 */ /* 0x000fe2000f8e023f */
[C---:B------:R-:W-:Y:S01]  /*05e0*/  LOP3.LUT P4, RZ, R0.reuse, 0x2, RZ, 0xc0, !PT ;  /* 0x0000000200ff7812 */ /* 0x040fe2000788c0ff */
[----:B------:R-:W-:Y:S01]  /*05f0*/  USHF.R.S32.HI UR51, URZ, 0x1f, UR48 ;  /* 0x0000001f3f337899 */ /* 0x000fe20008011430 */
[C---:B------:R-:W-:Y:S01]  /*0600*/  LOP3.LUT P3, RZ, R0.reuse, 0x4, RZ, 0xc0, !PT ;  /* 0x0000000400ff7812 */ /* 0x040fe2000786c0ff */
[----:B------:R-:W-:Y:S01]  /*0610*/  IMAD.SHL.U32 R0, R0, 0x40, RZ ;  /* 0x0000004000007824 */ /* 0x000fe200078e00ff */
[----:B------:R-:W-:Y:S01]  /*0620*/  LOP3.LUT R247, R5, R4, RZ, 0x3c, !PT ;  /* 0x0000000405f77212 */ /* 0x000fe200078e3cff */
[----:B------:R-:W-:Y:S01]  /*0630*/  IMAD.IADD R15, R2, 0x1, -R3 ;  /* 0x00000001020f7824 */ /* 0x000fe200078e0a03 */
[----:B------:R-:W-:Y:S01]  /*0640*/  LEA.HI R2, R13, R14, RZ, 0x6 ;  /* 0x0000000e0d027211 */ /* 0x000fe200078f30ff */
[----:B------:R-:W-:Y:S01]  /*0650*/  IMAD.SHL.U32 R3, R10, 0x10, RZ ;  /* 0x000000100a037824 */ /* 0x000fe200078e00ff */
[----:B------:R-:W-:Y:S01]  /*0660*/  LOP3.LUT R0, R0, 0x1c0, RZ, 0xc0, !PT ;  /* 0x000001c000007812 */ /* 0x000fe200078ec0ff */
[----:B------:R-:W-:Y:S01]  /*0670*/  IMAD.SHL.U32 R5, R9, 0x200, RZ ;  /* 0x0000020009057824 */ /* 0x000fe200078e00ff */
[----:B------:R-:W-:Y:S01]  /*0680*/  LOP3.LUT R4, R7, 0x1, RZ, 0xc0, !PT ;  /* 0x0000000107047812 */ /* 0x000fe200078ec0ff */
[----:B------:R-:W-:Y:S01]  /*0690*/  UMOV UR41, 0xffffc000 ;  /* 0xffffc00000297882 */ /* 0x000fe20000000000 */
[----:B------:R-:W-:-:S02]  /*06a0*/  SHF.R.S32.HI R2, RZ, 0x6, R2 ;  /* 0x00000006ff027819 */ /* 0x000fc40000011402 */
[C---:B------:R-:W-:Y:S02]  /*06b0*/  LOP3.LUT R214, R0.reuse, 0x8, R6, 0xf8, !PT ;  /* 0x0000000800d67812 */ /* 0x040fe400078ef806 */
[----:B------:R-:W-:Y:S01]  /*06c0*/  LOP3.LUT R3, R0, 0x30, R3, 0xf8, !PT ;  /* 0x0000003000037812 */ /* 0x000fe200078ef803 */
[C---:B------:R-:W-:Y:S01]  /*06d0*/  IMAD R247, R2.reuse, 0x200, R247 ;  /* 0x0000020002f77824 */ /* 0x040fe200078e02f7 */
        /* <DEDUP_REMOVED lines=9> */
[C---:B------:R-:W-:Y:S01]  /*0770*/  IMAD.SHL.U32 R6, R2.reuse, 0x8, RZ ;  /* 0x0000000802067824 */ /* 0x040fe200078e00ff */
[----:B------:R-:W-:Y:S01]  /*0780*/  LOP3.LUT R0, R3, 0x20, RZ, 0xc0, !PT ;  /* 0x0000002003007812 */ /* 0x000fe200078ec0ff */
[----:B------:R-:W-:Y:S01]  /*0790*/  IMAD.SHL.U32 R4, R7, 0x40, RZ ;  /* 0x0000004007047824 */ /* 0x000fe200078e00ff */
[----:B------:R-:W-:Y:S01]  /*07a0*/  LOP3.LUT R3, R17, 0x7ffffffc, RZ, 0xc0, !PT ;  /* 0x7ffffffc11037812 */ /* 0x000fe200078ec0ff */
[----:B------:R-:W-:Y:S01]  /*07b0*/  IMAD.SHL.U32 R2, R2, 0x20, RZ ;  /* 0x0000002002027824 */ /* 0x000fe200078e00ff */
[----:B------:R-:W-:Y:S01]  /*07c0*/  LOP3.LUT R210, R0, 0x18, R6, 0xf8, !PT ;  /* 0x0000001800d27812 */ /* 0x000fe200078ef806 */
[----:B------:R-:W-:Y:S01]  /*07d0*/  IMAD.U32 R6, RZ, RZ, UR14 ;  /* 0x0000000eff067e24 */ /* 0x000fe2000f8e00ff */
[----:B------:R-:W-:Y:S01]  /*07e0*/  LEA.HI R0, R13, R14, RZ, 0x7 ;  /* 0x0000000e0d007211 */ /* 0x000fe200078f38ff */
[----:B------:R-:W-:Y:S01]  /*07f0*/  IMAD.IADD R3, R14, 0x1, -R3 ;  /* 0x000000010e037824 */ /* 0x000fe200078e0a03 */
[----:B------:R-:W-:Y:S01]  /*0800*/  SEL R228, R228, 0x10, !P0 ;  /* 0x00000010e4e47807 */ /* 0x000fe20004000000 */
[----:B------:R-:W-:Y:S01]  /*0810*/  IMAD.SHL.U32 R14, R14, 0x2, RZ ;  /* 0x000000020e0e7824 */ /* 0x000fe200078e00ff */
[----:B------:R-:W-:Y:S01]  /*0820*/  SHF.R.S32.HI R0, RZ, 0x7, R0 ;  /* 0x00000007ff007819 */ /* 0x000fe20000011400 */
[----:B------:R-:W-:Y:S01]  /*0830*/  IMAD.SHL.U32 R3, R3, 0x2, RZ ;  /* 0x0000000203037824 */ /* 0x000fe200078e00ff */
[----:B------:R-:W-:Y:S01]  /*0840*/  IADD3 R241, R236, 0x40, RZ ;  /* 0x00000040ecf17810 */ /* 0x000fe20007ffe0ff */
[----:B------:R-:W-:-:S02]  /*0850*/  IMAD.SHL.U32 R214, R214, 0x2, RZ ;  /* 0x00000002d6d67824 */ /* 0x000fc400078e00ff */
[--C-:B------:R-:W-:Y:S02]  /*0860*/  IMAD R8, R10, 0x400, R3.reuse ;  /* 0x000004000a087824 */ /* 0x100fe400078e0203 */
[C---:B------:R-:W-:Y:S02]  /*0870*/  IMAD R6, R0.reuse, 0x1000, R3 ;  /* 0x0000100000067824 */ /* 0x040fe400078e0203 */
[----:B------:R-:W-:Y:S01]  /*0880*/  IMAD.SHL.U32 R3, R0, 0x8, RZ ;  /* 0x0000000800037824 */ /* 0x000fe200078e00ff */
[----:B------:R-:W-:Y:S01]  /*0890*/  LOP3.LUT R0, R4, 0x1c0, RZ, 0xc0, !PT ;  /* 0x000001c004007812 */ /* 0x000fe200078ec0ff */
[----:B------:R-:W-:Y:S01]  /*08a0*/  IMAD R6, R12, 0x400, R6 ;  /* 0x000004000c067824 */ /* 0x000fe200078e0206 */
[----:B------:R-:W-:Y:S01]  /*08b0*/  LOP3.LUT R4, R2, 0x6, R14, 0xf8, !PT ;  /* 0x0000000602047812 */ /* 0x000fe200078ef80e */
[----:B------:R-:W-:Y:S01]  /*08c0*/  IMAD.SHL.U32 R211, R211, 0x2, RZ ;  /* 0x00000002d3d37824 */ /* 0x000fe200078e00ff */
[----:B------:R-:W-:Y:S02]  /*08d0*/  LOP3.LUT R5, R0, 0x20, R2, 0xf8, !PT ;  /* 0x0000002000057812 */ /* 0x000fe400078ef802 */
[----:B------:R-:W-:Y:S01]  /*08e0*/  LOP3.LUT R3, R3, 0x8, RZ, 0xc0, !PT ;  /* 0x0000000803037812 */ /* 0x000fe200078ec0ff */
[----:B------:R1:W-:Y:S01]  /*08f0*/  STL [R1+0x4], R4 ;  /* 0x0000040401007387 */ /* 0x0003e20000100800 */
[----:B------:R-:W-:-:S04]  /*0900*/  SHF.R.U32.HI R2, RZ, 0x3, R0 ;  /* 0x00000003ff027819 */ /* 0x000fc80000011600 */
[----:B------:R-:W-:Y:S02]  /*0910*/  LOP3.LUT R5, R5, R2, RZ, 0x3c, !PT ;  /* 0x0000000205057212 */ /* 0x000fe400078e3cff */
[----:B------:R-:W-:Y:S02]  /*0920*/  LOP3.LUT R0, R2, R0, R3, 0x1e, !PT ;  /* 0x0000000002007212 */ /* 0x000fe400078e1e03 */
[----:B------:R-:W-:Y:S01]  /*0930*/  SHF.R.S32.HI R2, RZ, 0x2, R16 ;  /* 0x00000002ff027819 */ /* 0x000fe20000011410 */
[----:B------:R-:W-:Y:S02]  /*0940*/  IMAD.IADD R226, R5, 0x1, R6 ;  /* 0x0000000105e27824 */ /* 0x000fe400078e0206 */
[----:B------:R-:W-:Y:S02]  /*0950*/  IMAD.SHL.U32 R5, R15, 0x40, RZ ;  /* 0x000000400f057824 */ /* 0x000fe400078e00ff */
[----:B------:R-:W-:Y:S02]  /*0960*/  IMAD R246, R12, 0x10, R2 ;  /* 0x000000100cf67824 */ /* 0x000fe400078e0202 */
[----:B------:R-:W-:Y:S01]  /*0970*/  IMAD.IADD R8, R8, 0x1, R0 ;  /* 0x0000000108087824 */ /* 0x000fe200078e0200 */
[----:B------:R-:W-:Y:S01]  /*0980*/  LOP3.LUT R5, R5, 0x1c0, RZ, 0xc0, !PT ;  /* 0x000001c005057812 */ /* 0x000fe200078ec0ff */
[----:B------:R-:W-:Y:S01]  /*0990*/  IMAD.U32 R0, RZ, RZ, UR6 ;  /* 0x00000006ff007e24 */ /* 0x000fe2000f8e00ff */
[----:B------:R-:W-:Y:S01]  /*09a0*/  IADD3 R2, R246, -0x40, RZ ;  /* 0xffffffc0f6027810 */ /* 0x000fe20007ffe0ff */
[----:B------:R-:W-:Y:S01]  /*09b0*/  IMAD.SHL.U32 R0, R11, 0x40, RZ ;  /* 0x000000400b007824 */ /* 0x000fe200078e00ff */
[--C-:B------:R-:W-:Y:S01]  /*09c0*/  SHF.R.U32.HI R6, RZ, 0x3, R5.reuse ;  /* 0x00000003ff067819 */ /* 0x100fe20000011605 */
[----:B------:R-:W-:Y:S01]  /*09d0*/  IMAD.SHL.U32 R226, R226, 0x2, RZ ;  /* 0x00000002e2e27824 */ /* 0x000fe200078e00ff */
[----:B------:R-:W-:Y:S01]  /*09e0*/  LEA R252, R8, 0xc000, 0x1 ;  /* 0x0000c00008fc7811 */ /* 0x000fe200078e08ff */
[----:B-1----:R-:W-:Y:S01]  /*09f0*/  IMAD.SHL.U32 R4, R9, 0x10, RZ ;  /* 0x0000001009047824 */ /* 0x002fe200078e00ff */
[----:B------:R-:W-:Y:S01]  /*0a00*/  LOP3.LUT R0, R0, 0xfffffe00, RZ, 0xc0, !PT ;  /* 0xfffffe0000007812 */ /* 0x000fe200078ec0ff */
[----:B------:R-:W-:Y:S01]  /*0a10*/  IMAD.IADD R229, R226, 0x1, R228 ;  /* 0x00000001e2e57824 */ /* 0x000fe200078e02e4 */
[----:B------:R-:W-:-:S02]  /*0a20*/  LOP3.LUT R210, R6, R210, R5, 0x1e, !PT ;  /* 0x000000d206d27212 */ /* 0x000fc400078e1e05 */
[----:B------:R-:W-:Y:S01]  /*0a30*/  LOP3.LUT R7, R3, 0x10, R4, 0xf8, !PT ;  /* 0x0000001003077812 */ /* 0x000fe200078ef804 */
[----:B------:R-:W-:Y:S01]  /*0a40*/  IMAD.SHL.U32 R3, R9, 0x8, RZ ;  /* 0x0000000809037824 */ /* 0x000fe200078e00ff */
[----:B------:R-:W-:Y:S02]  /*0a50*/  SHF.R.S32.HI R4, RZ, 0x1f, R2 ;  /* 0x0000001fff047819 */ /* 0x000fe40000011402 */
[----:B------:R-:W-:Y:S02]  /*0a60*/  LOP3.LUT R210, R210, R0, RZ, 0xfc, !PT ;  /* 0x00000000d2d27212 */ /* 0x000fe400078efcff */
[----:B------:R-:W-:Y:S01]  /*0a70*/  SHF.L.U64.HI R2, R2, 0x2, R4 ;  /* 0x0000000202027819 */ /* 0x000fe20000010204 */
[----:B------:R-:W-:Y:S01]  /*0a80*/  IMAD R4, R12, 0x400, R0 ;  /* 0x000004000c047824 */ /* 0x000fe200078e0200 */
[----:B------:R-:W-:Y:S02]  /*0a90*/  LOP3.LUT R2, R6, R7, R5, 0x1e, !PT ;  /* 0x0000000706027212 */ /* 0x000fe400078e1e05 */
[----:B------:R-:W-:-:S02]  /*0aa0*/  IADD3 R9, R252, 0x420, RZ ;  /* 0x00000420fc097810 */ /* 0x000fc40007ffe0ff */
[----:B------:R-:W-:Y:S01]  /*0ab0*/  LOP3.LUT R221, R2, R0, RZ, 0xfc, !PT ;  /* 0x0000000002dd7212 */ /* 0x000fe200078efcff */
[----:B------:R-:W-:Y:S01]  /*0ac0*/  IMAD.MOV.U32 R2, RZ, RZ, 0x20 ;  /* 0x00000020ff027424 */ /* 0x000fe200078e00ff */
[----:B------:R-:W-:Y:S01]  /*0ad0*/  @P1 IADD3 R9, R252, 0x3e0, RZ ;  /* 0x000003e0fc091810 */ /* 0x000fe20007ffe0ff */
[----:B------:R-:W-:Y:S01]  /*0ae0*/  IMAD.MOV.U32 R0, RZ, RZ, 0x40 ;  /* 0x00000040ff007424 */ /* 0x000fe200078e00ff */
[----:B------:R-:W-:Y:S02]  /*0af0*/  LOP3.LUT R3, R5, 0x8, R3, 0xf8, !PT ;  /* 0x0000000805037812 */ /* 0x000fe400078ef803 */
[----:B------:R-:W-:Y:S02]  /*0b00*/  SEL R215, R2, 0xffffffe0, !P4 ;  /* 0xffffffe002d77807 */ /* 0x000fe40006000000 */
[----:B------:R-:W-:Y:S02]  /*0b10*/  SEL R216, R0, 0xffffffc0, !P3 ;  /* 0xffffffc000d87807 */ /* 0x000fe40005800000 */
[----:B------:R-:W-:Y:S01]  /*0b20*/  SEL R2, R2, 0xffffffe0, !P1 ;  /* 0xffffffe002027807 */ /* 0x000fe20004800000 */
[----:B------:R-:W-:Y:S01]  /*0b30*/  IMAD.IADD R215, R214, 0x1, R215 ;  /* 0x00000001d6d77824 */ /* 0x000fe200078e02d7 */
[----:B------:R-:W-:Y:S01]  /*0b40*/  SEL R0, R0, 0xffffffc0, !P2 ;  /* 0xffffffc000007807 */ /* 0x000fe20005000000 */
[----:B------:R-:W-:Y:S01]  /*0b50*/  IMAD.IADD R217, R214, 0x1, R216 ;  /* 0x00000001d6d97824 */ /* 0x000fe200078e02d8 */
[----:B------:R-:W-:Y:S01]  /*0b60*/  LOP3.LUT R3, R3, R6, RZ, 0x3c, !PT ;  /* 0x0000000603037212 */ /* 0x000fe200078e3cff */
[----:B------:R-:W-:Y:S01]  /*0b70*/  IMAD.IADD R227, R226, 0x1, R2 ;  /* 0x00000001e2e37824 */ /* 0x000fe200078e0202 */
[----:B------:R-:W-:Y:S01]  /*0b80*/  LEA R210, R210, 0xc000, 0x1 ;  /* 0x0000c000d2d27811 */ /* 0x000fe200078e08ff */
[----:B------:R-:W-:-:S02]  /*0b90*/  IMAD.IADD R10, R2, 0x1, R252 ;  /* 0x00000001020a7824 */ /* 0x000fc400078e02fc */
[--C-:B------:R-:W-:Y:S02]  /*0ba0*/  IMAD.IADD R2, R252, 0x1, R0.reuse ;  /* 0x00000001fc027824 */ /* 0x100fe400078e0200 */
[----:B------:R-:W-:Y:S01]  /*0bb0*/  IMAD.IADD R219, R4, 0x1, R3 ;  /* 0x0000000104db7824 */ /* 0x000fe200078e0203 */
[----:B------:R-:W-:Y:S01]  /*0bc0*/  STL [R1+0x8], R10 ;  /* 0x0000080a01007387 */ /* 0x000fe20000100800 */
[----:B------:R-:W-:Y:S02]  /*0bd0*/  IMAD.IADD R216, R216, 0x1, R215 ;  /* 0x00000001d8d87824 */ /* 0x000fe400078e02d7 */
[----:B------:R-:W-:Y:S01]  /*0be0*/  IMAD.IADD R228, R228, 0x1, R227 ;  /* 0x00000001e4e47824 */ /* 0x000fe200078e02e3 */
[----:B------:R1:W-:Y:S04]  /*0bf0*/  STL [R1], R2 ;  /* 0x0000000201007387 */ /* 0x0003e80000100800 */
[----:B------:R2:W-:Y:S01]  /*0c00*/  STL [R1+0x14], R9 ;  /* 0x0000140901007387 */ /* 0x0005e20000100800 */
[----:B-1----:R-:W-:-:S02]  /*0c10*/  IMAD.IADD R2, R10, 0x1, R0 ;  /* 0x000000010a027824 */ /* 0x002fc400078e0200 */
[----:B------:R-:W-:-:S03]  /*0c20*/  IMAD.IADD R0, R0, 0x1, R9 ;  /* 0x0000000100007824 */ /* 0x000fc600078e0209 */
[----:B------:R2:W-:Y:S04]  /*0c30*/  STL [R1+0xc], R2 ;  /* 0x00000c0201007387 */ /* 0x0005e80000100800 */
[----:B------:R2:W-:Y:S02]  /*0c40*/  STL [R1+0x10], R0 ;  /* 0x0000100001007387 */ /* 0x0005e40000100800 */
.L_x_458:
        /* <DEDUP_REMOVED lines=12> */
[----:B-123--:R-:W-:Y:S01]  /*0d10*/  IMAD.U32 R2, RZ, RZ, UR4 ;  /* 0x00000004ff027e24 */ /* 0x00efe2000f8e00ff */
        /* <DEDUP_REMOVED lines=19> */
[----:B-----5:R-:W5:Y:S01]  /*0e50*/  @!P1 LDG.E R0, [R2.64] ;  /* 0x0000000a02009981 */ /* 0x020f62000c1e1900 */
        /* <DEDUP_REMOVED lines=20> */
.L_x_386:
        /* <DEDUP_REMOVED lines=21> */
[----:B------:R-:W-:Y:S02]  /*10f0*/  UIADD3 UR6, UR13, 0x80, UR22 ;  /* 0x000000800d067890 */ /* 0x000fe4000fffe016 */
[----:B------:R-:W-:Y:S02]  /*1100*/  ULDC.64 UR4, c[0x0][0x190] ;  /* 0x0000640000047ab9 */ /* 0x000fe40000000a00 */
[----:B------:R-:W-:Y:S02]  /*1110*/  ULDC UR7, c[0x0][0x2e4] ;  /* 0x0000b90000077ab9 */ /* 0x000fe40000000800 */
[----:B------:R-:W-:Y:S02]  /*1120*/  UIMAD UR19, UR18, UR5, URZ ;  /* 0x00000005121372a4 */ /* 0x000fe4000f8e023f */
[----:B------:R-:W-:Y:S02]  /*1130*/  UIMAD.WIDE.U32 UR16, UR18, UR4, URZ ;  /* 0x00000004121072a5 */ /* 0x000fe4000f8e003f */
[----:B------:R-:W-:-:S02]  /*1140*/  UIADD3 UR5, UR13, 0x3f, URZ ;  /* 0x0000003f0d057890 */ /* 0x000fc4000fffe03f */
[----:B------:R-:W-:Y:S02]  /*1150*/  UIADD3 UR4, UR6, UR7, -UR9 ;  /* 0x0000000706047290 */ /* 0x000fe4000fffe809 */
[----:B------:R-:W-:Y:S02]  /*1160*/  USHF.R.S32.HI UR8, URZ, 0x1f, UR5 ;  /* 0x0000001f3f087899 */ /* 0x000fe40008011405 */
[----:B------:R-:W-:Y:S02]  /*1170*/  UIADD3 UR4, UR4, 0x3f, URZ ;  /* 0x0000003f04047890 */ /* 0x000fe4000fffe03f */
[----:B------:R-:W-:Y:S02]  /*1180*/  ULEA.HI UR14, UR8, UR5, URZ, 0x6 ;  /* 0x00000005080e7291 */ /* 0x000fe4000f8f303f */
[----:B------:R-:W-:Y:S02]  /*1190*/  USHF.R.S32.HI UR5, URZ, 0x1f, UR4 ;  /* 0x0000001f3f057899 */ /* 0x000fe40008011404 */
[----:B------:R-:W-:-:S02]  /*11a0*/  ULDC.64 UR6, c[0x0][0x178] ;  /* 0x00005e0000067ab9 */ /* 0x000fc40000000a00 */
[----:B------:R-:W-:Y:S02]  /*11b0*/  ULEA.HI UR12, UR5, UR4, URZ, 0x6 ;  /* 0x00000004050c7291 */ /* 0x000fe4000f8f303f */
[----:B-1----:R-:W-:Y:S02]  /*11c0*/  UISETP.NE.AND UP0, UPT, UR27, -0x1, UPT ;  /* 0xffffffff1b00788c */ /* 0x002fe4000bf05270 */
[----:B------:R-:W-:Y:S02]  /*11d0*/  UISETP.NE.AND UP3, UPT, UR18, -0x1, UPT ;  /* 0xffffffff1200788c */ /* 0x000fe4000bf65270 */
[----:B------:R-:W-:Y:S02]  /*11e0*/  UIMAD UR8, UR40, UR6, URZ ;  /* 0x00000006280872a4 */ /* 0x000fe4000f8e023f */
[----:B------:R-:W-:Y:S01]  /*11f0*/  UIMAD.WIDE.U32 UR4, UR34, UR6, URZ ;  /* 0x00000006220472a5 */ /* 0x000fe2000f8e003f */
[----:B------:R-:W-:Y:S01]  /*1200*/  PLOP3.LUT P1, PT, PT, PT, UP0, 0x80, 0x0 ;  /* 0x000000000000781c */ /* 0x000fe20003f2f008 */
[----:B------:R-:W-:-:S02]  /*1210*/  UIMAD UR6, UR34, UR7, UR8 ;  /* 0x00000007220672a4 */ /* 0x000fc4000f8e0208 */
[----:B------:R-:W-:Y:S02]  /*1220*/  USEL UR37, UR4, UR16, !UP3 ;  /* 0x0000001004257287 */ /* 0x000fe4000d800000 */
[----:B------:R-:W-:Y:S02]  /*1230*/  USHF.R.S32.HI UR7, URZ, 0x6, UR14 ;  /* 0x000000063f077899 */ /* 0x000fe4000801140e */
[----:B------:R-:W-:Y:S02]  /*1240*/  USHF.R.S32.HI UR4, URZ, 0x6, UR12 ;  /* 0x000000063f047899 */ /* 0x000fe4000801140c */
[----:B------:R-:W-:Y:S02]  /*1250*/  UIADD3 UR35, UR5, UR6, URZ ;  /* 0x0000000605237290 */ /* 0x000fe4000fffe03f */
[----:B------:R-:W-:Y:S02]  /*1260*/  UISETP.LT.AND UP2, UPT, UR7, UR4, UPT ;  /* 0x000000040700728c */ /* 0x000fe4000bf41270 */
[----:B------:R-:W-:-:S02]  /*1270*/  @UP0 UIADD3 UR6, UR21, UR27, URZ ;  /* 0x0000001b15060290 */ /* 0x000fc4000fffe03f */
[----:B------:R-:W-:Y:S02]  /*1280*/  ULDC.64 UR14, c[0x0][0x198] ;  /* 0x00006600000e7ab9 */ /* 0x000fe40000000a00 */
[----:B------:R-:W-:Y:S02]  /*1290*/  USEL UR33, UR7, UR4, UP2 ;  /* 0x0000000407217287 */ /* 0x000fe40009000000 */
[----:B------:R-:W-:Y:S02]  /*12a0*/  @UP0 UIMAD.WIDE.U32 UR4, UR6, UR14, URZ ;  /* 0x0000000e060402a5 */ /* 0x000fe4000f8e003f */
[----:B------:R-:W-:Y:S02]  /*12b0*/  @UP3 UIADD3 UR35, UR17, UR19, URZ ;  /* 0x0000001311233290 */ /* 0x000fe4000fffe03f */
[----:B------:R-:W-:Y:S02]  /*12c0*/  ULEA UR17, UR33, 0xffffffc0, 0x6 ;  /* 0xffffffc021117891 */ /* 0x000fe4000f8e303f */
[----:B------:R-:W-:-:S02]  /*12d0*/  @UP0 UIMAD UR26, UR6, UR15, UR5 ;  /* 0x0000000f061a02a4 */ /* 0x000fc4000f8e0205 */
[----:B------:R-:W-:Y:S02]  /*12e0*/  USHF.R.S32.HI UR32, URZ, 0x1f, UR17 ;  /* 0x0000001f3f207899 */ /* 0x000fe40008011411 */
        /* <DEDUP_REMOVED lines=9> */
[----:B------:R-:W-:Y:S02]  /*1380*/  UIMAD.WIDE.U32 UR4, UR34, UR6, UR4 ;  /* 0x00000006220472a5 */ /* 0x000fe4000f8e0004 */
[----:B------:R-:W-:-:S04]  /*1390*/  UIMAD UR6, UR40, UR6, URZ ;  /* 0x00000006280672a4 */ /* 0x000fc8000f8e023f */
[----:B------:R-:W-:Y:S02]  /*13a0*/  UIMAD UR6, UR34, UR7, UR6 ;  /* 0x00000007220672a4 */ /* 0x000fe4000f8e0206 */
[----:B------:R-:W-:Y:S02]  /*13b0*/  UMOV UR24, UR4 ;  /* 0x0000000400187c82 */ /* 0x000fe40008000000 */
[----:B------:R-:W-:Y:S02]  /*13c0*/  UIADD3 UR26, UR5, UR6, URZ ;  /* 0x00000006051a7290 */ /* 0x000fe4000fffe03f */
.L_x_388:
        /* <DEDUP_REMOVED lines=8> */
[----:B------:R-:W-:-:S04]  /*1450*/  UIMAD UR6, UR6, UR4, URZ ;  /* 0x00000004060672a4 */ /* 0x000fc8000f8e023f */
[----:B------:R-:W-:-:S03]  /*1460*/  UIMAD UR8, UR21, UR5, UR6 ;  /* 0x00000005150872a4 */ /* 0x000fc6000f8e0206 */
[----:B------:R-:W-:Y:S02]  /*1470*/  ULDC.64 UR6, c[0x0][0x188] ;  /* 0x0000620000067ab9 */ /* 0x000fe40000000a00 */
[----:B------:R-:W-:-:S04]  /*1480*/  UIMAD UR5, UR40, UR6, URZ ;  /* 0x00000006280572a4 */ /* 0x000fc8000f8e023f */
[----:B------:R-:W-:Y:S02]  /*1490*/  UIMAD UR7, UR34, UR7, UR5 ;  /* 0x00000007220772a4 */ /* 0x000fe4000f8e0205 */
[----:B------:R-:W-:-:S04]  /*14a0*/  UIMAD.WIDE.U32 UR4, UR21, UR4, URZ ;  /* 0x00000004150472a5 */ /* 0x000fc8000f8e003f */
[----:B------:R-:W-:-:S04]  /*14b0*/  UIADD3 UR5, UR5, UR8, URZ ;  /* 0x0000000805057290 */ /* 0x000fc8000fffe03f */
[----:B------:R-:W-:-:S04]  /*14c0*/  UIMAD.WIDE.U32 UR4, UR34, UR6, UR4 ;  /* 0x00000006220472a5 */ /* 0x000fc8000f8e0004 */
[----:B------:R-:W-:-:S03]  /*14d0*/  UIADD3 UR28, UR5, UR7, URZ ;  /* 0x00000007051c7290 */ /* 0x000fc6000fffe03f */
[----:B------:R-:W-:Y:S02]  /*14e0*/  UMOV UR25, UR4 ;  /* 0x0000000400197c82 */ /* 0x000fe40008000000 */
.L_x_389:
        /* <DEDUP_REMOVED lines=8> */
[----:B------:R-:W-:Y:S02]  /*1570*/  USHF.R.S32.HI UR23, URZ, 0x1f, UR22 ;  /* 0x0000001f3f177899 */ /* 0x000fe40008011416 */
[----:B------:R-:W-:-:S02]  /*1580*/  @UP3 UMOV UR19, UR4 ;  /* 0x0000000400133c82 */ /* 0x000fc40008000000 */
[----:B------:R-:W-:Y:S02]  /*1590*/  ULDC.64 UR4, c[0x0][0x368] ;  /* 0x0000da0000047ab9 */ /* 0x000fe40000000a00 */
[----:B------:R-:W-:-:S04]  /*15a0*/  @!UP3 UIMAD UR6, UR40, UR4, URZ ;  /* 0x000000042806b2a4 */ /* 0x000fc8000f8e023f */
[----:B------:R-:W-:Y:S01]  /*15b0*/  @!UP3 UIMAD UR6, UR34, UR5, UR6 ;  /* 0x000000052206b2a4 */ /* 0x000fe2000f8e0206 */
[----:B-1----:R-:W1:Y:S01]  /*15c0*/  MUFU.RCP R2, R2 ;  /* 0x0000000200027308 */ /* 0x002e620000001000 */
[----:B------:R-:W-:-:S04]  /*15d0*/  @!UP3 UIMAD.WIDE.U32 UR4, UR34, UR4, URZ ;  /* 0x000000042204b2a5 */ /* 0x000fc8000f8e003f */
[----:B------:R-:W-:Y:S02]  /*15e0*/  @!UP3 UIADD3 UR31, UR5, UR6, URZ ;  /* 0x00000006051fb290 */ /* 0x000fe4000fffe03f */
[----:B------:R-:W-:Y:S02]  /*15f0*/  UIMAD UR6, UR39, UR18, URZ ;  /* 0x00000012270672a4 */ /* 0x000fe4000f8e023f */
[----:B------:R-:W-:Y:S02]  /*1600*/  @!UP3 UMOV UR19, UR4 ;  /* 0x000000040013bc82 */ /* 0x000fe40008000000 */
[----:B------:R-:W-:Y:S01]  /*1610*/  UIMAD UR4, UR40, UR8, UR55 ;  /* 0x00000008280472a4 */ /* 0x000fe2000f8e0237 */
[----:B------:R-:W2:Y:S03]  /*1620*/  S2UR UR8, SR_CTAID.X ;  /* 0x00000000000879c3 */ /* 0x000ea60000002500 */
[----:B------:R-:W-:Y:S01]  /*1630*/  UIADD3 UR4, UR47, UR4, URZ ;  /* 0x000000042f047290 */ /* 0x000fe2000fffe03f */
[----:B-1----:R-:W-:-:S03]  /*1640*/  IADD3 R2, R2, 0xffffffe, RZ ;  /* 0x0ffffffe02027810 */ /* 0x002fc60007ffe0ff */
[----:B------:R-:W-:Y:S01]  /*1650*/  UIMAD UR4, UR38, UR4, UR54 ;  /* 0x00000004260472a4 */ /* 0x000fe2000f8e0236 */
[----:B------:R-:W1:Y:S03]  /*1660*/  F2I.FTZ.U32.TRUNC.NTZ R3, R2 ;  /* 0x0000000200037305 */ /* 0x000e66000021f000 */
[----:B------:R-:W-:Y:S02]  /*1670*/  UIADD3 UR14, UR45, UR4, URZ ;  /* 0x000000042d0e7290 */ /* 0x000fe4000fffe03f */
[----:B------:R-:W-:-:S04]  /*1680*/  UIMAD.WIDE.U32 UR4, UR38, UR18, URZ ;  /* 0x00000012260472a5 */ /* 0x000fc8000f8e003f */
[----:B------:R-:W-:Y:S02]  /*1690*/  @UP3 UIADD3 UR14, UR5, UR6, URZ ;  /* 0x00000006050e3290 */ /* 0x000fe4000fffe03f */
[----:B------:R-:W-:Y:S02]  /*16a0*/  USEL UR16, UR44, UR4, !UP3 ;  /* 0x000000042c107287 */ /* 0x000fe4000d800000 */
[----:B------:R-:W-:Y:S01]  /*16b0*/  ULDC.64 UR6, c[0x0][0x3d8] ;  /* 0x0000f60000067ab9 */ /* 0x000fe20000000a00 */
[----:B-1----:R-:W-:Y:S01]  /*16c0*/  IMAD.MOV R0, RZ, RZ, -R3 ;  /* 0x000000ffff007224 */ /* 0x002fe200078e0a03 */
[----:B--2---:R-:W-:Y:S01]  /*16d0*/  UIMAD.WIDE.U32 UR4, UR8, UR6, URZ ;  /* 0x00000006080472a5 */ /* 0x004fe2000f8e003f */
[----:B------:R-:W-:Y:S02]  /*16e0*/  IMAD.MOV.U32 R2, RZ, RZ, RZ ;  /* 0x000000ffff027224 */ /* 0x000fe400078e00ff */
[----:B------:R-:W-:Y:S01]  /*16f0*/  IMAD R0, R0, R5, RZ ;  /* 0x0000000500007224 */ /* 0x000fe200078e02ff */
[----:B------:R-:W-:-:S02]  /*1700*/  USEL UR15, UR4, URZ, UP6 ;  /* 0x0000003f040f7287 */ /* 0x000fc4000b000000 */
[----:B------:R-:W-:Y:S01]  /*1710*/  UIMAD UR7, UR8, UR7, UR5 ;  /* 0x00000007080772a4 */ /* 0x000fe2000f8e0205 */
[----:B------:R-:W-:Y:S01]  /*1720*/  IMAD.HI.U32 R0, R3, R0, R2 ;  /* 0x0000000003007227 */ /* 0x000fe200078e0002 */
[----:B------:R-:W-:Y:S02]  /*1730*/  USHF.L.U64.HI UR4, UR34, 0x7, UR40 ;  /* 0x0000000722047899 */ /* 0x000fe40008010228 */
[----:B------:R-:W-:Y:S01]  /*1740*/  USHF.L.U32 UR8, UR34, 0x7, URZ ;  /* 0x0000000722087899 */ /* 0x000fe2000800063f */
[----:B------:R-:W-:Y:S01]  /*1750*/  IMAD.MOV.U32 R2, RZ, RZ, R4 ;  /* 0x000000ffff027224 */ /* 0x000fe200078e0004 */
[----:B------:R-:W-:Y:S02]  /*1760*/  USEL UR5, UR4, URZ, UP1 ;  /* 0x0000003f04057287 */ /* 0x000fe40008800000 */
[----:B------:R-:W-:Y:S01]  /*1770*/  USEL UR4, UR8, URZ, UP1 ;  /* 0x0000003f08047287 */ /* 0x000fe20008800000 */
[----:B------:R-:W-:Y:S02]  /*1780*/  IMAD.HI.U32 R0, R0, R2, RZ ;  /* 0x0000000200007227 */ /* 0x000fe400078e00ff */
[----:B------:R-:W-:-:S02]  /*1790*/  ULDC UR8, c[0x0][0x234] ;  /* 0x00008d0000087ab9 */ /* 0x000fc40000000800 */
[----:B------:R-:W-:Y:S01]  /*17a0*/  IMAD.MOV R3, RZ, RZ, -R0 ;  /* 0x000000ffff037224 */ /* 0x000fe200078e0a00 */
[----:B------:R-:W-:-:S03]  /*17b0*/  UIADD3 UR4, UP1, UR17, UR4, URZ ;  /* 0x0000000411047290 */ /* 0x000fc6000ff3e03f */
[C---:B------:R-:W-:Y:S01]  /*17c0*/  IMAD R2, R5.reuse, R3, R2 ;  /* 0x0000000305027224 */ /* 0x040fe200078e0202 */
[----:B------:R-:W-:Y:S02]  /*17d0*/  UIADD3.X UR6, UR32, UR5, URZ, UP1, !UPT ;  /* 0x0000000520067290 */ /* 0x000fe40008ffe43f */
[----:B------:R-:W-:Y:S02]  /*17e0*/  UIMAD UR5, UR39, UR4, URZ ;  /* 0x00000004270572a4 */ /* 0x000fe4000f8e023f */
[----:B------:R-:W-:Y:S02]  /*17f0*/  ISETP.GT.U32.AND P0, PT, R5, R2, PT ;  /* 0x000000020500720c */ /* 0x000fe40003f04070 */
[----:B------:R-:W-:Y:S02]  /*1800*/  UIMAD UR6, UR38, UR6, UR5 ;  /* 0x00000006260672a4 */ /* 0x000fe4000f8e0205 */
[----:B------:R-:W-:-:S04]  /*1810*/  @UP5 USEL UR5, UR57, UR18, !UP3 ;  /* 0x0000001239055287 */ /* 0x000fc8000d800000 */
[----:B------:R-:W-:Y:S02]  /*1820*/  @UP5 UIMAD UR12, UR36, UR8, UR5 ;  /* 0x00000008240c52a4 */ /* 0x000fe4000f8e0205 */
[----:B------:R-:W-:Y:S02]  /*1830*/  UIMAD.WIDE.U32 UR4, UR38, UR4, URZ ;  /* 0x00000004260472a5 */ /* 0x000fe4000f8e003f */
[----:B------:R-:W-:Y:S01]  /*1840*/  USEL UR8, UR7, URZ, UP6 ;  /* 0x0000003f07087287 */ /* 0x000fe2000b000000 */
[----:B------:R-:W-:Y:S01]  /*1850*/  @!P0 IMAD.IADD R2, R2, 0x1, -R5 ;  /* 0x0000000102028824 */ /* 0x000fe200078e0a05 */
[----:B------:R-:W-:Y:S01]  /*1860*/  @!P0 IADD3 R0, R0, 0x1, RZ ;  /* 0x0000000100008810 */ /* 0x000fe20007ffe0ff */
[----:B------:R-:W-:Y:S01]  /*1870*/  @!UP5 UMOV UR12, UR52 ;  /* 0x00000034000cdc82 */ /* 0x000fe20008000000 */
[----:B------:R-:W-:Y:S01]  /*1880*/  ISETP.LE.AND P0, PT, RZ, UR59, PT ;  /* 0x0000003bff007c0c */ /* 0x000fe2000bf03270 */
[----:B------:R-:W-:Y:S01]  /*1890*/  UIADD3 UR7, UR5, UR6, URZ ;  /* 0x0000000605077290 */ /* 0x000fe2000fffe03f */
        /* <DEDUP_REMOVED lines=13> */
.L_x_390:
[----:B------:R-:W-:Y:S02]  /*1970*/  UMOV UR6, UR53 ;  /* 0x0000003500067c82 */ /* 0x000fe40008000000 */
.L_x_391:
[----:B------:R-:W-:Y:S01]  /*1980*/  UIADD3 UR4, UP4, UP3, UR4, UR48, UR50 ;  /* 0x0000003004047290 */ /* 0x000fe2000fb9e032 */
[----:B------:R-:W1:Y:S01]  /*1990*/  S2R R17, SR_TID.X ;  /* 0x0000000000117919 */ /* 0x000e620000002100 */
[----:B------:R-:W-:Y:S01]  /*19a0*/  IMAD.U32 R10, RZ, RZ, UR11 ;  /* 0x0000000bff0a7e24 */ /* 0x000fe2000f8e00ff */
[----:B------:R-:W-:Y:S01]  /*19b0*/  UMOV UR18, 0x4 ;  /* 0x0000000400127882 */ /* 0x000fe20000000000 */
[----:B------:R-:W-:Y:S01]  /*19c0*/  IMAD.U32 R9, RZ, RZ, UR10 ;  /* 0x0000000aff097e24 */ /* 0x000fe2000f8e00ff */
[----:B------:R-:W-:Y:S01]  /*19d0*/  UIADD3 UR30, UP2, UP1, UR15, UR4, UR16 ;  /* 0x000000040f1e7290 */ /* 0x000fe2000f95e010 */
[----:B------:R-:W-:Y:S01]  /*19e0*/  SHF.R.S32.HI R237, RZ, 0x1f, R236 ;  /* 0x0000001fffed7819 */ /* 0x000fe200000114ec */
[----:B------:R-:W-:Y:S01]  /*19f0*/  UIADD3.X UR4, UR7, UR51, UR56, UP4, UP3 ;  /* 0x0000003307047290 */ /* 0x000fe2000a7e6438 */
[----:B------:R-:W-:Y:S01]  /*1a00*/  IMAD.U32 R8, RZ, RZ, UR17 ;  /* 0x00000011ff087e24 */ /* 0x000fe2000f8e00ff */
[----:B------:R-:W-:Y:S01]  /*1a10*/  ULDC.64 UR10, c[0x0][0x200] ;  /* 0x00008000000a7ab9 */ /* 0x000fe20000000a00 */
[----:B------:R-:W-:Y:S01]  /*1a20*/  BSSY B1, `(.L_x_387) ;  /* 0x000091d000017945 */ /* 0x000fe20003800000 */
[----:B------:R-:W-:-:S03]  /*1a30*/  UIADD3.X UR29, UR8, UR4, UR14, UP2, UP1 ;  /* 0x00000004081d7290 */ /* 0x000fc600097e240e */
[----:B------:R-:W-:Y:S02]  /*1a40*/  ULDC.64 UR4, c[0x0][0x1a8] ;  /* 0x00006a0000047ab9 */ /* 0x000fe40000000a00 */
[----:B------:R-:W-:-:S04]  /*1a50*/  UIMAD UR4, UR60, UR4, URZ ;  /* 0x000000043c0472a4 */ /* 0x000fc8000f8e023f */
[----:B------:R-:W-:-:S03]  /*1a60*/  UIMAD UR14, UR36, UR5, UR4 ;  /* 0x00000005240e72a4 */ /* 0x000fc6000f8e0204 */
[----:B------:R-:W-:Y:S02]  /*1a70*/  ULDC.64 UR4, c[0x0][0x378] ;  /* 0x0000de0000047ab9 */ /* 0x000fe40000000a00 */
[----:B------:R-:W-:Y:S01]  /*1a80*/  UIMAD UR4, UR60, UR4, URZ ;  /* 0x000000043c0472a4 */ /* 0x000fe2000f8e023f */
[----:B-1----:R-:W-:-:S03]  /*1a90*/  SHF.R.S32.HI R18, RZ, 0x1f, R17 ;  /* 0x0000001fff127819 */ /* 0x002fc60000011411 */
[----:B------:R-:W-:Y:S01]  /*1aa0*/  UIMAD UR8, UR36, UR5, UR4 ;  /* 0x00000005240872a4 */ /* 0x000fe2000f8e0204 */
[----:B------:R-:W-:Y:S02]  /*1ab0*/  LEA.HI R2, R18, R17, RZ, 0x3 ;  /* 0x0000001112027211 */ /* 0x000fe400078f18ff */
[----:B------:R-:W-:Y:S02]  /*1ac0*/  ULDC.64 UR4, c[0x0][0x370] ;  /* 0x0000dc0000047ab9 */ /* 0x000fe40000000a00 */
[----:B------:R-:W-:Y:S01]  /*1ad0*/  UIMAD UR4, UR32, UR4, URZ ;  /* 0x00000004200472a4 */ /* 0x000fe2000f8e023f */
[----:B------:R-:W-:-:S03]  /*1ae0*/  SHF.R.S32.HI R2, RZ, 0x3, R2 ;  /* 0x00000003ff027819 */ /* 0x000fc60000011402 */
[----:B------:R-:W-:Y:S01]  /*1af0*/  UIMAD UR7, UR17, UR5, UR4 ;  /* 0x00000005110772a4 */ /* 0x000fe2000f8e0204 */
[----:B------:R-:W-:Y:S01]  /*1b00*/  SHF.R.S32.HI R16, RZ, 0x1f, R2 ;  /* 0x0000001fff107819 */ /* 0x000fe20000011402 */
[----:B------:R-:W-:Y:S01]  /*1b10*/  UIADD3 UR4, UR17, UR12, URZ ;  /* 0x0000000c11047290 */ /* 0x000fe2000fffe03f */
[----:B------:R-:W-:Y:S01]  /*1b20*/  IADD3 R0, P0, R2, UR17, RZ ;  /* 0x0000001102007c10 */ /* 0x000fe2000ff1e0ff */
[----:B------:R-:W-:Y:S02]  /*1b30*/  UIADD3 UR12, UR33, -0x1, URZ ;  /* 0xffffffff210c7890 */ /* 0x000fe4000fffe03f */
[----:B------:R-:W-:Y:S01]  /*1b40*/  UIMAD.WIDE UR4, UR4, UR18, UR10 ;  /* 0x00000012040472a5 */ /* 0x000fe2000f8e020a */
[----:B------:R-:W-:Y:S01]  /*1b50*/  IADD3.X R3, R16, UR32, RZ, P0, !PT ;  /* 0x0000002010037c10 */ /* 0x000fe200087fe4ff */
[----:B------:R-:W-:Y:S01]  /*1b60*/  IMAD.WIDE.U32 R4, R0, c[0x0][0x190], R236 ;  /* 0x0000640000047a25 */ /* 0x000fe200078e00ec */
[----:B------:R-:W-:Y:S02]  /*1b70*/  ULDC.64 UR10, c[0x0][0x3c8] ;  /* 0x0000f200000a7ab9 */ /* 0x000fe40000000a00 */
[----:B------:R-:W-:Y:S01]  /*1b80*/  ULDC UR32, c[0x0][0x2e8] ;  /* 0x0000ba0000207ab9 */ /* 0x000fe20000000800 */
[----:B------:R-:W-:Y:S01]  /*1b90*/  IMAD R3, R3, c[0x0][0x190], RZ ;  /* 0x0000640003037a24 */ /* 0x000fe200078e02ff */
[----:B------:R-:W-:Y:S01]  /*1ba0*/  UMOV UR16, UR4 ;  /* 0x0000000400107c82 */ /* 0x000fe20008000000 */
[----:B------:R-:W-:Y:S01]  /*1bb0*/  IADD3 R6, P0, R4, UR37, RZ ;  /* 0x0000002504067c10 */ /* 0x000fe2000ff1e0ff */
[----:B------:R-:W-:Y:S01]  /*1bc0*/  UIADD3 UR4, UR17, UR6, URZ ;  /* 0x0000000611047290 */ /* 0x000fe2000fffe03f */
[----:B------:R-:W-:Y:S01]  /*1bd0*/  IMAD R0, R0, c[0x0][0x194], R3 ;  /* 0x0000650000007a24 */ /* 0x000fe200078e0203 */
[----:B------:R-:W-:Y:S01]  /*1be0*/  UMOV UR15, UR5 ;  /* 0x00000005000f7c82 */ /* 0x000fe20008000000 */
[----:B------:R-:W-:Y:S01]  /*1bf0*/  LEA.HI R3, R18, R17, RZ, 0x5 ;  /* 0x0000001112037211 */ /* 0x000fe200078f28ff */
[----:B------:R-:W-:Y:S01]  /*1c00*/  UIMAD.WIDE UR4, UR4, UR18, UR10 ;  /* 0x00000012040472a5 */ /* 0x000fe2000f8e020a */
[----:B------:R1:W2:Y:S01]  /*1c10*/  R2UR UR11, R10 ;  /* 0x000000000a0b73c2 */ /* 0x0002a200000e0000 */
[----:B------:R-:W-:-:S02]  /*1c20*/  IADD3.X R7, R5, UR35, R0, P0, !PT ;  /* 0x0000002305077c10 */ /* 0x000fc400087fe400 */
[----:B------:R-:W-:Y:S02]  /*1c30*/  IADD3 R4, P0, R236, UR19, RZ ;  /* 0x00000013ec047c10 */ /* 0x000fe4000ff1e0ff */
[----:B------:R-:W-:Y:S01]  /*1c40*/  LOP3.LUT R0, R3, 0xffffffe0, RZ, 0xc0, !PT ;  /* 0xffffffe003007812 */ /* 0x000fe200078ec0ff */
[----:B------:R-:W-:Y:S01]  /*1c50*/  UMOV UR18, UR4 ;  /* 0x0000000400127c82 */ /* 0x000fe20008000000 */
[----:B------:R-:W-:Y:S01]  /*1c60*/  SHF.R.S32.HI R3, RZ, 0x5, R3 ;  /* 0x00000005ff037819 */ /* 0x000fe20000011403 */
[----:B------:R-:W-:Y:S01]  /*1c70*/  UIADD3 UR4, -UR9, UR13, UR22 ;  /* 0x0000000d09047290 */ /* 0x000fe2000fffe116 */
[----:B------:R-:W-:Y:S01]  /*1c80*/  IADD3.X R5, R237, UR31, RZ, P0, !PT ;  /* 0x0000001fed057c10 */ /* 0x000fe200087fe4ff */
[----:B------:R-:W-:Y:S01]  /*1c90*/  IMAD.IADD R0, R17, 0x1, -R0 ;  /* 0x0000000111007824 */ /* 0x000fe200078e0a00 */
[----:B------:R3:W4:Y:S01]  /*1ca0*/  R2UR UR10, R9 ;  /* 0x00000000090a73c2 */ /* 0x00072200000e0000 */
[----:B------:R-:W-:Y:S02]  /*1cb0*/  UIADD3 UR4, UR4, -UR32, URZ ;  /* 0x8000002004047290 */ /* 0x000fe4000fffe03f */
[----:B------:R-:W-:Y:S01]  /*1cc0*/  IMAD R0, R3, UR49, R0 ;  /* 0x0000003103007c24 */ /* 0x000fe2000f8e0200 */
[----:B------:R-:W-:Y:S01]  /*1cd0*/  UMOV UR17, UR5 ;  /* 0x0000000500117c82 */ /* 0x000fe20008000000 */
[----:B------:R-:W-:Y:S01]  /*1ce0*/  IMAD.WIDE.U32 R4, R8, c[0x0][0x370], R4 ;  /* 0x0000dc0008047a25 */ /* 0x000fe200078e0004 */
[----:B------:R-:W-:-:S02]  /*1cf0*/  USHF.R.S32.HI UR19, URZ, 0x1f, UR4 ;  /* 0x0000001f3f137899 */ /* 0x000fc40008011404 */
[C---:B------:R-:W-:Y:S02]  /*1d00*/  IADD3 R3, P0, R0.reuse, UR30, RZ ;  /* 0x0000001e00037c10 */ /* 0x040fe4000ff1e0ff */
[----:B------:R-:W-:Y:S01]  /*1d10*/  ULEA.HI UR19, UR19, UR4, URZ, 0x6 ;  /* 0x0000000413137291 */ /* 0x000fe2000f8f303f */
[----:B------:R-:W-:Y:S02]  /*1d20*/  IADD3 R5, R5, UR7, RZ ;  /* 0x0000000705057c10 */ /* 0x000fe4000fffe0ff */
[----:B------:R-:W-:Y:S01]  /*1d30*/  LEA.HI.X.SX32 R8, R0, UR29, 0x1, P0 ;  /* 0x0000001d00087c11 */ /* 0x000fe200080f0eff */
[----:B------:R-:W-:Y:S01]  /*1d40*/  USHF.R.S32.HI UR19, URZ, 0x6, UR19 ;  /* 0x000000063f137899 */ /* 0x000fe20008011413 */
[----:B------:R-:W-:Y:S01]  /*1d50*/  IMAD.U32 R0, RZ, RZ, UR36 ;  /* 0x00000024ff007e24 */ /* 0x000fe2000f8e00ff */
[C---:B------:R-:W-:Y:S02]  /*1d60*/  LEA R222, P0, R3.reuse, c[0x0][0x350], 0x2 ;  /* 0x0000d40003de7a11 */ /* 0x040fe400078010ff */
[----:B------:R-:W-:Y:S01]  /*1d70*/  UISETP.LT.AND UP1, UPT, URZ, UR19, UPT ;  /* 0x000000133f00728c */ /* 0x000fe2000bf21270 */
[----:B------:R-:W-:Y:S01]  /*1d80*/  IMAD.WIDE.U32 R4, R0, c[0x0][0x378], R4 ;  /* 0x0000de0000047a25 */ /* 0x000fe200078e0004 */
[----:B------:R-:W-:-:S02]  /*1d90*/  LEA.HI.X R223, R3, c[0x0][0x354], R8, 0x2, P0 ;  /* 0x0000d50003df7a11 */ /* 0x000fc400000f1408 */
[----:B------:R-:W-:Y:S01]  /*1da0*/  USEL UR19, URZ, UR19, !UP1 ;  /* 0x000000133f137287 */ /* 0x000fe2000c800000 */
[----:B------:R-:W-:Y:S01]  /*1db0*/  IMAD.WIDE.U32 R6, R0, c[0x0][0x1a8], R6 ;  /* 0x00006a0000067a25 */ /* 0x000fe200078e0006 */
[----:B------:R-:W-:Y:S02]  /*1dc0*/  IADD3 R5, R5, UR8, RZ ;  /* 0x0000000805057c10 */ /* 0x000fe4000fffe0ff */
[----:B------:R-:W-:Y:S01]  /*1dd0*/  UISETP.GT.AND UP1, UPT, UR33, UR19, UPT ;  /* 0x000000132100728c */ /* 0x000fe2000bf24270 */
[----:B------:R-:W-:Y:S01]  /*1de0*/  IMAD R0, R16, c[0x0][0x370], RZ ;  /* 0x0000dc0010007a24 */ /* 0x000fe200078e02ff */
[----:B-1----:R-:W-:Y:S01]  /*1df0*/  IADD3 R10, R7, UR14, RZ ;  /* 0x0000000e070a7c10 */ /* 0x002fe2000fffe0ff */
[----:B------:R-:W-:Y:S01]  /*1e00*/  IMAD.WIDE.U32 R4, R2, c[0x0][0x370], R4 ;  /* 0x0000dc0002047a25 */ /* 0x000fe200078e0004 */
[----:B------:R-:W-:Y:S02]  /*1e10*/  LEA R234, P3, R6, c[0x0][0x160], 0x1 ;  /* 0x0000580006ea7a11 */ /* 0x000fe400078608ff */
[----:B------:R-:W-:Y:S01]  /*1e20*/  PLOP3.LUT P0, PT, PT, PT, UP1, 0x80, 0x0 ;  /* 0x000000000000781c */ /* 0x000fe20003f0f018 */
[----:B------:R-:W-:Y:S01]  /*1e30*/  IMAD R0, R2, c[0x0][0x374], R0 ;  /* 0x0000dd0002007a24 */ /* 0x000fe200078e0200 */
[----:B------:R-:W-:-:S02]  /*1e40*/  LEA R232, P2, R4, c[0x0][0x330], 0x1 ;  /* 0x0000cc0004e87a11 */ /* 0x000fc400078408ff */
[----:B------:R-:W-:Y:S01]  /*1e50*/  LEA.HI.X R235, R6, c[0x0][0x164], R10, 0x1, P3 ;  /* 0x0000590006eb7a11 */ /* 0x000fe200018f0c0a */
[----:B------:R-:W-:-:S05]  /*1e60*/  IMAD.IADD R3, R5, 0x1, R0 ;  /* 0x0000000105037824 */ /* 0x000fca00078e0200 */
[----:B------:R-:W-:-:S03]  /*1e70*/  LEA.HI.X R233, R4, c[0x0][0x334], R3, 0x1, P2 ;  /* 0x0000cd0004e97a11 */ /* 0x000fc600010f0c03 */
[----:B--234-:R-:W-:Y:S05]  /*1e80*/  @P0 BRA `(.L_x_392) ;  /* 0x00000c9000000947 */ /* 0x01cfea0003800000 */
        /* <DEDUP_REMOVED lines=18> */
.L_x_393:
        /* <DEDUP_REMOVED lines=18> */
.L_x_394:
[----:B------:R-:W-:Y:S01]  /*20d0*/  ULDC.64 UR4, c[0x0][0x3a0] ;  /* 0x0000e80000047ab9 */ /* 0x000fe20000000a00 */
[----:B------:R-:W-:Y:S01]  /*20e0*/  IMAD.U32 R11, RZ, RZ, UR22 ;  /* 0x00000016ff0b7e24 */ /* 0x000fe2000f8e00ff */
[----:B------:R-:W-:Y:S01]  /*20f0*/  UIMAD UR4, UR23, UR4, URZ ;  /* 0x00000004170472a4 */ /* 0x000fe2000f8e023f */
[----:B------:R-:W-:Y:S01]  /*2100*/  BSSY B0, `(.L_x_395) ;  /* 0x000001b000007945 */ /* 0x000fe20003800000 */
[----:B------:R-:W-:Y:S01]  /*2110*/  ULDC.64 UR6, c[0x0][0x3b8] ;  /* 0x0000ee0000067ab9 */ /* 0x000fe20000000a00 */
[----:B------:R-:W-:Y:S01]  /*2120*/  IMAD.WIDE.U32 R4, R11, c[0x0][0x3a0], R236 ;  /* 0x0000e8000b047a25 */ /* 0x000fe200078e00ec */
[----:B------:R-:W-:Y:S02]  /*2130*/  UIMAD UR5, UR22, UR5, UR4 ;  /* 0x00000005160572a4 */ /* 0x000fe4000f8e0204 */
[----:B------:R-:W-:-:S02]  /*2140*/  UIMAD UR4, UR20, -0x80, UR9 ;  /* 0xffffff80140478a4 */ /* 0x000fc4000f8e0209 */
[----:B------:R-:W-:Y:S02]  /*2150*/  IADD3 R4, P0, R4, UR14, RZ ;  /* 0x0000000e04047c10 */ /* 0x000fe4000ff1e0ff */
[----:B------:R-:W-:Y:S01]  /*2160*/  MOV R0, UR5 ;  /* 0x0000000500007c02 */ /* 0x000fe20008000f00 */
[----:B------:R-:W-:Y:S01]  /*2170*/  UIMAD UR5, UR60, UR6, URZ ;  /* 0x000000063c0572a4 */ /* 0x000fe2000f8e023f */
[----:B------:R-:W-:Y:S02]  /*2180*/  ISETP.GE.AND P5, PT, R2, UR4, PT ;  /* 0x0000000402007c0c */ /* 0x000fe4000bfa6270 */
        /* <DEDUP_REMOVED lines=18> */
.L_x_396:
[----:B------:R-:W-:Y:S05]  /*22b0*/  BSYNC B0 ;  /* 0x0000000000007941 */ /* 0x000fea0003800000 */
.L_x_395:
[----:B------:R-:W-:Y:S01]  /*22c0*/  IADD3 R0, R2, 0x20, RZ ;  /* 0x0000002002007810 */ /* 0x000fe20007ffe0ff */
[----:B------:R-:W-:Y:S03]  /*22d0*/  BSSY B0, `(.L_x_397) ;  /* 0x0000011000007945 */ /* 0x000fe60003800000 */
[----:B------:R-:W-:-:S13]  /*22e0*/  ISETP.GE.AND P4, PT, R0, UR4, PT ;  /* 0x0000000400007c0c */ /* 0x000fda000bf86270 */
[----:B------:R-:W-:Y:S05]  /*22f0*/  @P4 BRA `(.L_x_398) ;  /* 0x000000e000004947 */ /* 0x000fea0003800000 */
[----:B------:R-:W-:Y:S02]  /*2300*/  IADD3 R0, P0, R2, 0x20, RZ ;  /* 0x0000002002007810 */ /* 0x000fe40007f1e0ff */
[----:B-1----:R-:W-:Y:S02]  /*2310*/  MOV R7, R3 ;  /* 0x0000000300077202 */ /* 0x002fe40000000f00 */
        /* <DEDUP_REMOVED lines=12> */
.L_x_398:
[----:B------:R-:W-:Y:S05]  /*23e0*/  BSYNC B0 ;  /* 0x0000000000007941 */ /* 0x000fea0003800000 */
.L_x_397:
        /* <DEDUP_REMOVED lines=18> */
.L_x_400:
[----:B------:R-:W-:Y:S05]  /*2510*/  BSYNC B0 ;  /* 0x0000000000007941 */ /* 0x000fea0003800000 */
.L_x_399:
[----:B------:R-:W-:Y:S01]  /*2520*/  IADD3 R0, R2, 0x60, RZ ;  /* 0x0000006002007810 */ /* 0x000fe20007ffe0ff */
[----:B------:R-:W-:Y:S03]  /*2530*/  BSSY B0, `(.L_x_401) ;  /* 0x0000010000007945 */ /* 0x000fe60003800000 */
[----:B------:R-:W-:-:S13]  /*2540*/  ISETP.GE.AND P2, PT, R0, UR4, PT ;  /* 0x0000000400007c0c */ /* 0x000fda000bf46270 */
        /* <DEDUP_REMOVED lines=14> */
.L_x_402:
[----:B------:R-:W-:Y:S05]  /*2630*/  BSYNC B0 ;  /* 0x0000000000007941 */ /* 0x000fea0003800000 */
.L_x_401:
        /* <DEDUP_REMOVED lines=27> */
.L_x_404:
[----:B------:R-:W-:Y:S05]  /*27f0*/  BSYNC B0 ;  /* 0x0000000000007941 */ /* 0x000fea0003800000 */
.L_x_403:
[----:B------:R-:W-:Y:S01]  /*2800*/  BSSY B0, `(.L_x_405) ;  /* 0x0000010000007945 */ /* 0x000fe20003800000 */
        /* <DEDUP_REMOVED lines=15> */
.L_x_406:
[----:B------:R-:W-:Y:S05]  /*2900*/  BSYNC B0 ;  /* 0x0000000000007941 */ /* 0x000fea0003800000 */
.L_x_405:
        /* <DEDUP_REMOVED lines=16> */
.L_x_408:
[----:B------:R-:W-:Y:S05]  /*2a10*/  BSYNC B0 ;  /* 0x0000000000007941 */ /* 0x000fea0003800000 */
.L_x_407:
        /* <DEDUP_REMOVED lines=16> */
.L_x_392:
[----:B------:R-:W-:Y:S01]  /*2b20*/  PLOP3.LUT P0, PT, PT, PT, UP6, 0x80, 0x0 ;  /* 0x000000000000781c */ /* 0x000fe20003f0f068 */
[----:B------:R-:W-:Y:S01]  /*2b30*/  ULEA.HI UR4, UR12, UR12, URZ, 0x1 ;  /* 0x0000000c0c047291 */ /* 0x000fe2000f8f083f */
[----:B------:R-:W-:Y:S01]  /*2b40*/  IMAD.SHL.U32 R0, R247, 0x2, RZ ;  /* 0x00000002f7007824 */ /* 0x000fe200078e00ff */
[----:B------:R-:W-:Y:S02]  /*2b50*/  BSSY B0, `(.L_x_410) ;  /* 0x0000017000007945 */ /* 0x000fe40003800000 */
[----:B------:R-:W-:-:S04]  /*2b60*/  ULOP3.LUT UR4, UR4, 0xfffffffe, URZ, 0xc0, !UPT ;  /* 0xfffffffe04047892 */ /* 0x000fc8000f8ec03f */
[----:B------:R-:W-:-:S04]  /*2b70*/  UIADD3 UR4, UR12, -UR4, URZ ;  /* 0x800000040c047290 */ /* 0x000fc8000fffe03f */
[----:B------:R-:W-:Y:S01]  /*2b80*/  @P0 BAR.SYNC.DEFER_BLOCKING 0x0 ;  /* 0x0000000000000b1d */ /* 0x000fe20000010000 */
[----:B------:R-:W-:Y:S02]  /*2b90*/  UISETP.NE.AND UP0, UPT, UR4, 0x1, UPT ;  /* 0x000000010400788c */ /* 0x000fe4000bf05270 */
[----:B------:R-:W-:-:S06]  /*2ba0*/  UIMAD UR4, UR12, -0x40, UR13 ;  /* 0xffffffc00c0478a4 */ /* 0x000fcc000f8e020d */
[----:B------:R-:W-:-:S13]  /*2bb0*/  ISETP.GE.AND P2, PT, R2, UR4, PT ;  /* 0x0000000402007c0c */ /* 0x000fda000bf46270 */
        /* <DEDUP_REMOVED lines=16> */
.L_x_411:
[----:B------:R-:W-:Y:S05]  /*2cc0*/  BSYNC B0 ;  /* 0x0000000000007941 */ /* 0x000fea0003800000 */
.L_x_410:
        /* <DEDUP_REMOVED lines=29> */
.L_x_413:
[----:B------:R-:W-:Y:S05]  /*2ea0*/  BSYNC B0 ;  /* 0x0000000000007941 */ /* 0x000fea0003800000 */
.L_x_412:
        /* <DEDUP_REMOVED lines=15> */
.L_x_415:
        /* <DEDUP_REMOVED lines=19> */
.L_x_416:
[----:B------:R-:W-:Y:S05]  /*30d0*/  BSYNC B0 ;  /* 0x0000000000007941 */ /* 0x000fea0003800000 */
.L_x_414:
        /* <DEDUP_REMOVED lines=14> */
.L_x_418:
        /* <DEDUP_REMOVED lines=27> */
.L_x_419:
[----:B------:R-:W-:Y:S05]  /*3370*/  BSYNC B0 ;  /* 0x0000000000007941 */ /* 0x000fea0003800000 */
.L_x_417:
[C---:B------:R-:W-:Y:S01]  /*3380*/  IADD3 R3, R246.reuse, 0x28, RZ ;  /* 0x00000028f6037810 */ /* 0x040fe20007ffe0ff */
[----:B------:R-:W-:Y:S01]  /*3390*/  IMAD.MOV.U32 R244, RZ, RZ, 0x7f800000 ;  /* 0x7f800000fff47424 */ /* 0x000fe200078e00ff */
[C---:B-1----:R-:W-:Y:S01]  /*33a0*/  IADD3 R4, R246.reuse, 0x20, RZ ;  /* 0x00000020f6047810 */ /* 0x042fe20007ffe0ff */
[----:B------:R-:W-:Y:S01]  /*33b0*/  ULDC.64 UR6, c[0x0][0x198] ;  /* 0x0000660000067ab9 */ /* 0x000fe20000000a00 */
[----:B------:R-:W-:Y:S01]  /*33c0*/  ISETP.GE.AND P3, PT, R3, UR4, PT ;  /* 0x0000000403007c0c */ /* 0x000fe2000bf66270 */
[----:B------:R-:W-:Y:S01]  /*33d0*/  IMAD.MOV.U32 R245, RZ, RZ, 0x7f800000 ;  /* 0x7f800000fff57424 */ /* 0x000fe200078e00ff */
[----:B------:R-:W-:Y:S01]  /*33e0*/  IADD3 R5, R246, 0x8, RZ ;  /* 0x00000008f6057810 */ /* 0x000fe20007ffe0ff */
[----:B------:R-:W-:Y:S01]  /*33f0*/  IMAD.MOV.U32 R242, RZ, RZ, 0x7f800000 ;  /* 0x7f800000fff27424 */ /* 0x000fe200078e00ff */
[----:B------:R-:W-:Y:S01]  /*3400*/  ISETP.GE.AND P4, PT, R4, UR4, PT ;  /* 0x0000000404007c0c */ /* 0x000fe2000bf86270 */
[C---:B------:R-:W-:Y:S01]  /*3410*/  IMAD.SHL.U32 R4, R246.reuse, 0x4, RZ ;  /* 0x00000004f6047824 */ /* 0x040fe200078e00ff */
[----:B------:R-:W-:Y:S01]  /*3420*/  ISETP.GE.AND P6, PT, R246, UR4, PT ;  /* 0x00000004f6007c0c */ /* 0x000fe2000bfc6270 */
[----:B------:R-:W-:Y:S01]  /*3430*/  UIMAD UR5, UR23, UR6, URZ ;  /* 0x00000006170572a4 */ /* 0x000fe2000f8e023f */
[----:B------:R-:W-:Y:S01]  /*3440*/  SHF.R.S32.HI R15, RZ, 0x1f, R246 ;  /* 0x0000001fff0f7819 */ /* 0x000fe200000114f6 */
[----:B------:R-:W-:Y:S01]  /*3450*/  IMAD.MOV.U32 R243, RZ, RZ, 0x7f800000 ;  /* 0x7f800000fff37424 */ /* 0x000fe200078e00ff */
[----:B------:R-:W-:Y:S01]  /*3460*/  ISETP.GE.AND P5, PT, R5, UR4, PT ;  /* 0x0000000405007c0c */ /* 0x000fe2000bfa6270 */
[----:B------:R-:W-:Y:S01]  /*3470*/  IMAD.U32 R12, RZ, RZ, UR22 ;  /* 0x00000016ff0c7e24 */ /* 0x000fe2000f8e00ff */
[----:B------:R-:W-:Y:S01]  /*3480*/  SHF.R.S32.HI R5, RZ, 0x1f, R3 ;  /* 0x0000001fff057819 */ /* 0x000fe20000011403 */
[----:B------:R-:W-:Y:S01]  /*3490*/  UIMAD UR5, UR22, UR7, UR5 ;  /* 0x00000007160572a4 */ /* 0x000fe2000f8e0205 */
[----:B------:R-:W-:-:S02]  /*34a0*/  @!P3 LEA R6, P0, R3, UR16, 0x2 ;  /* 0x000000100306bc11 */ /* 0x000fc4000f8010ff */
[----:B------:R-:W-:Y:S02]  /*34b0*/  IADD3 R4, P2, R4, UR16, RZ ;  /* 0x0000001004047c10 */ /* 0x000fe4000ff5e0ff */
[----:B------:R-:W-:Y:S01]  /*34c0*/  SHF.L.U64.HI R8, R246, 0x2, R15 ;  /* 0x00000002f6087819 */ /* 0x000fe2000001020f */
[----:B------:R-:W-:Y:S01]  /*34d0*/  UIMAD UR4, UR20, -0x80, UR9 ;  /* 0xffffff80140478a4 */ /* 0x000fe2000f8e0209 */
[----:B------:R-:W-:Y:S01]  /*34e0*/  @!P3 LEA.HI.X R7, R3, UR15, R5, 0x2, P0 ;  /* 0x0000000f0307bc11 */ /* 0x000fe200080f1405 */
[----:B------:R-:W-:Y:S01]  /*34f0*/  IMAD.U32 R9, RZ, RZ, UR5 ;  /* 0x00000005ff097e24 */ /* 0x000fe2000f8e00ff */
[----:B------:R-:W-:-:S03]  /*3500*/  IADD3.X R5, R8, UR15, RZ, P2, !PT ;  /* 0x0000000f08057c10 */ /* 0x000fc600097fe4ff */
[----:B------:R1:W5:Y:S04]  /*3510*/  @!P3 LDG.E R243, [R6.64] ;  /* 0x0000000a06f3b981 */ /* 0x000368000c1e1900 */
[----:B------:R2:W5:Y:S01]  /*3520*/  @!P6 LDG.E R244, [R4.64] ;  /* 0x0000000a04f4e981 */ /* 0x000562000c1e1900 */
[----:B------:R-:W-:-:S03]  /*3530*/  ISETP.GE.AND P6, PT, R2, UR4, PT ;  /* 0x0000000402007c0c */ /* 0x000fc6000bfc6270 */
[----:B------:R2:W5:Y:S04]  /*3540*/  @!P5 LDG.E R245, [R4.64+0x20] ;  /* 0x0000200a04f5d981 */ /* 0x000568000c1e1900 */
[----:B------:R2:W5:Y:S06]  /*3550*/  @!P4 LDG.E R242, [R4.64+0x80] ;  /* 0x0000800a04f2c981 */ /* 0x00056c000c1e1900 */
[----:B------:R3:W-:Y:S04]  /*3560*/  @P6 STS.128 [R0+0xc000], RZ ;  /* 0x00c000ff00006388 */ /* 0x0007e80000000c00 */
[----:B------:R3:W-:Y:S01]  /*3570*/  @P6 STS.128 [R0+0x10000], RZ ;  /* 0x010000ff00006388 */ /* 0x0007e20000000c00 */
[----:B------:R-:W-:-:S02]  /*3580*/  IMAD R3, R13, c[0x0][0x1b0], RZ ;  /* 0x00006c000d037a24 */ /* 0x000fc400078e02ff */
[----:B--2---:R-:W-:-:S05]  /*3590*/  IMAD.WIDE.U32 R4, R12, c[0x0][0x198], R236 ;  /* 0x000066000c047a25 */ /* 0x004fca00078e00ec */
[----:B-1----:R-:W-:-:S04]  /*35a0*/  IADD3 R6, P0, R4, UR24, RZ ;  /* 0x0000001804067c10 */ /* 0x002fc8000ff1e0ff */
[----:B------:R-:W-:Y:S01]  /*35b0*/  IADD3.X R7, R5, UR26, R9, P0, !PT ;  /* 0x0000001a05077c10 */ /* 0x000fe200087fe409 */
[C---:B------:R-:W-:Y:S01]  /*35c0*/  IMAD R3, R11.reuse, c[0x0][0x1b4], R3 ;  /* 0x00006d000b037a24 */ /* 0x040fe200078e0203 */
[----:B------:R-:W-:Y:S03]  /*35d0*/  BSSY B0, `(.L_x_420) ;  /* 0x000001b000007945 */ /* 0x000fe60003800000 */
        /* <DEDUP_REMOVED lines=26> */
.L_x_421:
[----:B---3--:R-:W-:Y:S05]  /*3780*/  BSYNC B0 ;  /* 0x0000000000007941 */ /* 0x008fea0003800000 */
.L_x_420:
        /* <DEDUP_REMOVED lines=30> */
.L_x_423:
[----:B------:R-:W-:Y:S05]  /*3970*/  BSYNC B0 ;  /* 0x0000000000007941 */ /* 0x000fea0003800000 */
.L_x_422:
        /* <DEDUP_REMOVED lines=31> */
.L_x_425:
[----:B------:R-:W-:Y:S05]  /*3b70*/  BSYNC B0 ;  /* 0x0000000000007941 */ /* 0x000fea0003800000 */
.L_x_424:
        /* <DEDUP_REMOVED lines=30> */
.L_x_427:
[----:B------:R-:W-:Y:S05]  /*3d60*/  BSYNC B0 ;  /* 0x0000000000007941 */ /* 0x000fea0003800000 */
.L_x_426:
        /* <DEDUP_REMOVED lines=38> */
.L_x_429:
[----:B-1----:R-:W-:Y:S05]  /*3fd0*/  BSYNC B0 ;  /* 0x0000000000007941 */ /* 0x002fea0003800000 */
.L_x_428:
        /* <DEDUP_REMOVED lines=29> */
.L_x_431:
[----:B------:R-:W-:Y:S05]  /*41b0*/  BSYNC B0 ;  /* 0x0000000000007941 */ /* 0x000fea0003800000 */
.L_x_430:
        /* <DEDUP_REMOVED lines=29> */
.L_x_433:
[----:B------:R-:W-:Y:S05]  /*4390*/  BSYNC B0 ;  /* 0x0000000000007941 */ /* 0x000fea0003800000 */
.L_x_432:
        /* <DEDUP_REMOVED lines=28> */
.L_x_435:
[----:B------:R-:W-:Y:S05]  /*4560*/  BSYNC B0 ;  /* 0x0000000000007941 */ /* 0x000fea0003800000 */
.L_x_434:
[----:B-1234-:R-:W-:Y:S01]  /*4570*/  LEA.HI R0, R18, R17, RZ, 0x4 ;  /* 0x0000001112007211 */ /* 0x01efe200078f20ff */
[----:B------:R-:W0:Y:S01]  /*4580*/  LDGDEPBAR ;  /* 0x00000000000079af */ /* 0x000e220000000000 */
[----:B------:R-:W-:Y:S01]  /*4590*/  IMAD.MOV.U32 R204, RZ, RZ, 0x40 ;  /* 0x00000040ffcc7424 */ /* 0x000fe200078e00ff */
[----:B------:R-:W-:Y:S01]  /*45a0*/  CS2R R158, SRZ ;  /* 0x00000000009e7805 */ /* 0x000fe2000001ff00 */
[----:B------:R-:W-:Y:S01]  /*45b0*/  LOP3.LUT R0, R0, 0xfffffff0, RZ, 0xc0, !PT ;  /* 0xfffffff000007812 */ /* 0x000fe200078ec0ff */
[----:B------:R-:W-:Y:S01]  /*45c0*/  IMAD.MOV.U32 R251, RZ, RZ, 0x40 ;  /* 0x00000040fffb7424 */ /* 0x000fe200078e00ff */
[----:B------:R-:W-:Y:S01]  /*45d0*/  CS2R R156, SRZ ;  /* 0x00000000009c7805 */ /* 0x000fe2000001ff00 */
[----:B------:R-:W-:Y:S01]  /*45e0*/  IMAD.MOV.U32 R230, RZ, RZ, R224 ;  /* 0x000000ffffe67224 */ /* 0x000fe200078e00e0 */
[----:B------:R-:W-:Y:S01]  /*45f0*/  CS2R R162, SRZ ;  /* 0x0000000000a27805 */ /* 0x000fe2000001ff00 */
[----:B------:R-:W-:Y:S01]  /*4600*/  IMAD.IADD R0, R17, 0x1, -R0 ;  /* 0x0000000111007824 */ /* 0x000fe200078e0a00 */
[----:B------:R-:W-:Y:S01]  /*4610*/  CS2R R160, SRZ ;  /* 0x0000000000a07805 */ /* 0x000fe2000001ff00 */
[----:B------:R-:W-:Y:S01]  /*4620*/  CS2R R154, SRZ ;  /* 0x00000000009a7805 */ /* 0x000fe2000001ff00 */
        /* <DEDUP_REMOVED lines=24> */
[----:B------:R-:W-:Y:S01]  /*47b0*/  IADD3 R0, R221, 0x2000, RZ ;  /* 0x00002000dd007810 */ /* 0x000fe20007ffe0ff */
[----:B------:R-:W-:Y:S01]  /*47c0*/  CS2R R118, SRZ ;  /* 0x0000000000767805 */ /* 0x000fe2000001ff00 */
[----:B------:R-:W-:Y:S01]  /*47d0*/  SEL R2, R2, R219, !P1 ;  /* 0x000000db02027207 */ /* 0x000fe20004800000 */
[----:B------:R-:W-:Y:S01]  /*47e0*/  CS2R R116, SRZ ;  /* 0x0000000000747805 */ /* 0x000fe2000001ff00 */
[----:B------:R-:W-:Y:S01]  /*47f0*/  SEL R0, R0, R221, !P1 ;  /* 0x000000dd00007207 */ /* 0x000fe20004800000 */
[----:B------:R-:W-:Y:S01]  /*4800*/  CS2R R110, SRZ ;  /* 0x00000000006e7805 */ /* 0x000fe2000001ff00 */
[----:B------:R-:W-:Y:S01]  /*4810*/  CS2R R108, SRZ ;  /* 0x00000000006c7805 */ /* 0x000fe2000001ff00 */
[----:B------:R-:W-:Y:S01]  /*4820*/  CS2R R114, SRZ ;  /* 0x0000000000727805 */ /* 0x000fe2000001ff00 */
[----:B------:R-:W-:Y:S01]  /*4830*/  CS2R R112, SRZ ;  /* 0x0000000000707805 */ /* 0x000fe2000001ff00 */
[----:B------:R-:W-:Y:S01]  /*4840*/  IMAD.SHL.U32 R212, R0, 0x2, RZ ;  /* 0x0000000200d47824 */ /* 0x000fe200078e00ff */
[----:B------:R-:W-:Y:S01]  /*4850*/  IADD3 R0, R246, -0x40, RZ ;  /* 0xffffffc0f6007810 */ /* 0x000fe20007ffe0ff */
        /* <DEDUP_REMOVED lines=36> */
[----:B------:R-:W-:Y:S01]  /*4aa0*/  IMAD.SHL.U32 R213, R2, 0x2, RZ ;  /* 0x0000000202d57824 */ /* 0x000fe200078e00ff */
[----:B------:R-:W-:Y:S01]  /*4ab0*/  SEL R220, R220, 0xffffffe0, !P0 ;  /* 0xffffffe0dcdc7807 */ /* 0x000fe20004000000 */
[----:B------:R-:W-:Y:S01]  /*4ac0*/  IMAD.SHL.U32 R249, R246, 0x4, RZ ;  /* 0x00000004f6f97824 */ /* 0x000fe200078e00ff */
[----:B------:R-:W-:Y:S01]  /*4ad0*/  SEL R204, R204, 0xffffffc0, !P2 ;  /* 0xffffffc0cccc7807 */ /* 0x000fe20005000000 */
[----:B------:R-:W-:Y:S01]  /*4ae0*/  IMAD.SHL.U32 R218, R219, 0x2, RZ ;  /* 0x00000002dbda7824 */ /* 0x000fe200078e00ff */
[----:B------:R-:W-:Y:S01]  /*4af0*/  SEL R251, R251, 0xffffffc0, !P2 ;  /* 0xffffffc0fbfb7807 */ /* 0x000fe20005000000 */
[----:B------:R-:W-:Y:S01]  /*4b00*/  IMAD.SHL.U32 R248, R0, 0x4, RZ ;  /* 0x0000000400f87824 */ /* 0x000fe200078e00ff */
[----:B------:R-:W-:Y:S01]  /*4b10*/  SHF.L.U64.HI R250, R246, 0x2, R15 ;  /* 0x00000002f6fa7819 */ /* 0x000fe2000001020f */
[----:B------:R-:W-:-:S02]  /*4b20*/  ULDC UR14, c[0x0][0x2e4] ;  /* 0x0000b900000e7ab9 */ /* 0x000fc40000000800 */
.L_x_440:
[----:B------:R-:W0:Y:S01]  /*4b30*/  LDGDEPBAR ;  /* 0x00000000000079af */ /* 0x000e220000000000 */
[----:B------:R-:W-:Y:S01]  /*4b40*/  IMAD.IADD R0, R213, 0x1, R220 ;  /* 0x00000001d5007824 */ /* 0x000fe200078e02dc */
[----:B------:R-:W-:Y:S01]  /*4b50*/  IADD3 R2, P0, R249, UR18, RZ ;  /* 0x00000012f9027c10 */ /* 0x000fe2000ff1e0ff */
[----:B------:R-:W-:Y:S02]  /*4b60*/  USHF.L.U32 UR7, UR20, 0x7, URZ ;  /* 0x0000000714077899 */ /* 0x000fe4000800063f */
[----:B------:R-:W-:Y:S01]  /*4b70*/  USHF.L.U32 UR8, UR12, 0x6, URZ ;  /* 0x000000060c087899 */ /* 0x000fe2000800063f */
[----:B------:R-:W-:Y:S01]  /*4b80*/  IADD3.X R3, R250, UR17, RZ, P0, !PT ;  /* 0x00000011fa037c10 */ /* 0x000fe200087fe4ff */
[----:B------:R-:W-:Y:S02]  /*4b90*/  UIADD3 UR5, UR7, UR13, URZ ;  /* 0x0000000d07057290 */ /* 0x000fe4000fffe03f */
[----:B------:R-:W-:Y:S02]  /*4ba0*/  ULDC UR6, c[0x0][0x2e4] ;  /* 0x0000b90000067ab9 */ /* 0x000fe40000000800 */
[----:B------:R-:W-:Y:S04]  /*4bb0*/  UIADD3 UR4, -UR9, 0x80, UR5 ;  /* 0x0000008009047890 */ /* 0x000fe8000fffe105 */
[----:B------:R-:W-:Y:S04]  /*4bc0*/  UIADD3 UR4, UR4, -UR43, URZ ;  /* 0x8000002b04047290 */ /* 0x000fe8000fffe03f */
[----:B------:R-:W-:Y:S01]  /*4bd0*/  UISETP.GE.AND UP0, UPT, UR8, UR4, UPT ;  /* 0x000000040800728c */ /* 0x000fe2000bf06270 */
[----:B------:R-:W-:Y:S04]  /*4be0*/  DEPBAR.LE SB0, 0x0 ;  /* 0x000080000000791a */ /* 0x000fe80000000000 */
[----:B------:R-:W-:Y:S01]  /*4bf0*/  BAR.SYNC.DEFER_BLOCKING 0x0 ;  /* 0x0000000000007b1d */ /* 0x000fe20000010000 */
[----:B------:R-:W-:Y:S05]  /*4c00*/  PLOP3.LUT P0, PT, PT, PT, UP0, 0x80, 0x0 ;  /* 0x000000000000781c */ /* 0x000fea0003f0f008 */
[----:B------:R-:W-:Y:S06]  /*4c10*/  LDSM.16.M88.4 R32, [R213] ;  /* 0x00000000d520783b */ /* 0x000fec0000000200 */
[----:B------:R-:W1:Y:S06]  /*4c20*/  LDSM.16.M88.4 R16, [R214+0xc000] ;  /* 0x00c00000d610783b */ /* 0x000e6c0000000200 */
[----:B------:R-:W2:Y:S06]  /*4c30*/  LDSM.16.M88.4 R28, [R213+0x1000] ;  /* 0x00100000d51c783b */ /* 0x000eac0000000200 */
[----:B------:R-:W3:Y:S06]  /*4c40*/  LDSM.16.M88.4 R164, [R214+0xc800] ;  /* 0x00c80000d6a4783b */ /* 0x000eec0000000200 */
[----:B------:R-:W-:Y:S06]  /*4c50*/  LDSM.16.M88.4 R168, [R0] ;  /* 0x0000000000a8783b */ /* 0x000fec0000000200 */
[----:B------:R-:W4:Y:S06]  /*4c60*/  LDSM.16.M88.4 R172, [R215+0xc000] ;  /* 0x00c00000d7ac783b */ /* 0x000f2c0000000200 */
[----:B------:R-:W3:Y:S06]  /*4c70*/  LDSM.16.M88.4 R176, [R0+0x1000] ;  /* 0x0010000000b0783b */ /* 0x000eec0000000200 */
[----:B------:R-:W4:Y:S01]  /*4c80*/  LDSM.16.M88.4 R180, [R215+0xc800] ;  /* 0x00c80000d7b4783b */ /* 0x000f220000000200 */
[-C--:B-1----:R-:W-:Y:S05]  /*4c90*/  HMMA.16816.F32 R4, R32, R16.reuse, RZ ;  /* 0x000000102004723c */ /* 0x082fea00000018ff */
[----:B------:R-:W-:Y:S03]  /*4ca0*/  LDSM.16.M88.4 R188, [R217+0xc000] ;  /* 0x00c00000d9bc783b */ /* 0x000fe60000000200 */
[C---:B--2---:R-:W-:Y:S03]  /*4cb0*/  HMMA.16816.F32 R8, R28.reuse, R16, RZ ;  /* 0x000000101c08723c */ /* 0x044fe600000018ff */
[----:B------:R-:W-:Y:S06]  /*4cc0*/  LDSM.16.M88.4 R200, [R217+0x10800] ;  /* 0x01080000d9c8783b */ /* 0x000fec0000000200 */
[----:B-----5:R1:W5:Y:S01]  /*4cd0*/  LDG.E R207, [R2.64] ;  /* 0x0000000a02cf7981 */ /* 0x020362000c1e1900 */
[-C--:B------:R-:W-:Y:S05]  /*4ce0*/  HMMA.16816.F32 R12, R28, R18.reuse, RZ ;  /* 0x000000121c0c723c */ /* 0x080fea00000018ff */
[----:B------:R1:W5:Y:S03]  /*4cf0*/  LDG.E R225, [R2.64+0x20] ;  /* 0x0000200a02e17981 */ /* 0x000366000c1e1900 */
[C---:B------:R-:W-:Y:S03]  /*4d00*/  HMMA.16816.F32 R16, R32.reuse, R18, RZ ;  /* 0x000000122010723c */ /* 0x040fe600000018ff */
[----:B------:R1:W5:Y:S05]  /*4d10*/  LDG.E R206, [R2.64+0x80] ;  /* 0x0000800a02ce7981 */ /* 0x00036a000c1e1900 */
[-C--:B---3--:R-:W-:Y:S01]  /*4d20*/  HMMA.16816.F32 R20, R32, R164.reuse, RZ ;  /* 0x000000a42014723c */ /* 0x088fe200000018ff */
[----:B------:R1:W5:Y:S07]  /*4d30*/  LDG.E R205, [R2.64+0xa0] ;  /* 0x0000a00a02cd7981 */ /* 0x00036e000c1e1900 */
[C---:B------:R-:W-:Y:S08]  /*4d40*/  HMMA.16816.F32 R24, R28.reuse, R164, RZ ;  /* 0x000000a41c18723c */ /* 0x040ff000000018ff */
[-C--:B------:R-:W-:Y:S08]  /*4d50*/  HMMA.16816.F32 R28, R28, R166.reuse, RZ ;  /* 0x000000a61c1c723c */ /* 0x080ff000000018ff */
[----:B------:R-:W-:Y:S01]  /*4d60*/  HMMA.16816.F32 R32, R32, R166, RZ ;  /* 0x000000a62020723c */ /* 0x000fe200000018ff */
[----:B------:R-:W-:Y:S03]  /*4d70*/  LDSM.16.M88.4 R164, [R217+0xc800] ;  /* 0x00c80000d9a4783b */ /* 0x000fe60000000200 */
[--C-:B-1----:R-:W-:Y:S02]  /*4d80*/  IMAD.IADD R3, R213, 0x1, R204.reuse ;  /* 0x00000001d5037824 */ /* 0x102fe400078e02cc */
[----:B------:R-:W-:Y:S02]  /*4d90*/  IMAD.IADD R2, R0, 0x1, R204 ;  /* 0x0000000100027824 */ /* 0x000fe400078e02cc */
[-C--:B----4-:R-:W-:Y:S01]  /*4da0*/  HMMA.16816.F32 R4, R168, R172.reuse, R4 ;  /* 0x000000aca804723c */ /* 0x090fe20000001804 */
[----:B------:R-:W1:Y:S06]  /*4db0*/  LDSM.16.M88.4 R184, [R3] ;  /* 0x0000000003b8783b */ /* 0x000e6c0000000200 */
[----:B------:R-:W2:Y:S01]  /*4dc0*/  LDSM.16.M88.4 R192, [R3+0x1000] ;  /* 0x0010000003c0783b */ /* 0x000ea20000000200 */
[C---:B------:R-:W-:Y:S05]  /*4dd0*/  HMMA.16816.F32 R8, R176.reuse, R172, R8 ;  /* 0x000000acb008723c */ /* 0x040fea0000001808 */
[----:B------:R-:W-:Y:S03]  /*4de0*/  LDSM.16.M88.4 R196, [R2+0x1000] ;  /* 0x0010000002c4783b */ /* 0x000fe60000000200 */
[-C--:B------:R-:W-:Y:S08]  /*4df0*/  HMMA.16816.F32 R12, R176, R174.reuse, R12 ;  /* 0x000000aeb00c723c */ /* 0x080ff0000000180c */
[C---:B------:R-:W-:Y:S01]  /*4e00*/  HMMA.16816.F32 R16, R168.reuse, R174, R16 ;  /* 0x000000aea810723c */ /* 0x040fe20000001810 */
[----:B------:R-:W-:Y:S07]  /*4e10*/  LDSM.16.M88.4 R172, [R2] ;  /* 0x0000000002ac783b */ /* 0x000fee0000000200 */
[-C--:B------:R-:W-:Y:S08]  /*4e20*/  HMMA.16816.F32 R20, R168, R180.reuse, R20 ;  /* 0x000000b4a814723c */ /* 0x080ff00000001814 */
[C---:B------:R-:W-:Y:S08]  /*4e30*/  HMMA.16816.F32 R24, R176.reuse, R180, R24 ;  /* 0x000000b4b018723c */ /* 0x040ff00000001818 */
[-C--:B------:R-:W-:Y:S01]  /*4e40*/  HMMA.16816.F32 R28, R176, R182.reuse, R28 ;  /* 0x000000b6b01c723c */ /* 0x080fe2000000181c */
[----:B------:R-:W3:Y:S07]  /*4e50*/  LDSM.16.M88.4 R176, [R216+0xc000] ;  /* 0x00c00000d8b0783b */ /* 0x000eee0000000200 */
[----:B------:R-:W-:Y:S01]  /*4e60*/  HMMA.16816.F32 R32, R168, R182, R32 ;  /* 0x000000b6a820723c */ /* 0x000fe20000001820 */
[----:B------:R-:W4:Y:S06]  /*4e70*/  LDSM.16.M88.4 R168, [R216+0xc800] ;  /* 0x00c80000d8a8783b */ /* 0x000f2c0000000200 */
[----:B------:R-:W-:Y:S01]  /*4e80*/  LDSM.16.M88.4 R180, [R213+0x2000] ;  /* 0x00200000d5b4783b */ /* 0x000fe20000000200 */
[-C--:B-1----:R-:W-:Y:S08]  /*4e90*/  HMMA.16816.F32 R4, R184, R188.reuse, R4 ;  /* 0x000000bcb804723c */ /* 0x082ff00000001804 */
[C---:B--2---:R-:W-:Y:S08]  /*4ea0*/  HMMA.16816.F32 R8, R192.reuse, R188, R8 ;  /* 0x000000bcc008723c */ /* 0x044ff00000001808 */
[-C--:B------:R-:W-:Y:S08]  /*4eb0*/  HMMA.16816.F32 R12, R192, R190.reuse, R12 ;  /* 0x000000bec00c723c */ /* 0x080ff0000000180c */
[C---:B------:R-:W-:Y:S01]  /*4ec0*/  HMMA.16816.F32 R16, R184.reuse, R190, R16 ;  /* 0x000000beb810723c */ /* 0x040fe20000001810 */
[----:B------:R-:W1:Y:S07]  /*4ed0*/  LDSM.16.M88.4 R188, [R214+0x10000] ;  /* 0x01000000d6bc783b */ /* 0x000e6e0000000200 */
[-C--:B------:R-:W-:Y:S08]  /*4ee0*/  HMMA.16816.F32 R20, R184, R164.reuse, R20 ;  /* 0x000000a4b814723c */ /* 0x080ff00000001814 */
[C---:B------:R-:W-:Y:S08]  /*4ef0*/  HMMA.16816.F32 R24, R192.reuse, R164, R24 ;  /* 0x000000a4c018723c */ /* 0x040ff00000001818 */
[-C--:B------:R-:W-:Y:S01]  /*4f00*/  HMMA.16816.F32 R28, R192, R166.reuse, R28 ;  /* 0x000000a6c01c723c */ /* 0x080fe2000000181c */
[----:B------:R-:W2:Y:S07]  /*4f10*/  LDSM.16.M88.4 R192, [R213+0x3000] ;  /* 0x00300000d5c0783b */ /* 0x000eae0000000200 */
[----:B------:R-:W-:Y:S01]  /*4f20*/  HMMA.16816.F32 R32, R184, R166, R32 ;  /* 0x000000a6b820723c */ /* 0x000fe20000001820 */
[----:B------:R-:W1:Y:S06]  /*4f30*/  LDSM.16.M88.4 R164, [R214+0x10800] ;  /* 0x01080000d6a4783b */ /* 0x000e6c0000000200 */
[----:B------:R-:W-:Y:S01]  /*4f40*/  LDSM.16.M88.4 R184, [R215+0x10000] ;  /* 0x01000000d7b8783b */ /* 0x000fe20000000200 */
[-C--:B---3--:R-:W-:Y:S08]  /*4f50*/  HMMA.16816.F32 R4, R172, R176.reuse, R4 ;  /* 0x000000b0ac04723c */ /* 0x088ff00000001804 */
[C---:B------:R-:W-:Y:S08]  /*4f60*/  HMMA.16816.F32 R8, R196.reuse, R176, R8 ;  /* 0x000000b0c408723c */ /* 0x040ff00000001808 */
[-C--:B------:R-:W-:Y:S08]  /*4f70*/  HMMA.16816.F32 R12, R196, R178.reuse, R12 ;  /* 0x000000b2c40c723c */ /* 0x080ff0000000180c */
[C---:B------:R-:W-:Y:S01]  /*4f80*/  HMMA.16816.F32 R16, R172.reuse, R178, R16 ;  /* 0x000000b2ac10723c */ /* 0x040fe20000001810 */
[----:B------:R-:W3:Y:S07]  /*4f90*/  LDSM.16.M88.4 R176, [R0+0x2000] ;  /* 0x0020000000b0783b */ /* 0x000eee0000000200 */
[-C--:B----4-:R-:W-:Y:S08]  /*4fa0*/  HMMA.16816.F32 R20, R172, R168.reuse, R20 ;  /* 0x000000a8ac14723c */ /* 0x090ff00000001814 */
[C---:B------:R-:W-:Y:S08]  /*4fb0*/  HMMA.16816.F32 R24, R196.reuse, R168, R24 ;  /* 0x000000a8c418723c */ /* 0x040ff00000001818 */
[-C--:B------:R-:W-:Y:S01]  /*4fc0*/  HMMA.16816.F32 R28, R196, R170.reuse, R28 ;  /* 0x000000aac41c723c */ /* 0x080fe2000000181c */
[----:B------:R-:W4:Y:S07]  /*4fd0*/  LDSM.16.M88.4 R196, [R0+0x3000] ;  /* 0x0030000000c4783b */ /* 0x000f2e0000000200 */
[----:B------:R-:W-:Y:S01]  /*4fe0*/  HMMA.16816.F32 R32, R172, R170, R32 ;  /* 0x000000aaac20723c */ /* 0x000fe20000001820 */
[----:B------:R-:W3:Y:S06]  /*4ff0*/  LDSM.16.M88.4 R168, [R215+0x10800] ;  /* 0x01080000d7a8783b */ /* 0x000eec0000000200 */
        /* <DEDUP_REMOVED lines=11> */
[----:B------:R-:W-:Y:S06]  /*50b0*/  LDSM.16.M88.4 R164, [R2+0x2000] ;  /* 0x0020000002a4783b */ /* 0x000fec0000000200 */
[----:B------:R-:W1:Y:S01]  /*50c0*/  LDSM.16.M88.4 R180, [R216+0x10000] ;  /* 0x01000000d8b4783b */ /* 0x000e620000000200 */
[-C--:B---3--:R-:W-:Y:S08]  /*50d0*/  HMMA.16816.F32 R4, R176, R184.reuse, R4 ;  /* 0x000000b8b004723c */ /* 0x088ff00000001804 */
[C---:B----4-:R-:W-:Y:S08]  /*50e0*/  HMMA.16816.F32 R8, R196.reuse, R184, R8 ;  /* 0x000000b8c408723c */ /* 0x050ff00000001808 */
[-C--:B------:R-:W-:Y:S08]  /*50f0*/  HMMA.16816.F32 R12, R196, R186.reuse, R12 ;  /* 0x000000bac40c723c */ /* 0x080ff0000000180c */
[C---:B------:R-:W-:Y:S01]  /*5100*/  HMMA.16816.F32 R16, R176.reuse, R186, R16 ;  /* 0x000000bab010723c */ /* 0x040fe20000001810 */
[----:B------:R-:W3:Y:S07]  /*5110*/  LDSM.16.M88.4 R184, [R2+0x3000] ;  /* 0x0030000002b8783b */ /* 0x000eee0000000200 */
[-C--:B------:R-:W-:Y:S08]  /*5120*/  HMMA.16816.F32 R20, R176, R168.reuse, R20 ;  /* 0x000000a8b014723c */ /* 0x080ff00000001814 */
[C---:B------:R-:W-:Y:S08]  /*5130*/  HMMA.16816.F32 R24, R196.reuse, R168, R24 ;  /* 0x000000a8c418723c */ /* 0x040ff00000001818 */
[-C--:B------:R-:W-:Y:S01]  /*5140*/  HMMA.16816.F32 R28, R196, R170.reuse, R28 ;  /* 0x000000aac41c723c */ /* 0x080fe2000000181c */
[----:B------:R-:W4:Y:S07]  /*5150*/  LDSM.16.M88.4 R196, [R216+0x10800] ;  /* 0x01080000d8c4783b */ /* 0x000f2e0000000200 */
[----:B------:R-:W-:Y:S08]  /*5160*/  HMMA.16816.F32 R32, R176, R170, R32 ;  /* 0x000000aab020723c */ /* 0x000ff00000001820 */
[-C--:B-1----:R-:W-:Y:S08]  /*5170*/  HMMA.16816.F32 R4, R172, R188.reuse, R4 ;  /* 0x000000bcac04723c */ /* 0x082ff00000001804 */
[C---:B--2---:R-:W-:Y:S08]  /*5180*/  HMMA.16816.F32 R8, R192.reuse, R188, R8 ;  /* 0x000000bcc008723c */ /* 0x044ff00000001808 */
[-C--:B------:R-:W-:Y:S08]  /*5190*/  HMMA.16816.F32 R12, R192, R190.reuse, R12 ;  /* 0x000000bec00c723c */ /* 0x080ff0000000180c */
[C---:B------:R-:W-:Y:S08]  /*51a0*/  HMMA.16816.F32 R16, R172.reuse, R190, R16 ;  /* 0x000000beac10723c */ /* 0x040ff00000001810 */
[-C--:B------:R-:W-:Y:S08]  /*51b0*/  HMMA.16816.F32 R20, R172, R200.reuse, R20 ;  /* 0x000000c8ac14723c */ /* 0x080ff00000001814 */
[C---:B------:R-:W-:Y:S08]  /*51c0*/  HMMA.16816.F32 R24, R192.reuse, R200, R24 ;  /* 0x000000c8c018723c */ /* 0x040ff00000001818 */
[-C--:B------:R-:W-:Y:S08]  /*51d0*/  HMMA.16816.F32 R28, R192, R202.reuse, R28 ;  /* 0x000000cac01c723c */ /* 0x080ff0000000181c */
[----:B------:R-:W-:Y:S08]  /*51e0*/  HMMA.16816.F32 R32, R172, R202, R32 ;  /* 0x000000caac20723c */ /* 0x000ff00000001820 */
[-C--:B------:R-:W-:Y:S08]  /*51f0*/  HMMA.16816.F32 R4, R164, R180.reuse, R4 ;  /* 0x000000b4a404723c */ /* 0x080ff00000001804 */
[C---:B---3--:R-:W-:Y:S08]  /*5200*/  HMMA.16816.F32 R8, R184.reuse, R180, R8 ;  /* 0x000000b4b808723c */ /* 0x048ff00000001808 */
[-C--:B------:R-:W-:Y:S08]  /*5210*/  HMMA.16816.F32 R12, R184, R182.reuse, R12 ;  /* 0x000000b6b80c723c */ /* 0x080ff0000000180c */
[C---:B------:R-:W-:Y:S08]  /*5220*/  HMMA.16816.F32 R16, R164.reuse, R182, R16 ;  /* 0x000000b6a410723c */ /* 0x040ff00000001810 */
[-C--:B----4-:R-:W-:Y:S08]  /*5230*/  HMMA.16816.F32 R20, R164, R196.reuse, R20 ;  /* 0x000000c4a414723c */ /* 0x090ff00000001814 */
[C---:B------:R-:W-:Y:S08]  /*5240*/  HMMA.16816.F32 R24, R184.reuse, R196, R24 ;  /* 0x000000c4b818723c */ /* 0x040ff00000001818 */
[-C--:B------:R-:W-:Y:S08]  /*5250*/  HMMA.16816.F32 R28, R184, R198.reuse, R28 ;  /* 0x000000c6b81c723c */ /* 0x080ff0000000181c */
[----:B------:R-:W-:Y:S01]  /*5260*/  HMMA.16816.F32 R32, R164, R198, R32 ;  /* 0x000000c6a420723c */ /* 0x000fe20000001820 */
[----:B------:R-:W-:-:S07]  /*5270*/  @!P0 BRA `(.L_x_436) ;  /* 0x000000a000008947 */ /* 0x000fce0003800000 */
[----:B------:R-:W-:Y:S02]  /*5280*/  UIADD3 UR6, UR7, 0x80, URZ ;  /* 0x0000008007067890 */ /* 0x000fe4000fffe03f */
[----:B------:R-:W-:Y:S02]  /*5290*/  UIADD3 UR5, UR14, UR5, -UR9 ;  /* 0x000000050e057290 */ /* 0x000fe4000fffe809 */
[----:B------:R-:W-:Y:S02]  /*52a0*/  UIADD3 UR4, UR8, 0x40, URZ ;  /* 0x0000004008047890 */ /* 0x000fe4000fffe03f */
[----:B------:R-:W-:Y:S01]  /*52b0*/  IMAD.U32 R0, RZ, RZ, UR6 ;  /* 0x00000006ff007e24 */ /* 0x000fe2000f8e00ff */
[----:B------:R-:W-:Y:S02]  /*52c0*/  UMOV UR6, UR14 ;  /* 0x0000000e00067c82 */ /* 0x000fe40008000000 */
[----:B------:R-:W-:Y:S02]  /*52d0*/  UISETP.GE.AND UP0, UPT, UR4, UR5, UPT ;  /* 0x000000050400728c */ /* 0x000fe4000bf06270 */
[----:B------:R-:W-:Y:S04]  /*52e0*/  ISETP.LT.AND P0, PT, R0, UR9, PT ;  /* 0x0000000900007c0c */ /* 0x000fe8000bf01270 */
[----:B------:R-:W-:Y:S11]  /*52f0*/  PLOP3.LUT P1, PT, PT, PT, UP0, 0x80, 0x0 ;  /* 0x000000000000781c */ /* 0x000ff60003f2f008 */
[----:B------:R-:W-:Y:S02]  /*5300*/  @!UPT UIADD3 URZ, URZ, URZ, URZ ;  /* 0x0000003f3f3ff290 */ /* 0x000fe4000fffe03f */
[----:B------:R-:W-:-:S05]  /*5310*/  @!P1 BRA P0, `(.L_x_437) ;  /* 0x0000082000009947 */ /* 0x000fca0000000000 */
.L_x_436:
[----:B------:R-:W-:Y:S01]  /*5320*/  IADD3 R172, R246, UR8, RZ ;  /* 0x00000008f6ac7c10 */ /* 0x000fe2000fffe0ff */
[----:B------:R-:W2:Y:S01]  /*5330*/  LDL R3, [R1+0x4] ;  /* 0x0000040001037983 */ /* 0x000ea20000100800 */
[----:B------:R-:W-:Y:S01]  /*5340*/  UIADD3 UR5, -UR6, UR9, -UR13 ;  /* 0x0000000906057290 */ /* 0x000fe2000fffe90d */
[----:B------:R-:W-:Y:S01]  /*5350*/  IMAD.U32 R0, RZ, RZ, UR20 ;  /* 0x00000014ff007e24 */ /* 0x000fe2000f8e00ff */
[----:B------:R-:W-:Y:S02]  /*5360*/  UIADD3 UR4, UR9, 0x1, -UR13 ;  /* 0x0000000109047890 */ /* 0x000fe4000fffe80d */
[----:B------:R-:W-:Y:S02]  /*5370*/  UMOV UR14, UR6 ;  /* 0x00000006000e7c82 */ /* 0x000fe40008000000 */
[C---:B------:R-:W-:Y:S01]  /*5380*/  IADD3 R2, R172.reuse, UR5, RZ ;  /* 0x00000005ac027c10 */ /* 0x040fe2000fffe0ff */
[----:B------:R-:W-:Y:S03]  /*5390*/  UIADD3 UR4, UR4, UR42, URZ ;  /* 0x0000002a04047290 */ /* 0x000fe6000fffe03f */
[----:B------:R-:W-:Y:S03]  /*53a0*/  IMNMX R2, RZ, R2, !PT ;  /* 0x00000002ff027217 */ /* 0x000fe60007800200 */
[----:B------:R-:W-:Y:S04]  /*53b0*/  IADD3 R164, R172, UR4, RZ ;  /* 0x00000004aca47c10 */ /* 0x000fe8000fffe0ff */
[----:B------:R-:W-:Y:S01]  /*53c0*/  IMNMX R164, R164, UR9, PT ;  /* 0x00000009a4a47c17 */ /* 0x000fe2000b800200 */
[----:B--2---:R-:W-:Y:S01]  /*53d0*/  IMAD R0, R0, 0x80, R3 ;  /* 0x0000008000007824 */ /* 0x004fe200078e0203 */
[----:B------:R-:W-:Y:S04]  /*53e0*/  IADD3 R3, R172, 0x8, RZ ;  /* 0x00000008ac037810 */ /* 0x000fe80007ffe0ff */
[C---:B------:R-:W-:Y:S02]  /*53f0*/  IADD3 R171, R0.reuse, 0x1, RZ ;  /* 0x0000000100ab7810 */ /* 0x040fe40007ffe0ff */
[CC--:B------:R-:W-:Y:S02]  /*5400*/  ISETP.GE.AND P3, PT, R0.reuse, R2.reuse, PT ;  /* 0x000000020000720c */ /* 0x0c0fe40003f66270 */
[C---:B------:R-:W-:Y:S02]  /*5410*/  IADD3 R170, R0.reuse, 0x8, RZ ;  /* 0x0000000800aa7810 */ /* 0x040fe40007ffe0ff */
[C---:B------:R-:W-:Y:S02]  /*5420*/  IADD3 R169, R0.reuse, 0x9, RZ ;  /* 0x0000000900a97810 */ /* 0x040fe40007ffe0ff */
[C---:B------:R-:W-:Y:S02]  /*5430*/  IADD3 R168, R0.reuse, 0x10, RZ ;  /* 0x0000001000a87810 */ /* 0x040fe40007ffe0ff */
[C---:B------:R-:W-:Y:S02]  /*5440*/  IADD3 R167, R0.reuse, 0x11, RZ ;  /* 0x0000001100a77810 */ /* 0x040fe40007ffe0ff */
[C---:B------:R-:W-:Y:S02]  /*5450*/  IADD3 R166, R0.reuse, 0x18, RZ ;  /* 0x0000001800a67810 */ /* 0x040fe40007ffe0ff */
[C---:B------:R-:W-:Y:S02]  /*5460*/  IADD3 R165, R0.reuse, 0x19, RZ ;  /* 0x0000001900a57810 */ /* 0x040fe40007ffe0ff */
[----:B------:R-:W-:Y:S02]  /*5470*/  IADD3 R173, R3, UR5, RZ ;  /* 0x0000000503ad7c10 */ /* 0x000fe4000fffe0ff */
[----:B------:R-:W-:Y:S02]  /*5480*/  ISETP.GE.AND P2, PT, R171, R2, PT ;  /* 0x00000002ab00720c */ /* 0x000fe40003f46270 */
        /* <DEDUP_REMOVED lines=8> */
[----:B------:R-:W-:Y:S02]  /*5510*/  IADD3 R2, R3, UR4, RZ ;  /* 0x0000000403027c10 */ /* 0x000fe4000fffe0ff */
[----:B------:R-:W-:Y:S02]  /*5520*/  IMNMX R3, RZ, R173, !PT ;  /* 0x000000adff037217 */ /* 0x000fe40007800200 */
[-C--:B------:R-:W-:Y:S02]  /*5530*/  ISETP.GE.OR P2, PT, R171, R164.reuse, !P2 ;  /* 0x000000a4ab00720c */ /* 0x080fe40005746670 */
[----:B------:R-:W-:Y:S02]  /*5540*/  IMNMX R2, R2, UR9, PT ;  /* 0x0000000902027c17 */ /* 0x000fe4000b800200 */
        /* <DEDUP_REMOVED lines=23> */
[----:B------:R-:W-:Y:S02]  /*56c0*/  IADD3 R3, R172, 0x20, RZ ;  /* 0x00000020ac037810 */ /* 0x000fe40007ffe0ff */
[-C--:B------:R-:W-:Y:S02]  /*56d0*/  ISETP.GE.OR P1, PT, R171, R2.reuse, !P1 ;  /* 0x00000002ab00720c */ /* 0x080fe40004f26670 */
[-C--:B------:R-:W-:Y:S02]  /*56e0*/  ISETP.GE.OR P0, PT, R170, R2.reuse, !P0 ;  /* 0x00000002aa00720c */ /* 0x080fe40004706670 */
[-C--:B------:R-:W-:Y:S02]  /*56f0*/  ISETP.GE.OR P6, PT, R169, R2.reuse, !P6 ;  /* 0x00000002a900720c */ /* 0x080fe400077c6670 */
[-C--:B------:R-:W-:Y:S02]  /*5700*/  ISETP.GE.OR P5, PT, R168, R2.reuse, !P5 ;  /* 0x00000002a800720c */ /* 0x080fe40006fa6670 */
[-C--:B------:R-:W-:Y:S02]  /*5710*/  ISETP.GE.OR P4, PT, R167, R2.reuse, !P4 ;  /* 0x00000002a700720c */ /* 0x080fe40006786670 */
[-C--:B------:R-:W-:Y:S02]  /*5720*/  ISETP.GE.OR P3, PT, R166, R2.reuse, !P3 ;  /* 0x00000002a600720c */ /* 0x080fe40005f66670 */
[----:B------:R-:W-:Y:S02]  /*5730*/  ISETP.GE.OR P2, PT, R165, R2, !P2 ;  /* 0x00000002a500720c */ /* 0x000fe40005746670 */
[C---:B------:R-:W-:Y:S02]  /*5740*/  IADD3 R2, R3.reuse, UR5, RZ ;  /* 0x0000000503027c10 */ /* 0x040fe4000fffe0ff */
[----:B------:R-:W-:Y:S02]  /*5750*/  IADD3 R172, R172, 0x28, RZ ;  /* 0x00000028acac7810 */ /* 0x000fe40007ffe0ff */
[----:B------:R-:W-:Y:S02]  /*5760*/  IADD3 R164, R3, UR4, RZ ;  /* 0x0000000403a47c10 */ /* 0x000fe4000fffe0ff */
[----:B------:R-:W-:Y:S02]  /*5770*/  IMNMX R2, RZ, R2, !PT ;  /* 0x00000002ff027217 */ /* 0x000fe40007800200 */
[----:B------:R-:W-:Y:S02]  /*5780*/  IADD3 R3, R172, UR5, RZ ;  /* 0x00000005ac037c10 */ /* 0x000fe4000fffe0ff */
[----:B------:R-:W-:Y:S02]  /*5790*/  IMNMX R164, R164, UR9, PT ;  /* 0x00000009a4a47c17 */ /* 0x000fe4000b800200 */
[----:B------:R-:W-:Y:S02]  /*57a0*/  FSEL R7, R7, -INF , !P1 ;  /* 0xff80000007077808 */ /* 0x000fe40004800000 */
[-C--:B------:R-:W-:Y:S02]  /*57b0*/  ISETP.GE.AND P1, PT, R0, R2.reuse, PT ;  /* 0x000000020000720c */ /* 0x080fe40003f26270 */
[----:B------:R-:W-:Y:S02]  /*57c0*/  FSEL R18, R18, -INF , !P0 ;  /* 0xff80000012127808 */ /* 0x000fe40004000000 */
[C---:B------:R-:W-:Y:S02]  /*57d0*/  ISETP.GE.AND P0, PT, R171.reuse, R2, PT ;  /* 0x00000002ab00720c */ /* 0x040fe40003f06270 */
[----:B------:R-:W-:Y:S02]  /*57e0*/  IADD3 R172, R172, UR4, RZ ;  /* 0x00000004acac7c10 */ /* 0x000fe4000fffe0ff */
[----:B------:R-:W-:Y:S02]  /*57f0*/  IMNMX R3, RZ, R3, !PT ;  /* 0x00000003ff037217 */ /* 0x000fe40007800200 */
[-C--:B------:R-:W-:Y:S02]  /*5800*/  ISETP.GE.OR P1, PT, R0, R164.reuse, !P1 ;  /* 0x000000a40000720c */ /* 0x080fe40004f26670 */
        /* <DEDUP_REMOVED lines=51> */
.L_x_437:
[C---:B------:R-:W-:Y:S01]  /*5b40*/  FMUL.FTZ R164, R244.reuse, 1.4426950216293334961 ;  /* 0x3fb8aa3bf4a47820 */ /* 0x040fe20000410000 */
[----:B------:R-:W-:Y:S01]  /*5b50*/  FSETP.NEU.FTZ.AND P0, PT, R244, -INF , PT ;  /* 0xff800000f400780b */ /* 0x000fe20003f1d000 */
[----:B------:R-:W-:Y:S01]  /*5b60*/  FMUL.FTZ R3, R245, 1.4426950216293334961 ;  /* 0x3fb8aa3bf5037820 */ /* 0x000fe20000410000 */
[----:B------:R-:W-:Y:S01]  /*5b70*/  UISETP.GT.AND UP3, UPT, UR12, UR19, UPT ;  /* 0x000000130c00728c */ /* 0x000fe2000bf64270 */
[----:B------:R-:W-:Y:S01]  /*5b80*/  FMUL.FTZ R2, R242, 1.4426950216293334961 ;  /* 0x3fb8aa3bf2027820 */ /* 0x000fe20000410000 */
[----:B------:R-:W-:Y:S01]  /*5b90*/  FSEL R164, R164, RZ, P0 ;  /* 0x000000ffa4a47208 */ /* 0x000fe20000000000 */
[----:B------:R-:W-:Y:S01]  /*5ba0*/  FMUL.FTZ R0, R243, 1.4426950216293334961 ;  /* 0x3fb8aa3bf3007820 */ /* 0x000fe20000410000 */
[----:B------:R-:W-:Y:S01]  /*5bb0*/  FSETP.NEU.FTZ.AND P0, PT, R245, -INF , PT ;  /* 0xff800000f500780b */ /* 0x000fe20003f1d000 */
[----:B------:R-:W-:Y:S01]  /*5bc0*/  ULDC UR5, c[0x0][0x22c] ;  /* 0x00008b0000057ab9 */ /* 0x000fe20000000800 */
[----:B------:R-:W-:Y:S01]  /*5bd0*/  PLOP3.LUT P1, PT, PT, PT, UP3, 0x80, 0x0 ;  /* 0x000000000000781c */ /* 0x000fe20003f2f038 */
[--C-:B------:R-:W-:Y:S01]  /*5be0*/  FFMA.FTZ R4, R4, c[0x0][0x23c], -R164.reuse ;  /* 0x00008f0004047a23 */ /* 0x100fe200000108a4 */
[----:B------:R-:W-:Y:S01]  /*5bf0*/  FSEL R3, R3, RZ, P0 ;  /* 0x000000ff03037208 */ /* 0x000fe20000000000 */
[--C-:B------:R-:W-:Y:S01]  /*5c00*/  FFMA.FTZ R5, R5, c[0x0][0x23c], -R164.reuse ;  /* 0x00008f0005057a23 */ /* 0x100fe200000108a4 */
[----:B------:R-:W-:Y:S01]  /*5c10*/  FSETP.NEU.FTZ.AND P0, PT, R242, -INF , PT ;  /* 0xff800000f200780b */ /* 0x000fe20003f1d000 */
[----:B------:R-:W-:Y:S01]  /*5c20*/  MUFU.EX2 R185, R4 ;  /* 0x0000000400b97308 */ /* 0x000fe20000000800 */
[----:B------:R-:W-:Y:S01]  /*5c30*/  FFMA.FTZ R16, R16, c[0x0][0x23c], -R164 ;  /* 0x00008f0010107a23 */ /* 0x000fe200000108a4 */
[----:B------:R-:W-:Y:S01]  /*5c40*/  ULDC UR4, c[0x0][0x1c0] ;  /* 0x0000700000047ab9 */ /* 0x000fe20000000800 */
[----:B------:R-:W-:Y:S01]  /*5c50*/  FSEL R2, R2, RZ, P0 ;  /* 0x000000ff02027208 */ /* 0x000fe20000000000 */
[--C-:B------:R-:W-:Y:S01]  /*5c60*/  FFMA.FTZ R18, R18, c[0x0][0x23c], -R3.reuse ;  /* 0x00008f0012127a23 */ /* 0x100fe20000010803 */
[----:B------:R-:W-:Y:S01]  /*5c70*/  FSETP.NEU.FTZ.AND P0, PT, R243, -INF , PT ;  /* 0xff800000f300780b */ /* 0x000fe20003f1d000 */
[--C-:B------:R-:W-:Y:S01]  /*5c80*/  FFMA.FTZ R19, R19, c[0x0][0x23c], -R3.reuse ;  /* 0x00008f0013137a23 */ /* 0x100fe20000010803 */
[----:B------:R-:W-:Y:S01]  /*5c90*/  UIMAD UR4, UR5, UR4, URZ ;  /* 0x00000004050472a4 */ /* 0x000fe2000f8e023f */
[--C-:B------:R-:W-:Y:S01]  /*5ca0*/  FFMA.FTZ R34, R34, c[0x0][0x23c], -R3.reuse ;  /* 0x00008f0022227a23 */ /* 0x100fe20000010803 */
[----:B------:R-:W-:Y:S01]  /*5cb0*/  FSEL R0, R0, RZ, P0 ;  /* 0x000000ff00007208 */ /* 0x000fe20000000000 */
[--C-:B------:R-:W-:Y:S01]  /*5cc0*/  FFMA.FTZ R28, R28, c[0x0][0x23c], -R2.reuse ;  /* 0x00008f001c1c7a23 */ /* 0x100fe20000010802 */
[----:B------:R-:W1:Y:S01]  /*5cd0*/  MUFU.EX2 R184, R5 ;  /* 0x0000000500b87308 */ /* 0x000e620000000800 */
[--C-:B------:R-:W-:Y:S01]  /*5ce0*/  FFMA.FTZ R6, R6, c[0x0][0x23c], -R3.reuse ;  /* 0x00008f0006067a23 */ /* 0x100fe20000010803 */
[----:B------:R-:W-:Y:S01]  /*5cf0*/  ULEA UR5, -UR4, URZ, 0x6 ;  /* 0x0000003f04057291 */ /* 0x000fe2000f8e313f */
        /* <DEDUP_REMOVED lines=8> */
[----:B------:R-:W-:Y:S02]  /*5d80*/  FFMA.FTZ R3, R35, c[0x0][0x23c], -R3 ;  /* 0x00008f0023037a23 */ /* 0x000fe40000010803 */
[--C-:B------:R-:W-:Y:S01]  /*5d90*/  FFMA.FTZ R24, R24, c[0x0][0x23c], -R2.reuse ;  /* 0x00008f0018187a23 */ /* 0x100fe20000010802 */
[----:B------:R-:W2:Y:S01]  /*5da0*/  MUFU.EX2 R182, R7 ;  /* 0x0000000700b67308 */ /* 0x000ea20000000800 */
[--C-:B------:R-:W-:Y:S02]  /*5db0*/  FFMA.FTZ R25, R25, c[0x0][0x23c], -R2.reuse ;  /* 0x00008f0019197a23 */ /* 0x100fe40000010802 */
[----:B------:R-:W-:Y:S02]  /*5dc0*/  FFMA.FTZ R2, R29, c[0x0][0x23c], -R2 ;  /* 0x00008f001d027a23 */ /* 0x000fe40000010802 */
[----:B------:R-:W-:Y:S02]  /*5dd0*/  FFMA.FTZ R17, R17, c[0x0][0x23c], -R164 ;  /* 0x00008f0011117a23 */ /* 0x000fe400000108a4 */
[--C-:B------:R-:W-:Y:S02]  /*5de0*/  FFMA.FTZ R10, R10, c[0x0][0x23c], -R0.reuse ;  /* 0x00008f000a0a7a23 */ /* 0x100fe40000010800 */
[--C-:B------:R-:W-:Y:S01]  /*5df0*/  FFMA.FTZ R11, R11, c[0x0][0x23c], -R0.reuse ;  /* 0x00008f000b0b7a23 */ /* 0x100fe20000010800 */
[----:B------:R1:W-:Y:S01]  /*5e00*/  MUFU.EX2 R200, R3 ;  /* 0x0000000300c87308 */ /* 0x0003e20000000800 */
[--C-:B------:R-:W-:Y:S02]  /*5e10*/  FFMA.FTZ R30, R30, c[0x0][0x23c], -R0.reuse ;  /* 0x00008f001e1e7a23 */ /* 0x100fe40000010800 */
[--C-:B------:R-:W-:Y:S02]  /*5e20*/  FFMA.FTZ R14, R14, c[0x0][0x23c], -R0.reuse ;  /* 0x00008f000e0e7a23 */ /* 0x100fe40000010800 */
[--C-:B------:R-:W-:Y:S02]  /*5e30*/  FFMA.FTZ R15, R15, c[0x0][0x23c], -R0.reuse ;  /* 0x00008f000f0f7a23 */ /* 0x100fe40000010800 */
[--C-:B------:R-:W-:Y:S02]  /*5e40*/  FFMA.FTZ R26, R26, c[0x0][0x23c], -R0.reuse ;  /* 0x00008f001a1a7a23 */ /* 0x100fe40000010800 */
[--C-:B------:R-:W-:Y:S01]  /*5e50*/  FFMA.FTZ R27, R27, c[0x0][0x23c], -R0.reuse ;  /* 0x00008f001b1b7a23 */ /* 0x100fe20000010800 */
[----:B------:R2:W-:Y:S01]  /*5e60*/  MUFU.EX2 R192, R2 ;  /* 0x0000000200c07308 */ /* 0x0005e20000000800 */
[----:B------:R-:W-:Y:S02]  /*5e70*/  FFMA.FTZ R0, R31, c[0x0][0x23c], -R0 ;  /* 0x00008f001f007a23 */ /* 0x000fe40000010800 */
[--C-:B------:R-:W-:Y:S02]  /*5e80*/  FFMA.FTZ R20, R20, c[0x0][0x23c], -R164.reuse ;  /* 0x00008f0014147a23 */ /* 0x100fe400000108a4 */
[--C-:B------:R-:W-:Y:S02]  /*5e90*/  FFMA.FTZ R21, R21, c[0x0][0x23c], -R164.reuse ;  /* 0x00008f0015157a23 */ /* 0x100fe400000108a4 */
[--C-:B------:R-:W-:Y:S02]  /*5ea0*/  FFMA.FTZ R32, R32, c[0x0][0x23c], -R164.reuse ;  /* 0x00008f0020207a23 */ /* 0x100fe400000108a4 */
[----:B------:R-:W-:Y:S01]  /*5eb0*/  FFMA.FTZ R164, R33, c[0x0][0x23c], -R164 ;  /* 0x00008f0021a47a23 */ /* 0x000fe200000108a4 */
[----:B------:R-:W-:Y:S10]  /*5ec0*/  MUFU.EX2 R231, R16 ;  /* 0x0000001000e77308 */ /* 0x000ff40000000800 */
[----:B------:R-:W-:Y:S10]  /*5ed0*/  MUFU.EX2 R202, R17 ;  /* 0x0000001100ca7308 */ /* 0x000ff40000000800 */
[----:B------:R-:W-:Y:S10]  /*5ee0*/  MUFU.EX2 R239, R18 ;  /* 0x0000001200ef7308 */ /* 0x000ff40000000800 */
[----:B------:R-:W-:Y:S10]  /*5ef0*/  MUFU.EX2 R238, R19 ;  /* 0x0000001300ee7308 */ /* 0x000ff40000000800 */
[----:B------:R-:W-:Y:S10]  /*5f00*/  MUFU.EX2 R181, R8 ;  /* 0x0000000800b57308 */ /* 0x000ff40000000800 */
[----:B------:R-:W3:Y:S10]  /*5f10*/  MUFU.EX2 R180, R9 ;  /* 0x0000000900b47308 */ /* 0x000ef40000000800 */
[----:B------:R-:W-:Y:S10]  /*5f20*/  MUFU.EX2 R179, R10 ;  /* 0x0000000a00b37308 */ /* 0x000ff40000000800 */
[----:B------:R-:W4:Y:S10]  /*5f30*/  MUFU.EX2 R178, R11 ;  /* 0x0000000b00b27308 */ /* 0x000f340000000800 */
[----:B------:R-:W-:Y:S10]  /*5f40*/  MUFU.EX2 R177, R12 ;  /* 0x0000000c00b17308 */ /* 0x000ff40000000800 */
[----:B------:R-:W1:Y:S10]  /*5f50*/  MUFU.EX2 R176, R13 ;  /* 0x0000000d00b07308 */ /* 0x000e740000000800 */
[----:B------:R1:W-:Y:S10]  /*5f60*/  MUFU.EX2 R188, R0 ;  /* 0x0000000000bc7308 */ /* 0x0003f40000000800 */
[----:B------:R-:W-:Y:S10]  /*5f70*/  MUFU.EX2 R187, R14 ;  /* 0x0000000e00bb7308 */ /* 0x000ff40000000800 */
[----:B------:R-:W-:Y:S10]  /*5f80*/  MUFU.EX2 R186, R15 ;  /* 0x0000000f00ba7308 */ /* 0x000ff40000000800 */
[----:B------:R-:W-:Y:S10]  /*5f90*/  MUFU.EX2 R199, R20 ;  /* 0x0000001400c77308 */ /* 0x000ff40000000800 */
[----:B------:R-:W-:Y:S10]  /*5fa0*/  MUFU.EX2 R198, R21 ;  /* 0x0000001500c67308 */ /* 0x000ff40000000800 */
[----:B------:R-:W-:Y:S10]  /*5fb0*/  MUFU.EX2 R197, R22 ;  /* 0x0000001600c57308 */ /* 0x000ff40000000800 */
[----:B------:R-:W1:Y:S10]  /*5fc0*/  MUFU.EX2 R196, R23 ;  /* 0x0000001700c47308 */ /* 0x000e740000000800 */
[----:B------:R-:W-:Y:S10]  /*5fd0*/  MUFU.EX2 R240, R32 ;  /* 0x0000002000f07308 */ /* 0x000ff40000000800 */
[----:B------:R-:W1:Y:S10]  /*5fe0*/  MUFU.EX2 R203, R164 ;  /* 0x000000a400cb7308 */ /* 0x000e740000000800 */
[----:B------:R-:W1:Y:S10]  /*5ff0*/  MUFU.EX2 R201, R34 ;  /* 0x0000002200c97308 */ /* 0x000e740000000800 */
        /* <DEDUP_REMOVED lines=12> */
[----:B------:R2:W-:Y:S01]  /*60c0*/  STS [R226+0x20400], R2 ;  /* 0x02040002e2007388 */ /* 0x0005e20000000800 */
[----:B-1----:R-:W-:Y:S02]  /*60d0*/  F2FP.PACK_AB R3, R202, R231 ;  /* 0x000000e7ca03723e */ /* 0x002fe400000000ff */
[----:B--2---:R-:W-:Y:S03]  /*60e0*/  F2FP.PACK_AB R2, R238, R239 ;  /* 0x000000efee02723e */ /* 0x004fe600000000ff */
[----:B------:R1:W-:Y:S04]  /*60f0*/  STS [R229+0x20000], R3 ;  /* 0x02000003e5007388 */ /* 0x0003e80000000800 */
[----:B------:R2:W-:Y:S04]  /*6100*/  STS [R229+0x20400], R2 ;  /* 0x02040002e5007388 */ /* 0x0005e80000000800 */
[----:B------:R3:W-:Y:S04]  /*6110*/  STS [R226+0x21000], R5 ;  /* 0x02100005e2007388 */ /* 0x0007e80000000800 */
[----:B------:R4:W-:Y:S04]  /*6120*/  STS [R226+0x21400], R4 ;  /* 0x02140004e2007388 */ /* 0x0009e80000000800 */
[----:B------:R4:W-:Y:S01]  /*6130*/  STS [R229+0x21000], R0 ;  /* 0x02100000e5007388 */ /* 0x0009e20000000800 */
[----:B-1----:R-:W-:Y:S02]  /*6140*/  F2FP.PACK_AB R3, R196, R197 ;  /* 0x000000c5c403723e */ /* 0x002fe400000000ff */
[----:B--2---:R-:W-:Y:S02]  /*6150*/  F2FP.PACK_AB R2, R203, R240 ;  /* 0x000000f0cb02723e */ /* 0x004fe400000000ff */
[----:B---3--:R-:W-:Y:S02]  /*6160*/  F2FP.PACK_AB R5, R186, R187 ;  /* 0x000000bbba05723e */ /* 0x008fe400000000ff */
[----:B----4-:R-:W-:Y:S03]  /*6170*/  F2FP.PACK_AB R4, R198, R199 ;  /* 0x000000c7c604723e */ /* 0x010fe600000000ff */
[----:B------:R1:W-:Y:S01]  /*6180*/  STS [R229+0x21400], R5 ;  /* 0x02140005e5007388 */ /* 0x0003e20000000800 */
[----:B------:R-:W-:Y:S03]  /*6190*/  F2FP.PACK_AB R0, R200, R201 ;  /* 0x000000c9c800723e */ /* 0x000fe600000000ff */
[----:B------:R2:W-:Y:S04]  /*61a0*/  STS [R227+0x20000], R4 ;  /* 0x02000004e3007388 */ /* 0x0005e80000000800 */
        /* <DEDUP_REMOVED lines=9> */
[----:B------:R-:W-:Y:S01]  /*6240*/  STS [R228+0x21000], R3 ;  /* 0x02100003e4007388 */ /* 0x000fe20000000800 */
[C---:B------:R-:W-:Y:S03]  /*6250*/  SHF.L.U32 R0, R219.reuse, 0x1, RZ ;  /* 0x00000001db007819 */ /* 0x040fe600000006ff */
[----:B------:R1:W-:Y:S04]  /*6260*/  STS [R228+0x21400], R2 ;  /* 0x02140002e4007388 */ /* 0x0003e80000000800 */
[----:B------:R-:W-:Y:S08]  /*6270*/  LDSM.16.M88.4 R32, [R0+0x8000] ;  /* 0x008000000020783b */ /* 0x000ff00000000200 */
[----:B------:R-:W2:Y:S08]  /*6280*/  LDSM.16.M88.4 R16, [R214+0x14000] ;  /* 0x01400000d610783b */ /* 0x000eb00000000200 */
[----:B------:R-:W3:Y:S01]  /*6290*/  LDSM.16.M88.4 R28, [R0+0x9000] ;  /* 0x00900000001c783b */ /* 0x000ee20000000200 */
[----:B-1----:R-:W-:Y:S07]  /*62a0*/  SHF.L.U32 R2, R219, 0x1, RZ ;  /* 0x00000001db027819 */ /* 0x002fee00000006ff */
[----:B------:R-:W1:Y:S01]  /*62b0*/  LDSM.16.M88.4 R164, [R214+0x14800] ;  /* 0x01480000d6a4783b */ /* 0x000e620000000200 */
[-C--:B------:R-:W-:Y:S02]  /*62c0*/  IADD3 R3, R220, R2.reuse, RZ ;  /* 0x00000002dc037210 */ /* 0x080fe40007ffe0ff */
[C---:B------:R-:W-:Y:S02]  /*62d0*/  IADD3 R209, R204.reuse, R2, RZ ;  /* 0x00000002ccd17210 */ /* 0x040fe40007ffe0ff */
[----:B------:R-:W-:Y:S02]  /*62e0*/  IADD3 R208, R204, R3, RZ ;  /* 0x00000003ccd07210 */ /* 0x000fe40007ffe0ff */
[----:B------:R-:W-:Y:S01]  /*62f0*/  MOV R2, UR5 ;  /* 0x0000000500027c02 */ /* 0x000fe20008000f00 */
[----:B------:R-:W-:Y:S03]  /*6300*/  LDSM.16.M88.4 R168, [R3+0x8000] ;  /* 0x0080000003a8783b */ /* 0x000fe60000000200 */
[----:B------:R-:W-:Y:S05]  /*6310*/  LEA R222, P0, R2, R222, 0x2 ;  /* 0x000000de02de7211 */ /* 0x000fea00078010ff */
[----:B------:R-:W4:Y:S01]  /*6320*/  LDSM.16.M88.4 R172, [R215+0x14000] ;  /* 0x01400000d7ac783b */ /* 0x000f220000000200 */
[-C--:B--2---:R-:W-:Y:S08]  /*6330*/  HMMA.16816.F32 R4, R32, R16.reuse, RZ ;  /* 0x000000102004723c */ /* 0x084ff000000018ff */
[C---:B---3--:R-:W-:Y:S08]  /*6340*/  HMMA.16816.F32 R8, R28.reuse, R16, RZ ;  /* 0x000000101c08723c */ /* 0x048ff000000018ff */
[-C--:B------:R-:W-:Y:S08]  /*6350*/  HMMA.16816.F32 R12, R28, R18.reuse, RZ ;  /* 0x000000121c0c723c */ /* 0x080ff000000018ff */
[C---:B------:R-:W-:Y:S08]  /*6360*/  HMMA.16816.F32 R16, R32.reuse, R18, RZ ;  /* 0x000000122010723c */ /* 0x040ff000000018ff */
[-C--:B-1----:R-:W-:Y:S08]  /*6370*/  HMMA.16816.F32 R20, R32, R164.reuse, RZ ;  /* 0x000000a42014723c */ /* 0x082ff000000018ff */
[C---:B------:R-:W-:Y:S08]  /*6380*/  HMMA.16816.F32 R24, R28.reuse, R164, RZ ;  /* 0x000000a41c18723c */ /* 0x040ff000000018ff */
[-C--:B------:R-:W-:Y:S08]  /*6390*/  HMMA.16816.F32 R28, R28, R166.reuse, RZ ;  /* 0x000000a61c1c723c */ /* 0x080ff000000018ff */
[----:B------:R-:W-:Y:S01]  /*63a0*/  HMMA.16816.F32 R32, R32, R166, RZ ;  /* 0x000000a62020723c */ /* 0x000fe200000018ff */
[----:B------:R-:W1:Y:S07]  /*63b0*/  LDSM.16.M88.4 R164, [R3+0x9000] ;  /* 0x0090000003a4783b */ /* 0x000e6e0000000200 */
[-C--:B----4-:R-:W-:Y:S08]  /*63c0*/  HMMA.16816.F32 R4, R168, R172.reuse, R4 ;  /* 0x000000aca804723c */ /* 0x090ff00000001804 */
[C---:B-1----:R-:W-:Y:S08]  /*63d0*/  HMMA.16816.F32 R8, R164.reuse, R172, R8 ;  /* 0x000000aca408723c */ /* 0x042ff00000001808 */
        /* <DEDUP_REMOVED lines=20> */
[----:B------:R-:W-:Y:S08]  /*6520*/  LDSM.16.M88.4 R164, [R208+0x8000] ;  /* 0x00800000d0a4783b */ /* 0x000ff00000000200 */
        /* <DEDUP_REMOVED lines=11> */
[----:B------:R1:W-:Y:S08]  /*65e0*/  LDSM.16.M88.4 R164, [R0+0xa000] ;  /* 0x00a0000000a4783b */ /* 0x0003f00000000200 */
[----:B------:R-:W2:Y:S03]  /*65f0*/  LDSM.16.M88.4 R168, [R214+0x18000] ;  /* 0x01800000d6a8783b */ /* 0x000ea60000000200 */
[----:B-1----:R-:W-:Y:S04]  /*6600*/  MOV R0, UR5 ;  /* 0x0000000500007c02 */ /* 0x002fe80008000f00 */
[----:B------:R-:W-:Y:S01]  /*6610*/  LEA.HI.X.SX32 R223, R0, R223, 0x2, P0 ;  /* 0x000000df00df7211 */ /* 0x000fe200000f16ff */
[-C--:B--2---:R-:W-:Y:S08]  /*6620*/  HMMA.16816.F32 R4, R164, R168.reuse, R4 ;  /* 0x000000a8a404723c */ /* 0x084ff00000001804 */
        /* <DEDUP_REMOVED lines=38> */
[C---:B-----5:R-:W-:Y:S01]  /*6890*/  FADD.FTZ R4, -R207.reuse, R4 ;  /* 0x00000004cf047221 */ /* 0x060fe20000010100 */
[C---:B------:R-:W-:Y:S01]  /*68a0*/  HMMA.16816.F32 R16, R172.reuse, R166, R16 ;  /* 0x000000a6ac10723c */ /* 0x040fe20000001810 */
[----:B------:R-:W1:Y:S03]  /*68b0*/  LDSM.16.M88.4 R164, [R216+0x18800] ;  /* 0x01880000d8a4783b */ /* 0x000e660000000200 */
[----:B------:R-:W-:Y:S02]  /*68c0*/  FADD.FTZ R5, -R207, R5 ;  /* 0x00000005cf057221 */ /* 0x000fe40000010100 */
[C---:B------:R-:W-:Y:S02]  /*68d0*/  FADD.FTZ R6, -R225.reuse, R6 ;  /* 0x00000006e1067221 */ /* 0x040fe40000010100 */
[----:B------:R-:W-:Y:S04]  /*68e0*/  FADD.FTZ R7, -R225, R7 ;  /* 0x00000007e1077221 */ /* 0x000fe80000010100 */
        /* <DEDUP_REMOVED lines=12> */
[----:B------:R-:W-:Y:S02]  /*69b0*/  FMUL.FTZ R185, R185, R4 ;  /* 0x00000004b9b97220 */ /* 0x000fe40000410000 */
[----:B------:R-:W-:Y:S02]  /*69c0*/  FMUL.FTZ R184, R184, R5 ;  /* 0x00000005b8b87220 */ /* 0x000fe40000410000 */
[----:B------:R-:W-:Y:S01]  /*69d0*/  FMUL.FTZ R183, R183, R6 ;  /* 0x00000006b7b77220 */ /* 0x000fe20000410000 */
[-C--:B-1----:R-:W-:Y:S03]  /*69e0*/  HMMA.16816.F32 R20, R172, R164.reuse, R20 ;  /* 0x000000a4ac14723c */ /* 0x082fe60000001814 */
[----:B------:R-:W-:Y:S02]  /*69f0*/  FMUL.FTZ R182, R182, R7 ;  /* 0x00000007b6b67220 */ /* 0x000fe40000410000 */
[----:B------:R-:W-:Y:S02]  /*6a00*/  FMUL.FTZ R181, R181, R8 ;  /* 0x00000008b5b57220 */ /* 0x000fe40000410000 */
[----:B------:R-:W-:Y:S01]  /*6a10*/  FMUL.FTZ R180, R180, R9 ;  /* 0x00000009b4b47220 */ /* 0x000fe20000410000 */
[C---:B------:R-:W-:Y:S04]  /*6a20*/  HMMA.16816.F32 R24, R168.reuse, R164, R24 ;  /* 0x000000a4a818723c */ /* 0x040fe80000001818 */
[----:B------:R-:W-:Y:S02]  /*6a30*/  FMUL.FTZ R179, R179, R10 ;  /* 0x0000000ab3b37220 */ /* 0x000fe40000410000 */
[----:B------:R-:W-:Y:S02]  /*6a40*/  FMUL.FTZ R178, R178, R11 ;  /* 0x0000000bb2b27220 */ /* 0x000fe40000410000 */
[----:B------:R-:W-:Y:S01]  /*6a50*/  FMUL.FTZ R177, R177, R12 ;  /* 0x0000000cb1b17220 */ /* 0x000fe20000410000 */
[-C--:B------:R-:W-:Y:S03]  /*6a60*/  HMMA.16816.F32 R28, R168, R166.reuse, R28 ;  /* 0x000000a6a81c723c */ /* 0x080fe6000000181c */
[----:B------:R-:W-:Y:S02]  /*6a70*/  FMUL.FTZ R176, R176, R13 ;  /* 0x0000000db0b07220 */ /* 0x000fe40000410000 */
[----:B------:R-:W-:Y:S02]  /*6a80*/  FMUL.FTZ R165, R187, R14 ;  /* 0x0000000ebba57220 */ /* 0x000fe40000410000 */
[C---:B------:R-:W-:Y:S01]  /*6a90*/  FADD.FTZ R20, -R207.reuse, R20 ;  /* 0x00000014cf147221 */ /* 0x040fe20000010100 */
[----:B------:R-:W-:Y:S04]  /*6aa0*/  HMMA.16816.F32 R32, R172, R166, R32 ;  /* 0x000000a6ac20723c */ /* 0x000fe80000001820 */
        /* <DEDUP_REMOVED lines=56> */
[C---:B------:R-:W-:Y:S01]  /*6e30*/  @!P2 LEA R6, P4, R0.reuse, R234, 0x1 ;  /* 0x000000ea0006a211 */ /* 0x040fe200078808ff */
        /* <DEDUP_REMOVED lines=35> */
.L_x_438:
[----:B------:R-:W-:Y:S02]  /*7070*/  F2FP.PACK_AB R15, R184, R185 ;  /* 0x000000b9b80f723e */ /* 0x000fe400000000ff */
[----:B------:R-:W-:Y:S02]  /*7080*/  F2FP.PACK_AB R14, R182, R183 ;  /* 0x000000b7b60e723e */ /* 0x000fe400000000ff */
[----:B------:R-:W-:Y:S01]  /*7090*/  F2FP.PACK_AB R11, R11, R12 ;  /* 0x0000000c0b0b723e */ /* 0x000fe200000000ff */
[----:B------:R-:W-:Y:S01]  /*70a0*/  STS [R226+0x1c000], R15 ;  /* 0x01c0000fe2007388 */ /* 0x000fe20000000800 */
[----:B------:R-:W-:Y:S02]  /*70b0*/  F2FP.PACK_AB R10, R10, R18 ;  /* 0x000000120a0a723e */ /* 0x000fe400000000ff */
[----:B------:R-:W-:Y:S02]  /*70c0*/  F2FP.PACK_AB R13, R180, R181 ;  /* 0x000000b5b40d723e */ /* 0x000fe400000000ff */
[----:B------:R-:W-:Y:S01]  /*70d0*/  STS [R226+0x1c400], R14 ;  /* 0x01c4000ee2007388 */ /* 0x000fe20000000800 */
        /* <DEDUP_REMOVED lines=19> */
[----:B------:R-:W-:Y:S05]  /*7210*/  STS [R228+0x1c000], R2 ;  /* 0x01c00002e4007388 */ /* 0x000fea0000000800 */
[----:B------:R1:W-:Y:S05]  /*7220*/  STS [R228+0x1c400], R0 ;  /* 0x01c40000e4007388 */ /* 0x0003ea0000000800 */
[----:B------:R-:W-:Y:S05]  /*7230*/  STS [R227+0x1d000], R5 ;  /* 0x01d00005e3007388 */ /* 0x000fea0000000800 */
[----:B------:R-:W-:Y:S05]  /*7240*/  STS [R227+0x1d400], R4 ;  /* 0x01d40004e3007388 */ /* 0x000fea0000000800 */
[----:B------:R-:W-:Y:S05]  /*7250*/  STS [R228+0x1d000], R17 ;  /* 0x01d00011e4007388 */ /* 0x000fea0000000800 */
[----:B------:R-:W-:Y:S05]  /*7260*/  STS [R228+0x1d400], R16 ;  /* 0x01d40010e4007388 */ /* 0x000fea0000000800 */
[----:B------:R-:W-:Y:S01]  /*7270*/  BAR.SYNC.DEFER_BLOCKING 0x0 ;  /* 0x0000000000007b1d */ /* 0x000fe20000010000 */
[----:B-1----:R-:W-:Y:S04]  /*7280*/  IMAD.SHL.U32 R0, R221, 0x2, RZ ;  /* 0x00000002dd007824 */ /* 0x002fe800078e00ff */
[----:B------:R-:W-:Y:S01]  /*7290*/  IMAD.IADD R2, R0, 0x1, R204 ;  /* 0x0000000100027824 */ /* 0x000fe200078e02cc */
[----:B------:R-:W-:Y:S05]  /*72a0*/  LDSM.16.MT88.4 R4, [R211+0x20000] ;  /* 0x02000000d304783b */ /* 0x000fea0000004200 */
[----:B------:R-:W1:Y:S05]  /*72b0*/  LDSM.16.MT88.4 R8, [R0+0x8000] ;  /* 0x008000000008783b */ /* 0x000e6a0000004200 */
[----:B------:R-:W2:Y:S05]  /*72c0*/  LDSM.16.MT88.4 R12, [R211+0x22000] ;  /* 0x02200000d30c783b */ /* 0x000eaa0000004200 */
[----:B------:R-:W3:Y:S05]  /*72d0*/  LDSM.16.MT88.4 R16, [R2+0x8000] ;  /* 0x008000000210783b */ /* 0x000eea0000004200 */
[----:B------:R-:W4:Y:S05]  /*72e0*/  LDSM.16.MT88.4 R20, [R0+0xa000] ;  /* 0x00a000000014783b */ /* 0x000f2a0000004200 */
[----:B------:R-:W5:Y:S05]  /*72f0*/  LDSM.16.MT88.4 R24, [R2+0xa000] ;  /* 0x00a000000218783b */ /* 0x000f6a0000004200 */
[----:B------:R-:W-:Y:S05]  /*7300*/  LDSM.16.MT88.4 R28, [R0+0x8800] ;  /* 0x00880000001c783b */ /* 0x000fea0000004200 */
[----:B------:R-:W-:Y:S05]  /*7310*/  LDSM.16.MT88.4 R32, [R211+0x22800] ;  /* 0x02280000d320783b */ /* 0x000fea0000004200 */
[----:B------:R-:W-:Y:S01]  /*7320*/  LDSM.16.MT88.4 R164, [R2+0x8800] ;  /* 0x0088000002a4783b */ /* 0x000fe20000004200 */
[-C--:B-1----:R-:W-:Y:S04]  /*7330*/  HMMA.16816.F32 R36, R4, R8.reuse, R36 ;  /* 0x000000080424723c */ /* 0x082fe80000001824 */
[----:B------:R-:W-:Y:S05]  /*7340*/  LDSM.16.MT88.4 R168, [R0+0xa800] ;  /* 0x00a8000000a8783b */ /* 0x000fea0000004200 */
[----:B------:R-:W-:Y:S01]  /*7350*/  LDSM.16.MT88.4 R172, [R2+0xa800] ;  /* 0x00a8000002ac783b */ /* 0x000fe20000004200 */
        /* <DEDUP_REMOVED lines=9> */
[-C--:B----4-:R-:W-:Y:S08]  /*73f0*/  HMMA.16816.F32 R68, R4, R20.reuse, R68 ;  /* 0x000000140444723c */ /* 0x090ff00000001844 */
[C---:B------:R-:W-:Y:S08]  /*7400*/  HMMA.16816.F32 R72, R12.reuse, R20, R72 ;  /* 0x000000140c48723c */ /* 0x040ff00000001848 */
[-C--:B------:R-:W-:Y:S08]  /*7410*/  HMMA.16816.F32 R76, R12, R22.reuse, R76 ;  /* 0x000000160c4c723c */ /* 0x080ff0000000184c */
[C---:B------:R-:W-:Y:S01]  /*7420*/  HMMA.16816.F32 R80, R4.reuse, R22, R80 ;  /* 0x000000160450723c */ /* 0x040fe20000001850 */
[----:B------:R-:W-:Y:S07]  /*7430*/  LDSM.16.MT88.4 R20, [R2+0x9000] ;  /* 0x009000000214783b */ /* 0x000fee0000004200 */
[-C--:B-----5:R-:W-:Y:S08]  /*7440*/  HMMA.16816.F32 R84, R4, R24.reuse, R84 ;  /* 0x000000180454723c */ /* 0x0a0ff00000001854 */
        /* <DEDUP_REMOVED lines=27> */
[----:B------:R-:W5:Y:S02]  /*7600*/  LDSM.16.MT88.4 R172, [R0+0xb800] ;  /* 0x00b8000000ac783b */ /* 0x000f640000004200 */
        /* <DEDUP_REMOVED lines=26> */
[-C--:B-----5:R-:W-:Y:S08]  /*77b0*/  HMMA.16816.F32 R68, R8, R172.reuse, R68 ;  /* 0x000000ac0844723c */ /* 0x0a0ff00000001844 */
        /* <DEDUP_REMOVED lines=18> */
[----:B------:R-:W-:Y:S03]  /*78e0*/  IMAD.SHL.U32 R2, R247, 0x2, RZ ;  /* 0x00000002f7027824 */ /* 0x000fe600078e00ff */
        /* <DEDUP_REMOVED lines=28> */
.L_x_439:
[----:B------:R-:W-:Y:S01]  /*7ab0*/  LDSM.16.M88.4 R32, [R218+0x1c000] ;  /* 0x01c00000da20783b */ /* 0x000fe20000000200 */
[----:B-1----:R-:W-:Y:S01]  /*7ac0*/  @P1 IADD3 R2, P0, R248, UR16, RZ ;  /* 0x00000010f8021c10 */ /* 0x002fe2000ff1e0ff */
[----:B------:R-:W-:Y:S01]  /*7ad0*/  USHF.L.U32 UR5, UR4, 0x5, URZ ;  /* 0x0000000504057899 */ /* 0x000fe2000800063f */
[C---:B------:R-:W-:Y:S01]  /*7ae0*/  IADD3 R0, R246.reuse, -0x40, RZ ;  /* 0xffffffc0f6007810 */ /* 0x040fe20007ffe0ff */
[----:B------:R-:W-:Y:S01]  /*7af0*/  USHF.L.U32 UR7, UR4, 0x3, URZ ;  /* 0x0000000304077899 */ /* 0x000fe2000800063f */
[----:B------:R-:W1:Y:S01]  /*7b00*/  LDSM.16.MT88.4 R16, [R210] ;  /* 0x00000000d210783b */ /* 0x000e620000004200 */
[----:B------:R-:W-:Y:S01]  /*7b10*/  USHF.L.U32 UR8, UR4, 0x4, URZ ;  /* 0x0000000404087899 */ /* 0x000fe2000800063f */
[----:B------:R-:W-:Y:S01]  /*7b20*/  IADD3 R225, R246, -0x40, RZ ;  /* 0xffffffc0f6e17810 */ /* 0x000fe20007ffe0ff */
[----:B------:R-:W-:Y:S02]  /*7b30*/  UIMAD UR6, UR4, 0x18, URZ ;  /* 0x00000018040678a4 */ /* 0x000fe4000f8e023f */
[----:B------:R-:W2:Y:S01]  /*7b40*/  LDSM.16.M88.4 R28, [R218+0x1d000] ;  /* 0x01d00000da1c783b */ /* 0x000ea20000000200 */
[----:B------:R-:W-:Y:S01]  /*7b50*/  SHF.R.S32.HI R225, RZ, 0x1f, R225 ;  /* 0x0000001fffe17819 */ /* 0x000fe200000114e1 */
[----:B------:R-:W-:Y:S02]  /*7b60*/  UISETP.GT.AND UP2, UPT, UR12, UR19, UPT ;  /* 0x000000130c00728c */ /* 0x000fe4000bf44270 */
[----:B------:R-:W-:Y:S01]  /*7b70*/  @UP3 UIADD3 UR16, UP1, UR16, -0x100, URZ ;  /* 0xffffff0010103890 */ /* 0x000fe2000ff3e03f */
[----:B------:R-:W3:Y:S01]  /*7b80*/  LDSM.16.MT88.4 R164, [R210+0x4000] ;  /* 0x00400000d2a4783b */ /* 0x000ee20000004200 */
[----:B------:R-:W-:Y:S04]  /*7b90*/  SHF.L.U64.HI R0, R0, 0x2, R225 ;  /* 0x0000000200007819 */ /* 0x000fe800000102e1 */
[----:B------:R-:W-:Y:S05]  /*7ba0*/  LDSM.16.M88.4 R168, [R3+0x1c000] ;  /* 0x01c0000003a8783b */ /* 0x000fea0000000200 */
[----:B------:R-:W4:Y:S05]  /*7bb0*/  LDSM.16.MT88.4 R172, [R210+0x800] ;  /* 0x00080000d2ac783b */ /* 0x000f2a0000004200 */
[----:B------:R-:W3:Y:S05]  /*7bc0*/  LDSM.16.M88.4 R176, [R3+0x1d000] ;  /* 0x01d0000003b0783b */ /* 0x000eea0000000200 */
[----:B------:R-:W3:Y:S05]  /*7bd0*/  LDSM.16.MT88.4 R180, [R210+0x4800] ;  /* 0x00480000d2b4783b */ /* 0x000eea0000004200 */
[----:B------:R-:W-:Y:S01]  /*7be0*/  LDSM.16.M88.4 R184, [R209+0x1c000] ;  /* 0x01c00000d1b8783b */ /* 0x000fe20000000200 */
[-C--:B-1----:R-:W-:Y:S04]  /*7bf0*/  HMMA.16816.F32 R4, R32, R16.reuse, RZ ;  /* 0x000000102004723c */ /* 0x082fe800000018ff */
[----:B------:R-:W1:Y:S05]  /*7c00*/  LDSM.16.MT88.4 R188, [R210+0x1000] ;  /* 0x00100000d2bc783b */ /* 0x000e6a0000004200 */
[----:B------:R-:W1:Y:S01]  /*7c10*/  LDSM.16.M88.4 R192, [R209+0x1d000] ;  /* 0x01d00000d1c0783b */ /* 0x000e620000000200 */
[C---:B--2---:R-:W-:Y:S04]  /*7c20*/  HMMA.16816.F32 R8, R28.reuse, R16, RZ ;  /* 0x000000101c08723c */ /* 0x044fe800000018ff */
[----:B------:R-:W2:Y:S04]  /*7c30*/  LDSM.16.MT88.4 R196, [R210+0x5000] ;  /* 0x00500000d2c4783b */ /* 0x000ea80000004200 */
[-C--:B------:R-:W-:Y:S01]  /*7c40*/  HMMA.16816.F32 R12, R28, R18.reuse, RZ ;  /* 0x000000121c0c723c */ /* 0x080fe200000018ff */
[----:B------:R-:W-:Y:S05]  /*7c50*/  LDSM.16.M88.4 R200, [R208+0x1d000] ;  /* 0x01d00000d0c8783b */ /* 0x000fea0000000200 */
[----:B------:R-:W-:Y:S02]  /*7c60*/  LDSM.16.MT88.4 R204, [R210+0x5800] ;  /* 0x00580000d2cc783b */ /* 0x000fe40000004200 */
[C---:B------:R-:W-:Y:S08]  /*7c70*/  HMMA.16816.F32 R16, R32.reuse, R18, RZ ;  /* 0x000000122010723c */ /* 0x040ff000000018ff */
[-C--:B---3--:R-:W-:Y:S08]  /*7c80*/  HMMA.16816.F32 R20, R32, R164.reuse, RZ ;  /* 0x000000a42014723c */ /* 0x088ff000000018ff */
[C---:B------:R-:W-:Y:S08]  /*7c90*/  HMMA.16816.F32 R24, R28.reuse, R164, RZ ;  /* 0x000000a41c18723c */ /* 0x040ff000000018ff */
[-C--:B------:R-:W-:Y:S08]  /*7ca0*/  HMMA.16816.F32 R28, R28, R166.reuse, RZ ;  /* 0x000000a61c1c723c */ /* 0x080ff000000018ff */
[----:B------:R-:W-:Y:S01]  /*7cb0*/  HMMA.16816.F32 R32, R32, R166, RZ ;  /* 0x000000a62020723c */ /* 0x000fe200000018ff */
[----:B------:R-:W-:Y:S07]  /*7cc0*/  LDSM.16.M88.4 R164, [R208+0x1c000] ;  /* 0x01c00000d0a4783b */ /* 0x000fee0000000200 */
        /* <DEDUP_REMOVED lines=8> */
[----:B------:R-:W-:Y:S07]  /*7d50*/  LDSM.16.MT88.4 R176, [R210+0x2000] ;  /* 0x00200000d2b0783b */ /* 0x000fee0000004200 */
[----:B------:R-:W-:Y:S01]  /*7d60*/  HMMA.16816.F32 R32, R168, R182, R32 ;  /* 0x000000b6a820723c */ /* 0x000fe20000001820 */
[----:B------:R-:W4:Y:S05]  /*7d70*/  LDSM.16.M88.4 R168, [R218+0x1e000] ;  /* 0x01e00000daa8783b */ /* 0x000f2a0000000200 */
[----:B------:R-:W3:Y:S02]  /*7d80*/  LDSM.16.M88.4 R180, [R218+0x1f000] ;  /* 0x01f00000dab4783b */ /* 0x000ee40000000200 */
        /* <DEDUP_REMOVED lines=8> */
[----:B------:R-:W-:Y:S07]  /*7e10*/  LDSM.16.M88.4 R192, [R3+0x1f000] ;  /* 0x01f0000003c0783b */ /* 0x000fee0000000200 */
[----:B------:R-:W-:Y:S01]  /*7e20*/  HMMA.16816.F32 R32, R184, R198, R32 ;  /* 0x000000c6b820723c */ /* 0x000fe20000001820 */
[----:B------:R-:W-:Y:S05]  /*7e30*/  LDSM.16.MT88.4 R184, [R210+0x2800] ;  /* 0x00280000d2b8783b */ /* 0x000fea0000004200 */
[----:B------:R-:W-:Y:S02]  /*7e40*/  LDSM.16.MT88.4 R196, [R210+0x6800] ;  /* 0x00680000d2c4783b */ /* 0x000fe40000004200 */
[-C--:B---3--:R-:W-:Y:S08]  /*7e50*/  HMMA.16816.F32 R4, R164, R172.reuse, R4 ;  /* 0x000000aca404723c */ /* 0x088ff00000001804 */
[C---:B------:R-:W-:Y:S08]  /*7e60*/  HMMA.16816.F32 R8, R200.reuse, R172, R8 ;  /* 0x000000acc808723c */ /* 0x040ff00000001808 */
[-C--:B------:R-:W-:Y:S08]  /*7e70*/  HMMA.16816.F32 R12, R200, R174.reuse, R12 ;  /* 0x000000aec80c723c */ /* 0x080ff0000000180c */
[C---:B------:R-:W-:Y:S01]  /*7e80*/  HMMA.16816.F32 R16, R164.reuse, R174, R16 ;  /* 0x000000aea410723c */ /* 0x040fe20000001810 */
[----:B------:R2:W3:Y:S07]  /*7e90*/  LDSM.16.M88.4 R172, [R3+0x1e000] ;  /* 0x01e0000003ac783b */ /* 0x0004ee0000000200 */
[-C--:B------:R-:W-:Y:S08]  /*7ea0*/  HMMA.16816.F32 R20, R164, R204.reuse, R20 ;  /* 0x000000cca414723c */ /* 0x080ff00000001814 */
[C---:B------:R-:W-:Y:S08]  /*7eb0*/  HMMA.16816.F32 R24, R200.reuse, R204, R24 ;  /* 0x000000ccc818723c */ /* 0x040ff00000001818 */
[-C--:B------:R-:W-:Y:S01]  /*7ec0*/  HMMA.16816.F32 R28, R200, R206.reuse, R28 ;  /* 0x000000cec81c723c */ /* 0x080fe2000000181c */
[----:B------:R-:W-:Y:S03]  /*7ed0*/  LDSM.16.M88.4 R200, [R209+0x1f000] ;  /* 0x01f00000d1c8783b */ /* 0x000fe60000000200 */
[----:B--2---:R-:W-:Y:S01]  /*7ee0*/  @P1 IADD3.X R3, R0, UR15, RZ, P0, !PT ;  /* 0x0000000f00031c10 */ /* 0x004fe200087fe4ff */
[----:B------:R-:W-:Y:S01]  /*7ef0*/  IMAD.U32 R0, RZ, RZ, UR6 ;  /* 0x00000006ff007e24 */ /* 0x000fe2000f8e00ff */
[----:B------:R-:W-:Y:S02]  /*7f00*/  @UP3 UIADD3.X UR15, UR15, -0x1, URZ, UP1, !UPT ;  /* 0xffffffff0f0f3890 */ /* 0x000fe40008ffe43f */
[----:B------:R-:W-:Y:S01]  /*7f10*/  HMMA.16816.F32 R32, R164, R206, R32 ;  /* 0x000000cea420723c */ /* 0x000fe20000001820 */
[----:B------:R-:W-:Y:S05]  /*7f20*/  LDSM.16.M88.4 R164, [R209+0x1e000] ;  /* 0x01e00000d1a4783b */ /* 0x000fea0000000200 */
[----:B------:R-:W-:Y:S02]  /*7f30*/  LDSM.16.MT88.4 R204, [R210+0x7000] ;  /* 0x00700000d2cc783b */ /* 0x000fe40000004200 */
[-C--:B----4-:R-:W-:Y:S03]  /*7f40*/  HMMA.16816.F32 R4, R168, R176.reuse, R4 ;  /* 0x000000b0a804723c */ /* 0x090fe60000001804 */
[----:B------:R2:W5:Y:S05]  /*7f50*/  @P1 LDG.E R244, [R2.64] ;  /* 0x0000000a02f41981 */ /* 0x00056a000c1e1900 */
[C---:B------:R-:W-:Y:S01]  /*7f60*/  HMMA.16816.F32 R8, R180.reuse, R176, R8 ;  /* 0x000000b0b408723c */ /* 0x040fe20000001808 */
[----:B------:R2:W5:Y:S05]  /*7f70*/  @P1 LDG.E R245, [R2.64+0x20] ;  /* 0x0000200a02f51981 */ /* 0x00056a000c1e1900 */
[----:B------:R2:W5:Y:S02]  /*7f80*/  @P1 LDG.E R242, [R2.64+0x80] ;  /* 0x0000800a02f21981 */ /* 0x000564000c1e1900 */
[-C--:B------:R-:W-:Y:S03]  /*7f90*/  HMMA.16816.F32 R12, R180, R178.reuse, R12 ;  /* 0x000000b2b40c723c */ /* 0x080fe6000000180c */
[----:B------:R2:W5:Y:S05]  /*7fa0*/  @P1 LDG.E R243, [R2.64+0xa0] ;  /* 0x0000a00a02f31981 */ /* 0x00056a000c1e1900 */
[C---:B------:R-:W-:Y:S01]  /*7fb0*/  HMMA.16816.F32 R16, R168.reuse, R178, R16 ;  /* 0x000000b2a810723c */ /* 0x040fe20000001810 */
[----:B------:R-:W4:Y:S07]  /*7fc0*/  LDSM.16.MT88.4 R176, [R210+0x3000] ;  /* 0x00300000d2b0783b */ /* 0x000f2e0000004200 */
[-C--:B-1----:R-:W-:Y:S08]  /*7fd0*/  HMMA.16816.F32 R20, R168, R188.reuse, R20 ;  /* 0x000000bca814723c */ /* 0x082ff00000001814 */
[C---:B------:R-:W-:Y:S01]  /*7fe0*/  HMMA.16816.F32 R24, R180.reuse, R188, R24 ;  /* 0x000000bcb418723c */ /* 0x040fe20000001818 */
[----:B--2---:R-:W-:Y:S03]  /*7ff0*/  IMAD.U32 R2, RZ, RZ, UR7 ;  /* 0x00000007ff027e24 */ /* 0x004fe6000f8e00ff */
[----:B------:R-:W-:Y:S04]  /*8000*/  IMAD.U32 R3, RZ, RZ, UR7 ;  /* 0x00000007ff037e24 */ /* 0x000fe8000f8e00ff */
[-C--:B------:R-:W-:Y:S01]  /*8010*/  HMMA.16816.F32 R28, R180, R190.reuse, R28 ;  /* 0x000000beb41c723c */ /* 0x080fe2000000181c */
[----:B------:R-:W-:Y:S03]  /*8020*/  LDSM.16.MT88.4 R180, [R210+0x3800] ;  /* 0x00380000d2b4783b */ /* 0x000fe60000004200 */
[-C--:B------:R-:W-:Y:S04]  /*8030*/  LEA R2, P2, R2, R222.reuse, 0x2 ;  /* 0x000000de02027211 */ /* 0x080fe800078410ff */
[----:B------:R-:W-:Y:S01]  /*8040*/  HMMA.16816.F32 R32, R168, R190, R32 ;  /* 0x000000bea820723c */ /* 0x000fe20000001820 */
[----:B------:R-:W1:Y:S03]  /*8050*/  LDSM.16.M88.4 R168, [R208+0x1e000] ;  /* 0x01e00000d0a8783b */ /* 0x000e660000000200 */
[-C--:B------:R-:W-:Y:S02]  /*8060*/  LEA.HI.X.SX32 R3, R3, R223.reuse, 0x2, P2 ;  /* 0x000000df03037211 */ /* 0x080fe400010f16ff */
[----:B------:R-:W-:Y:S02]  /*8070*/  LDSM.16.MT88.4 R188, [R210+0x7800] ;  /* 0x00780000d2bc783b */ /* 0x000fe40000004200 */
[-C--:B---3--:R-:W-:Y:S08]  /*8080*/  HMMA.16816.F32 R4, R172, R184.reuse, R4 ;  /* 0x000000b8ac04723c */ /* 0x088ff00000001804 */
[C---:B------:R-:W-:Y:S08]  /*8090*/  HMMA.16816.F32 R8, R192.reuse, R184, R8 ;  /* 0x000000b8c008723c */ /* 0x040ff00000001808 */
[-C--:B------:R-:W-:Y:S08]  /*80a0*/  HMMA.16816.F32 R12, R192, R186.reuse, R12 ;  /* 0x000000bac00c723c */ /* 0x080ff0000000180c */
[C---:B------:R-:W-:Y:S01]  /*80b0*/  HMMA.16816.F32 R16, R172.reuse, R186, R16 ;  /* 0x000000baac10723c */ /* 0x040fe20000001810 */
[----:B------:R-:W2:Y:S07]  /*80c0*/  LDSM.16.M88.4 R184, [R208+0x1f000] ;  /* 0x01f00000d0b8783b */ /* 0x000eae0000000200 */
[-C--:B------:R-:W-:Y:S08]  /*80d0*/  HMMA.16816.F32 R20, R172, R196.reuse, R20 ;  /* 0x000000c4ac14723c */ /* 0x080ff00000001814 */
        /* <DEDUP_REMOVED lines=8> */
[C---:B------:R-:W-:Y:S07]  /*8160*/  HMMA.16816.F32 R24, R200.reuse, R204, R24 ;  /* 0x000000ccc818723c */ /* 0x040fee0000001818 */
[----:B------:R-:W-:Y:S01]  /*8170*/  IMAD.MOV.U32 R204, RZ, RZ, R251 ;  /* 0x000000ffffcc7224 */ /* 0x000fe200078e00fb */
[-C--:B------:R-:W-:Y:S08]  /*8180*/  HMMA.16816.F32 R28, R200, R206.reuse, R28 ;  /* 0x000000cec81c723c */ /* 0x080ff0000000181c */
[----:B------:R-:W-:Y:S07]  /*8190*/  HMMA.16816.F32 R32, R164, R206, R32 ;  /* 0x000000cea420723c */ /* 0x000fee0000001820 */
[----:B------:R-:W-:Y:S01]  /*81a0*/  IMAD.U32 R166, RZ, RZ, UR8 ;  /* 0x00000008ffa67e24 */ /* 0x000fe2000f8e00ff */
[-C--:B-1----:R-:W-:Y:S01]  /*81b0*/  HMMA.16816.F32 R4, R168, R180.reuse, R4 ;  /* 0x000000b4a804723c */ /* 0x082fe20000001804 */
[----:B------:R-:W-:Y:S01]  /*81c0*/  IMAD.U32 R164, RZ, RZ, UR6 ;  /* 0x00000006ffa47e24 */ /* 0x000fe2000f8e00ff */
[----:B------:R-:W-:Y:S03]  /*81d0*/  UIMAD UR6, UR4, 0x28, URZ ;  /* 0x00000028040678a4 */ /* 0x000fe6000f8e023f */
[-C--:B------:R-:W-:Y:S02]  /*81e0*/  LEA R166, P1, R166, R222.reuse, 0x2 ;  /* 0x000000dea6a67211 */ /* 0x080fe400078210ff */
[-C--:B------:R-:W-:Y:S01]  /*81f0*/  LEA R164, P0, R164, R222.reuse, 0x2 ;  /* 0x000000dea4a47211 */ /* 0x080fe200078010ff */
[C---:B--2---:R-:W-:Y:S04]  /*8200*/  HMMA.16816.F32 R8, R184.reuse, R180, R8 ;  /* 0x000000b4b808723c */ /* 0x044fe80000001808 */
[-C--:B------:R-:W-:Y:S04]  /*8210*/  LEA.HI.X.SX32 R165, R0, R223.reuse, 0x2, P0 ;  /* 0x000000df00a57211 */ /* 0x080fe800000f16ff */
[-C--:B------:R-:W-:Y:S07]  /*8220*/  HMMA.16816.F32 R12, R184, R182.reuse, R12 ;  /* 0x000000b6b80c723c */ /* 0x080fee000000180c */
[----:B------:R1:W-:Y:S01]  /*8230*/  RED.E.ADD.F32.FTZ.RN.STRONG.GPU [R222.64], R4 ;  /* 0x00000004de00798e */ /* 0x0003e2000c10e78a */
[C---:B------:R-:W-:Y:S04]  /*8240*/  HMMA.16816.F32 R16, R168.reuse, R182, R16 ;  /* 0x000000b6a810723c */ /* 0x040fe80000001810 */
[----:B------:R2:W-:Y:S04]  /*8250*/  RED.E.ADD.F32.FTZ.RN.STRONG.GPU [R2.64], R5 ;  /* 0x000000050200798e */ /* 0x0005e8000c10e78a */
[-C--:B------:R-:W-:Y:S08]  /*8260*/  HMMA.16816.F32 R20, R168, R188.reuse, R20 ;  /* 0x000000bca814723c */ /* 0x080ff00000001814 */
[C---:B------:R-:W-:Y:S08]  /*8270*/  HMMA.16816.F32 R24, R184.reuse, R188, R24 ;  /* 0x000000bcb818723c */ /* 0x040ff00000001818 */
[-C--:B------:R-:W-:Y:S01]  /*8280*/  HMMA.16816.F32 R28, R184, R190.reuse, R28 ;  /* 0x000000beb81c723c */ /* 0x080fe2000000181c */
[----:B-1----:R-:W-:Y:S07]  /*8290*/  IMAD.U32 R4, RZ, RZ, UR8 ;  /* 0x00000008ff047e24 */ /* 0x002fee000f8e00ff */
[----:B------:R-:W-:Y:S04]  /*82a0*/  HMMA.16816.F32 R32, R168, R190, R32 ;  /* 0x000000bea820723c */ /* 0x000fe80000001820 */
[-C--:B------:R-:W-:Y:S03]  /*82b0*/  LEA.HI.X.SX32 R167, R4, R223.reuse, 0x2, P1 ;  /* 0x000000df04a77211 */ /* 0x080fe600008f16ff */
[----:B------:R-:W-:Y:S02]  /*82c0*/  IMAD.U32 R168, RZ, RZ, UR5 ;  /* 0x00000005ffa87e24 */ /* 0x000fe4000f8e00ff */
[----:B------:R1:W-:Y:S03]  /*82d0*/  RED.E.ADD.F32.FTZ.RN.STRONG.GPU [R166.64], R6 ;  /* 0x00000006a600798e */ /* 0x0003e6000c10e78a */
[----:B------:R-:W-:Y:S01]  /*82e0*/  IMAD.U32 R169, RZ, RZ, UR5 ;  /* 0x00000005ffa97e24 */ /* 0x000fe2000f8e00ff */
[----:B------:R-:W-:Y:S01]  /*82f0*/  UIMAD UR5, UR4, 0x30, URZ ;  /* 0x00000030040578a4 */ /* 0x000fe2000f8e023f */
[----:B------:R3:W-:Y:S01]  /*8300*/  RED.E.ADD.F32.FTZ.RN.STRONG.GPU [R164.64], R7 ;  /* 0x00000007a400798e */ /* 0x0007e2000c10e78a */
[----:B------:R-:W-:Y:S04]  /*8310*/  UIMAD UR4, UR4, 0x38, URZ ;  /* 0x00000038040478a4 */ /* 0x000fe8000f8e023f */
[----:B--2---:R-:W-:Y:S02]  /*8320*/  IMAD.U32 R5, RZ, RZ, UR5 ;  /* 0x00000005ff057e24 */ /* 0x004fe4000f8e00ff */
[----:B------:R-:W-:Y:S02]  /*8330*/  IMAD.U32 R4, RZ, RZ, UR4 ;  /* 0x00000004ff047e24 */ /* 0x000fe4000f8e00ff */
[----:B------:R-:W-:Y:S01]  /*8340*/  IMAD.U32 R0, RZ, RZ, UR4 ;  /* 0x00000004ff007e24 */ /* 0x000fe2000f8e00ff */
[-C--:B-1----:R-:W-:Y:S01]  /*8350*/  LEA R166, P0, R168, R222.reuse, 0x2 ;  /* 0x000000dea8a67211 */ /* 0x082fe200078010ff */
[----:B------:R-:W-:Y:S01]  /*8360*/  IMAD.U32 R6, RZ, RZ, UR5 ;  /* 0x00000005ff067e24 */ /* 0x000fe2000f8e00ff */
[----:B------:R-:W-:Y:S02]  /*8370*/  UIADD3 UR5, UR8, 0x20, URZ ;  /* 0x0000002008057890 */ /* 0x000fe4000fffe03f */
[-C--:B------:R-:W-:Y:S01]  /*8380*/  LEA.HI.X.SX32 R167, R169, R223.reuse, 0x2, P0 ;  /* 0x000000dfa9a77211 */ /* 0x080fe200000f16ff */
[----:B---3--:R-:W-:Y:S01]  /*8390*/  IMAD.U32 R164, RZ, RZ, UR6 ;  /* 0x00000006ffa47e24 */ /* 0x008fe2000f8e00ff */
[-C--:B------:R-:W-:Y:S01]  /*83a0*/  LEA R6, P1, R6, R222.reuse, 0x2 ;  /* 0x000000de06067211 */ /* 0x080fe200078210ff */
[----:B------:R-:W-:Y:S01]  /*83b0*/  IMAD.U32 R7, RZ, RZ, UR6 ;  /* 0x00000006ff077e24 */ /* 0x000fe2000f8e00ff */
[-C--:B------:R-:W-:Y:S01]  /*83c0*/  LEA R4, P0, R4, R222.reuse, 0x2 ;  /* 0x000000de04047211 */ /* 0x080fe200078010ff */
[----:B------:R1:W-:Y:S01]  /*83d0*/  RED.E.ADD.F32.FTZ.RN.STRONG.GPU [R166.64], R8 ;  /* 0x00000008a600798e */ /* 0x0003e2000c10e78a */
[-C--:B------:R-:W-:Y:S01]  /*83e0*/  LEA R164, P2, R164, R222.reuse, 0x2 ;  /* 0x000000dea4a47211 */ /* 0x080fe200078410ff */
[----:B------:R-:W-:Y:S03]  /*83f0*/  UIADD3 UR4, UR7, UR5, URZ ;  /* 0x0000000507047290 */ /* 0x000fe6000fffe03f */
[-C--:B------:R-:W-:Y:S01]  /*8400*/  LEA.HI.X.SX32 R165, R7, R223.reuse, 0x2, P2 ;  /* 0x000000df07a57211 */ /* 0x080fe200010f16ff */
[----:B------:R-:W-:Y:S01]  /*8410*/  UIADD3 UR6, UR7, UR4, URZ ;  /* 0x0000000407067290 */ /* 0x000fe2000fffe03f */
[-C--:B------:R-:W-:Y:S01]  /*8420*/  LEA.HI.X.SX32 R7, R5, R223.reuse, 0x2, P1 ;  /* 0x000000df05077211 */ /* 0x080fe200008f16ff */
[----:B------:R-:W-:Y:S01]  /*8430*/  LDSM.16.MT88.4 R168, [R212+0x2800] ;  /* 0x00280000d4a8783b */ /* 0x000fe20000004200 */
[-C--:B------:R-:W-:Y:S01]  /*8440*/  LEA.HI.X.SX32 R5, R0, R223.reuse, 0x2, P0 ;  /* 0x000000df00057211 */ /* 0x080fe200000f16ff */
[----:B------:R-:W-:Y:S03]  /*8450*/  IMAD.U32 R0, RZ, RZ, UR5 ;  /* 0x00000005ff007e24 */ /* 0x000fe6000f8e00ff */
[----:B------:R2:W-:Y:S05]  /*8460*/  RED.E.ADD.F32.FTZ.RN.STRONG.GPU [R164.64], R9 ;  /* 0x00000009a400798e */ /* 0x0005ea000c10e78a */
[----:B------:R3:W-:Y:S05]  /*8470*/  RED.E.ADD.F32.FTZ.RN.STRONG.GPU [R6.64], R10 ;  /* 0x0000000a0600798e */ /* 0x0007ea000c10e78a */
[----:B------:R4:W-:Y:S01]  /*8480*/  RED.E.ADD.F32.FTZ.RN.STRONG.GPU [R4.64], R11 ;  /* 0x0000000b0400798e */ /* 0x0009e2000c10e78a */
[----:B-1----:R-:W-:Y:S04]  /*8490*/  IMAD.U32 R8, RZ, RZ, UR5 ;  /* 0x00000005ff087e24 */ /* 0x002fe8000f8e00ff */
[----:B------:R-:W-:Y:S01]  /*84a0*/  RED.E.ADD.F32.FTZ.RN.STRONG.GPU [R222.64+0x80], R16 ;  /* 0x00008010de00798e */ /* 0x000fe2000c10e78a */
[----:B------:R-:W-:Y:S01]  /*84b0*/  UIADD3 UR5, UR7, UR6, URZ ;  /* 0x0000000607057290 */ /* 0x000fe2000fffe03f */
[-C--:B------:R-:W-:Y:S03]  /*84c0*/  LEA R8, P0, R8, R222.reuse, 0x2 ;  /* 0x000000de08087211 */ /* 0x080fe600078010ff */
[----:B------:R-:W-:Y:S01]  /*84d0*/  RED.E.ADD.F32.FTZ.RN.STRONG.GPU [R2.64+0x80], R17 ;  /* 0x000080110200798e */ /* 0x000fe2000c10e78a */
[-C--:B--2---:R-:W-:Y:S01]  /*84e0*/  LEA.HI.X.SX32 R9, R0, R223.reuse, 0x2, P0 ;  /* 0x000000df00097211 */ /* 0x084fe200000f16ff */
[----:B------:R-:W-:Y:S02]  /*84f0*/  IMAD.U32 R0, RZ, RZ, UR6 ;  /* 0x00000006ff007e24 */ /* 0x000fe4000f8e00ff */
[----:B---3--:R-:W-:Y:S02]  /*8500*/  IMAD.U32 R6, RZ, RZ, UR4 ;  /* 0x00000004ff067e24 */ /* 0x008fe4000f8e00ff */
[----:B------:R1:W-:Y:S01]  /*8510*/  RED.E.ADD.F32.FTZ.RN.STRONG.GPU [R8.64], R18 ;  /* 0x000000120800798e */ /* 0x0003e2000c10e78a */
[----:B----4-:R-:W-:Y:S02]  /*8520*/  IMAD.U32 R5, RZ, RZ, UR4 ;  /* 0x00000004ff057e24 */ /* 0x010fe4000f8e00ff */
[-C--:B------:R-:W-:Y:S01]  /*8530*/  LEA R6, P1, R6, R222.reuse, 0x2 ;  /* 0x000000de06067211 */ /* 0x080fe200078210ff */
[----:B------:R-:W-:Y:S01]  /*8540*/  IMAD.U32 R4, RZ, RZ, UR6 ;  /* 0x00000006ff047e24 */ /* 0x000fe2000f8e00ff */
[----:B------:R-:W-:Y:S02]  /*8550*/  UIADD3 UR4, UR7, UR5, URZ ;  /* 0x0000000507047290 */ /* 0x000fe4000fffe03f */
[-C--:B------:R-:W-:Y:S02]  /*8560*/  LEA.HI.X.SX32 R7, R5, R223.reuse, 0x2, P1 ;  /* 0x000000df05077211 */ /* 0x080fe400008f16ff */
[-C--:B------:R-:W-:Y:S01]  /*8570*/  LEA R4, P0, R4, R222.reuse, 0x2 ;  /* 0x000000de04047211 */ /* 0x080fe200078010ff */
[----:B------:R-:W-:Y:S02]  /*8580*/  UIADD3 UR6, UR7, UR4, URZ ;  /* 0x0000000407067290 */ /* 0x000fe4000fffe03f */
[----:B------:R2:W-:Y:S01]  /*8590*/  RED.E.ADD.F32.FTZ.RN.STRONG.GPU [R6.64], R19 ;  /* 0x000000130600798e */ /* 0x0005e2000c10e78a */
[-C--:B------:R-:W-:Y:S01]  /*85a0*/  LEA.HI.X.SX32 R5, R0, R223.reuse, 0x2, P0 ;  /* 0x000000df00057211 */ /* 0x080fe200000f16ff */
[----:B------:R-:W-:Y:S04]  /*85b0*/  IMAD.U32 R0, RZ, RZ, UR5 ;  /* 0x00000005ff007e24 */ /* 0x000fe8000f8e00ff */
[----:B------:R3:W-:Y:S01]  /*85c0*/  RED.E.ADD.F32.FTZ.RN.STRONG.GPU [R4.64], R12 ;  /* 0x0000000c0400798e */ /* 0x0007e2000c10e78a */
[----:B-1----:R-:W-:Y:S05]  /*85d0*/  IMAD.U32 R8, RZ, RZ, UR5 ;  /* 0x00000005ff087e24 */ /* 0x002fea000f8e00ff */
[-C--:B------:R-:W-:Y:S04]  /*85e0*/  LEA R8, P0, R8, R222.reuse, 0x2 ;  /* 0x000000de08087211 */ /* 0x080fe800078010ff */
[-C--:B------:R-:W-:Y:S01]  /*85f0*/  LEA.HI.X.SX32 R9, R0, R223.reuse, 0x2, P0 ;  /* 0x000000df00097211 */ /* 0x080fe200000f16ff */
[----:B------:R-:W-:Y:S02]  /*8600*/  IMAD.U32 R0, RZ, RZ, UR6 ;  /* 0x00000006ff007e24 */ /* 0x000fe4000f8e00ff */
[----:B--2---:R-:W-:Y:S02]  /*8610*/  IMAD.U32 R6, RZ, RZ, UR4 ;  /* 0x00000004ff067e24 */ /* 0x004fe4000f8e00ff */
[----:B------:R-:W-:Y:S03]  /*8620*/  RED.E.ADD.F32.FTZ.RN.STRONG.GPU [R8.64], R13 ;  /* 0x0000000d0800798e */ /* 0x000fe6000c10e78a */
[-C--:B------:R-:W-:Y:S01]  /*8630*/  LEA R6, P1, R6, R222.reuse, 0x2 ;  /* 0x000000de06067211 */ /* 0x080fe200078210ff */
[----:B---3--:R-:W-:Y:S01]  /*8640*/  IMAD.U32 R5, RZ, RZ, UR4 ;  /* 0x00000004ff057e24 */ /* 0x008fe2000f8e00ff */
[----:B------:R-:W-:Y:S01]  /*8650*/  UIADD3 UR4, UR8, 0x40, URZ ;  /* 0x0000004008047890 */ /* 0x000fe2000fffe03f */
[----:B------:R-:W-:Y:S03]  /*8660*/  IMAD.U32 R4, RZ, RZ, UR6 ;  /* 0x00000006ff047e24 */ /* 0x000fe6000f8e00ff */
[-C--:B------:R-:W-:Y:S01]  /*8670*/  LEA.HI.X.SX32 R7, R5, R223.reuse, 0x2, P1 ;  /* 0x000000df05077211 */ /* 0x080fe200008f16ff */
[----:B------:R-:W-:Y:S01]  /*8680*/  UIADD3 UR5, UR7, UR4, URZ ;  /* 0x0000000407057290 */ /* 0x000fe2000fffe03f */
[-C--:B------:R-:W-:Y:S03]  /*8690*/  LEA R4, P0, R4, R222.reuse, 0x2 ;  /* 0x000000de04047211 */ /* 0x080fe600078010ff */
[----:B------:R1:W-:Y:S01]  /*86a0*/  RED.E.ADD.F32.FTZ.RN.STRONG.GPU [R6.64], R14 ;  /* 0x0000000e0600798e */ /* 0x0003e2000c10e78a */
[-C--:B------:R-:W-:Y:S01]  /*86b0*/  LEA.HI.X.SX32 R5, R0, R223.reuse, 0x2, P0 ;  /* 0x000000df00057211 */ /* 0x080fe200000f16ff */
[----:B------:R-:W-:Y:S04]  /*86c0*/  IMAD.U32 R0, RZ, RZ, UR4 ;  /* 0x00000004ff007e24 */ /* 0x000fe8000f8e00ff */
[----:B------:R2:W-:Y:S05]  /*86d0*/  RED.E.ADD.F32.FTZ.RN.STRONG.GPU [R4.64], R15 ;  /* 0x0000000f0400798e */ /* 0x0005ea000c10e78a */
[----:B------:R-:W-:Y:S05]  /*86e0*/  RED.E.ADD.F32.FTZ.RN.STRONG.GPU [R222.64+0x100], R20 ;  /* 0x00010014de00798e */ /* 0x000fea000c10e78a */
[----:B------:R-:W-:Y:S05]  /*86f0*/  RED.E.ADD.F32.FTZ.RN.STRONG.GPU [R2.64+0x100], R21 ;  /* 0x000100150200798e */ /* 0x000fea000c10e78a */
[----:B------:R-:W-:Y:S01]  /*8700*/  LDSM.16.MT88.4 R12, [R211+0x1e000] ;  /* 0x01e00000d30c783b */ /* 0x000fe20000004200 */
[----:B-1----:R-:W-:Y:S01]  /*8710*/  IMAD.U32 R6, RZ, RZ, UR4 ;  /* 0x00000004ff067e24 */ /* 0x002fe2000f8e00ff */
[----:B------:R-:W-:Y:S04]  /*8720*/  UIADD3 UR4, UR7, UR5, URZ ;  /* 0x0000000507047290 */ /* 0x000fe8000fffe03f */
[-C--:B------:R-:W-:Y:S01]  /*8730*/  LEA R6, P0, R6, R222.reuse, 0x2 ;  /* 0x000000de06067211 */ /* 0x080fe200078010ff */
[----:B--2---:R-:W-:Y:S02]  /*8740*/  IMAD.U32 R4, RZ, RZ, UR5 ;  /* 0x00000005ff047e24 */ /* 0x004fe4000f8e00ff */
[----:B------:R-:W-:Y:S01]  /*8750*/  IMAD.U32 R5, RZ, RZ, UR5 ;  /* 0x00000005ff057e24 */ /* 0x000fe2000f8e00ff */
[-C--:B------:R-:W-:Y:S01]  /*8760*/  LEA.HI.X.SX32 R7, R0, R223.reuse, 0x2, P0 ;  /* 0x000000df00077211 */ /* 0x080fe200000f16ff */
[----:B------:R-:W-:Y:S01]  /*8770*/  UIADD3 UR5, UR7, UR4, URZ ;  /* 0x0000000407057290 */ /* 0x000fe2000fffe03f */
[-C--:B------:R-:W-:Y:S01]  /*8780*/  LEA R4, P0, R4, R222.reuse, 0x2 ;  /* 0x000000de04047211 */ /* 0x080fe200078010ff */
[----:B------:R-:W-:Y:S02]  /*8790*/  IMAD.U32 R10, RZ, RZ, UR4 ;  /* 0x00000004ff0a7e24 */ /* 0x000fe4000f8e00ff */
[----:B------:R1:W-:Y:S01]  /*87a0*/  RED.E.ADD.F32.FTZ.RN.STRONG.GPU [R6.64], R22 ;  /* 0x000000160600798e */ /* 0x0003e2000c10e78a */
[-C--:B------:R-:W-:Y:S01]  /*87b0*/  LEA.HI.X.SX32 R5, R5, R223.reuse, 0x2, P0 ;  /* 0x000000df05057211 */ /* 0x080fe200000f16ff */
[----:B------:R-:W-:Y:S01]  /*87c0*/  IMAD.U32 R0, RZ, RZ, UR4 ;  /* 0x00000004ff007e24 */ /* 0x000fe2000f8e00ff */
[----:B------:R-:W-:Y:S01]  /*87d0*/  UIADD3 UR4, UR7, UR5, URZ ;  /* 0x0000000507047290 */ /* 0x000fe2000fffe03f */
[-C--:B------:R-:W-:Y:S01]  /*87e0*/  LEA R10, P0, R10, R222.reuse, 0x2 ;  /* 0x000000de0a0a7211 */ /* 0x080fe200078010ff */
[----:B------:R-:W-:Y:S01]  /*87f0*/  IMAD.U32 R9, RZ, RZ, UR5 ;  /* 0x00000005ff097e24 */ /* 0x000fe2000f8e00ff */
[----:B------:R2:W-:Y:S01]  /*8800*/  RED.E.ADD.F32.FTZ.RN.STRONG.GPU [R4.64], R23 ;  /* 0x000000170400798e */ /* 0x0005e2000c10e78a */
[----:B------:R-:W-:Y:S01]  /*8810*/  UIADD3 UR5, UR7, UR4, URZ ;  /* 0x0000000407057290 */ /* 0x000fe2000fffe03f */
[-C--:B------:R-:W-:Y:S02]  /*8820*/  LEA.HI.X.SX32 R11, R0, R223.reuse, 0x2, P0 ;  /* 0x000000df000b7211 */ /* 0x080fe400000f16ff */
[CC--:B------:R-:W-:Y:S01]  /*8830*/  LEA R8, P1, R9.reuse, R222.reuse, 0x2 ;  /* 0x000000de09087211 */ /* 0x0c0fe200078210ff */
[----:B------:R-:W-:Y:S02]  /*8840*/  LDSM.16.MT88.4 R20, [R212+0x2000] ;  /* 0x00200000d414783b */ /* 0x000fe40000004200 */
[----:B------:R-:W-:Y:S01]  /*8850*/  IMAD.U32 R0, RZ, RZ, UR5 ;  /* 0x00000005ff007e24 */ /* 0x000fe2000f8e00ff */
[-C--:B------:R-:W-:Y:S01]  /*8860*/  LEA.HI.X.SX32 R9, R9, R223.reuse, 0x2, P1 ;  /* 0x000000df09097211 */ /* 0x080fe200008f16ff */
[----:B------:R-:W-:Y:S01]  /*8870*/  UIADD3 UR5, UR8, 0x60, URZ ;  /* 0x0000006008057890 */ /* 0x000fe2000fffe03f */
[----:B------:R-:W-:Y:S05]  /*8880*/  RED.E.ADD.F32.FTZ.RN.STRONG.GPU [R10.64], R24 ;  /* 0x000000180a00798e */ /* 0x000fea000c10e78a */
[----:B------:R-:W-:Y:S01]  /*8890*/  RED.E.ADD.F32.FTZ.RN.STRONG.GPU [R8.64], R25 ;  /* 0x000000190800798e */ /* 0x000fe2000c10e78a */
[----:B-1----:R-:W-:Y:S01]  /*88a0*/  IMAD.U32 R7, RZ, RZ, UR4 ;  /* 0x00000004ff077e24 */ /* 0x002fe2000f8e00ff */
[----:B------:R-:W-:Y:S04]  /*88b0*/  UIADD3 UR4, UR7, UR5, URZ ;  /* 0x0000000507047290 */ /* 0x000fe8000fffe03f */
[CC--:B------:R-:W-:Y:S01]  /*88c0*/  LEA R6, P0, R7.reuse, R222.reuse, 0x2 ;  /* 0x000000de07067211 */ /* 0x0c0fe200078010ff */
[----:B------:R-:W-:Y:S03]  /*88d0*/  UIADD3 UR6, UR7, UR4, URZ ;  /* 0x0000000407067290 */ /* 0x000fe6000fffe03f */
[-C--:B------:R-:W-:Y:S02]  /*88e0*/  LEA.HI.X.SX32 R7, R7, R223.reuse, 0x2, P0 ;  /* 0x000000df07077211 */ /* 0x080fe400000f16ff */
[CC--:B--2---:R-:W-:Y:S03]  /*88f0*/  LEA R4, P0, R0.reuse, R222.reuse, 0x2 ;  /* 0x000000de00047211 */ /* 0x0c4fe600078010ff */
[----:B------:R1:W-:Y:S01]  /*8900*/  RED.E.ADD.F32.FTZ.RN.STRONG.GPU [R6.64], R26 ;  /* 0x0000001a0600798e */ /* 0x0003e2000c10e78a */
[-C--:B------:R-:W-:Y:S01]  /*8910*/  LEA.HI.X.SX32 R5, R0, R223.reuse, 0x2, P0 ;  /* 0x000000df00057211 */ /* 0x080fe200000f16ff */
[----:B------:R-:W-:Y:S01]  /*8920*/  IMAD.U32 R0, RZ, RZ, UR5 ;  /* 0x00000005ff007e24 */ /* 0x000fe2000f8e00ff */
[----:B------:R-:W-:Y:S03]  /*8930*/  UIADD3 UR5, UR7, UR6, URZ ;  /* 0x0000000607057290 */ /* 0x000fe6000fffe03f */
[----:B------:R2:W-:Y:S05]  /*8940*/  RED.E.ADD.F32.FTZ.RN.STRONG.GPU [R4.64], R27 ;  /* 0x0000001b0400798e */ /* 0x0005ea000c10e78a */
[----:B------:R-:W-:Y:S05]  /*8950*/  RED.E.ADD.F32.FTZ.RN.STRONG.GPU [R222.64+0x180], R32 ;  /* 0x00018020de00798e */ /* 0x000fea000c10e78a */
[----:B------:R3:W-:Y:S01]  /*8960*/  RED.E.ADD.F32.FTZ.RN.STRONG.GPU [R2.64+0x180], R33 ;  /* 0x000180210200798e */ /* 0x0007e2000c10e78a */
[----:B-1----:R-:W-:Y:S01]  /*8970*/  IMAD.U32 R6, RZ, RZ, UR4 ;  /* 0x00000004ff067e24 */ /* 0x002fe2000f8e00ff */
[----:B------:R-:W-:Y:S01]  /*8980*/  UIADD3 UR4, UR7, UR5, URZ ;  /* 0x0000000507047290 */ /* 0x000fe2000fffe03f */
[----:B------:R-:W-:Y:S01]  /*8990*/  IMAD.U32 R7, RZ, RZ, UR5 ;  /* 0x00000005ff077e24 */ /* 0x000fe2000f8e00ff */
[CC--:B--2---:R-:W-:Y:S04]  /*89a0*/  LEA R4, P0, R0.reuse, R222.reuse, 0x2 ;  /* 0x000000de00047211 */ /* 0x0c4fe800078010ff */
[-C--:B------:R-:W-:Y:S01]  /*89b0*/  LEA.HI.X.SX32 R5, R0, R223.reuse, 0x2, P0 ;  /* 0x000000df00057211 */ /* 0x080fe200000f16ff */
[----:B------:R-:W-:Y:S01]  /*89c0*/  IMAD.U32 R0, RZ, RZ, UR6 ;  /* 0x00000006ff007e24 */ /* 0x000fe2000f8e00ff */
[CC--:B------:R-:W-:Y:S01]  /*89d0*/  LEA R10, P0, R6.reuse, R222.reuse, 0x2 ;  /* 0x000000de060a7211 */ /* 0x0c0fe200078010ff */
[----:B------:R-:W-:Y:S02]  /*89e0*/  UIADD3 UR6, UR7, UR4, URZ ;  /* 0x0000000407067290 */ /* 0x000fe4000fffe03f */
[----:B------:R1:W-:Y:S01]  /*89f0*/  RED.E.ADD.F32.FTZ.RN.STRONG.GPU [R4.64], R34 ;  /* 0x000000220400798e */ /* 0x0003e2000c10e78a */
[-C--:B------:R-:W-:Y:S02]  /*8a00*/  LEA.HI.X.SX32 R11, R6, R223.reuse, 0x2, P0 ;  /* 0x000000df060b7211 */ /* 0x080fe400000f16ff */
[CC--:B------:R-:W-:Y:S01]  /*8a10*/  LEA R8, P0, R0.reuse, R222.reuse, 0x2 ;  /* 0x000000de00087211 */ /* 0x0c0fe200078010ff */
[----:B---3--:R-:W-:Y:S01]  /*8a20*/  IMAD.U32 R3, RZ, RZ, UR6 ;  /* 0x00000006ff037e24 */ /* 0x008fe2000f8e00ff */
[CC--:B------:R-:W-:Y:S01]  /*8a30*/  LEA R6, P2, R7.reuse, R222.reuse, 0x2 ;  /* 0x000000de07067211 */ /* 0x0c0fe200078410ff */
[----:B------:R-:W-:Y:S01]  /*8a40*/  RED.E.ADD.F32.FTZ.RN.STRONG.GPU [R10.64], R35 ;  /* 0x000000230a00798e */ /* 0x000fe2000c10e78a */
[-C--:B------:R-:W-:Y:S01]  /*8a50*/  LEA.HI.X.SX32 R9, R0, R223.reuse, 0x2, P0 ;  /* 0x000000df00097211 */ /* 0x080fe200000f16ff */
[----:B------:R-:W-:Y:S01]  /*8a60*/  IMAD.IADD R0, R204, 0x1, R212 ;  /* 0x00000001cc007824 */ /* 0x000fe200078e02d4 */
[-C--:B------:R-:W-:Y:S02]  /*8a70*/  LEA.HI.X.SX32 R7, R7, R223.reuse, 0x2, P2 ;  /* 0x000000df07077211 */ /* 0x080fe400010f16ff */
[----:B------:R-:W-:Y:S01]  /*8a80*/  LDSM.16.MT88.4 R32, [R211+0x1e800] ;  /* 0x01e80000d320783b */ /* 0x000fe20000004200 */
[CC--:B------:R-:W-:Y:S04]  /*8a90*/  LEA R2, P0, R3.reuse, R222.reuse, 0x2 ;  /* 0x000000de03027211 */ /* 0x0c0fe800078010ff */
[----:B------:R-:W-:Y:S01]  /*8aa0*/  RED.E.ADD.F32.FTZ.RN.STRONG.GPU [R8.64], R28 ;  /* 0x0000001c0800798e */ /* 0x000fe2000c10e78a */
[-C--:B------:R-:W-:Y:S02]  /*8ab0*/  LEA.HI.X.SX32 R3, R3, R223.reuse, 0x2, P0 ;  /* 0x000000df03037211 */ /* 0x080fe400000f16ff */
[----:B------:R-:W-:Y:S02]  /*8ac0*/  PLOP3.LUT P0, PT, PT, PT, UP2, 0x80, 0x0 ;  /* 0x000000000000781c */ /* 0x000fe40003f0f028 */
[----:B------:R-:W-:Y:S05]  /*8ad0*/  RED.E.ADD.F32.FTZ.RN.STRONG.GPU [R6.64], R29 ;  /* 0x0000001d0600798e */ /* 0x000fea000c10e78a */
[----:B------:R-:W-:Y:S01]  /*8ae0*/  LDSM.16.MT88.4 R8, [R212] ;  /* 0x00000000d408783b */ /* 0x000fe20000004200 */
[----:B-1----:R-:W-:Y:S01]  /*8af0*/  IMAD.U32 R5, RZ, RZ, UR4 ;  /* 0x00000004ff057e24 */ /* 0x002fe2000f8e00ff */
[----:B------:R-:W-:Y:S03]  /*8b00*/  ULOP3.LUT UR4, UR12, 0x1, URZ, 0xc0, !UPT ;  /* 0x000000010c047892 */ /* 0x000fe6000f8ec03f */
[----:B------:R-:W-:Y:S01]  /*8b10*/  LDSM.16.MT88.4 R16, [R0] ;  /* 0x000000000010783b */ /* 0x000fe20000004200 */
[C---:B------:R-:W-:Y:S01]  /*8b20*/  LEA R4, P1, R5.reuse, R222, 0x2 ;  /* 0x000000de05047211 */ /* 0x040fe200078210ff */
[----:B------:R-:W-:Y:S02]  /*8b30*/  UISETP.NE.U32.AND UP0, UPT, UR4, 0x1, UPT ;  /* 0x000000010400788c */ /* 0x000fe4000bf05070 */
[----:B------:R-:W-:Y:S01]  /*8b40*/  UIADD3 UR4, UR12, -0x1, URZ ;  /* 0xffffffff0c047890 */ /* 0x000fe2000fffe03f */
[----:B------:R-:W-:Y:S01]  /*8b50*/  LEA.HI.X.SX32 R5, R5, R223, 0x2, P1 ;  /* 0x000000df05057211 */ /* 0x000fe200008f16ff */
[----:B------:R-:W-:Y:S02]  /*8b60*/  LDSM.16.MT88.4 R24, [R0+0x2000] ;  /* 0x002000000018783b */ /* 0x000fe40000004200 */
[----:B------:R-:W-:Y:S01]  /*8b70*/  PLOP3.LUT P1, PT, PT, PT, UP0, 0x80, 0x0 ;  /* 0x000000000000781c */ /* 0x000fe20003f2f008 */
[----:B------:R-:W-:Y:S02]  /*8b80*/  @UP3 UIADD3 UR18, UP0, UR18, -0x100, URZ ;  /* 0xffffff0012123890 */ /* 0x000fe4000ff1e03f */
[----:B------:R-:W-:Y:S01]  /*8b90*/  RED.E.ADD.F32.FTZ.RN.STRONG.GPU [R4.64], R30 ;  /* 0x0000001e0400798e */ /* 0x000fe2000c10e78a */
[----:B------:R-:W-:Y:S02]  /*8ba0*/  UMOV UR12, UR4 ;  /* 0x00000004000c7c82 */ /* 0x000fe40008000000 */
[----:B------:R-:W-:Y:S02]  /*8bb0*/  @UP3 UIADD3.X UR17, UR17, -0x1, URZ, UP0, !UPT ;  /* 0xffffffff11113890 */ /* 0x000fe400087fe43f */
[----:B------:R-:W1:Y:S05]  /*8bc0*/  LDSM.16.MT88.4 R4, [R211+0x1c000] ;  /* 0x01c00000d304783b */ /* 0x000e6a0000004200 */
[----:B------:R-:W-:Y:S05]  /*8bd0*/  LDSM.16.MT88.4 R164, [R0+0x800] ;  /* 0x0008000000a4783b */ /* 0x000fea0000004200 */
[----:B------:R-:W-:Y:S05]  /*8be0*/  LDSM.16.MT88.4 R172, [R0+0x2800] ;  /* 0x0028000000ac783b */ /* 0x000fea0000004200 */
[----:B------:R-:W-:Y:S05]  /*8bf0*/  RED.E.ADD.F32.FTZ.RN.STRONG.GPU [R2.64], R31 ;  /* 0x0000001f0200798e */ /* 0x000fea000c10e78a */
[----:B------:R-:W-:Y:S01]  /*8c00*/  LDSM.16.MT88.4 R28, [R212+0x800] ;  /* 0x00080000d41c783b */ /* 0x000fe20000004200 */
        /* <DEDUP_REMOVED lines=83> */
[----:B------:R-:W4:Y:S04]  /*9140*/  LDL R177, [R1] ;  /* 0x0000000001b17983 */ /* 0x000f280000100800 */
        /* <DEDUP_REMOVED lines=9> */
[----:B------:R-:W-:Y:S02]  /*91e0*/  FMUL.FTZ R27, R115, c[0x0][0x2e0] ;  /* 0x0000b800731b7a20 */ /* 0x000fe40000410000 */
[----:B------:R-:W-:Y:S02]  /*91f0*/  FMUL.FTZ R104, R104, c[0x0][0x2e0] ;  /* 0x0000b80068687a20 */ /* 0x000fe40000410000 */
[----:B------:R-:W-:Y:S02]  /*9200*/  FMUL.FTZ R30, R105, c[0x0][0x2e0] ;  /* 0x0000b800691e7a20 */ /* 0x000fe40000410000 */
[----:B------:R-:W-:Y:S02]  /*9210*/  FMUL.FTZ R106, R106, c[0x0][0x2e0] ;  /* 0x0000b8006a6a7a20 */ /* 0x000fe40000410000 */
[----:B------:R-:W-:Y:S01]  /*9220*/  FMUL.FTZ R29, R107, c[0x0][0x2e0] ;  /* 0x0000b8006b1d7a20 */ /* 0x000fe20000410000 */
[----:B------:R-:W-:Y:S01]  /*9230*/  F2FP.PACK_AB R32, R32, R100 ;  /* 0x000000642020723e */ /* 0x000fe200000000ff */
[----:B------:R-:W-:Y:S01]  /*9240*/  BAR.SYNC.DEFER_BLOCKING 0x0 ;  /* 0x0000000000007b1d */ /* 0x000fe20000010000 */
[----:B------:R-:W-:Y:S01]  /*9250*/  FMUL.FTZ R108, R108, c[0x0][0x2e0] ;  /* 0x0000b8006c6c7a20 */ /* 0x000fe20000410000 */
[----:B------:R-:W-:Y:S01]  /*9260*/  F2FP.PACK_AB R31, R31, R102 ;  /* 0x000000661f1f723e */ /* 0x000fe200000000ff */
        /* <DEDUP_REMOVED lines=33> */
[----:B------:R-:W-:Y:S02]  /*9480*/  FMUL.FTZ R16, R133, c[0x0][0x2e0] ;  /* 0x0000b80085107a20 */ /* 0x000fe40000410000 */
        /* <DEDUP_REMOVED lines=10> */
[----:B------:R-:W-:Y:S02]  /*9530*/  FMUL.FTZ R14, R137, c[0x0][0x2e0] ;  /* 0x0000b800890e7a20 */ /* 0x000fe40000410000 */
        /* <DEDUP_REMOVED lines=64> */
[----:B------:R-:W-:Y:S01]  /*9940*/  F2FP.PACK_AB R90, R91, R90 ;  /* 0x0000005a5b5a723e */ /* 0x000fe200000000ff */
[----:B------:R-:W-:Y:S01]  /*9950*/  UISETP.NE.AND UP0, UPT, UR27, -0x1, UPT ;  /* 0xffffffff1b00788c */ /* 0x000fe2000bf05270 */
[----:B------:R-:W-:Y:S01]  /*9960*/  F2FP.PACK_AB R5, R5, R154 ;  /* 0x0000009a0505723e */ /* 0x000fe200000000ff */
[----:B------:R-:W-:Y:S01]  /*9970*/  ULDC.64 UR12, c[0x0][0x3a0] ;  /* 0x0000e800000c7ab9 */ /* 0x000fe20000000a00 */
[----:B------:R-:W-:-:S02]  /*9980*/  F2FP.PACK_AB R2, R2, R156 ;  /* 0x0000009c0202723e */ /* 0x000fc400000000ff */
[----:B------:R-:W-:Y:S02]  /*9990*/  F2FP.PACK_AB R0, R0, R158 ;  /* 0x0000009e0000723e */ /* 0x000fe400000000ff */
[----:B------:R-:W-:Y:S02]  /*99a0*/  F2FP.PACK_AB R92, R93, R92 ;  /* 0x0000005c5d5c723e */ /* 0x000fe400000000ff */
[----:B------:R-:W-:Y:S02]  /*99b0*/  F2FP.PACK_AB R94, R95, R94 ;  /* 0x0000005e5f5e723e */ /* 0x000fe400000000ff */
[----:B------:R-:W-:Y:S01]  /*99c0*/  PLOP3.LUT P0, PT, PT, PT, UP0, 0x80, 0x0 ;  /* 0x000000000000781c */ /* 0x000fe20003f0f008 */
[----:B------:R-:W-:-:S04]  /*99d0*/  @UP0 UIADD3 UR6, UR21, UR27, URZ ;  /* 0x0000001b15060290 */ /* 0x000fc8000fffe03f */
[----:B------:R-:W-:-:S04]  /*99e0*/  @UP0 UIMAD.WIDE.U32 UR4, UR6, UR12, URZ ;  /* 0x0000000c060402a5 */ /* 0x000fc8000f8e003f */
[----:B------:R-:W-:-:S03]  /*99f0*/  @UP0 UIMAD UR15, UR6, UR13, UR5 ;  /* 0x0000000d060f02a4 */ /* 0x000fc6000f8e0205 */
[----:B------:R-:W-:Y:S01]  /*9a00*/  @UP0 UMOV UR14, UR4 ;  /* 0x00000004000e0c82 */ /* 0x000fe20008000000 */
[----:B--2---:R1:W-:Y:S04]  /*9a10*/  STS [R178], R28 ;  /* 0x0000001cb2007388 */ /* 0x0043e80000000800 */
[----:B---3--:R1:W-:Y:S04]  /*9a20*/  STS [R180], R27 ;  /* 0x0000001bb4007388 */ /* 0x0083e80000000800 */
[----:B------:R1:W-:Y:S04]  /*9a30*/  STS [R252+0x2000], R30 ;  /* 0x0020001efc007388 */ /* 0x0003e80000000800 */
[----:B------:R1:W-:Y:S04]  /*9a40*/  STS [R252+0x2400], R29 ;  /* 0x0024001dfc007388 */ /* 0x0003e80000000800 */
[----:B------:R1:W-:Y:S04]  /*9a50*/  STS [R178+0x2000], R26 ;  /* 0x0020001ab2007388 */ /* 0x0003e80000000800 */
[----:B------:R1:W-:Y:S04]  /*9a60*/  STS [R178+0x2400], R25 ;  /* 0x00240019b2007388 */ /* 0x0003e80000000800 */
[----:B----4-:R1:W-:Y:S04]  /*9a70*/  STS [R177], R24 ;  /* 0x00000018b1007388 */ /* 0x0103e80000000800 */
        /* <DEDUP_REMOVED lines=56> */
[----:B------:R-:W-:Y:S02]  /*9e00*/  USHF.R.S32.HI UR4, URZ, 0x1f, UR21 ;  /* 0x0000001f3f047899 */ /* 0x000fe40008011415 */
[----:B------:R-:W-:-:S02]  /*9e10*/  ULDC.64 UR6, c[0x0][0x3a0] ;  /* 0x0000e80000067ab9 */ /* 0x000fc40000000a00 */
[----:B------:R-:W-:Y:S02]  /*9e20*/  UIMAD UR8, UR4, UR6, URZ ;  /* 0x00000006040872a4 */ /* 0x000fe4000f8e023f */
[----:B------:R-:W-:Y:S02]  /*9e30*/  UIMAD.WIDE.U32 UR4, UR21, UR6, URZ ;  /* 0x00000006150472a5 */ /* 0x000fe4000f8e003f */
[----:B------:R-:W-:Y:S02]  /*9e40*/  UIMAD UR7, UR21, UR7, UR8 ;  /* 0x00000007150772a4 */ /* 0x000fe4000f8e0208 */
[----:B------:R-:W-:Y:S02]  /*9e50*/  USHF.R.S32.HI UR14, URZ, 0x1f, UR34 ;  /* 0x0000001f3f0e7899 */ /* 0x000fe40008011422 */
[----:B------:R-:W-:Y:S02]  /*9e60*/  UIADD3 UR5, UR5, UR7, URZ ;  /* 0x0000000705057290 */ /* 0x000fe4000fffe03f */
[----:B------:R-:W-:-:S02]  /*9e70*/  ULDC.64 UR12, c[0x0][0x388] ;  /* 0x0000e200000c7ab9 */ /* 0x000fc40000000a00 */
[----:B------:R-:W-:Y:S02]  /*9e80*/  UIMAD UR6, UR14, UR12, URZ ;  /* 0x0000000c0e0672a4 */ /* 0x000fe4000f8e023f */
[----:B------:R-:W-:Y:S02]  /*9e90*/  UIMAD.WIDE.U32 UR4, UR34, UR12, UR4 ;  /* 0x0000000c220472a5 */ /* 0x000fe4000f8e0004 */
[----:B------:R-:W-:-:S04]  /*9ea0*/  UIMAD UR6, UR34, UR13, UR6 ;  /* 0x0000000d220672a4 */ /* 0x000fc8000f8e0206 */
[----:B------:R-:W-:Y:S02]  /*9eb0*/  UIADD3 UR15, UR5, UR6, URZ ;  /* 0x00000006050f7290 */ /* 0x000fe4000fffe03f */
[----:B------:R-:W-:Y:S02]  /*9ec0*/  UMOV UR14, UR4 ;  /* 0x00000004000e7c82 */ /* 0x000fe40008000000 */
.L_x_441:
        /* <DEDUP_REMOVED lines=11> */
[----:B------:R-:W-:-:S02]  /*9f80*/  USHF.R.S32.HI UR16, URZ, 0x1f, UR34 ;  /* 0x0000001f3f107899 */ /* 0x000fc40008011422 */
[----:B------:R-:W-:Y:S02]  /*9f90*/  UIADD3 UR5, UR5, UR7, URZ ;  /* 0x0000000705057290 */ /* 0x000fe4000fffe03f */
[----:B------:R-:W-:Y:S02]  /*9fa0*/  ULDC.64 UR12, c[0x0][0x390] ;  /* 0x0000e400000c7ab9 */ /* 0x000fe40000000a00 */
[----:B------:R-:W-:Y:S02]  /*9fb0*/  UIMAD UR6, UR16, UR12, URZ ;  /* 0x0000000c100672a4 */ /* 0x000fe4000f8e023f */
[----:B------:R-:W-:Y:S02]  /*9fc0*/  UIMAD.WIDE.U32 UR4, UR34, UR12, UR4 ;  /* 0x0000000c220472a5 */ /* 0x000fe4000f8e0004 */
[----:B------:R-:W-:-:S04]  /*9fd0*/  UIMAD UR6, UR34, UR13, UR6 ;  /* 0x0000000d220672a4 */ /* 0x000fc8000f8e0206 */
[----:B------:R-:W-:Y:S02]  /*9fe0*/  UIADD3 UR13, UR5, UR6, URZ ;  /* 0x00000006050d7290 */ /* 0x000fe4000fffe03f */
[----:B------:R-:W-:Y:S02]  /*9ff0*/  UMOV UR12, UR4 ;  /* 0x00000004000c7c82 */ /* 0x000fe40008000000 */
.L_x_442:
[----:B------:R-:W-:Y:S01]  /*a000*/  BAR.SYNC.DEFER_BLOCKING 0x0 ;  /* 0x0000000000007b1d */ /* 0x000fe20000010000 */
[----:B-1----:R-:W-:Y:S01]  /*a010*/  IMAD.SHL.U32 R4, R247, 0x2, RZ ;  /* 0x00000002f7047824 */ /* 0x002fe200078e00ff */
[----:B------:R-:W-:Y:S01]  /*a020*/  USHF.L.U32 UR5, UR20, 0x7, URZ ;  /* 0x0000000714057899 */ /* 0x000fe2000800063f */
[--C-:B------:R-:W-:Y:S01]  /*a030*/  SHF.R.S32.HI R9, RZ, 0x1f, R236.reuse ;  /* 0x0000001fff097819 */ /* 0x100fe200000114ec */
[----:B------:R-:W-:Y:S02]  /*a040*/  IMAD.MOV.U32 R8, RZ, RZ, R236 ;  /* 0x000000ffff087224 */ /* 0x000fe400078e00ec */
        /* <DEDUP_REMOVED lines=8> */
[----:B------:R-:W-:Y:S01]  /*a0d0*/  IADD3 R2, P0, R2, UR14, RZ ;  /* 0x0000000e02027c10 */ /* 0x000fe2000ff1e0ff */
[----:B------:R-:W-:Y:S02]  /*a0e0*/  ULDC.64 UR6, c[0x0][0x3b8] ;  /* 0x0000ee0000067ab9 */ /* 0x000fe40000000a00 */
[----:B------:R-:W-:Y:S01]  /*a0f0*/  UIMAD UR6, UR61, UR6, URZ ;  /* 0x000000063d0672a4 */ /* 0x000fe2000f8e023f */
[----:B------:R-:W-:Y:S01]  /*a100*/  IMAD.U32 R5, RZ, RZ, UR4 ;  /* 0x00000004ff057e24 */ /* 0x000fe2000f8e00ff */
[----:B------:R-:W-:Y:S01]  /*a110*/  UIMAD UR4, UR20, -0x80, UR9 ;  /* 0xffffff80140478a4 */ /* 0x000fe2000f8e0209 */
[----:B------:R2:W3:Y:S01]  /*a120*/  LDS.128 R24, [R4+0xd000] ;  /* 0x00d0000004187984 */ /* 0x0004e20000000c00 */
[----:B------:R-:W-:Y:S02]  /*a130*/  UIMAD UR6, UR36, UR7, UR6 ;  /* 0x00000007240672a4 */ /* 0x000fe4000f8e0206 */
[----:B------:R-:W-:Y:S01]  /*a140*/  IADD3.X R3, R3, UR15, R5, P0, !PT ;  /* 0x0000000f03037c10 */ /* 0x000fe200087fe405 */
[----:B------:R-:W-:Y:S01]  /*a150*/  IMAD.U32 R5, RZ, RZ, UR36 ;  /* 0x00000024ff057e24 */ /* 0x000fe2000f8e00ff */
[----:B------:R2:W4:Y:S01]  /*a160*/  LDS.128 R32, [R4+0xe000] ;  /* 0x00e0000004207984 */ /* 0x0005220000000c00 */
[----:B-1----:R-:W-:-:S02]  /*a170*/  SHF.R.S32.HI R0, RZ, 0x1f, R6 ;  /* 0x0000001fff007819 */ /* 0x002fc40000011406 */
[----:B------:R-:W-:Y:S01]  /*a180*/  IMAD.WIDE.U32 R2, R5, c[0x0][0x3b8], R2 ;  /* 0x0000ee0005027a25 */ /* 0x000fe200078e0002 */
[----:B------:R2:W1:Y:S01]  /*a190*/  LDS.128 R40, [R4+0xf000] ;  /* 0x00f0000004287984 */ /* 0x0004620000000c00 */
[----:B------:R-:W-:-:S03]  /*a1a0*/  LEA.HI R0, R0, R6, RZ, 0x3 ;  /* 0x0000000600007211 */ /* 0x000fc600078f18ff */
        /* <DEDUP_REMOVED lines=30> */
.L_x_444:
[----:B---34-:R-:W-:Y:S05]  /*a390*/  BSYNC B0 ;  /* 0x0000000000007941 */ /* 0x018fea0003800000 */
.L_x_443:
        /* <DEDUP_REMOVED lines=18> */
.L_x_446:
[----:B------:R-:W-:Y:S05]  /*a4c0*/  BSYNC B0 ;  /* 0x0000000000007941 */ /* 0x000fea0003800000 */
.L_x_445:
        /* <DEDUP_REMOVED lines=18> */
.L_x_448:
[----:B------:R-:W-:Y:S05]  /*a5f0*/  BSYNC B0 ;  /* 0x0000000000007941 */ /* 0x000fea0003800000 */
.L_x_447:
        /* <DEDUP_REMOVED lines=18> */
.L_x_450:
[----:B------:R-:W-:Y:S05]  /*a720*/  BSYNC B0 ;  /* 0x0000000000007941 */ /* 0x000fea0003800000 */
.L_x_449:
        /* <DEDUP_REMOVED lines=27> */
.L_x_452:
[----:B------:R-:W-:Y:S05]  /*a8e0*/  BSYNC B0 ;  /* 0x0000000000007941 */ /* 0x000fea0003800000 */
.L_x_451:
        /* <DEDUP_REMOVED lines=16> */
.L_x_454:
[----:B------:R-:W-:Y:S05]  /*a9f0*/  BSYNC B0 ;  /* 0x0000000000007941 */ /* 0x000fea0003800000 */
.L_x_453:
        /* <DEDUP_REMOVED lines=16> */
.L_x_456:
[----:B------:R-:W-:Y:S05]  /*ab00*/  BSYNC B0 ;  /* 0x0000000000007941 */ /* 0x000fea0003800000 */
.L_x_455:
        /* <DEDUP_REMOVED lines=12> */
[----:B------:R1:W-:Y:S04]  /*abd0*/  @!P1 STG.E.128 [R2.64], R72 ;  /* 0x0000004802009986 */ /* 0x0003e8000c101d0a */
[----:B------:R1:W-:Y:S02]  /*abe0*/  @!P0 STG.E.128 [R2.64+0x80], R68 ;  /* 0x0000804402008986 */ /* 0x0003e4000c101d0a */
.L_x_409:
[----:B------:R-:W-:Y:S05]  /*abf0*/  BSYNC B1 ;  /* 0x0000000000017941 */ /* 0x000fea0003800000 */
.L_x_387:
        /* <DEDUP_REMOVED lines=11> */
.L_x_457:
[----:B------:R-:W-:Y:S05]  /*acb0*/  EXIT ;  /* 0x000000000000794d */ /* 0x000fea0003800000 */
.L_x_459:
        /* <DEDUP_REMOVED lines=12> */
.L_x_2055:


//--------------------- .text._ZN5flash44flash_bwd_dq_dk_dv_loop_seqk_parallel_kernelI23Flash_bwd_kernel_traitsILi128ELi64ELi128ELi8ELi2ELi4ELi2ELb0ELb0EN7cutlass6half_tE19Flash_kernel_traitsILi128ELi64ELi128ELi8ES3_EELb0ELb0ELb0ELb0ELb1ELb1ELb0EEEvNS_16Flash_bwd_paramsE --------------------------
	.section	.text._ZN5flash44flash_bwd_dq_dk_dv_loop_seqk_parallel_kernelI23Flash_bwd_kernel_traitsILi128ELi64ELi128ELi8ELi2ELi4ELi2ELb0ELb0EN7cutlass6half_tE19Flash_kernel_traitsILi128ELi64ELi128ELi8ES3_EELb0ELb0ELb0ELb0ELb1ELb1ELb0EEEvNS_16Flash_bwd_paramsE,"ax",@progbits
	.sectioninfo	@"SHI_REGISTERS=255"
	.align	128
        .global         _ZN5flash44flash_bwd_dq_dk_dv_loop_seqk_parallel_kernelI23Flash_bwd_kernel_traitsILi128ELi64ELi128ELi8ELi2ELi4ELi2ELb0ELb0EN7cutlass6half_tE19Flash_kernel_traitsILi128ELi64ELi128ELi8ES3_EELb0ELb0ELb0ELb0ELb1ELb1ELb0EEEvNS_16Flash_bwd_paramsE
        .type           _ZN5flash44flash_bwd_dq_dk_dv_loop_seqk_parallel_kernelI23Flash_bwd_kernel_traitsILi128ELi64ELi128ELi8ELi2ELi4ELi2ELb0ELb0EN7cutlass6half_tE19Flash_kernel_traitsILi128ELi64ELi128ELi8ES3_EELb0ELb0ELb0ELb0ELb1ELb1ELb0EEEvNS_16Flash_bwd_paramsE,@function
        .size           _ZN5flash44flash_bwd_dq_dk_dv_loop_seqk_parallel_kernelI23Flash_bwd_kernel_traitsILi128ELi64ELi128ELi8ELi2ELi4ELi2ELb0ELb0EN7cutlass6half_tE19Flash_kernel_traitsILi128ELi64ELi128ELi8ES3_EELb0ELb0ELb0ELb0ELb1ELb1ELb0EEEvNS_16Flash_bwd_paramsE,(.L_x_2056 - _ZN5flash44flash_bwd_dq_dk_dv_loop_seqk_parallel_kernelI23Flash_bwd_kernel_traitsILi128ELi64ELi128ELi8ELi2ELi4ELi2ELb0ELb0EN7cutlass6half_tE19Flash_kernel_traitsILi128ELi64ELi128ELi8ES3_EELb0ELb0ELb0ELb0ELb1ELb1ELb0EEEvNS_16Flash_bwd_paramsE)
        .other          _ZN5flash44flash_bwd_dq_dk_dv_loop_seqk_parallel_kernelI23Flash_bwd_kernel_traitsILi128ELi64ELi128ELi8ELi2ELi4ELi2ELb0ELb0EN7cutlass6half_tE19Flash_kernel_traitsILi128ELi64ELi128ELi8ES3_EELb0ELb0ELb0ELb0ELb1ELb1ELb0EEEvNS_16Flash_bwd_paramsE,@"STO_CUDA_ENTRY STV_DEFAULT"
_ZN5flash44flash_bwd_dq_dk_dv_loop_seqk_parallel_kernelI23Flash_bwd_kernel_traitsILi128ELi64ELi128ELi8ELi2ELi4ELi2ELb0ELb0EN7cutlass6half_tE19Flash_kernel_traitsILi128ELi64ELi128ELi8ES3_EELb0ELb0ELb0ELb0ELb1ELb1ELb0EEEvNS_16Flash_bwd_paramsE:
.text._ZN5flash44flash_bwd_dq_dk_dv_loop_seqk_parallel_kernelI23Flash_bwd_kernel_traitsILi128ELi64ELi128ELi8ELi2ELi4ELi2ELb0ELb0EN7cutlass6half_tE19Flash_kernel_traitsILi128ELi64ELi128ELi8ES3_EELb0ELb0ELb0ELb0ELb1ELb1ELb0EEEvNS_16Flash_bwd_paramsE:
        /* <DEDUP_REMOVED lines=12> */
[----:B------:R-:W-:Y:S01]  /*00c0*/  IMAD.MOV.U32 R237, RZ, RZ, -0x10 ;  /* 0xfffffff0ffed7424 */ /* 0x000fe200078e00ff */
[----:B------:R-:W-:Y:S02]  /*00d0*/  ULDC UR32, c[0x0][0x22c] ;  /* 0x00008b0000207ab9 */ /* 0x000fe40000000800 */
[----:B------:R-:W-:Y:S02]  /*00e0*/  ULDC UR20, c[0x0][0x1c0] ;  /* 0x0000700000147ab9 */ /* 0x000fe40000000800 */
[----:B------:R-:W-:Y:S02]  /*00f0*/  UIMAD UR23, UR32, UR20, URZ ;  /* 0x00000014201772a4 */ /* 0x000fe4000f8e023f */
[----:B------:R-:W-:Y:S02]  /*0100*/  UMOV UR4, 0x80 ;  /* 0x0000008000047882 */ /* 0x000fe40000000000 */
[----:B------:R-:W-:-:S02]  /*0110*/  ULDC UR5, c[0x0][0x210] ;  /* 0x0000840000057ab9 */ /* 0x000fc40000000800 */
[----:B------:R-:W-:Y:S02]  /*0120*/  ULDC UR25, c[0x0][0x234] ;  /* 0x00008d0000197ab9 */ /* 0x000fe40000000800 */
[----:B------:R-:W-:Y:S02]  /*0130*/  ULDC UR24, c[0x0][0x224] ;  /* 0x0000890000187ab9 */ /* 0x000fe40000000800 */
[----:B------:R-:W-:Y:S02]  /*0140*/  UIMAD UR25, UR4, UR5, UR25 ;  /* 0x00000005041972a4 */ /* 0x000fe4000f8e0219 */
[----:B------:R-:W-:Y:S02]  /*0150*/  UIADD3 UR24, UR4, UR24, URZ ;  /* 0x0000001804187290 */ /* 0x000fe4000fffe03f */
[----:B------:R-:W-:Y:S02]  /*0160*/  USHF.R.S32.HI UR4, URZ, 0x1f, UR32 ;  /* 0x0000001f3f047899 */ /* 0x000fe40008011420 */
[----:B------:R-:W-:Y:S01]  /*0170*/  USHF.L.U32 UR22, UR23, 0x6, URZ ;  /* 0x0000000617167899 */ /* 0x000fe2000800063f */
[----:B-1----:R-:W-:Y:S01]  /*0180*/  SHF.R.S32.HI R3, RZ, 0x1f, R7 ;  /* 0x0000001fff037819 */ /* 0x002fe20000011407 */
[----:B------:R-:W-:-:S02]  /*0190*/  UIMAD.WIDE.U32 UR32, UR32, UR20, URZ ;  /* 0x00000014202072a5 */ /* 0x000fc4000f8e003f */
[----:B------:R-:W-:Y:S01]  /*01a0*/  ULDC.64 UR34, c[0x0][0x118] ;  /* 0x0000460000227ab9 */ /* 0x000fe20000000a00 */
[CC--:B------:R-:W-:Y:S01]  /*01b0*/  LEA.HI R2, R3.reuse, R7.reuse, RZ, 0x2 ;  /* 0x0000000703027211 */ /* 0x0c0fe200078f10ff */
[----:B------:R-:W-:Y:S01]  /*01c0*/  ULDC UR15, c[0x0][0x1c0] ;  /* 0x00007000000f7ab9 */ /* 0x000fe20000000800 */
[CC--:B------:R-:W-:Y:S01]  /*01d0*/  LEA.HI R0, R3.reuse, R7.reuse, RZ, 0x5 ;  /* 0x0000000703007211 */ /* 0x0c0fe200078f28ff */
[----:B------:R-:W-:Y:S01]  /*01e0*/  ULDC UR14, c[0x0][0x224] ;  /* 0x00008900000e7ab9 */ /* 0x000fe20000000800 */
[CC--:B------:R-:W-:Y:S01]  /*01f0*/  LEA.HI R215, R3.reuse, R7.reuse, RZ, 0x3 ;  /* 0x0000000703d77211 */ /* 0x0c0fe200078f18ff */
[----:B------:R-:W-:Y:S01]  /*0200*/  UMOV UR17, 0x4 ;  /* 0x0000000400117882 */ /* 0x000fe20000000000 */
[CC--:B------:R-:W-:Y:S01]  /*0210*/  LEA.HI R13, R3.reuse, R7.reuse, RZ, 0x6 ;  /* 0x00000007030d7211 */ /* 0x0c0fe200078f30ff */
[----:B------:R-:W-:Y:S01]  /*0220*/  ULDC.64 UR30, c[0x0][0x200] ;  /* 0x00008000001e7ab9 */ /* 0x000fe20000000a00 */
[CC--:B------:R-:W-:Y:S01]  /*0230*/  LEA.HI R4, R3.reuse, R7.reuse, RZ, 0x4 ;  /* 0x0000000703047211 */ /* 0x0c0fe200078f20ff */
[----:B------:R-:W-:Y:S01]  /*0240*/  ULDC.64 UR28, c[0x0][0x3c8] ;  /* 0x0000f200001c7ab9 */ /* 0x000fe20000000a00 */
[----:B------:R-:W-:Y:S01]  /*0250*/  LEA.HI R16, R3, R7, RZ, 0x7 ;  /* 0x0000000703107211 */ /* 0x000fe200078f38ff */
[----:B------:R-:W-:Y:S01]  /*0260*/  ULDC UR13, c[0x0][0x224] ;  /* 0x00008900000d7ab9 */ /* 0x000fe20000000800 */
[----:B------:R-:W-:Y:S01]  /*0270*/  LOP3.LUT R3, R2, 0x7ffffffc, RZ, 0xc0, !PT ;  /* 0x7ffffffc02037812 */ /* 0x000fe200078ec0ff */
[----:B------:R-:W-:Y:S01]  /*0280*/  ULDC UR12, c[0x0][0x22c] ;  /* 0x00008b00000c7ab9 */ /* 0x000fe20000000800 */
[----:B------:R-:W-:Y:S01]  /*0290*/  LOP3.LUT R5, R0, 0xffffffe0, RZ, 0xc0, !PT ;  /* 0xffffffe000057812 */ /* 0x000fe200078ec0ff */
[----:B------:R-:W-:Y:S01]  /*02a0*/  UMOV UR19, 0x6 ;  /* 0x0000000600137882 */ /* 0x000fe20000000000 */
[----:B------:R-:W-:Y:S01]  /*02b0*/  LOP3.LUT R6, R215, 0xfffffff8, RZ, 0xc0, !PT ;  /* 0xfffffff8d7067812 */ /* 0x000fe200078ec0ff */
[C---:B------:R-:W-:Y:S01]  /*02c0*/  IMAD.IADD R14, R7.reuse, 0x1, -R3 ;  /* 0x00000001070e7824 */ /* 0x040fe200078e0a03 */
[----:B------:R-:W-:Y:S01]  /*02d0*/  LOP3.LUT R10, R4, 0xfffffff0, RZ, 0xc0, !PT ;  /* 0xfffffff0040a7812 */ /* 0x000fe200078ec0ff */
[C---:B------:R-:W-:Y:S01]  /*02e0*/  IMAD.IADD R11, R7.reuse, 0x1, -R5 ;  /* 0x00000001070b7824 */ /* 0x040fe200078e0a05 */
[----:B------:R-:W-:Y:S01]  /*02f0*/  SHF.R.S32.HI R3, RZ, 0x5, R0 ;  /* 0x00000005ff037819 */ /* 0x000fe20000011400 */
[C---:B------:R-:W-:Y:S01]  /*0300*/  IMAD.IADD R6, R7.reuse, 0x1, -R6 ;  /* 0x0000000107067824 */ /* 0x040fe200078e0a06 */
[----:B------:R-:W-:Y:S01]  /*0310*/  SHF.R.S32.HI R5, RZ, 0x1f, R0 ;  /* 0x0000001fff057819 */ /* 0x000fe20000011400 */
[----:B------:R-:W-:Y:S01]  /*0320*/  IMAD.IADD R10, R7, 0x1, -R10 ;  /* 0x00000001070a7824 */ /* 0x000fe200078e0a0a */
[-C--:B------:R-:W-:Y:S01]  /*0330*/  LEA.HI R8, R0, R3.reuse, RZ, 0x1 ;  /* 0x0000000300087211 */ /* 0x080fe200078f08ff */
[----:B------:R-:W-:Y:S01]  /*0340*/  IMAD.SHL.U32 R18, R6, 0x8, RZ ;  /* 0x0000000806127824 */ /* 0x000fe200078e00ff */
[--C-:B------:R-:W-:Y:S01]  /*0350*/  SHF.R.S32.HI R9, RZ, 0x2, R2.reuse ;  /* 0x00000002ff097819 */ /* 0x100fe20000011402 */
[----:B------:R-:W-:Y:S01]  /*0360*/  UMOV UR18, 0xffffc000 ;  /* 0xffffc00000127882 */ /* 0x000fe20000000000 */
[----:B------:R-:W-:Y:S01]  /*0370*/  SHF.R.S32.HI R7, RZ, 0x1f, R2 ;  /* 0x0000001fff077819 */ /* 0x000fe20000011402 */
[----:B------:R-:W-:Y:S01]  /*0380*/  UIMAD UR20, UR4, UR20, URZ ;  /* 0x00000014041472a4 */ /* 0x000fe2000f8e023f */
[----:B------:R-:W-:Y:S01]  /*0390*/  LEA.HI R0, R5, R3, RZ, 0x2 ;  /* 0x0000000305007211 */ /* 0x000fe200078f10ff */
[----:B------:R-:W-:Y:S01]  /*03a0*/  STL [R1+0x28], R18 ;  /* 0x0000281201007387 */ /* 0x000fe20000100800 */
[----:B------:R-:W-:Y:S01]  /*03b0*/  SHF.R.S32.HI R2, RZ, 0x4, R4 ;  /* 0x00000004ff027819 */ /* 0x000fe20000011404 */
[----:B------:R-:W-:Y:S01]  /*03c0*/  USHF.R.S32.HI UR21, URZ, 0x1f, UR22 ;  /* 0x0000001f3f157899 */ /* 0x000fe20008011416 */
[----:B------:R-:W-:Y:S01]  /*03d0*/  LOP3.LUT R8, R8, 0xfffffffe, RZ, 0xc0, !PT ;  /* 0xfffffffe08087812 */ /* 0x000fe200078ec0ff */
[----:B------:R-:W-:Y:S01]  /*03e0*/  UMOV UR16, 0x6 ;  /* 0x0000000600107882 */ /* 0x000fe20000000000 */
[----:B------:R-:W-:-:S02]  /*03f0*/  LOP3.LUT R5, R0, 0xfffffffc, RZ, 0xc0, !PT ;  /* 0xfffffffc00057812 */ /* 0x000fc400078ec0ff */
[----:B------:R-:W-:Y:S01]  /*0400*/  LEA.HI R0, R4, R2, RZ, 0x1 ;  /* 0x0000000204007211 */ /* 0x000fe200078f08ff */
[----:B------:R-:W-:Y:S01]  /*0410*/  IMAD.IADD R12, R3, 0x1, -R8 ;  /* 0x00000001030c7824 */ /* 0x000fe200078e0a08 */
[----:B------:R-:W-:Y:S01]  /*0420*/  LEA.HI R7, R7, R9, RZ, 0x3 ;  /* 0x0000000907077211 */ /* 0x000fe200078f18ff */
[----:B------:R-:W-:Y:S01]  /*0430*/  IMAD.IADD R8, R3, 0x1, -R5 ;  /* 0x0000000103087824 */ /* 0x000fe200078e0a05 */
[----:B------:R-:W-:Y:S02]  /*0440*/  LOP3.LUT R0, R0, 0xfffffffe, RZ, 0xc0, !PT ;  /* 0xfffffffe00007812 */ /* 0x000fe400078ec0ff */
[----:B------:R-:W-:Y:S02]  /*0450*/  SHF.R.S32.HI R5, RZ, 0x3, R215 ;  /* 0x00000003ff057819 */ /* 0x000fe400000114d7 */
[----:B------:R-:W-:Y:S01]  /*0460*/  LOP3.LUT R4, R7, 0xfffffff8, RZ, 0xc0, !PT ;  /* 0xfffffff807047812 */ /* 0x000fe200078ec0ff */
[----:B------:R-:W-:Y:S01]  /*0470*/  IMAD.IADD R7, R2, 0x1, -R0 ;  /* 0x0000000102077824 */ /* 0x000fe200078e0a00 */
[----:B------:R-:W-:Y:S01]  /*0480*/  SHF.R.S32.HI R3, RZ, 0x1f, R11 ;  /* 0x0000001fff037819 */ /* 0x000fe2000001140b */
[----:B------:R-:W-:Y:S01]  /*0490*/  IMAD.SHL.U32 R0, R5, 0x40, RZ ;  /* 0x0000004005007824 */ /* 0x000fe200078e00ff */
[----:B------:R-:W-:Y:S01]  /*04a0*/  LOP3.LUT P4, RZ, R6, 0x2, RZ, 0xc0, !PT ;  /* 0x0000000206ff7812 */ /* 0x000fe2000788c0ff */
[----:B------:R-:W-:Y:S01]  /*04b0*/  IMAD.IADD R9, R9, 0x1, -R4 ;  /* 0x0000000109097824 */ /* 0x000fe200078e0a04 */
[----:B------:R-:W-:-:S02]  /*04c0*/  LEA.HI R15, R3, R11, RZ, 0x2 ;  /* 0x0000000b030f7211 */ /* 0x000fc400078f10ff */
[----:B------:R-:W-:Y:S02]  /*04d0*/  LOP3.LUT R0, R0, 0x1c0, RZ, 0xc0, !PT ;  /* 0x000001c000007812 */ /* 0x000fe400078ec0ff */
[----:B------:R-:W-:Y:S02]  /*04e0*/  SHF.R.S32.HI R4, RZ, 0x1f, R10 ;  /* 0x0000001fff047819 */ /* 0x000fe4000001140a */
[----:B------:R-:W-:Y:S02]  /*04f0*/  SHF.R.U32.HI R3, RZ, 0x3, R0 ;  /* 0x00000003ff037819 */ /* 0x000fe40000011600 */
[----:B------:R-:W-:Y:S01]  /*0500*/  LOP3.LUT R2, R0, 0x38, R18, 0xf8, !PT ;  /* 0x0000003800027812 */ /* 0x000fe200078ef812 */
[----:B------:R-:W-:Y:S01]  /*0510*/  IMAD.SHL.U32 R0, R6, 0x40, RZ ;  /* 0x0000004006007824 */ /* 0x000fe200078e00ff */
[----:B------:R-:W-:Y:S02]  /*0520*/  LEA.HI R11, R4, R10, RZ, 0x3 ;  /* 0x0000000a040b7211 */ /* 0x000fe400078f18ff */
[----:B------:R-:W-:Y:S01]  /*0530*/  LOP3.LUT R5, R2, R3, RZ, 0x3c, !PT ;  /* 0x0000000302057212 */ /* 0x000fe200078e3cff */
[----:B------:R-:W-:Y:S01]  /*0540*/  IMAD.SHL.U32 R2, R8, 0x10, RZ ;  /* 0x0000001008027824 */ /* 0x000fe200078e00ff */
[----:B------:R-:W-:-:S02]  /*0550*/  LOP3.LUT R0, R0, 0x1c0, RZ, 0xc0, !PT ;  /* 0x000001c000007812 */ /* 0x000fc400078ec0ff */
[----:B------:R-:W-:Y:S02]  /*0560*/  LOP3.LUT R3, R9, 0x1, RZ, 0xc0, !PT ;  /* 0x0000000109037812 */ /* 0x000fe400078ec0ff */
[----:B------:R-:W-:Y:S02]  /*0570*/  LOP3.LUT R2, R0, 0x30, R2, 0xf8, !PT ;  /* 0x0000003000027812 */ /* 0x000fe400078ef802 */
[----:B------:R-:W-:Y:S02]  /*0580*/  ISETP.NE.U32.AND P0, PT, R3, 0x1, PT ;  /* 0x000000010300780c */ /* 0x000fe40003f05070 */
[----:B------:R-:W-:Y:S02]  /*0590*/  SHF.R.S32.HI R3, RZ, 0x6, R13 ;  /* 0x00000006ff037819 */ /* 0x000fe4000001140d */
[----:B------:R-:W-:Y:S02]  /*05a0*/  LOP3.LUT R4, R11, 0xfffffff8, RZ, 0xc0, !PT ;  /* 0xfffffff80b047812 */ /* 0x000fe400078ec0ff */
[----:B------:R-:W-:-:S02]  /*05b0*/  LOP3.LUT R13, R2, 0x8, R215, 0xf8, !PT ;  /* 0x00000008020d7812 */ /* 0x000fc400078ef8d7 */
[----:B------:R-:W-:Y:S01]  /*05c0*/  LOP3.LUT R215, R0, 0x8, R215, 0xf8, !PT ;  /* 0x0000000800d77812 */ /* 0x000fe200078ef8d7 */
[----:B------:R-:W-:Y:S01]  /*05d0*/  IMAD.IADD R17, R10, 0x1, -R4 ;  /* 0x000000010a117824 */ /* 0x000fe200078e0a04 */
[----:B------:R-:W-:Y:S01]  /*05e0*/  SHF.R.U32.HI R209, RZ, 0x3, R0 ;  /* 0x00000003ffd17819 */ /* 0x000fe20000011600 */
[C---:B------:R-:W-:Y:S01]  /*05f0*/  IMAD.SHL.U32 R0, R7.reuse, 0x20, RZ ;  /* 0x0000002007007824 */ /* 0x040fe200078e00ff */
[----:B------:R-:W-:Y:S01]  /*0600*/  LOP3.LUT P3, RZ, R6, 0x4, RZ, 0xc0, !PT ;  /* 0x0000000406ff7812 */ /* 0x000fe2000786c0ff */
[----:B------:R-:W-:Y:S01]  /*0610*/  IMAD.SHL.U32 R6, R7, 0x200, RZ ;  /* 0x0000020007067824 */ /* 0x000fe200078e00ff */
[----:B------:R-:W-:Y:S01]  /*0620*/  LOP3.LUT R215, R215, R209, RZ, 0x3c, !PT ;  /* 0x000000d1d7d77212 */ /* 0x000fe200078e3cff */
[C---:B------:R-:W-:Y:S01]  /*0630*/  IMAD.SHL.U32 R4, R3.reuse, 0x8, RZ ;  /* 0x0000000803047824 */ /* 0x040fe200078e00ff */
[----:B------:R-:W-:Y:S01]  /*0640*/  LOP3.LUT R0, R0, 0x20, RZ, 0xc0, !PT ;  /* 0x0000002000007812 */ /* 0x000fe200078ec0ff */
[----:B------:R-:W-:Y:S01]  /*0650*/  IMAD R2, R3, 0x800, R6 ;  /* 0x0000080003027824 */ /* 0x000fe200078e0206 */
[C---:B------:R-:W-:Y:S01]  /*0660*/  R2P PR, R9.reuse, 0x6 ;  /* 0x0000000609007804 */ /* 0x040fe20000000000 */
[----:B------:R-:W-:Y:S01]  /*0670*/  STL [R1+0x1c], R17 ;  /* 0x00001c1101007387 */ /* 0x000fe20000100800 */
[----:B------:R-:W-:Y:S01]  /*0680*/  LOP3.LUT R208, R0, 0x18, R4, 0xf8, !PT ;  /* 0x0000001800d07812 */ /* 0x000fe200078ef804 */
[----:B------:R-:W-:Y:S01]  /*0690*/  IMAD.IADD R215, R2, 0x1, R215 ;  /* 0x0000000102d77824 */ /* 0x000fe200078e02d7 */
[----:B------:R-:W-:Y:S01]  /*06a0*/  SHF.R.S32.HI R0, RZ, 0x7, R16 ;  /* 0x00000007ff007819 */ /* 0x000fe20000011410 */
[----:B------:R-:W-:Y:S01]  /*06b0*/  IMAD.SHL.U32 R2, R14, 0x2, RZ ;  /* 0x000000020e027824 */ /* 0x000fe200078e00ff */
[----:B------:R-:W-:Y:S01]  /*06c0*/  LOP3.LUT R209, R6, R13, R209, 0xf6, !PT ;  /* 0x0000000d06d17212 */ /* 0x000fe200078ef6d1 */
[----:B------:R-:W-:Y:S01]  /*06d0*/  IMAD.SHL.U32 R4, R9, 0x40, RZ ;  /* 0x0000004009047824 */ /* 0x000fe200078e00ff */
[----:B------:R-:W-:Y:S01]  /*06e0*/  SEL R237, R237, 0x10, !P0 ;  /* 0x00000010eded7807 */ /* 0x000fe20004000000 */
[----:B------:R-:W-:-:S02]  /*06f0*/  IMAD R9, R8, 0x400, R2 ;  /* 0x0000040008097824 */ /* 0x000fc400078e0202 */
[C---:B------:R-:W-:Y:S02]  /*0700*/  IMAD R8, R0.reuse, 0x1000, R2 ;  /* 0x0000100000087824 */ /* 0x040fe400078e0202 */
[----:B------:R-:W-:Y:S01]  /*0710*/  IMAD.SHL.U32 R2, R0, 0x8, RZ ;  /* 0x0000000800027824 */ /* 0x000fe200078e00ff */
[----:B------:R-:W-:Y:S01]  /*0720*/  LOP3.LUT R0, R4, 0x1c0, RZ, 0xc0, !PT ;  /* 0x000001c004007812 */ /* 0x000fe200078ec0ff */
[C---:B------:R-:W-:Y:S02]  /*0730*/  IMAD R4, R3.reuse, 0x200, R5 ;  /* 0x0000020003047824 */ /* 0x040fe400078e0205 */
[----:B------:R-:W-:Y:S01]  /*0740*/  IMAD.SHL.U32 R5, R3, 0x20, RZ ;  /* 0x0000002003057824 */ /* 0x000fe200078e00ff */
[----:B------:R-:W-:Y:S01]  /*0750*/  LOP3.LUT R2, R2, 0x8, RZ, 0xc0, !PT ;  /* 0x0000000802027812 */ /* 0x000fe200078ec0ff */
[----:B------:R-:W-:Y:S01]  /*0760*/  IMAD.SHL.U32 R215, R215, 0x2, RZ ;  /* 0x00000002d7d77824 */ /* 0x000fe200078e00ff */
[----:B------:R1:W-:Y:S01]  /*0770*/  STL [R1], R4 ;  /* 0x0000000401007387 */ /* 0x0003e20000100800 */
[----:B------:R-:W-:Y:S01]  /*0780*/  SHF.R.U32.HI R3, RZ, 0x3, R0 ;  /* 0x00000003ff037819 */ /* 0x000fe20000011600 */
[----:B------:R-:W-:Y:S01]  /*0790*/  IMAD.SHL.U32 R209, R209, 0x2, RZ ;  /* 0x00000002d1d17824 */ /* 0x000fe200078e00ff */
[----:B------:R-:W-:Y:S01]  /*07a0*/  LOP3.LUT R5, R0, 0x20, R5, 0xf8, !PT ;  /* 0x0000002000057812 */ /* 0x000fe200078ef805 */
[----:B-1----:R-:W-:-:S05]  /*07b0*/  IMAD.SHL.U32 R4, R7, 0x10, RZ ;  /* 0x0000001007047824 */ /* 0x002fca00078e00ff */
[----:B------:R-:W-:Y:S02]  /*07c0*/  LOP3.LUT R10, R2, 0x10, R4, 0xf8, !PT ;  /* 0x00000010020a7812 */ /* 0x000fe400078ef804 */
[----:B------:R-:W-:Y:S01]  /*07d0*/  LOP3.LUT R2, R3, R0, R2, 0x1e, !PT ;  /* 0x0000000003027212 */ /* 0x000fe200078e1e02 */
[----:B------:R-:W-:Y:S01]  /*07e0*/  IMAD R0, R12, 0x400, R8 ;  /* 0x000004000c007824 */ /* 0x000fe200078e0208 */
[----:B------:R-:W-:Y:S02]  /*07f0*/  LOP3.LUT R3, R5, R3, RZ, 0x3c, !PT ;  /* 0x0000000305037212 */ /* 0x000fe400078e3cff */
[----:B------:R-:W-:Y:S01]  /*0800*/  SHF.R.S32.HI R5, RZ, 0x2, R15 ;  /* 0x00000002ff057819 */ /* 0x000fe2000001140f */
[----:B------:R-:W-:Y:S02]  /*0810*/  IMAD.IADD R9, R9, 0x1, R2 ;  /* 0x0000000109097824 */ /* 0x000fe400078e0202 */
[----:B------:R-:W-:Y:S02]  /*0820*/  IMAD.IADD R231, R3, 0x1, R0 ;  /* 0x0000000103e77824 */ /* 0x000fe400078e0200 */
[----:B------:R-:W-:-:S02]  /*0830*/  IMAD.SHL.U32 R3, R17, 0x40, RZ ;  /* 0x0000004011037824 */ /* 0x000fc400078e00ff */
[----:B------:R-:W-:Y:S02]  /*0840*/  IMAD.SHL.U32 R2, R7, 0x8, RZ ;  /* 0x0000000807027824 */ /* 0x000fe400078e00ff */
[----:B------:R-:W-:Y:S01]  /*0850*/  IMAD.SHL.U32 R0, R11, 0x40, RZ ;  /* 0x000000400b007824 */ /* 0x000fe200078e00ff */
[----:B------:R-:W-:Y:S01]  /*0860*/  LOP3.LUT R3, R3, 0x1c0, RZ, 0xc0, !PT ;  /* 0x000001c003037812 */ /* 0x000fe200078ec0ff */
[----:B------:R-:W-:Y:S02]  /*0870*/  IMAD R6, R12, 0x10, R5 ;  /* 0x000000100c067824 */ /* 0x000fe400078e0205 */
[----:B------:R-:W-:Y:S01]  /*0880*/  IMAD.SHL.U32 R231, R231, 0x2, RZ ;  /* 0x00000002e7e77824 */ /* 0x000fe200078e00ff */
[----:B------:R-:W-:Y:S02]  /*0890*/  LOP3.LUT R2, R3, 0x8, R2, 0xf8, !PT ;  /* 0x0000000803027812 */ /* 0x000fe400078ef802 */
[----:B------:R-:W-:Y:S01]  /*08a0*/  SHF.R.U32.HI R4, RZ, 0x3, R3 ;  /* 0x00000003ff047819 */ /* 0x000fe20000011603 */
[----:B------:R1:W-:Y:S01]  /*08b0*/  STL [R1+0x30], R6 ;  /* 0x0000300601007387 */ /* 0x0003e20000100800 */
[----:B------:R-:W-:Y:S01]  /*08c0*/  LOP3.LUT R0, R0, 0xfffffe00, RZ, 0xc0, !PT ;  /* 0xfffffe0000007812 */ /* 0x000fe200078ec0ff */
[----:B------:R-:W-:Y:S01]  /*08d0*/  IMAD.IADD R238, R231, 0x1, R237 ;  /* 0x00000001e7ee7824 */ /* 0x000fe200078e02ed */
[----:B------:R-:W-:-:S02]  /*08e0*/  LOP3.LUT R220, R2, R4, RZ, 0x3c, !PT ;  /* 0x0000000402dc7212 */ /* 0x000fc400078e3cff */
[--C-:B------:R-:W-:Y:S01]  /*08f0*/  LOP3.LUT R2, R4, R10, R3.reuse, 0x1e, !PT ;  /* 0x0000000a04027212 */ /* 0x100fe200078e1e03 */
[----:B------:R-:W-:Y:S01]  /*0900*/  IMAD R5, R12, 0x400, R0 ;  /* 0x000004000c057824 */ /* 0x000fe200078e0200 */
[----:B------:R-:W-:Y:S01]  /*0910*/  LOP3.LUT R208, R4, R208, R3, 0x1e, !PT ;  /* 0x000000d004d07212 */ /* 0x000fe200078e1e03 */
[----:B------:R-:W-:Y:S01]  /*0920*/  IMAD.MOV.U32 R3, RZ, RZ, 0x20 ;  /* 0x00000020ff037424 */ /* 0x000fe200078e00ff */
[-C--:B------:R-:W-:Y:S01]  /*0930*/  LOP3.LUT R219, R2, R0.reuse, RZ, 0xfc, !PT ;  /* 0x0000000002db7212 */ /* 0x080fe200078efcff */
[----:B------:R-:W-:Y:S01]  /*0940*/  IMAD.MOV.U32 R4, RZ, RZ, 0x40 ;  /* 0x00000040ff047424 */ /* 0x000fe200078e00ff */
[----:B------:R-:W-:Y:S01]  /*0950*/  LOP3.LUT R208, R208, R0, RZ, 0xfc, !PT ;  /* 0x00000000d0d07212 */ /* 0x000fe200078efcff */
[----:B------:R-:W-:Y:S01]  /*0960*/  IMAD.IADD R220, R5, 0x1, R220 ;  /* 0x0000000105dc7824 */ /* 0x000fe200078e02dc */
[----:B------:R-:W-:Y:S02]  /*0970*/  IADD3 R0, R6, -0x40, RZ ;  /* 0xffffffc006007810 */ /* 0x000fe40007ffe0ff */
[----:B------:R-:W-:-:S02]  /*0980*/  SEL R216, R3, 0xffffffe0, !P4 ;  /* 0xffffffe003d87807 */ /* 0x000fc40006000000 */
[----:B------:R-:W-:Y:S02]  /*0990*/  SHF.R.S32.HI R2, RZ, 0x1f, R0 ;  /* 0x0000001fff027819 */ /* 0x000fe40000011400 */
[----:B------:R-:W-:Y:S01]  /*09a0*/  SEL R217, R4, 0xffffffc0, !P3 ;  /* 0xffffffc004d97807 */ /* 0x000fe20005800000 */
[----:B------:R-:W-:Y:S01]  /*09b0*/  IMAD.IADD R216, R215, 0x1, R216 ;  /* 0x00000001d7d87824 */ /* 0x000fe200078e02d8 */
[C---:B------:R-:W-:Y:S01]  /*09c0*/  SHF.L.U64.HI R2, R0.reuse, 0x2, R2 ;  /* 0x0000000200027819 */ /* 0x040fe20000010202 */
[----:B------:R-:W-:Y:S01]  /*09d0*/  IMAD.SHL.U32 R0, R0, 0x4, RZ ;  /* 0x0000000400007824 */ /* 0x000fe200078e00ff */
[----:B------:R-:W-:Y:S01]  /*09e0*/  SEL R3, R3, 0xffffffe0, !P1 ;  /* 0xffffffe003037807 */ /* 0x000fe20004800000 */
[----:B------:R-:W-:Y:S01]  /*09f0*/  IMAD.IADD R218, R215, 0x1, R217 ;  /* 0x00000001d7da7824 */ /* 0x000fe200078e02d9 */
[----:B-1----:R-:W-:Y:S01]  /*0a00*/  LEA R6, R9, 0xc000, 0x1 ;  /* 0x0000c00009067811 */ /* 0x002fe200078e08ff */
        /* <DEDUP_REMOVED lines=8> */
[----:B------:R-:W-:Y:S02]  /*0a90*/  IMAD.IADD R3, R5, 0x1, R4 ;  /* 0x0000000105037824 */ /* 0x000fe400078e0204 */
        /* <DEDUP_REMOVED lines=10> */
.L_x_468:
[----:B------:R-:W-:Y:S01]  /*0b40*/  ULDC.64 UR4, c[0x0][0x258] ;  /* 0x0000960000047ab9 */ /* 0x000fe20000000a00 */
[----:B------:R-:W-:Y:S01]  /*0b50*/  ISETP.NE.U32.AND P1, PT, RZ, c[0x0][0x250], PT ;  /* 0x00009400ff007a0c */ /* 0x000fe20003f25070 */
[----:B------:R-:W-:Y:S02]  /*0b60*/  UISETP.NE.U32.AND UP1, UPT, URZ, UR4, UPT ;  /* 0x000000043f00728c */ /* 0x000fe4000bf25070 */
[----:B------:R-:W-:Y:S01]  /*0b70*/  ULDC.64 UR6, c[0x0][0x258] ;  /* 0x0000960000067ab9 */ /* 0x000fe20000000a00 */
[----:B------:R-:W-:Y:S01]  /*0b80*/  ISETP.NE.AND.EX P1, PT, RZ, c[0x0][0x254], PT, P1 ;  /* 0x00009500ff007a0c */ /* 0x000fe20003f25310 */
[----:B------:R-:W-:-:S06]  /*0b90*/  UISETP.NE.AND.EX UP1, UPT, URZ, UR5, UPT, UP1 ;  /* 0x000000053f00728c */ /* 0x000fcc000bf25310 */
[----:B------:R-:W-:-:S05]  /*0ba0*/  PLOP3.LUT P0, PT, PT, PT, UP1, 0x80, 0x0 ;  /* 0x000000000000781c */ /* 0x000fca0003f0f018 */
[----:B------:R-:W-:Y:S01]  /*0bb0*/  @UP1 UMOV UR4, 0x4 ;  /* 0x0000000400041882 */ /* 0x000fe20000000000 */
[----:B-1----:R-:W1:Y:S01]  /*0bc0*/  @P1 S2R R5, SR_CTAID.Y ;  /* 0x0000000000051919 */ /* 0x002e620000002600 */
[----:B------:R-:W-:-:S06]  /*0bd0*/  @P1 IMAD.MOV.U32 R4, RZ, RZ, 0x4 ;  /* 0x00000004ff041424 */ /* 0x000fcc00078e00ff */
[----:B--2---:R-:W2:Y:S01]  /*0be0*/  @P0 S2R R0, SR_CTAID.Y ;  /* 0x0000000000000919 */ /* 0x004ea20000002600 */
[----:B-1----:R-:W-:-:S06]  /*0bf0*/  @P1 IMAD.WIDE R4, R5, R4, c[0x0][0x250] ;  /* 0x0000940005041625 */ /* 0x002fcc00078e0204 */
[----:B------:R-:W3:Y:S01]  /*0c00*/  @P1 LDG.E R4, [R4.64] ;  /* 0x0000002204041981 */ /* 0x000ee2000c1e1900 */
[----:B--2---:R-:W1:Y:S02]  /*0c10*/  @P0 R2UR UR5, R0 ;  /* 0x00000000000503c2 */ /* 0x004e6400000e0000 */
[----:B-1----:R-:W-:-:S06]  /*0c20*/  @UP1 UIMAD.WIDE UR4, UR5, UR4, UR6 ;  /* 0x00000004050412a5 */ /* 0x002fcc000f8e0206 */
[----:B------:R-:W-:Y:S02]  /*0c30*/  IMAD.U32 R2, RZ, RZ, UR4 ;  /* 0x00000004ff027e24 */ /* 0x000fe4000f8e00ff */
[----:B------:R-:W-:Y:S01]  /*0c40*/  IMAD.U32 R3, RZ, RZ, UR5 ;  /* 0x00000005ff037e24 */ /* 0x000fe2000f8e00ff */
[----:B------:R-:W-:Y:S02]  /*0c50*/  UMOV UR36, URZ ;  /* 0x0000003f00247c82 */ /* 0x000fe40008000000 */
[----:B------:R-:W-:Y:S02]  /*0c60*/  ULDC.64 UR4, c[0x0][0x268] ;  /* 0x00009a0000047ab9 */ /* 0x000fe40000000a00 */
[----:B------:R-:W2:Y:S01]  /*0c70*/  @P0 LDG.E R0, [R2.64] ;  /* 0x0000002202000981 */ /* 0x000ea2000c1e1900 */
[----:B------:R-:W-:-:S04]  /*0c80*/  @!UP1 UISETP.NE.U32.AND UP0, UPT, URZ, UR4, UPT ;  /* 0x000000043f00928c */ /* 0x000fc8000bf05070 */
[----:B------:R-:W-:-:S03]  /*0c90*/  @!UP1 UISETP.NE.AND.EX UP0, UPT, URZ, UR5, UPT, UP0 ;  /* 0x000000053f00928c */ /* 0x000fc6000bf05300 */
[----:B------:R-:W-:Y:S02]  /*0ca0*/  ULDC.64 UR4, c[0x0][0x218] ;  /* 0x0000860000047ab9 */ /* 0x000fe40000000a00 */
[----:B------:R-:W-:Y:S01]  /*0cb0*/  @!UP1 USEL UR5, URZ, UR5, !UP0 ;  /* 0x000000053f059287 */ /* 0x000fe2000c000000 */
[----:B---3--:R-:W1:Y:S08]  /*0cc0*/  @P1 R2UR UR36, R4 ;  /* 0x00000000042413c2 */ /* 0x008e7000000e0000 */
[----:B--2---:R-:W1:Y:S02]  /*0cd0*/  @P0 R2UR UR6, R0 ;  /* 0x00000000000603c2 */ /* 0x004e6400000e0000 */
[----:B-1----:R-:W-:-:S02]  /*0ce0*/  @UP1 UIADD3 UR7, UR6, -UR36, URZ ;  /* 0x8000002406071290 */ /* 0x002fc4000fffe03f */
[----:B------:R-:W-:Y:S02]  /*0cf0*/  USHF.L.U32 UR6, UR26, 0x7, URZ ;  /* 0x000000071a067899 */ /* 0x000fe4000800063f */
[----:B------:R-:W-:-:S04]  /*0d00*/  @!UP1 UIADD3 UR7, UR5, UR4, -UR36 ;  /* 0x0000000405079290 */ /* 0x000fc8000fffe824 */
[----:B------:R-:W-:-:S06]  /*0d10*/  UISETP.GE.AND UP0, UPT, UR6, UR7, UPT ;  /* 0x000000070600728c */ /* 0x000fcc000bf06270 */
[----:B------:R-:W-:-:S13]  /*0d20*/  PLOP3.LUT P0, PT, PT, PT, UP0, 0x80, 0x0 ;  /* 0x000000000000781c */ /* 0x000fda0003f0f008 */
[----:B-----5:R-:W-:Y:S05]  /*0d30*/  @P0 BRA `(.L_x_460) ;  /* 0x000061f000000947 */ /* 0x020fea0003800000 */
[----:B------:R-:W-:Y:S01]  /*0d40*/  IABS R4, c[0x0][0x1c8] ;  /* 0x0000720000047a13 */ /* 0x000fe20000000000 */
[----:B------:R-:W1:Y:S01]  /*0d50*/  S2R R5, SR_CTAID.Z ;  /* 0x0000000000057919 */ /* 0x000e620000002700 */
[----:B------:R-:W2:Y:S01]  /*0d60*/  S2UR UR37, SR_CTAID.Z ;  /* 0x00000000002579c3 */ /* 0x000ea20000002700 */
[----:B------:R-:W-:Y:S01]  /*0d70*/  ULDC UR41, c[0x0][0x1c8] ;  /* 0x0000720000297ab9 */ /* 0x000fe20000000800 */
[----:B------:R-:W3:Y:S01]  /*0d80*/  I2F.RP R2, R4 ;  /* 0x0000000400027306 */ /* 0x000ee20000209400 */
[----:B------:R-:W-:Y:S01]  /*0d90*/  ULDC UR39, c[0x0][0x214] ;  /* 0x0000850000277ab9 */ /* 0x000fe20000000800 */
[----:B------:R-:W-:Y:S01]  /*0da0*/  ISETP.NE.AND P2, PT, RZ, c[0x0][0x1c8], PT ;  /* 0x00007200ff007a0c */ /* 0x000fe20003f45270 */
[----:B------:R-:W-:Y:S02]  /*0db0*/  ULDC.U8 UR7, c[0x0][0x328] ;  /* 0x0000ca0000077ab9 */ /* 0x000fe40000000000 */
[----:B------:R-:W-:Y:S01]  /*0dc0*/  UIADD3 UR11, UR39, 0x3f, URZ ;  /* 0x0000003f270b7890 */ /* 0x000fe2000fffe03f */
[----:B------:R-:W4:Y:S01]  /*0dd0*/  S2UR UR38, SR_CTAID.Y ;  /* 0x00000000002679c3 */ /* 0x000f220000002600 */
[----:B------:R-:W-:-:S02]  /*0de0*/  ULDC.64 UR4, c[0x0][0x240] ;  /* 0x0000900000047ab9 */ /* 0x000fc40000000a00 */
[----:B------:R-:W-:Y:S02]  /*0df0*/  UISETP.NE.AND UP0, UPT, UR7, URZ, UPT ;  /* 0x0000003f0700728c */ /* 0x000fe4000bf05270 */
[----:B------:R-:W-:Y:S02]  /*0e00*/  UISETP.NE.U32.AND UP1, UPT, URZ, UR4, UPT ;  /* 0x000000043f00728c */ /* 0x000fe4000bf25070 */
[----:B------:R-:W-:Y:S02]  /*0e10*/  USHF.R.S32.HI UR45, URZ, 0x1f, UR11 ;  /* 0x0000001f3f2d7899 */ /* 0x000fe4000801140b */
[----:B------:R-:W-:Y:S01]  /*0e20*/  UISETP.NE.AND.EX UP1, UPT, URZ, UR5, UPT, UP1 ;  /* 0x000000053f00728c */ /* 0x000fe2000bf25310 */
[----:B---3--:R-:W3:Y:S01]  /*0e30*/  MUFU.RCP R2, R2 ;  /* 0x0000000200027308 */ /* 0x008ee20000001000 */
[----:B------:R-:W-:Y:S02]  /*0e40*/  ULEA.HI UR45, UR45, UR11, URZ, 0x6 ;  /* 0x0000000b2d2d7291 */ /* 0x000fe4000f8f303f */
[----:B------:R-:W-:Y:S01]  /*0e50*/  ULDC UR4, c[0x0][0x214] ;  /* 0x0000850000047ab9 */ /* 0x000fe20000000800 */
[----:B-1----:R-:W-:Y:S01]  /*0e60*/  IABS R5, R5 ;  /* 0x0000000500057213 */ /* 0x002fe20000000000 */
[----:B--2---:R-:W-:-:S02]  /*0e70*/  ULOP3.LUT UR41, UR37, UR41, URZ, 0x3c, !UPT ;  /* 0x0000002925297292 */ /* 0x004fc4000f8e3c3f */
[----:B------:R-:W-:Y:S02]  /*0e80*/  ULDC UR8, c[0x0][0x22c] ;  /* 0x00008b0000087ab9 */ /* 0x000fe40000000800 */
[----:B------:R-:W-:Y:S02]  /*0e90*/  ULDC UR5, c[0x0][0x1c0] ;  /* 0x0000700000057ab9 */ /* 0x000fe40000000800 */
[----:B------:R-:W-:Y:S01]  /*0ea0*/  ISETP.LE.AND P1, PT, RZ, UR41, PT ;  /* 0x00000029ff007c0c */ /* 0x000fe2000bf23270 */
[----:B------:R-:W-:Y:S02]  /*0eb0*/  UIMAD UR8, UR37, UR8, URZ ;  /* 0x00000008250872a4 */ /* 0x000fe4000f8e023f */
[----:B----4-:R-:W-:Y:S01]  /*0ec0*/  UIMAD.WIDE UR48, UR38, 0x80, URZ ;  /* 0x00000080263078a5 */ /* 0x010fe2000f8e023f */
[----:B---3--:R-:W-:Y:S01]  /*0ed0*/  IADD3 R2, R2, 0xffffffe, RZ ;  /* 0x0ffffffe02027810 */ /* 0x008fe20007ffe0ff */
[----:B------:R-:W-:Y:S02]  /*0ee0*/  @UP0 UIMAD UR7, UR38, UR4, URZ ;  /* 0x00000004260702a4 */ /* 0x000fe4000f8e023f */
[----:B------:R-:W-:Y:S01]  /*0ef0*/  USEL UR46, UR48, URZ, UP1 ;  /* 0x0000003f302e7287 */ /* 0x000fe20008800000 */
[----:B------:R-:W1:Y:S01]  /*0f00*/  F2I.FTZ.U32.TRUNC.NTZ R3, R2 ;  /* 0x0000000200037305 */ /* 0x000e62000021f000 */
[----:B------:R-:W-:-:S02]  /*0f10*/  ULOP3.LUT UR48, UR45, 0xffffffc0, URZ, 0xc0, !UPT ;  /* 0xffffffc02d307892 */ /* 0x000fc4000f8ec03f */
[----:B------:R-:W-:Y:S02]  /*0f20*/  @!UP0 UIMAD UR5, UR38, UR5, UR37 ;  /* 0x00000005260582a4 */ /* 0x000fe4000f8e0225 */
[----:B------:R-:W-:Y:S02]  /*0f30*/  UIADD3 UR48, UR48, -0x40, URZ ;  /* 0xffffffc030307890 */ /* 0x000fe4000fffe03f */
[----:B------:R-:W-:Y:S02]  /*0f40*/  ULDC.U8 UR10, c[0x0][0x3d0] ;  /* 0x0000f400000a7ab9 */ /* 0x000fe40000000000 */
[----:B------:R-:W-:Y:S02]  /*0f50*/  ULDC UR42, c[0x0][0x234] ;  /* 0x00008d00002a7ab9 */ /* 0x000fe40000000800 */
[----:B------:R-:W-:Y:S02]  /*0f60*/  ULDC UR47, c[0x0][0x1c0] ;  /* 0x00007000002f7ab9 */ /* 0x000fe40000000800 */
[----:B------:R-:W-:-:S02]  /*0f70*/  USEL UR43, UR49, URZ, UP1 ;  /* 0x0000003f312b7287 */ /* 0x000fc40008800000 */
[----:B------:R-:W-:Y:S01]  /*0f80*/  @UP0 UIMAD UR42, UR37, UR42, UR7 ;  /* 0x0000002a252a02a4 */ /* 0x000fe2000f8e0207 */
[--C-:B-1----:R-:W-:Y:S01]  /*0f90*/  IMAD.MOV R0, RZ, RZ, -R3.reuse ;  /* 0x000000ffff007224 */ /* 0x102fe200078e0a03 */
[----:B------:R-:W-:Y:S01]  /*0fa0*/  USHF.R.S32.HI UR9, URZ, 0x1f, UR36 ;  /* 0x0000001f3f097899 */ /* 0x000fe20008011424 */
[----:B------:R-:W-:Y:S01]  /*0fb0*/  IMAD.MOV.U32 R2, RZ, RZ, RZ ;  /* 0x000000ffff027224 */ /* 0x000fe200078e00ff */
[----:B------:R-:W-:Y:S01]  /*0fc0*/  USHF.R.S32.HI UR27, URZ, 0x1f, UR6 ;  /* 0x0000001f3f1b7899 */ /* 0x000fe20008011406 */
[----:B------:R-:W-:Y:S01]  /*0fd0*/  IMAD R0, R0, R4, RZ ;  /* 0x0000000400007224 */ /* 0x000fe200078e02ff */
[----:B------:R-:W-:Y:S02]  /*0fe0*/  USHF.R.S32.HI UR44, URZ, 0x1f, UR38 ;  /* 0x0000001f3f2c7899 */ /* 0x000fe40008011426 */
[----:B------:R-:W-:Y:S01]  /*0ff0*/  USHF.R.S32.HI UR40, URZ, 0x1f, UR37 ;  /* 0x0000001f3f287899 */ /* 0x000fe20008011425 */
[----:B------:R-:W-:Y:S01]  /*1000*/  IMAD.HI.U32 R0, R3, R0, R2 ;  /* 0x0000000003007227 */ /* 0x000fe200078e0002 */
[----:B------:R-:W-:-:S02]  /*1010*/  USHF.R.S32.HI UR47, URZ, 0x1f, UR47 ;  /* 0x0000001f3f2f7899 */ /* 0x000fc4000801142f */
[----:B------:R-:W-:Y:S01]  /*1020*/  USHF.R.S32.HI UR50, URZ, 0x1f, UR8 ;  /* 0x0000001f3f327899 */ /* 0x000fe20008011408 */
[----:B------:R-:W-:Y:S01]  /*1030*/  IMAD.MOV.U32 R3, RZ, RZ, R5 ;  /* 0x000000ffff037224 */ /* 0x000fe200078e0005 */
[----:B------:R-:W-:Y:S02]  /*1040*/  @!UP0 UIMAD UR42, UR5, UR4, URZ ;  /* 0x00000004052a82a4 */ /* 0x000fe4000f8e023f */
[----:B------:R-:W-:Y:S01]  /*1050*/  USHF.R.S32.HI UR49, URZ, 0x1f, UR48 ;  /* 0x0000001f3f317899 */ /* 0x000fe20008011430 */
[----:B------:R-:W-:-:S04]  /*1060*/  IMAD.HI.U32 R0, R0, R3, RZ ;  /* 0x0000000300007227 */ /* 0x000fc800078e00ff */
[----:B------:R-:W-:-:S04]  /*1070*/  IMAD.MOV R2, RZ, RZ, -R0 ;  /* 0x000000ffff027224 */ /* 0x000fc800078e0a00 */
[C---:B------:R-:W-:Y:S02]  /*1080*/  IMAD R2, R4.reuse, R2, R3 ;  /* 0x0000000204027224 */ /* 0x040fe400078e0203 */
[----:B------:R-:W1:Y:S03]  /*1090*/  S2R R3, SR_CTAID.X ;  /* 0x0000000000037919 */ /* 0x000e660000002500 */
[----:B------:R-:W-:-:S13]  /*10a0*/  ISETP.GT.U32.AND P3, PT, R4, R2, PT ;  /* 0x000000020400720c */ /* 0x000fda0003f64070 */
[----:B------:R-:W-:Y:S01]  /*10b0*/  @!P3 IMAD.IADD R2, R2, 0x1, -R4 ;  /* 0x000000010202b824 */ /* 0x000fe200078e0a04 */
[----:B------:R-:W-:Y:S02]  /*10c0*/  @!P3 IADD3 R0, R0, 0x1, RZ ;  /* 0x000000010000b810 */ /* 0x000fe40007ffe0ff */
[----:B------:R-:W-:Y:S02]  /*10d0*/  ISETP.NE.AND P3, PT, RZ, UR10, PT ;  /* 0x0000000aff007c0c */ /* 0x000fe4000bf65270 */
[----:B------:R-:W-:Y:S01]  /*10e0*/  ISETP.GE.U32.AND P0, PT, R2, R4, PT ;  /* 0x000000040200720c */ /* 0x000fe20003f06070 */
[----:B-1----:R-:W-:-:S04]  /*10f0*/  IMAD.WIDE.U32 R10, R3, c[0x0][0x3d8], RZ ;  /* 0x0000f600030a7a25 */ /* 0x002fc800078e00ff */
[----:B------:R-:W-:Y:S01]  /*1100*/  IMAD R2, R3, c[0x0][0x3dc], R11 ;  /* 0x0000f70003027a24 */ /* 0x000fe200078e020b */
[----:B------:R-:W-:-:S04]  /*1110*/  SEL R10, R10, RZ, P3 ;  /* 0x000000ff0a0a7207 */ /* 0x000fc80001800000 */
[----:B------:R-:W-:-:S03]  /*1120*/  SEL R19, R2, RZ, P3 ;  /* 0x000000ff02137207 */ /* 0x000fc60001800000 */
[----:B------:R-:W-:Y:S02]  /*1130*/  @P0 IADD3 R0, R0, 0x1, RZ ;  /* 0x0000000100000810 */ /* 0x000fe40007ffe0ff */
[----:B------:R-:W-:-:S03]  /*1140*/  PLOP3.LUT P0, PT, PT, PT, UP0, 0x80, 0x0 ;  /* 0x000000000000781c */ /* 0x000fc60003f0f008 */
[----:B------:R-:W-:Y:S01]  /*1150*/  @!P1 IMAD.MOV R0, RZ, RZ, -R0 ;  /* 0x000000ffff009224 */ /* 0x000fe200078e0a00 */
[----:B------:R-:W-:-:S04]  /*1160*/  @!P2 LOP3.LUT R0, RZ, c[0x0][0x1c8], RZ, 0x33, !PT ;  /* 0x00007200ff00aa12 */ /* 0x000fc800078e33ff */
[----:B------:R-:W-:-:S05]  /*1170*/  SHF.R.S32.HI R18, RZ, 0x1f, R0 ;  /* 0x0000001fff127819 */ /* 0x000fca0000011400 */
[----:B------:R-:W-:Y:S05]  /*1180*/  @!P0 BRA `(.L_x_461) ;  /* 0x0000003000008947 */ /* 0x000fea0003800000 */
[----:B------:R-:W-:-:S04]  /*1190*/  UIMAD UR41, UR24, UR38, URZ ;  /* 0x00000026182972a4 */ /* 0x000fc8000f8e023f */
[----:B------:R-:W-:Y:S01]  /*11a0*/  UIMAD UR41, UR25, UR37, UR41 ;  /* 0x00000025192972a4 */ /* 0x000fe2000f8e0229 */
[----:B------:R-:W-:Y:S05]  /*11b0*/  BRA `(.L_x_462) ;  /* 0x0000002000007947 */ /* 0x000fea0003800000 */
.L_x_461:
[----:B------:R-:W-:-:S04]  /*11c0*/  UIMAD UR41, UR38, UR15, UR37 ;  /* 0x0000000f262972a4 */ /* 0x000fc8000f8e0225 */
[----:B------:R-:W-:Y:S02]  /*11d0*/  UIMAD UR41, UR41, UR14, URZ ;  /* 0x0000000e292972a4 */ /* 0x000fe4000f8e023f */
.L_x_462:
[----:B------:R-:W2:Y:S04]  /*11e0*/  LDL.64 R2, [R1+0x28] ;  /* 0x0000280001027983 */ /* 0x000ea80000100a00 */
[----:B------:R1:W2:Y:S01]  /*11f0*/  LDL.64 R14, [R1+0x28] ;  /* 0x00002800010e7983 */ /* 0x0002a20000100a00 */
[----:B------:R-:W-:Y:S01]  /*1200*/  UIADD3 UR36, UP0, UR6, UR36, URZ ;  /* 0x0000002406247290 */ /* 0x000fe2000ff1e03f */
[----:B------:R-:W-:Y:S01]  /*1210*/  IMAD.U32 R16, RZ, RZ, UR8 ;  /* 0x00000008ff107e24 */ /* 0x000fe2000f8e00ff */
[----:B------:R-:W-:Y:S01]  /*1220*/  ULDC.64 UR10, c[0x0][0x198] ;  /* 0x00006600000a7ab9 */ /* 0x000fe20000000a00 */
[----:B------:R-:W3:Y:S01]  /*1230*/  S2R R11, SR_TID.X ;  /* 0x00000000000b7919 */ /* 0x000ee20000002100 */
[----:B------:R-:W-:Y:S01]  /*1240*/  UIADD3.X UR27, UR9, UR27, URZ, UP0, !UPT ;  /* 0x0000001b091b7290 */ /* 0x000fe200087fe43f */
[----:B------:R-:W-:Y:S01]  /*1250*/  IMAD.U32 R17, RZ, RZ, UR50 ;  /* 0x00000032ff117e24 */ /* 0x000fe2000f8e00ff */
[----:B------:R-:W-:Y:S01]  /*1260*/  ULDC.64 UR4, c[0x0][0x368] ;  /* 0x0000da0000047ab9 */ /* 0x000fe20000000a00 */
[----:B------:R-:W4:Y:S01]  /*1270*/  S2R R21, SR_CTAID.Y ;  /* 0x0000000000157919 */ /* 0x000f220000002600 */
[----:B------:R-:W-:Y:S01]  /*1280*/  UIMAD UR9, UR27, UR10, URZ ;  /* 0x0000000a1b0972a4 */ /* 0x000fe2000f8e023f */
[----:B------:R-:W-:Y:S01]  /*1290*/  IMAD.U32 R4, RZ, RZ, UR36 ;  /* 0x00000024ff047e24 */ /* 0x000fe2000f8e00ff */
[----:B------:R-:W-:-:S02]  /*12a0*/  UIMAD UR4, UR44, UR4, URZ ;  /* 0x000000042c0472a4 */ /* 0x000fc4000f8e023f */
[----:B------:R-:W-:Y:S02]  /*12b0*/  UIMAD UR9, UR36, UR11, UR9 ;  /* 0x0000000b240972a4 */ /* 0x000fe4000f8e0209 */
[----:B------:R-:W-:Y:S02]  /*12c0*/  UIMAD UR5, UR38, UR5, UR4 ;  /* 0x00000005260572a4 */ /* 0x000fe4000f8e0204 */
[----:B------:R-:W-:Y:S02]  /*12d0*/  ULDC.64 UR6, c[0x0][0x1a0] ;  /* 0x0000680000067ab9 */ /* 0x000fe40000000a00 */
[----:B------:R-:W-:-:S04]  /*12e0*/  UIMAD UR4, UR27, UR6, URZ ;  /* 0x000000061b0472a4 */ /* 0x000fc8000f8e023f */
[----:B------:R-:W-:Y:S01]  /*12f0*/  UIMAD UR4, UR36, UR7, UR4 ;  /* 0x00000007240472a4 */ /* 0x000fe2000f8e0204 */
[----:B---3--:R-:W-:-:S04]  /*1300*/  SHF.R.S32.HI R12, RZ, 0x1f, R11 ;  /* 0x0000001fff0c7819 */ /* 0x008fc8000001140b */
[CC--:B------:R-:W-:Y:S02]  /*1310*/  LEA.HI R9, R12.reuse, R11.reuse, RZ, 0x5 ;  /* 0x0000000b0c097211 */ /* 0x0c0fe400078f28ff */
[----:B------:R-:W-:Y:S02]  /*1320*/  LEA.HI R12, R12, R11, RZ, 0x3 ;  /* 0x0000000b0c0c7211 */ /* 0x000fe400078f18ff */
[----:B------:R-:W-:Y:S02]  /*1330*/  LOP3.LUT R8, R9, 0xffffffe0, RZ, 0xc0, !PT ;  /* 0xffffffe009087812 */ /* 0x000fe400078ec0ff */
[----:B------:R-:W-:Y:S02]  /*1340*/  SHF.R.S32.HI R9, RZ, 0x5, R9 ;  /* 0x00000005ff097819 */ /* 0x000fe40000011409 */
[----:B------:R-:W-:Y:S01]  /*1350*/  SHF.R.S32.HI R12, RZ, 0x3, R12 ;  /* 0x00000003ff0c7819 */ /* 0x000fe2000001140c */
[----:B------:R-:W-:-:S03]  /*1360*/  IMAD.IADD R8, R11, 0x1, -R8 ;  /* 0x000000010b087824 */ /* 0x000fc600078e0a08 */
[----:B------:R-:W-:Y:S01]  /*1370*/  SHF.R.S32.HI R20, RZ, 0x1f, R12 ;  /* 0x0000001fff147819 */ /* 0x000fe2000001140c */
[----:B------:R-:W-:-:S05]  /*1380*/  IMAD R8, R9, UR23, R8 ;  /* 0x0000001709087c24 */ /* 0x000fca000f8e0208 */
[----:B------:R-:W-:Y:S02]  /*1390*/  IADD3 R16, P1, P0, R8, UR22, R16 ;  /* 0x0000001608107c10 */ /* 0x000fe4000f83e010 */
[----:B------:R-:W-:Y:S02]  /*13a0*/  SHF.R.S32.HI R9, RZ, 0x1f, R8 ;  /* 0x0000001fff097819 */ /* 0x000fe40000011408 */
[----:B------:R-:W-:Y:S02]  /*13b0*/  IADD3 R8, P2, R12, UR48, RZ ;  /* 0x000000300c087c10 */ /* 0x000fe4000ff5e0ff */
[----:B------:R-:W-:Y:S02]  /*13c0*/  IADD3.X R17, R9, UR21, R17, P1, P0 ;  /* 0x0000001509117c10 */ /* 0x000fe40008fe0411 */
[----:B------:R-:W-:Y:S02]  /*13d0*/  IADD3.X R9, R20, UR49, RZ, P2, !PT ;  /* 0x0000003114097c10 */ /* 0x000fe400097fe4ff */
[----:B------:R-:W-:-:S03]  /*13e0*/  IADD3 R16, P0, R16, R10, RZ ;  /* 0x0000000a10107210 */ /* 0x000fc60007f1e0ff */
[C---:B------:R-:W-:Y:S02]  /*13f0*/  IMAD R13, R9.reuse, c[0x0][0x190], RZ ;  /* 0x00006400090d7a24 */ /* 0x040fe400078e02ff */
[----:B------:R-:W-:-:S04]  /*1400*/  IMAD R9, R9, c[0x0][0x370], RZ ;  /* 0x0000dc0009097a24 */ /* 0x000fc800078e02ff */
[----:B------:R-:W-:Y:S01]  /*1410*/  IMAD R9, R8, c[0x0][0x374], R9 ;  /* 0x0000dd0008097a24 */ /* 0x000fe200078e0209 */
[----:B------:R-:W-:Y:S02]  /*1420*/  UIMAD UR47, UR47, UR12, UR20 ;  /* 0x0000000c2f2f72a4 */ /* 0x000fe4000f8e0214 */
[----:B------:R-:W-:Y:S01]  /*1430*/  ULEA.HI.SX32 UR45, UR45, 0xffffffff, 0x1a ;  /* 0xffffffff2d2d7891 */ /* 0x000fe2000f8fd23f */
[----:B------:R-:W-:Y:S01]  /*1440*/  @P3 BAR.SYNC.DEFER_BLOCKING 0x0 ;  /* 0x0000000000003b1d */ /* 0x000fe20000010000 */
[----:B--2---:R-:W-:Y:S02]  /*1450*/  IMAD.MOV.U32 R14, RZ, RZ, R2 ;  /* 0x000000ffff0e7224 */ /* 0x004fe400078e0002 */
[----:B------:R-:W-:-:S03]  /*1460*/  IMAD.U32 R2, RZ, RZ, UR36 ;  /* 0x00000024ff027e24 */ /* 0x000fc6000f8e00ff */
[----:B------:R-:W-:-:S05]  /*1470*/  SHF.R.S32.HI R15, RZ, 0x1f, R14 ;  /* 0x0000001fff0f7819 */ /* 0x000fca000001140e */
[----:B------:R2:W-:Y:S01]  /*1480*/  STL [R1+0x2c], R15 ;  /* 0x00002c0f01007387 */ /* 0x0005e20000100800 */
[----:B------:R-:W-:-:S03]  /*1490*/  IMAD.WIDE.U32 R4, R4, c[0x0][0x198], R14 ;  /* 0x0000660004047a25 */ /* 0x000fc600078e000e */
[----:B------:R-:W3:Y:S01]  /*14a0*/  LDL R22, [R1] ;  /* 0x0000000001167983 */ /* 0x000ee20000100800 */
[----:B----4-:R-:W-:Y:S01]  /*14b0*/  IMAD.WIDE.U32 R6, R21, c[0x0][0x368], R14 ;  /* 0x0000da0015067a25 */ /* 0x010fe200078e000e */
[----:B------:R-:W-:Y:S01]  /*14c0*/  IADD3 R5, R5, UR9, RZ ;  /* 0x0000000905057c10 */ /* 0x000fe2000fffe0ff */
[----:B------:R-:W-:Y:S02]  /*14d0*/  ULDC.64 UR8, c[0x0][0x180] ;  /* 0x0000600000087ab9 */ /* 0x000fe40000000a00 */
[----:B------:R-:W-:Y:S01]  /*14e0*/  UIMAD UR8, UR44, UR8, URZ ;  /* 0x000000082c0872a4 */ /* 0x000fe2000f8e023f */
[----:B------:R-:W-:Y:S01]  /*14f0*/  IADD3 R7, R7, UR5, RZ ;  /* 0x0000000507077c10 */ /* 0x000fe2000fffe0ff */
[----:B------:R-:W-:Y:S02]  /*1500*/  IMAD.WIDE.U32 R4, R21, c[0x0][0x180], R4 ;  /* 0x0000600015047a25 */ /* 0x000fe400078e0004 */
[----:B------:R-:W-:Y:S02]  /*1510*/  UIMAD UR8, UR38, UR9, UR8 ;  /* 0x00000009260872a4 */ /* 0x000fe4000f8e0208 */
[----:B------:R-:W-:-:S04]  /*1520*/  IMAD.WIDE.U32 R10, R8, c[0x0][0x370], R6 ;  /* 0x0000dc00080a7a25 */ /* 0x000fc800078e0006 */
[----:B------:R-:W-:Y:S01]  /*1530*/  IMAD.IADD R9, R11, 0x1, R9 ;  /* 0x000000010b097824 */ /* 0x000fe200078e0209 */
[----:B------:R-:W-:Y:S01]  /*1540*/  IADD3 R5, R5, UR8, RZ ;  /* 0x0000000805057c10 */ /* 0x000fe2000fffe0ff */
[----:B------:R-:W-:Y:S02]  /*1550*/  IMAD R11, R18, c[0x0][0x1b0], RZ ;  /* 0x00006c00120b7a24 */ /* 0x000fe400078e02ff */
[----:B------:R-:W-:Y:S02]  /*1560*/  IMAD R6, R8, c[0x0][0x194], R13 ;  /* 0x0000650008067a24 */ /* 0x000fe400078e020d */
[C---:B------:R-:W-:Y:S02]  /*1570*/  IMAD R13, R0.reuse, c[0x0][0x1b4], R11 ;  /* 0x00006d00000d7a24 */ /* 0x040fe400078e020b */
[----:B------:R-:W-:-:S04]  /*1580*/  IMAD.WIDE.U32 R4, R0, c[0x0][0x1b0], R4 ;  /* 0x00006c0000047a25 */ /* 0x000fc800078e0004 */
[----:B------:R-:W-:Y:S02]  /*1590*/  IMAD.IADD R5, R5, 0x1, R13 ;  /* 0x0000000105057824 */ /* 0x000fe400078e020d */
[----:B------:R-:W4:Y:S01]  /*15a0*/  LDL R13, [R1+0x30] ;  /* 0x00003000010d7983 */ /* 0x000f220000100800 */
[----:B------:R-:W-:-:S04]  /*15b0*/  IMAD.WIDE.U32 R2, R2, c[0x0][0x1a0], R14 ;  /* 0x0000680002027a25 */ /* 0x000fc800078e000e */
[----:B--2---:R-:W-:Y:S01]  /*15c0*/  IMAD.WIDE.U32 R14, R8, c[0x0][0x190], R14 ;  /* 0x00006400080e7a25 */ /* 0x004fe200078e000e */
[----:B------:R-:W-:Y:S01]  /*15d0*/  IADD3 R3, R3, UR4, RZ ;  /* 0x0000000403037c10 */ /* 0x000fe2000fffe0ff */
[----:B------:R-:W-:Y:S02]  /*15e0*/  ULDC.64 UR4, c[0x0][0x188] ;  /* 0x0000620000047ab9 */ /* 0x000fe40000000a00 */
[----:B------:R-:W-:Y:S01]  /*15f0*/  IMAD.IADD R7, R15, 0x1, R6 ;  /* 0x000000010f077824 */ /* 0x000fe200078e0206 */
[----:B------:R-:W-:Y:S01]  /*1600*/  UIMAD UR4, UR44, UR4, URZ ;  /* 0x000000042c0472a4 */ /* 0x000fe2000f8e023f */
[----:B------:R-:W2:Y:S01]  /*1610*/  S2R R15, SR_CTAID.Z ;  /* 0x00000000000f7919 */ /* 0x000ea20000002700 */
[----:B------:R-:W-:Y:S02]  /*1620*/  IMAD.WIDE.U32 R2, R21, c[0x0][0x188], R2 ;  /* 0x0000620015027a25 */ /* 0x000fe400078e0002 */
[----:B------:R-:W-:-:S06]  /*1630*/  UIMAD UR4, UR38, UR5, UR4 ;  /* 0x00000005260472a4 */ /* 0x000fcc000f8e0204 */
[----:B------:R-:W-:Y:S01]  /*1640*/  IADD3 R3, R3, UR4, RZ ;  /* 0x0000000403037c10 */ /* 0x000fe2000fffe0ff */
[----:B------:R-:W-:Y:S02]  /*1650*/  ULDC.64 UR4, c[0x0][0x378] ;  /* 0x0000de0000047ab9 */ /* 0x000fe40000000a00 */
[----:B------:R-:W-:Y:S01]  /*1660*/  UIMAD UR4, UR40, UR4, URZ ;  /* 0x00000004280472a4 */ /* 0x000fe2000f8e023f */
[----:B------:R-:W-:Y:S01]  /*1670*/  IMAD.MOV.U32 R8, RZ, RZ, R10 ;  /* 0x000000ffff087224 */ /* 0x000fe200078e000a */
[----:B------:R-:W-:Y:S02]  /*1680*/  UIMAD.WIDE UR50, UR38, UR13, UR48 ;  /* 0x0000000d263272a5 */ /* 0x000fe4000f8e0230 */
[----:B------:R-:W-:-:S03]  /*1690*/  UIMAD UR8, UR37, UR5, UR4 ;  /* 0x00000005250872a4 */ /* 0x000fc6000f8e0204 */
[----:B------:R-:W-:Y:S01]  /*16a0*/  ULDC.64 UR4, c[0x0][0x178] ;  /* 0x00005e0000047ab9 */ /* 0x000fe20000000a00 */
[----:B------:R-:W-:Y:S01]  /*16b0*/  IMAD.MOV.U32 R6, RZ, RZ, R14 ;  /* 0x000000ffff067224 */ /* 0x000fe200078e000e */
[----:B------:R-:W-:Y:S01]  /*16c0*/  UIADD3 UR46, UP0, UR50, UR46, URZ ;  /* 0x0000002e322e7290 */ /* 0x000fe2000ff1e03f */
[----:B------:R-:W-:Y:S01]  /*16d0*/  IMAD R10, R18, c[0x0][0x1b8], RZ ;  /* 0x00006e00120a7a24 */ /* 0x000fe200078e02ff */
[----:B------:R-:W-:Y:S01]  /*16e0*/  UIADD3 UR47, UR33, UR47, URZ ;  /* 0x0000002f212f7290 */ /* 0x000fe2000fffe03f */
[----:B--2---:R-:W-:Y:S01]  /*16f0*/  IMAD.WIDE.U32 R8, R15, c[0x0][0x378], R8 ;  /* 0x0000de000f087a25 */ /* 0x004fe200078e0008 */
[----:B------:R-:W-:Y:S02]  /*1700*/  UIMAD UR4, UR44, UR4, URZ ;  /* 0x000000042c0472a4 */ /* 0x000fe4000f8e023f */
[----:B------:R-:W-:Y:S01]  /*1710*/  UIADD3.X UR43, UR51, UR43, URZ, UP0, !UPT ;  /* 0x0000002b332b7290 */ /* 0x000fe200087fe43f */
[----:B------:R-:W-:Y:S01]  /*1720*/  IMAD.X R17, R17, 0x1, R19, P0 ;  /* 0x0000000111117824 */ /* 0x000fe200000e0613 */
[----:B------:R-:W-:Y:S01]  /*1730*/  UIMAD UR47, UR47, UR46, URZ ;  /* 0x0000002e2f2f72a4 */ /* 0x000fe2000f8e023f */
[----:B------:R-:W-:Y:S01]  /*1740*/  IMAD.U32 R18, RZ, RZ, UR32 ;  /* 0x00000020ff127e24 */ /* 0x000fe2000f8e00ff */
[----:B------:R-:W-:Y:S01]  /*1750*/  UIMAD UR38, UR38, UR5, UR4 ;  /* 0x00000005262672a4 */ /* 0x000fe2000f8e0204 */
[----:B------:R-:W-:Y:S01]  /*1760*/  IMAD R14, R0, c[0x0][0x1bc], R10 ;  /* 0x00006f00000e7a24 */ /* 0x000fe200078e020a */
[----:B------:R-:W-:Y:S01]  /*1770*/  LEA R234, P1, R8, c[0x0][0x330], 0x1 ;  /* 0x0000cc0008ea7a11 */ /* 0x000fe200078208ff */
[----:B------:R-:W-:Y:S01]  /*1780*/  IMAD.WIDE.U32 R2, R0, c[0x0][0x1b8], R2 ;  /* 0x00006e0000027a25 */ /* 0x000fe200078e0002 */
[----:B------:R-:W-:-:S03]  /*1790*/  IADD3 R0, R9, UR8, RZ ;  /* 0x0000000809007c10 */ /* 0x000fc6000fffe0ff */
[----:B------:R-:W-:Y:S01]  /*17a0*/  IMAD.WIDE.U32 R6, R21, c[0x0][0x178], R6 ;  /* 0x00005e0015067a25 */ /* 0x000fe200078e0006 */
[----:B------:R-:W-:Y:S02]  /*17b0*/  UIMAD UR43, UR43, UR32, UR47 ;  /* 0x000000202b2b72a4 */ /* 0x000fe4000f8e022f */
[----:B------:R-:W-:Y:S01]  /*17c0*/  ULDC.64 UR4, c[0x0][0x1a8] ;  /* 0x00006a0000047ab9 */ /* 0x000fe20000000a00 */
[----:B------:R-:W-:Y:S01]  /*17d0*/  IMAD.WIDE.U32 R10, R18, UR46, R16 ;  /* 0x0000002e120a7c25 */ /* 0x000fe2000f8e0010 */
[----:B------:R-:W-:Y:S01]  /*17e0*/  LEA.HI.X R235, R8, c[0x0][0x334], R0, 0x1, P1 ;  /* 0x0000cd0008eb7a11 */ /* 0x000fe200008f0c00 */
[----:B------:R-:W-:Y:S01]  /*17f0*/  UIMAD UR4, UR40, UR4, URZ ;  /* 0x00000004280472a4 */ /* 0x000fe2000f8e023f */
[----:B------:R-:W-:Y:S01]  /*1800*/  IADD3 R7, R7, UR38, RZ ;  /* 0x0000002607077c10 */ /* 0x000fe2000fffe0ff */
[----:B------:R-:W-:Y:S02]  /*1810*/  IMAD.IADD R3, R3, 0x1, R14 ;  /* 0x0000000103037824 */ /* 0x000fe400078e020e */
[----:B------:R-:W-:Y:S01]  /*1820*/  IMAD R0, R20, c[0x0][0x1a0], RZ ;  /* 0x0000680014007a24 */ /* 0x000fe200078e02ff */
[----:B------:R-:W-:Y:S01]  /*1830*/  ULEA.HI UR8, UR45, UR45, URZ, 0x1 ;  /* 0x0000002d2d087291 */ /* 0x000fe2000f8f083f */
[----:B------:R-:W-:Y:S01]  /*1840*/  IADD3 R9, R11, UR43, RZ ;  /* 0x0000002b0b097c10 */ /* 0x000fe2000fffe0ff */
[----:B------:R-:W-:Y:S01]  /*1850*/  UIMAD UR4, UR37, UR5, UR4 ;  /* 0x00000005250472a4 */ /* 0x000fe2000f8e0204 */
[----:B------:R-:W-:Y:S01]  /*1860*/  LEA R224, P0, R10, c[0x0][0x350], 0x2 ;  /* 0x0000d4000ae07a11 */ /* 0x000fe200078010ff */
[----:B------:R-:W-:-:S02]  /*1870*/  IMAD R8, R20, c[0x0][0x198], RZ ;  /* 0x0000660014087a24 */ /* 0x000fc400078e02ff */
[C---:B------:R-:W-:Y:S02]  /*1880*/  IMAD R0, R12.reuse, c[0x0][0x1a4], R0 ;  /* 0x000069000c007a24 */ /* 0x040fe400078e0200 */
[----:B------:R-:W-:Y:S01]  /*1890*/  IMAD.WIDE.U32 R2, R12, c[0x0][0x1a0], R2 ;  /* 0x000068000c027a25 */ /* 0x000fe200078e0002 */
[----:B------:R-:W-:-:S03]  /*18a0*/  ULOP3.LUT UR8, UR8, 0xfffffffe, URZ, 0xc0, !UPT ;  /* 0xfffffffe08087892 */ /* 0x000fc6000f8ec03f */
[----:B------:R-:W-:Y:S01]  /*18b0*/  IMAD.WIDE.U32 R6, R15, c[0x0][0x1a8], R6 ;  /* 0x00006a000f067a25 */ /* 0x000fe200078e0006 */
[----:B------:R-:W-:Y:S01]  /*18c0*/  LEA.HI.X R225, R10, c[0x0][0x354], R9, 0x2, P0 ;  /* 0x0000d5000ae17a11 */ /* 0x000fe200000f1409 */
[----:B------:R-:W-:Y:S02]  /*18d0*/  UIADD3 UR8, UR45, -UR8, URZ ;  /* 0x800000082d087290 */ /* 0x000fe4000fffe03f */
[----:B------:R-:W-:Y:S01]  /*18e0*/  IMAD R8, R12, c[0x0][0x19c], R8 ;  /* 0x000067000c087a24 */ /* 0x000fe200078e0208 */
[----:B------:R-:W-:Y:S01]  /*18f0*/  LEA R232, P2, R6, c[0x0][0x160], 0x1 ;  /* 0x0000580006e87a11 */ /* 0x000fe200078408ff */
[----:B------:R-:W-:-:S04]  /*1900*/  IMAD.WIDE.U32 R10, R12, c[0x0][0x198], R4 ;  /* 0x000066000c0a7a25 */ /* 0x000fc800078e0004 */
[----:B------:R-:W-:Y:S01]  /*1910*/  IMAD.IADD R3, R3, 0x1, R0 ;  /* 0x0000000103037824 */ /* 0x000fe200078e0200 */
[----:B------:R-:W-:Y:S01]  /*1920*/  IADD3 R0, R7, UR4, RZ ;  /* 0x0000000407007c10 */ /* 0x000fe2000fffe0ff */
[----:B------:R-:W-:Y:S01]  /*1930*/  IMAD.IADD R5, R11, 0x1, R8 ;  /* 0x000000010b057824 */ /* 0x000fe200078e0208 */
[----:B------:R-:W-:Y:S01]  /*1940*/  LEA R8, P0, R2, c[0x0][0x170], 0x1 ;  /* 0x00005c0002087a11 */ /* 0x000fe200078008ff */
[----:B------:R-:W-:Y:S01]  /*1950*/  UISETP.NE.AND UP0, UPT, UR8, 0x1, UPT ;  /* 0x000000010800788c */ /* 0x000fe2000bf05270 */
[----:B------:R-:W-:Y:S01]  /*1960*/  LEA.HI.X R233, R6, c[0x0][0x164], R0, 0x1, P2 ;  /* 0x0000590006e97a11 */ /* 0x000fe200010f0c00 */
[----:B------:R-:W-:Y:S01]  /*1970*/  IMAD.MOV.U32 R0, RZ, RZ, c[0x0][0x370] ;  /* 0x0000dc00ff007624 */ /* 0x000fe200078e00ff */
[----:B------:R-:W-:Y:S01]  /*1980*/  LEA.HI.X R9, R2, c[0x0][0x174], R3, 0x1, P0 ;  /* 0x00005d0002097a11 */ /* 0x000fe200000f0c03 */
[----:B------:R-:W-:Y:S01]  /*1990*/  IMAD.MOV.U32 R3, RZ, RZ, c[0x0][0x374] ;  /* 0x0000dd00ff037624 */ /* 0x000fe200078e00ff */
[----:B------:R-:W-:Y:S02]  /*19a0*/  LEA R4, P1, R10, c[0x0][0x168], 0x1 ;  /* 0x00005a000a047a11 */ /* 0x000fe400078208ff */
[----:B------:R-:W-:-:S02]  /*19b0*/  LEA R2, P2, R0, R234, 0x6 ;  /* 0x000000ea00027211 */ /* 0x000fc400078430ff */
[----:B------:R-:W-:Y:S01]  /*19c0*/  PLOP3.LUT P0, PT, PT, PT, UP0, 0x80, 0x0 ;  /* 0x000000000000781c */ /* 0x000fe20003f0f008 */
[----:B------:R-:W-:Y:S01]  /*19d0*/  IMAD.MOV.U32 R11, RZ, RZ, c[0x0][0x190] ;  /* 0x00006400ff0b7624 */ /* 0x000fe200078e00ff */
[----:B------:R-:W-:Y:S02]  /*19e0*/  LEA.HI.X R5, R10, c[0x0][0x16c], R5, 0x1, P1 ;  /* 0x00005b000a057a11 */ /* 0x000fe400008f0c05 */
[----:B------:R-:W-:Y:S01]  /*19f0*/  LEA.HI.X R3, R0, R235, R3, 0x6, P2 ;  /* 0x000000eb00037211 */ /* 0x000fe200010f3403 */
[----:B------:R-:W-:Y:S01]  /*1a00*/  IMAD.MOV.U32 R12, RZ, RZ, c[0x0][0x194] ;  /* 0x00006500ff0c7624 */ /* 0x000fe200078e00ff */
[----:B------:R-:W-:Y:S01]  /*1a10*/  LEA R6, P1, R11, R232, 0x6 ;  /* 0x000000e80b067211 */ /* 0x000fe200078230ff */
[----:B------:R-:W-:Y:S02]  /*1a20*/  USHF.L.U32 UR4, UR10, 0x6, URZ ;  /* 0x000000060a047899 */ /* 0x000fe4000800063f */
[----:B------:R-:W-:Y:S02]  /*1a30*/  USHF.L.U64.HI UR10, UR10, UR19, UR11 ;  /* 0x000000130a0a7299 */ /* 0x000fe4000801020b */
[----:B------:R-:W-:-:S02]  /*1a40*/  USHF.L.U32 UR5, UR6, 0x6, URZ ;  /* 0x0000000606057899 */ /* 0x000fc4000800063f */
[----:B------:R-:W-:Y:S02]  /*1a50*/  USHF.L.U64.HI UR6, UR6, UR19, UR7 ;  /* 0x0000001306067299 */ /* 0x000fe40008010207 */
[----:B------:R-:W-:Y:S02]  /*1a60*/  UISETP.GE.AND UP0, UPT, UR39, 0x1, UPT ;  /* 0x000000012700788c */ /* 0x000fe4000bf06270 */
[----:B------:R-:W-:Y:S02]  /*1a70*/  UIADD3 UR42, UR48, UR42, URZ ;  /* 0x0000002a302a7290 */ /* 0x000fe4000fffe03f */
[----:B------:R-:W-:Y:S01]  /*1a80*/  UIADD3 UR41, UR48, UR41, URZ ;  /* 0x0000002930297290 */ /* 0x000fe2000fffe03f */
[----:B------:R-:W-:Y:S01]  /*1a90*/  IMAD.U32 R19, RZ, RZ, UR33 ;  /* 0x00000021ff137e24 */ /* 0x000fe2000f8e00ff */
        /* <DEDUP_REMOVED lines=64> */
[C---:B---3--:R-:W-:Y:S01]  /*1ea0*/  IADD3 R7, R22.reuse, 0x2000, RZ ;  /* 0x0000200016077810 */ /* 0x048fe20007ffe0ff */
[----:B------:R-:W-:-:S03]  /*1eb0*/  IMAD.SHL.U32 R0, R22, 0x2, RZ ;  /* 0x0000000216007824 */ /* 0x000fc600078e00ff */
[----:B------:R-:W-:Y:S02]  /*1ec0*/  SEL R10, R7, R22, !P0 ;  /* 0x00000016070a7207 */ /* 0x000fe40004000000 */
[----:B------:R-:W-:Y:S01]  /*1ed0*/  @!PT LDS RZ, [RZ] ;  /* 0x00000000fffff984 */ /* 0x000fe20000000800 */
[----:B------:R-:W-:Y:S01]  /*1ee0*/  @!PT LDS RZ, [RZ] ;  /* 0x00000000fffff984 */ /* 0x000fe20000000800 */
[----:B------:R-:W-:Y:S01]  /*1ef0*/  @!PT LDS RZ, [RZ] ;  /* 0x00000000fffff984 */ /* 0x000fe20000000800 */
[----:B------:R2:W-:Y:S01]  /*1f00*/  LDGSTS.E.BYPASS.LTC128B.128 [R0+0x8000], [R234.64] ;  /* 0x08000000ea007fae */ /* 0x0005e2000b901d62 */
[----:B------:R-:W-:Y:S02]  /*1f10*/  LEA.HI.X R7, R11, R233, R12, 0x6, P1 ;  /* 0x000000e90b077211 */ /* 0x000fe400008f340c */
[----:B------:R-:W-:Y:S01]  /*1f20*/  IMAD.SHL.U32 R239, R10, 0x2, RZ ;  /* 0x000000020aef7824 */ /* 0x000fe200078e00ff */
        /* <DEDUP_REMOVED lines=8> */
[----:B------:R1:W-:Y:S01]  /*1fb0*/  LDGSTS.E.BYPASS.LTC128B.128 [R0+0x10000], [R4.64+0x80] ;  /* 0x1000008004007fae */ /* 0x0003e2000b901d62 */
[----:B---3--:R-:W-:-:S04]  /*1fc0*/  IADD3 R2, P1, R4, UR4, RZ ;  /* 0x0000000404027c10 */ /* 0x008fc8000ff3e0ff */
[----:B------:R-:W-:-:S05]  /*1fd0*/  IADD3.X R3, R5, UR10, RZ, P1, !PT ;  /* 0x0000000a05037c10 */ /* 0x000fca0008ffe4ff */
[----:B------:R3:W-:Y:S04]  /*1fe0*/  LDGSTS.E.BYPASS.LTC128B.128 [R0+0xd000], [R2.64] ;  /* 0x0d00000002007fae */ /* 0x0007e8000b901d62 */
[----:B------:R3:W-:Y:S01]  /*1ff0*/  LDGSTS.E.BYPASS.LTC128B.128 [R0+0x11000], [R2.64+0x80] ;  /* 0x1100008002007fae */ /* 0x0007e2000b901d62 */
[----:B-----5:R-:W-:-:S04]  /*2000*/  IADD3 R6, P1, R2, UR4, RZ ;  /* 0x0000000402067c10 */ /* 0x020fc8000ff3e0ff */
[----:B------:R-:W-:Y:S02]  /*2010*/  IADD3.X R7, R3, UR10, RZ, P1, !PT ;  /* 0x0000000a03077c10 */ /* 0x000fe40008ffe4ff */
[----:B------:R-:W-:Y:S02]  /*2020*/  IADD3 R10, P2, R6, UR4, RZ ;  /* 0x00000004060a7c10 */ /* 0x000fe4000ff5e0ff */
[----:B-1----:R-:W-:Y:S01]  /*2030*/  IADD3 R4, P1, R8, UR5, RZ ;  /* 0x0000000508047c10 */ /* 0x002fe2000ff3e0ff */
[----:B------:R1:W-:Y:S01]  /*2040*/  LDGSTS.E.BYPASS.LTC128B.128 [R0+0xe000], [R6.64] ;  /* 0x0e00000006007fae */ /* 0x0003e2000b901d62 */
[----:B------:R-:W-:Y:S02]  /*2050*/  IADD3.X R11, R7, UR10, RZ, P2, !PT ;  /* 0x0000000a070b7c10 */ /* 0x000fe400097fe4ff */
[----:B------:R-:W-:Y:S01]  /*2060*/  IADD3.X R5, R9, UR6, RZ, P1, !PT ;  /* 0x0000000609057c10 */ /* 0x000fe20008ffe4ff */
[----:B------:R1:W-:Y:S04]  /*2070*/  LDGSTS.E.BYPASS.LTC128B.128 [R0+0x12000], [R6.64+0x80] ;  /* 0x1200008006007fae */ /* 0x0003e8000b901d62 */
[----:B------:R2:W-:Y:S04]  /*2080*/  LDGSTS.E.BYPASS.LTC128B.128 [R0+0xf000], [R10.64] ;  /* 0x0f0000000a007fae */ /* 0x0005e8000b901d62 */
[----:B------:R2:W-:Y:S01]  /*2090*/  LDGSTS.E.BYPASS.LTC128B.128 [R0+0x13000], [R10.64+0x80] ;  /* 0x130000800a007fae */ /* 0x0005e2000b901d62 */
[----:B---3--:R-:W-:-:S03]  /*20a0*/  IADD3 R2, P1, R4, UR5, RZ ;  /* 0x0000000504027c10 */ /* 0x008fc6000ff3e0ff */
[----:B------:R2:W-:Y:S01]  /*20b0*/  LDGSTS.E.BYPASS.LTC128B.128 [R0+0x14000], [R8.64] ;  /* 0x1400000008007fae */ /* 0x0005e2000b901d62 */
[----:B------:R-:W-:-:S03]  /*20c0*/  IADD3.X R3, R5, UR6, RZ, P1, !PT ;  /* 0x0000000605037c10 */ /* 0x000fc60008ffe4ff */
[----:B------:R2:W-:Y:S04]  /*20d0*/  LDGSTS.E.BYPASS.LTC128B.128 [R0+0x18000], [R8.64+0x80] ;  /* 0x1800008008007fae */ /* 0x0005e8000b901d62 */
[----:B------:R2:W-:Y:S04]  /*20e0*/  LDGSTS.E.BYPASS.LTC128B.128 [R0+0x15000], [R4.64] ;  /* 0x1500000004007fae */ /* 0x0005e8000b901d62 */
[----:B------:R2:W-:Y:S01]  /*20f0*/  LDGSTS.E.BYPASS.LTC128B.128 [R0+0x19000], [R4.64+0x80] ;  /* 0x1900008004007fae */ /* 0x0005e2000b901d62 */
[----:B-1----:R-:W-:-:S03]  /*2100*/  IADD3 R6, P1, R2, UR5, RZ ;  /* 0x0000000502067c10 */ /* 0x002fc6000ff3e0ff */
[----:B------:R4:W-:Y:S01]  /*2110*/  LDGSTS.E.BYPASS.LTC128B.128 [R0+0x16000], [R2.64] ;  /* 0x1600000002007fae */ /* 0x0009e2000b901d62 */
[----:B------:R-:W-:-:S03]  /*2120*/  IADD3.X R7, R3, UR6, RZ, P1, !PT ;  /* 0x0000000603077c10 */ /* 0x000fc60008ffe4ff */
[----:B------:R4:W-:Y:S01]  /*2130*/  LDGSTS.E.BYPASS.LTC128B.128 [R0+0x1a000], [R2.64+0x80] ;  /* 0x1a00008002007fae */ /* 0x0009e2000b901d62 */
[----:B------:R-:W-:Y:S01]  /*2140*/  PLOP3.LUT P1, PT, PT, PT, UP0, 0x80, 0x0 ;  /* 0x000000000000781c */ /* 0x000fe20003f2f008 */
[----:B------:R-:W-:Y:S02]  /*2150*/  UIMAD.WIDE UR4, UR42, UR17, UR30 ;  /* 0x000000112a0472a5 */ /* 0x000fe4000f8e021e */
[----:B------:R2:W-:Y:S04]  /*2160*/  LDGSTS.E.BYPASS.LTC128B.128 [R0+0x17000], [R6.64] ;  /* 0x1700000006007fae */ /* 0x0005e8000b901d62 */
[----:B------:R2:W-:Y:S01]  /*2170*/  LDGSTS.E.BYPASS.LTC128B.128 [R0+0x1b000], [R6.64+0x80] ;  /* 0x1b00008006007fae */ /* 0x0005e2000b901d62 */
[----:B------:R-:W-:-:S03]  /*2180*/  UIMAD.WIDE UR6, UR41, UR17, UR28 ;  /* 0x00000011290672a5 */ /* 0x000fc6000f8e021c */
[----:B------:R-:W0:Y:S01]  /*2190*/  LDGDEPBAR ;  /* 0x00000000000079af */ /* 0x000e220000000000 */
[----:B----4-:R-:W-:Y:S01]  /*21a0*/  IMAD.SHL.U32 R2, R13, 0x4, RZ ;  /* 0x000000040d027824 */ /* 0x010fe200078e00ff */
[----:B--2---:R-:W-:-:S04]  /*21b0*/  SHF.R.S32.HI R0, RZ, 0x1f, R13 ;  /* 0x0000001fff007819 */ /* 0x004fc8000001140d */
[----:B------:R-:W-:Y:S02]  /*21c0*/  IADD3 R2, P2, R2, UR4, RZ ;  /* 0x0000000402027c10 */ /* 0x000fe4000ff5e0ff */
[----:B------:R-:W-:-:S04]  /*21d0*/  SHF.L.U64.HI R3, R13, 0x2, R0 ;  /* 0x000000020d037819 */ /* 0x000fc80000010200 */
[----:B------:R-:W-:Y:S01]  /*21e0*/  IADD3.X R3, R3, UR5, RZ, P2, !PT ;  /* 0x0000000503037c10 */ /* 0x000fe200097fe4ff */
[----:B------:R-:W-:Y:S05]  /*21f0*/  @!P1 BRA `(.L_x_463) ;  /* 0x00003a4000009947 */ /* 0x000fea0003800000 */
[----:B------:R1:W5:Y:S01]  /*2200*/  LDG.E R244, [R2.64] ;  /* 0x0000002202f47981 */ /* 0x000362000c1e1900 */
[----:B------:R-:W-:-:S03]  /*2210*/  IADD3 R213, R220, 0x2000, RZ ;  /* 0x00002000dcd57810 */ /* 0x000fc60007ffe0ff */
[----:B------:R1:W5:Y:S04]  /*2220*/  LDG.E R243, [R2.64+0x20] ;  /* 0x0000202202f37981 */ /* 0x000368000c1e1900 */
[----:B------:R1:W5:Y:S04]  /*2230*/  LDG.E R242, [R2.64+0x80] ;  /* 0x0000802202f27981 */ /* 0x000368000c1e1900 */
[----:B------:R1:W5:Y:S01]  /*2240*/  LDG.E R241, [R2.64+0xa0] ;  /* 0x0000a02202f17981 */ /* 0x000362000c1e1900 */
[----:B------:R-:W-:Y:S01]  /*2250*/  SEL R213, R213, R220, !P0 ;  /* 0x000000dcd5d57207 */ /* 0x000fe20004000000 */
[----:B------:R-:W-:Y:S01]  /*2260*/  IMAD.MOV.U32 R159, RZ, RZ, RZ ;  /* 0x000000ffff9f7224 */ /* 0x000fe200078e00ff */
[----:B------:R-:W-:-:S03]  /*2270*/  UMOV UR8, UR6 ;  /* 0x0000000600087c82 */ /* 0x000fc60008000000 */
[----:B------:R-:W-:Y:S01]  /*2280*/  IMAD.SHL.U32 R213, R213, 0x2, RZ ;  /* 0x00000002d5d57824 */ /* 0x000fe200078e00ff */
[----:B-1----:R-:W-:-:S04]  /*2290*/  IADD3 R2, R219, 0x2000, RZ ;  /* 0x00002000db027810 */ /* 0x002fc80007ffe0ff */
[----:B------:R-:W-:-:S05]  /*22a0*/  SEL R2, R2, R219, !P0 ;  /* 0x000000db02027207 */ /* 0x000fca0004000000 */
[----:B------:R-:W-:Y:S02]  /*22b0*/  IMAD.SHL.U32 R210, R2, 0x2, RZ ;  /* 0x0000000202d27824 */ /* 0x000fe400078e00ff */
[----:B------:R-:W-:Y:S01]  /*22c0*/  IMAD.MOV.U32 R2, RZ, RZ, c[0x0][0x22c] ;  /* 0x00008b00ff027624 */ /* 0x000fe200078e00ff */
[C---:B------:R-:W-:Y:S01]  /*22d0*/  SHF.L.U64.HI R3, R13.reuse, 0x2, R0 ;  /* 0x000000020d037819 */ /* 0x040fe20000010200 */
[----:B------:R-:W-:Y:S01]  /*22e0*/  IMAD.MOV.U32 R222, RZ, RZ, 0x20 ;  /* 0x00000020ffde7424 */ /* 0x000fe200078e00ff */
[----:B------:R-:W-:Y:S01]  /*22f0*/  SHF.L.U32 R212, R220, 0x1, RZ ;  /* 0x00000001dcd47819 */ /* 0x000fe200000006ff */
[----:B------:R-:W-:Y:S02]  /*2300*/  IMAD R0, R2, c[0x0][0x1c0], RZ ;  /* 0x0000700002007a24 */ /* 0x000fe400078e02ff */
[----:B------:R-:W-:Y:S01]  /*2310*/  IMAD.SHL.U32 R2, R13, 0x4, RZ ;  /* 0x000000040d027824 */ /* 0x000fe200078e00ff */
[----:B------:R1:W-:Y:S01]  /*2320*/  STL [R1+0x4], R3 ;  /* 0x0000040301007387 */ /* 0x0003e20000100800 */
[----:B------:R-:W-:Y:S01]  /*2330*/  IMAD.MOV.U32 R221, RZ, RZ, 0x40 ;  /* 0x00000040ffdd7424 */ /* 0x000fe200078e00ff */
[C---:B------:R-:W-:Y:S02]  /*2340*/  SHF.L.U32 R5, R0.reuse, 0x4, RZ ;  /* 0x0000000400057819 */ /* 0x040fe400000006ff */
[----:B------:R2:W-:Y:S01]  /*2350*/  STL [R1+0x8], R2 ;  /* 0x0000080201007387 */ /* 0x0005e20000100800 */
[----:B------:R-:W-:-:S02]  /*2360*/  SHF.L.U32 R240, R0, 0x3, RZ ;  /* 0x0000000300f07819 */ /* 0x000fc400000006ff */
[----:B------:R-:W-:-:S05]  /*2370*/  IADD3 R4, R5, 0x20, RZ ;  /* 0x0000002005047810 */ /* 0x000fca0007ffe0ff */
[----:B------:R-:W-:-:S05]  /*2380*/  IMAD.IADD R4, R240, 0x1, R4 ;  /* 0x00000001f0047824 */ /* 0x000fca00078e0204 */
[----:B------:R-:W-:-:S05]  /*2390*/  IADD3 R4, R240, R4, RZ ;  /* 0x00000004f0047210 */ /* 0x000fca0007ffe0ff */
[----:B------:R-:W-:Y:S01]  /*23a0*/  IMAD.IADD R250, R240, 0x1, R4 ;  /* 0x00000001f0fa7824 */ /* 0x000fe200078e0204 */
[----:B-1----:R-:W-:-:S04]  /*23b0*/  IADD3 R3, R5, 0x40, RZ ;  /* 0x0000004005037810 */ /* 0x002fc80007ffe0ff */
[C---:B------:R-:W-:Y:S02]  /*23c0*/  IADD3 R249, R240.reuse, R250, RZ ;  /* 0x000000faf0f97210 */ /* 0x040fe40007ffe0ff */
[----:B--2---:R-:W-:Y:S02]  /*23d0*/  IADD3 R2, R5, 0x60, RZ ;  /* 0x0000006005027810 */ /* 0x004fe40007ffe0ff */
[C---:B------:R-:W-:Y:S01]  /*23e0*/  IADD3 R3, R240.reuse, R3, RZ ;  /* 0x00000003f0037210 */ /* 0x040fe20007ffe0ff */
[C---:B------:R-:W-:Y:S02]  /*23f0*/  IMAD.IADD R0, R240.reuse, 0x1, R249 ;  /* 0x00000001f0007824 */ /* 0x040fe400078e02f9 */
[C---:B------:R-:W-:Y:S02]  /*2400*/  IMAD.IADD R2, R240.reuse, 0x1, R2 ;  /* 0x00000001f0027824 */ /* 0x040fe400078e0202 */
[----:B------:R-:W-:-:S03]  /*2410*/  IMAD.IADD R3, R240, 0x1, R3 ;  /* 0x00000001f0037824 */ /* 0x000fc600078e0203 */
[C---:B------:R-:W-:Y:S02]  /*2420*/  IADD3 R2, R240.reuse, R2, RZ ;  /* 0x00000002f0027210 */ /* 0x040fe40007ffe0ff */
[----:B------:R-:W-:-:S03]  /*2430*/  IADD3 R248, R240, R3, RZ ;  /* 0x00000003f0f87210 */ /* 0x000fc60007ffe0ff */
[C---:B------:R-:W-:Y:S02]  /*2440*/  IMAD.IADD R246, R240.reuse, 0x1, R2 ;  /* 0x00000001f0f67824 */ /* 0x040fe400078e0202 */
[----:B------:R-:W-:-:S03]  /*2450*/  IMAD.IADD R247, R240, 0x1, R248 ;  /* 0x00000001f0f77824 */ /* 0x000fc600078e02f8 */
[C---:B------:R-:W-:Y:S02]  /*2460*/  IADD3 R245, R240.reuse, R246, RZ ;  /* 0x000000f6f0f57210 */ /* 0x040fe40007ffe0ff */
[----:B------:R-:W-:-:S03]  /*2470*/  IADD3 R252, R240, R247, RZ ;  /* 0x000000f7f0fc7210 */ /* 0x000fc60007ffe0ff */
[----:B------:R-:W-:Y:S02]  /*2480*/  IMAD.IADD R251, R240, 0x1, R245 ;  /* 0x00000001f0fb7824 */ /* 0x000fe400078e02f5 */
.L_x_466:
[----:B------:R-:W2:Y:S01]  /*2490*/  LDL R0, [R1+0x1c] ;  /* 0x00001c0001007983 */ /* 0x000ea20000100800 */
[----:B------:R-:W-:Y:S03]  /*24a0*/  UISETP.GE.AND UP2, UPT, UR45, 0x1, UPT ;  /* 0x000000012d00788c */ /* 0x000fe6000bf46270 */
[----:B------:R-:W0:Y:S01]  /*24b0*/  LDGDEPBAR ;  /* 0x00000000000079af */ /* 0x000e220000000000 */
[----:B--2---:R-:W-:Y:S01]  /*24c0*/  R2P PR, R0, 0x6 ;  /* 0x0000000600007804 */ /* 0x004fe20000000000 */
[----:B------:R-:W-:Y:S06]  /*24d0*/  DEPBAR.LE SB0, 0x0 ;  /* 0x000080000000791a */ /* 0x000fec0000000000 */
[----:B------:R-:W-:Y:S01]  /*24e0*/  BAR.SYNC.DEFER_BLOCKING 0x0 ;  /* 0x0000000000007b1d */ /* 0x000fe20000010000 */
[----:B------:R-:W-:Y:S02]  /*24f0*/  SEL R211, R222, 0xffffffe0, !P1 ;  /* 0xffffffe0ded37807 */ /* 0x000fe40004800000 */
[----:B------:R-:W-:Y:S02]  /*2500*/  SEL R214, R221, 0xffffffc0, !P2 ;  /* 0xffffffc0ddd67807 */ /* 0x000fe40005000000 */
[C---:B------:R-:W-:Y:S02]  /*2510*/  IADD3 R0, R213.reuse, R211, RZ ;  /* 0x000000d3d5007210 */ /* 0x040fe40007ffe0ff */
[----:B------:R-:W-:Y:S02]  /*2520*/  IADD3 R3, R213, R214, RZ ;  /* 0x000000d6d5037210 */ /* 0x000fe40007ffe0ff */
[----:B------:R-:W-:Y:S02]  /*2530*/  IADD3 R2, R214, R0, RZ ;  /* 0x00000000d6027210 */ /* 0x000fe40007ffe0ff */
[C---:B-----5:R-:W-:Y:S01]  /*2540*/  FSETP.NEU.FTZ.AND P0, PT, R244.reuse, -INF , PT ;  /* 0xff800000f400780b */ /* 0x060fe20003f1d000 */
[----:B------:R-:W-:Y:S08]  /*2550*/  LDSM.16.M88.4 R32, [R213] ;  /* 0x00000000d520783b */ /* 0x000ff00000000200 */
[----:B------:R-:W1:Y:S08]  /*2560*/  LDSM.16.M88.4 R16, [R215+0xc000] ;  /* 0x00c00000d710783b */ /* 0x000e700000000200 */
[----:B------:R-:W2:Y:S08]  /*2570*/  LDSM.16.M88.4 R28, [R213+0x1000] ;  /* 0x00100000d51c783b */ /* 0x000eb00000000200 */
[----:B------:R-:W3:Y:S08]  /*2580*/  LDSM.16.M88.4 R164, [R215+0xc800] ;  /* 0x00c80000d7a4783b */ /* 0x000ef00000000200 */
[----:B------:R-:W-:Y:S08]  /*2590*/  LDSM.16.M88.4 R168, [R0] ;  /* 0x0000000000a8783b */ /* 0x000ff00000000200 */
[----:B------:R-:W4:Y:S01]  /*25a0*/  LDSM.16.M88.4 R172, [R216+0xc000] ;  /* 0x00c00000d8ac783b */ /* 0x000f220000000200 */
[-C--:B-1----:R-:W-:Y:S07]  /*25b0*/  HMMA.16816.F32 R4, R32, R16.reuse, RZ ;  /* 0x000000102004723c */ /* 0x082fee00000018ff */
[----:B------:R-:W1:Y:S01]  /*25c0*/  LDSM.16.M88.4 R176, [R0+0x1000] ;  /* 0x0010000000b0783b */ /* 0x000e620000000200 */
[C---:B--2---:R-:W-:Y:S07]  /*25d0*/  HMMA.16816.F32 R8, R28.reuse, R16, RZ ;  /* 0x000000101c08723c */ /* 0x044fee00000018ff */
[----:B------:R-:W2:Y:S01]  /*25e0*/  LDSM.16.M88.4 R180, [R216+0xc800] ;  /* 0x00c80000d8b4783b */ /* 0x000ea20000000200 */
[-C--:B------:R-:W-:Y:S07]  /*25f0*/  HMMA.16816.F32 R12, R28, R18.reuse, RZ ;  /* 0x000000121c0c723c */ /* 0x080fee00000018ff */
[----:B------:R-:W-:Y:S01]  /*2600*/  LDSM.16.M88.4 R184, [R3] ;  /* 0x0000000003b8783b */ /* 0x000fe20000000200 */
[C---:B------:R-:W-:Y:S07]  /*2610*/  HMMA.16816.F32 R16, R32.reuse, R18, RZ ;  /* 0x000000122010723c */ /* 0x040fee00000018ff */
[----:B------:R-:W1:Y:S01]  /*2620*/  LDSM.16.M88.4 R188, [R218+0xc000] ;  /* 0x00c00000dabc783b */ /* 0x000e620000000200 */
[-C--:B---3--:R-:W-:Y:S07]  /*2630*/  HMMA.16816.F32 R20, R32, R164.reuse, RZ ;  /* 0x000000a42014723c */ /* 0x088fee00000018ff */
[----:B------:R-:W3:Y:S01]  /*2640*/  LDSM.16.M88.4 R192, [R3+0x1000] ;  /* 0x0010000003c0783b */ /* 0x000ee20000000200 */
[C---:B------:R-:W-:Y:S07]  /*2650*/  HMMA.16816.F32 R24, R28.reuse, R164, RZ ;  /* 0x000000a41c18723c */ /* 0x040fee00000018ff */
[----:B------:R-:W-:Y:S01]  /*2660*/  LDSM.16.M88.4 R200, [R217+0xc000] ;  /* 0x00c00000d9c8783b */ /* 0x000fe20000000200 */
[-C--:B------:R-:W-:Y:S07]  /*2670*/  HMMA.16816.F32 R28, R28, R166.reuse, RZ ;  /* 0x000000a61c1c723c */ /* 0x080fee00000018ff */
[----:B------:R-:W-:Y:S01]  /*2680*/  LDSM.16.M88.4 R196, [R2] ;  /* 0x0000000002c4783b */ /* 0x000fe20000000200 */
[----:B------:R-:W-:Y:S07]  /*2690*/  HMMA.16816.F32 R32, R32, R166, RZ ;  /* 0x000000a62020723c */ /* 0x000fee00000018ff */
[----:B------:R-:W3:Y:S01]  /*26a0*/  LDSM.16.M88.4 R164, [R218+0xc800] ;  /* 0x00c80000daa4783b */ /* 0x000ee20000000200 */
[-C--:B----4-:R-:W-:Y:S07]  /*26b0*/  HMMA.16816.F32 R4, R168, R172.reuse, R4 ;  /* 0x000000aca804723c */ /* 0x090fee0000001804 */
[----:B------:R-:W4:Y:S01]  /*26c0*/  LDSM.16.M88.4 R204, [R2+0x1000] ;  /* 0x0010000002cc783b */ /* 0x000f220000000200 */
[C---:B-1----:R-:W-:Y:S08]  /*26d0*/  HMMA.16816.F32 R8, R176.reuse, R172, R8 ;  /* 0x000000acb008723c */ /* 0x042ff00000001808 */
[-C--:B------:R-:W-:Y:S08]  /*26e0*/  HMMA.16816.F32 R12, R176, R174.reuse, R12 ;  /* 0x000000aeb00c723c */ /* 0x080ff0000000180c */
[C---:B------:R-:W-:Y:S01]  /*26f0*/  HMMA.16816.F32 R16, R168.reuse, R174, R16 ;  /* 0x000000aea810723c */ /* 0x040fe20000001810 */
[----:B------:R-:W-:Y:S07]  /*2700*/  LDSM.16.M88.4 R172, [R213+0x2000] ;  /* 0x00200000d5ac783b */ /* 0x000fee0000000200 */
[-C--:B--2---:R-:W-:Y:S08]  /*2710*/  HMMA.16816.F32 R20, R168, R180.reuse, R20 ;  /* 0x000000b4a814723c */ /* 0x084ff00000001814 */
[C---:B------:R-:W-:Y:S08]  /*2720*/  HMMA.16816.F32 R24, R176.reuse, R180, R24 ;  /* 0x000000b4b018723c */ /* 0x040ff00000001818 */
[-C--:B------:R-:W-:Y:S01]  /*2730*/  HMMA.16816.F32 R28, R176, R182.reuse, R28 ;  /* 0x000000b6b01c723c */ /* 0x080fe2000000181c */
[----:B------:R-:W-:Y:S07]  /*2740*/  LDSM.16.M88.4 R176, [R215+0x10000] ;  /* 0x01000000d7b0783b */ /* 0x000fee0000000200 */
[----:B------:R-:W-:Y:S01]  /*2750*/  HMMA.16816.F32 R32, R168, R182, R32 ;  /* 0x000000b6a820723c */ /* 0x000fe20000001820 */
[----:B------:R-:W1:Y:S07]  /*2760*/  LDSM.16.M88.4 R168, [R217+0xc800] ;  /* 0x00c80000d9a8783b */ /* 0x000e6e0000000200 */
[-C--:B------:R-:W-:Y:S01]  /*2770*/  HMMA.16816.F32 R4, R184, R188.reuse, R4 ;  /* 0x000000bcb804723c */ /* 0x080fe20000001804 */
[----:B------:R-:W2:Y:S07]  /*2780*/  LDSM.16.M88.4 R180, [R213+0x3000] ;  /* 0x00300000d5b4783b */ /* 0x000eae0000000200 */
[C---:B---3--:R-:W-:Y:S08]  /*2790*/  HMMA.16816.F32 R8, R192.reuse, R188, R8 ;  /* 0x000000bcc008723c */ /* 0x048ff00000001808 */
[-C--:B------:R-:W-:Y:S08]  /*27a0*/  HMMA.16816.F32 R12, R192, R190.reuse, R12 ;  /* 0x000000bec00c723c */ /* 0x080ff0000000180c */
[C---:B------:R-:W-:Y:S01]  /*27b0*/  HMMA.16816.F32 R16, R184.reuse, R190, R16 ;  /* 0x000000beb810723c */ /* 0x040fe20000001810 */
[----:B------:R-:W-:Y:S07]  /*27c0*/  LDSM.16.M88.4 R188, [R216+0x10000] ;  /* 0x01000000d8bc783b */ /* 0x000fee0000000200 */
[-C--:B------:R-:W-:Y:S08]  /*27d0*/  HMMA.16816.F32 R20, R184, R164.reuse, R20 ;  /* 0x000000a4b814723c */ /* 0x080ff00000001814 */
[C---:B------:R-:W-:Y:S08]  /*27e0*/  HMMA.16816.F32 R24, R192.reuse, R164, R24 ;  /* 0x000000a4c018723c */ /* 0x040ff00000001818 */
[-C--:B------:R-:W-:Y:S01]  /*27f0*/  HMMA.16816.F32 R28, R192, R166.reuse, R28 ;  /* 0x000000a6c01c723c */ /* 0x080fe2000000181c */
[----:B------:R-:W-:Y:S07]  /*2800*/  LDSM.16.M88.4 R192, [R0+0x3000] ;  /* 0x0030000000c0783b */ /* 0x000fee0000000200 */
[----:B------:R-:W-:Y:S01]  /*2810*/  HMMA.16816.F32 R32, R184, R166, R32 ;  /* 0x000000a6b820723c */ /* 0x000fe20000001820 */
[----:B------:R-:W3:Y:S07]  /*2820*/  LDSM.16.M88.4 R164, [R215+0x10800] ;  /* 0x01080000d7a4783b */ /* 0x000eee0000000200 */
[-C--:B------:R-:W-:Y:S01]  /*2830*/  HMMA.16816.F32 R4, R196, R200.reuse, R4 ;  /* 0x000000c8c404723c */ /* 0x080fe20000001804 */
[----:B------:R1:W2:Y:S07]  /*2840*/  LDSM.16.M88.4 R184, [R0+0x2000] ;  /* 0x0020000000b8783b */ /* 0x0002ae0000000200 */
[C---:B----4-:R-:W-:Y:S08]  /*2850*/  HMMA.16816.F32 R8, R204.reuse, R200, R8 ;  /* 0x000000c8cc08723c */ /* 0x050ff00000001808 */
[-C--:B------:R-:W-:Y:S08]  /*2860*/  HMMA.16816.F32 R12, R204, R202.reuse, R12 ;  /* 0x000000cacc0c723c */ /* 0x080ff0000000180c */
[C---:B------:R-:W-:Y:S04]  /*2870*/  HMMA.16816.F32 R16, R196.reuse, R202, R16 ;  /* 0x000000cac410723c */ /* 0x040fe80000001810 */
[----:B-1----:R-:W-:Y:S04]  /*2880*/  FMUL.FTZ R0, R241, 1.4426950216293334961 ;  /* 0x3fb8aa3bf1007820 */ /* 0x002fe80000410000 */
[-C--:B------:R-:W-:Y:S08]  /*2890*/  HMMA.16816.F32 R20, R196, R168.reuse, R20 ;  /* 0x000000a8c414723c */ /* 0x080ff00000001814 */
[C---:B------:R-:W-:Y:S08]  /*28a0*/  HMMA.16816.F32 R24, R204.reuse, R168, R24 ;  /* 0x000000a8cc18723c */ /* 0x040ff00000001818 */
[-C--:B------:R-:W-:Y:S08]  /*28b0*/  HMMA.16816.F32 R28, R204, R170.reuse, R28 ;  /* 0x000000aacc1c723c */ /* 0x080ff0000000181c */
[----:B------:R-:W-:Y:S01]  /*28c0*/  HMMA.16816.F32 R32, R196, R170, R32 ;  /* 0x000000aac420723c */ /* 0x000fe20000001820 */
[----:B------:R-:W1:Y:S07]  /*28d0*/  LDSM.16.M88.4 R168, [R216+0x10800] ;  /* 0x01080000d8a8783b */ /* 0x000e6e0000000200 */
[-C--:B------:R-:W-:Y:S08]  /*28e0*/  HMMA.16816.F32 R4, R172, R176.reuse, R4 ;  /* 0x000000b0ac04723c */ /* 0x080ff00000001804 */
[C---:B--2---:R-:W-:Y:S08]  /*28f0*/  HMMA.16816.F32 R8, R180.reuse, R176, R8 ;  /* 0x000000b0b408723c */ /* 0x044ff00000001808 */
[-C--:B------:R-:W-:Y:S08]  /*2900*/  HMMA.16816.F32 R12, R180, R178.reuse, R12 ;  /* 0x000000b2b40c723c */ /* 0x080ff0000000180c */
[C---:B------:R-:W-:Y:S01]  /*2910*/  HMMA.16816.F32 R16, R172.reuse, R178, R16 ;  /* 0x000000b2ac10723c */ /* 0x040fe20000001810 */
[----:B------:R-:W-:Y:S07]  /*2920*/  LDSM.16.M88.4 R176, [R3+0x3000] ;  /* 0x0030000003b0783b */ /* 0x000fee0000000200 */
[-C--:B---3--:R-:W-:Y:S08]  /*2930*/  HMMA.16816.F32 R20, R172, R164.reuse, R20 ;  /* 0x000000a4ac14723c */ /* 0x088ff00000001814 */
[C---:B------:R-:W-:Y:S08]  /*2940*/  HMMA.16816.F32 R24, R180.reuse, R164, R24 ;  /* 0x000000a4b418723c */ /* 0x040ff00000001818 */
[-C--:B------:R-:W-:Y:S01]  /*2950*/  HMMA.16816.F32 R28, R180, R166.reuse, R28 ;  /* 0x000000a6b41c723c */ /* 0x080fe2000000181c */
[----:B------:R-:W-:Y:S07]  /*2960*/  LDSM.16.M88.4 R180, [R218+0x10800] ;  /* 0x01080000dab4783b */ /* 0x000fee0000000200 */
[----:B------:R-:W-:Y:S01]  /*2970*/  HMMA.16816.F32 R32, R172, R166, R32 ;  /* 0x000000a6ac20723c */ /* 0x000fe20000001820 */
[----:B------:R2:W-:Y:S07]  /*2980*/  LDSM.16.M88.4 R164, [R3+0x2000] ;  /* 0x0020000003a4783b */ /* 0x0005ee0000000200 */
[-C--:B------:R-:W-:Y:S01]  /*2990*/  HMMA.16816.F32 R4, R184, R188.reuse, R4 ;  /* 0x000000bcb804723c */ /* 0x080fe20000001804 */
[----:B------:R-:W3:Y:S07]  /*29a0*/  LDSM.16.M88.4 R172, [R218+0x10000] ;  /* 0x01000000daac783b */ /* 0x000eee0000000200 */
[C---:B------:R-:W-:Y:S08]  /*29b0*/  HMMA.16816.F32 R8, R192.reuse, R188, R8 ;  /* 0x000000bcc008723c */ /* 0x040ff00000001808 */
[-C--:B------:R-:W-:Y:S04]  /*29c0*/  HMMA.16816.F32 R12, R192, R190.reuse, R12 ;  /* 0x000000bec00c723c */ /* 0x080fe8000000180c */
[C---:B--2---:R-:W-:Y:S04]  /*29d0*/  FMUL.FTZ R3, R243.reuse, 1.4426950216293334961 ;  /* 0x3fb8aa3bf3037820 */ /* 0x044fe80000410000 */
[C---:B------:R-:W-:Y:S01]  /*29e0*/  HMMA.16816.F32 R16, R184.reuse, R190, R16 ;  /* 0x000000beb810723c */ /* 0x040fe20000001810 */
[----:B------:R-:W-:Y:S07]  /*29f0*/  LDSM.16.M88.4 R188, [R2+0x2000] ;  /* 0x0020000002bc783b */ /* 0x000fee0000000200 */
[-C--:B-1----:R-:W-:Y:S08]  /*2a00*/  HMMA.16816.F32 R20, R184, R168.reuse, R20 ;  /* 0x000000a8b814723c */ /* 0x082ff00000001814 */
[C---:B------:R-:W-:Y:S07]  /*2a10*/  HMMA.16816.F32 R24, R192.reuse, R168, R24 ;  /* 0x000000a8c018723c */ /* 0x040fee0000001818 */
[----:B------:R-:W-:Y:S01]  /*2a20*/  FMUL.FTZ R168, R244, 1.4426950216293334961 ;  /* 0x3fb8aa3bf4a87820 */ /* 0x000fe20000410000 */
[-C--:B------:R-:W-:Y:S01]  /*2a30*/  HMMA.16816.F32 R28, R192, R170.reuse, R28 ;  /* 0x000000aac01c723c */ /* 0x080fe2000000181c */
[----:B------:R-:W1:Y:S03]  /*2a40*/  LDSM.16.M88.4 R192, [R217+0x10000] ;  /* 0x01000000d9c0783b */ /* 0x000e660000000200 */
[----:B------:R-:W-:Y:S02]  /*2a50*/  FSEL R168, R168, RZ, P0 ;  /* 0x000000ffa8a87208 */ /* 0x000fe40000000000 */
[----:B------:R-:W-:Y:S02]  /*2a60*/  FSETP.NEU.FTZ.AND P0, PT, R243, -INF , PT ;  /* 0xff800000f300780b */ /* 0x000fe40003f1d000 */
[----:B------:R-:W-:Y:S04]  /*2a70*/  HMMA.16816.F32 R32, R184, R170, R32 ;  /* 0x000000aab820723c */ /* 0x000fe80000001820 */
[----:B------:R-:W-:Y:S02]  /*2a80*/  FSEL R3, R3, RZ, P0 ;  /* 0x000000ff03037208 */ /* 0x000fe40000000000 */
[----:B------:R-:W-:Y:S02]  /*2a90*/  FSETP.NEU.FTZ.AND P0, PT, R242, -INF , PT ;  /* 0xff800000f200780b */ /* 0x000fe40003f1d000 */
[-C--:B---3--:R-:W-:Y:S05]  /*2aa0*/  HMMA.16816.F32 R4, R164, R172.reuse, R4 ;  /* 0x000000aca404723c */ /* 0x088fea0000001804 */
[----:B------:R-:W-:Y:S03]  /*2ab0*/  IADD3 R185, R212, R214, RZ ;  /* 0x000000d6d4b97210 */ /* 0x000fe60007ffe0ff */
[C---:B------:R-:W-:Y:S08]  /*2ac0*/  HMMA.16816.F32 R8, R176.reuse, R172, R8 ;  /* 0x000000acb008723c */ /* 0x040ff00000001808 */
[-C--:B------:R-:W-:Y:S08]  /*2ad0*/  HMMA.16816.F32 R12, R176, R174.reuse, R12 ;  /* 0x000000aeb00c723c */ /* 0x080ff0000000180c */
[C---:B------:R-:W-:Y:S08]  /*2ae0*/  HMMA.16816.F32 R16, R164.reuse, R174, R16 ;  /* 0x000000aea410723c */ /* 0x040ff00000001810 */
[-C--:B------:R-:W-:Y:S08]  /*2af0*/  HMMA.16816.F32 R20, R164, R180.reuse, R20 ;  /* 0x000000b4a414723c */ /* 0x080ff00000001814 */
[C---:B------:R-:W-:Y:S08]  /*2b00*/  HMMA.16816.F32 R24, R176.reuse, R180, R24 ;  /* 0x000000b4b018723c */ /* 0x040ff00000001818 */
[-C--:B------:R-:W-:Y:S08]  /*2b10*/  HMMA.16816.F32 R28, R176, R182.reuse, R28 ;  /* 0x000000b6b01c723c */ /* 0x080ff0000000181c */
[----:B------:R-:W-:Y:S01]  /*2b20*/  HMMA.16816.F32 R32, R164, R182, R32 ;  /* 0x000000b6a420723c */ /* 0x000fe20000001820 */
[----:B------:R2:W3:Y:S07]  /*2b30*/  LDSM.16.M88.4 R164, [R2+0x3000] ;  /* 0x0030000002a4783b */ /* 0x0004ee0000000200 */
[-C--:B-1----:R-:W-:Y:S05]  /*2b40*/  HMMA.16816.F32 R4, R188, R192.reuse, R4 ;  /* 0x000000c0bc04723c */ /* 0x082fea0000001804 */
[----:B--2---:R-:W-:Y:S07]  /*2b50*/  FMUL.FTZ R2, R242, 1.4426950216293334961 ;  /* 0x3fb8aa3bf2027820 */ /* 0x004fee0000410000 */
[----:B------:R-:W-:Y:S02]  /*2b60*/  FSEL R2, R2, RZ, P0 ;  /* 0x000000ff02027208 */ /* 0x000fe40000000000 */
[----:B------:R-:W-:Y:S10]  /*2b70*/  FSETP.NEU.FTZ.AND P0, PT, R241, -INF , PT ;  /* 0xff800000f100780b */ /* 0x000ff40003f1d000 */
[--C-:B------:R-:W-:Y:S02]  /*2b80*/  FFMA.FTZ R4, R4, c[0x0][0x23c], -R168.reuse ;  /* 0x00008f0004047a23 */ /* 0x100fe400000108a8 */
[----:B------:R-:W-:Y:S01]  /*2b90*/  FFMA.FTZ R5, R5, c[0x0][0x23c], -R168 ;  /* 0x00008f0005057a23 */ /* 0x000fe200000108a8 */
[----:B------:R-:W-:Y:S01]  /*2ba0*/  FSEL R0, R0, RZ, P0 ;  /* 0x000000ff00007208 */ /* 0x000fe20000000000 */
[--C-:B------:R-:W-:Y:S01]  /*2bb0*/  FFMA.FTZ R6, R6, c[0x0][0x23c], -R3.reuse ;  /* 0x00008f0006067a23 */ /* 0x100fe20000010803 */
[----:B------:R-:W-:Y:S01]  /*2bc0*/  MUFU.EX2 R199, R4 ;  /* 0x0000000400c77308 */ /* 0x000fe20000000800 */
[--C-:B------:R-:W-:Y:S01]  /*2bd0*/  FFMA.FTZ R7, R7, c[0x0][0x23c], -R3.reuse ;  /* 0x00008f0007077a23 */ /* 0x100fe20000010803 */
[C---:B---3--:R-:W-:Y:S08]  /*2be0*/  HMMA.16816.F32 R8, R164.reuse, R192, R8 ;  /* 0x000000c0a408723c */ /* 0x048ff00000001808 */
[----:B------:R-:W-:Y:S01]  /*2bf0*/  MUFU.EX2 R196, R5 ;  /* 0x0000000500c47308 */ /* 0x000fe20000000800 */
[-C--:B------:R-:W-:Y:S08]  /*2c00*/  HMMA.16816.F32 R12, R164, R194.reuse, R12 ;  /* 0x000000c2a40c723c */ /* 0x080ff0000000180c */
[C---:B------:R-:W-:Y:S01]  /*2c10*/  HMMA.16816.F32 R16, R188.reuse, R194, R16 ;  /* 0x000000c2bc10723c */ /* 0x040fe20000001810 */
[----:B------:R-:W-:Y:S06]  /*2c20*/  MUFU.EX2 R180, R6 ;  /* 0x0000000600b47308 */ /* 0x000fec0000000800 */
[--C-:B------:R-:W-:Y:S04]  /*2c30*/  FFMA.FTZ R8, R8, c[0x0][0x23c], -R2.reuse ;  /* 0x00008f0008087a23 */ /* 0x100fe80000010802 */
[----:B------:R1:W2:Y:S01]  /*2c40*/  MUFU.EX2 R207, R7 ;  /* 0x0000000700cf7308 */ /* 0x0002a20000000800 */
[----:B------:R-:W-:Y:S02]  /*2c50*/  FFMA.FTZ R9, R9, c[0x0][0x23c], -R2 ;  /* 0x00008f0009097a23 */ /* 0x000fe40000010802 */
[----:B------:R-:W-:Y:S02]  /*2c60*/  FFMA.FTZ R10, R10, c[0x0][0x23c], -R0 ;  /* 0x00008f000a0a7a23 */ /* 0x000fe40000010800 */
[--C-:B------:R-:W-:Y:S02]  /*2c70*/  FFMA.FTZ R12, R12, c[0x0][0x23c], -R2.reuse ;  /* 0x00008f000c0c7a23 */ /* 0x100fe40000010802 */
[----:B------:R-:W-:Y:S02]  /*2c80*/  FFMA.FTZ R13, R13, c[0x0][0x23c], -R2 ;  /* 0x00008f000d0d7a23 */ /* 0x000fe40000010802 */
[--C-:B------:R-:W-:Y:S01]  /*2c90*/  FFMA.FTZ R11, R11, c[0x0][0x23c], -R0.reuse ;  /* 0x00008f000b0b7a23 */ /* 0x100fe20000010800 */
[----:B------:R-:W-:Y:S01]  /*2ca0*/  MUFU.EX2 R228, R8 ;  /* 0x0000000800e47308 */ /* 0x000fe20000000800 */
[----:B------:R-:W-:Y:S02]  /*2cb0*/  FFMA.FTZ R14, R14, c[0x0][0x23c], -R0 ;  /* 0x00008f000e0e7a23 */ /* 0x000fe40000010800 */
[--C-:B------:R-:W-:Y:S02]  /*2cc0*/  FFMA.FTZ R16, R16, c[0x0][0x23c], -R168.reuse ;  /* 0x00008f0010107a23 */ /* 0x100fe400000108a8 */
[----:B------:R-:W-:Y:S02]  /*2cd0*/  FFMA.FTZ R17, R17, c[0x0][0x23c], -R168 ;  /* 0x00008f0011117a23 */ /* 0x000fe400000108a8 */
[--C-:B------:R-:W-:Y:S02]  /*2ce0*/  FFMA.FTZ R18, R18, c[0x0][0x23c], -R3.reuse ;  /* 0x00008f0012127a23 */ /* 0x100fe40000010803 */
[--C-:B------:R-:W-:Y:S01]  /*2cf0*/  FFMA.FTZ R19, R19, c[0x0][0x23c], -R3.reuse ;  /* 0x00008f0013137a23 */ /* 0x100fe20000010803 */
[----:B------:R-:W-:Y:S01]  /*2d00*/  MUFU.EX2 R198, R16 ;  /* 0x0000001000c67308 */ /* 0x000fe20000000800 */
[----:B------:R-:W-:Y:S01]  /*2d10*/  FFMA.FTZ R15, R15, c[0x0][0x23c], -R0 ;  /* 0x00008f000f0f7a23 */ /* 0x000fe20000010800 */
[----:B-1----:R-:W1:Y:S08]  /*2d20*/  LDSM.16.M88.4 R4, [R217+0x10800] ;  /* 0x01080000d904783b */ /* 0x002e700000000200 */
[----:B------:R-:W-:Y:S10]  /*2d30*/  MUFU.EX2 R195, R17 ;  /* 0x0000001100c37308 */ /* 0x000ff40000000800 */
[----:B------:R-:W-:Y:S10]  /*2d40*/  MUFU.EX2 R202, R18 ;  /* 0x0000001200ca7308 */ /* 0x000ff40000000800 */
[----:B------:R-:W-:Y:S10]  /*2d50*/  MUFU.EX2 R201, R19 ;  /* 0x0000001300c97308 */ /* 0x000ff40000000800 */
[----:B------:R-:W3:Y:S01]  /*2d60*/  MUFU.EX2 R227, R9 ;  /* 0x0000000900e37308 */ /* 0x000ee20000000800 */
[-C--:B-1----:R-:W-:Y:S09]  /*2d70*/  HMMA.16816.F32 R20, R188, R4.reuse, R20 ;  /* 0x00000004bc14723c */ /* 0x082ff20000001814 */
[----:B------:R-:W-:Y:S01]  /*2d80*/  MUFU.EX2 R229, R10 ;  /* 0x0000000a00e57308 */ /* 0x000fe20000000800 */
[C---:B------:R-:W-:Y:S07]  /*2d90*/  HMMA.16816.F32 R24, R164.reuse, R4, R24 ;  /* 0x00000004a418723c */ /* 0x040fee0000001818 */
[----:B--2---:R-:W-:Y:S01]  /*2da0*/  F2FP.PACK_AB R5, R207, R180 ;  /* 0x000000b4cf05723e */ /* 0x004fe200000000ff */
[-C--:B------:R-:W-:Y:S01]  /*2db0*/  HMMA.16816.F32 R28, R164, R6.reuse, R28 ;  /* 0x00000006a41c723c */ /* 0x080fe2000000181c */
[----:B------:R-:W-:Y:S03]  /*2dc0*/  MUFU.EX2 R230, R11 ;  /* 0x0000000b00e67308 */ /* 0x000fe60000000800 */
[----:B------:R1:W-:Y:S01]  /*2dd0*/  STS [R231+0x20400], R5 ;  /* 0x02040005e7007388 */ /* 0x0003e20000000800 */
[----:B---3--:R-:W-:Y:S03]  /*2de0*/  F2FP.PACK_AB R4, R227, R228 ;  /* 0x000000e4e304723e */ /* 0x008fe600000000ff */
[----:B------:R-:W-:Y:S03]  /*2df0*/  HMMA.16816.F32 R32, R188, R6, R32 ;  /* 0x00000006bc20723c */ /* 0x000fe60000001820 */
[----:B------:R-:W-:Y:S01]  /*2e00*/  MUFU.EX2 R206, R12 ;  /* 0x0000000c00ce7308 */ /* 0x000fe20000000800 */
[--C-:B------:R-:W-:Y:S02]  /*2e10*/  FFMA.FTZ R22, R22, c[0x0][0x23c], -R3.reuse ;  /* 0x00008f0016167a23 */ /* 0x100fe40000010803 */
[--C-:B------:R-:W-:Y:S02]  /*2e20*/  FFMA.FTZ R23, R23, c[0x0][0x23c], -R3.reuse ;  /* 0x00008f0017177a23 */ /* 0x100fe40000010803 */
[--C-:B------:R-:W-:Y:S04]  /*2e30*/  FFMA.FTZ R24, R24, c[0x0][0x23c], -R2.reuse ;  /* 0x00008f0018187a23 */ /* 0x100fe80000010802 */
[----:B------:R-:W-:Y:S01]  /*2e40*/  FFMA.FTZ R25, R25, c[0x0][0x23c], -R2 ;  /* 0x00008f0019197a23 */ /* 0x000fe20000010802 */
[----:B------:R-:W1:Y:S01]  /*2e50*/  MUFU.EX2 R205, R13 ;  /* 0x0000000d00cd7308 */ /* 0x000e620000000800 */
[----:B------:R-:W-:Y:S02]  /*2e60*/  FFMA.FTZ R26, R26, c[0x0][0x23c], -R0 ;  /* 0x00008f001a1a7a23 */ /* 0x000fe40000010800 */
[--C-:B------:R-:W-:Y:S02]  /*2e70*/  FFMA.FTZ R28, R28, c[0x0][0x23c], -R2.reuse ;  /* 0x00008f001c1c7a23 */ /* 0x100fe40000010802 */
[----:B------:R-:W-:Y:S02]  /*2e80*/  FFMA.FTZ R2, R29, c[0x0][0x23c], -R2 ;  /* 0x00008f001d027a23 */ /* 0x000fe40000010802 */
[--C-:B------:R-:W-:Y:S02]  /*2e90*/  FFMA.FTZ R30, R30, c[0x0][0x23c], -R0.reuse ;  /* 0x00008f001e1e7a23 */ /* 0x100fe40000010800 */
[--C-:B------:R-:W-:Y:S01]  /*2ea0*/  FFMA.FTZ R27, R27, c[0x0][0x23c], -R0.reuse ;  /* 0x00008f001b1b7a23 */ /* 0x100fe20000010800 */
[----:B------:R2:W-:Y:S01]  /*2eb0*/  MUFU.EX2 R188, R2 ;  /* 0x0000000200bc7308 */ /* 0x0005e20000000800 */
[----:B------:R-:W-:Y:S02]  /*2ec0*/  FFMA.FTZ R0, R31, c[0x0][0x23c], -R0 ;  /* 0x00008f001f007a23 */ /* 0x000fe40000010800 */
[--C-:B------:R-:W-:Y:S02]  /*2ed0*/  FFMA.FTZ R34, R34, c[0x0][0x23c], -R3.reuse ;  /* 0x00008f0022227a23 */ /* 0x100fe40000010803 */
[----:B------:R-:W-:Y:S02]  /*2ee0*/  FFMA.FTZ R3, R35, c[0x0][0x23c], -R3 ;  /* 0x00008f0023037a23 */ /* 0x000fe40000010803 */
[--C-:B------:R-:W-:Y:S02]  /*2ef0*/  FFMA.FTZ R20, R20, c[0x0][0x23c], -R168.reuse ;  /* 0x00008f0014147a23 */ /* 0x100fe400000108a8 */
[--C-:B------:R-:W-:Y:S01]  /*2f00*/  FFMA.FTZ R21, R21, c[0x0][0x23c], -R168.reuse ;  /* 0x00008f0015157a23 */ /* 0x100fe200000108a8 */
[----:B------:R3:W-:Y:S01]  /*2f10*/  MUFU.EX2 R187, R0 ;  /* 0x0000000000bb7308 */ /* 0x0007e20000000800 */
[--C-:B------:R-:W-:Y:S02]  /*2f20*/  FFMA.FTZ R32, R32, c[0x0][0x23c], -R168.reuse ;  /* 0x00008f0020207a23 */ /* 0x100fe400000108a8 */
[----:B------:R-:W-:Y:S01]  /*2f30*/  FFMA.FTZ R168, R33, c[0x0][0x23c], -R168 ;  /* 0x00008f0021a87a23 */ /* 0x000fe200000108a8 */
[----:B-1----:R-:W-:Y:S06]  /*2f40*/  F2FP.PACK_AB R5, R205, R206 ;  /* 0x000000cecd05723e */ /* 0x002fec00000000ff */
[----:B------:R1:W-:Y:S01]  /*2f50*/  MUFU.EX2 R183, R3 ;  /* 0x0000000300b77308 */ /* 0x0003e20000000800 */
[----:B--2---:R-:W-:Y:S05]  /*2f60*/  F2FP.PACK_AB R2, R196, R199 ;  /* 0x000000c7c402723e */ /* 0x004fea00000000ff */
[----:B------:R2:W-:Y:S04]  /*2f70*/  STS [R231+0x20000], R2 ;  /* 0x02000002e7007388 */ /* 0x0005e80000000800 */
[----:B------:R-:W-:Y:S01]  /*2f80*/  MUFU.EX2 R226, R14 ;  /* 0x0000000e00e27308 */ /* 0x000fe20000000800 */
[----:B---3--:R-:W-:Y:S05]  /*2f90*/  F2FP.PACK_AB R0, R201, R202 ;  /* 0x000000cac900723e */ /* 0x008fea00000000ff */
[----:B------:R-:W-:Y:S04]  /*2fa0*/  STS [R238+0x20400], R0 ;  /* 0x02040000ee007388 */ /* 0x000fe80000000800 */
[----:B------:R-:W3:Y:S01]  /*2fb0*/  MUFU.EX2 R223, R15 ;  /* 0x0000000f00df7308 */ /* 0x000ee20000000800 */
[----:B-1----:R-:W-:Y:S09]  /*2fc0*/  F2FP.PACK_AB R3, R230, R229 ;  /* 0x000000e5e603723e */ /* 0x002ff200000000ff */
[----:B------:R-:W-:Y:S01]  /*2fd0*/  MUFU.EX2 R193, R20 ;  /* 0x0000001400c17308 */ /* 0x000fe20000000800 */
[----:B--2---:R-:W-:Y:S05]  /*2fe0*/  F2FP.PACK_AB R2, R195, R198 ;  /* 0x000000c6c302723e */ /* 0x004fea00000000ff */
[----:B------:R-:W-:Y:S04]  /*2ff0*/  STS [R238+0x20000], R2 ;  /* 0x02000002ee007388 */ /* 0x000fe80000000800 */
[----:B------:R-:W1:Y:S01]  /*3000*/  MUFU.EX2 R192, R21 ;  /* 0x0000001500c07308 */ /* 0x000e620000000800 */
[----:B------:R3:W-:Y:S04]  /*3010*/  STS [R231+0x21000], R4 ;  /* 0x02100004e7007388 */ /* 0x0007e80000000800 */
[----:B------:R1:W-:Y:S05]  /*3020*/  STS [R231+0x21400], R3 ;  /* 0x02140003e7007388 */ /* 0x0003ea0000000800 */
[----:B------:R-:W-:Y:S01]  /*3030*/  MUFU.EX2 R197, R22 ;  /* 0x0000001600c57308 */ /* 0x000fe20000000800 */
[----:B------:R-:W-:Y:S09]  /*3040*/  STS [R238+0x21000], R5 ;  /* 0x02100005ee007388 */ /* 0x000ff20000000800 */
[----:B------:R-:W2:Y:S01]  /*3050*/  MUFU.EX2 R194, R23 ;  /* 0x0000001700c27308 */ /* 0x000ea20000000800 */
[----:B---3--:R-:W-:Y:S09]  /*3060*/  F2FP.PACK_AB R4, R223, R226 ;  /* 0x000000e2df04723e */ /* 0x008ff200000000ff */
[----:B------:R-:W-:Y:S01]  /*3070*/  MUFU.EX2 R181, R32 ;  /* 0x0000002000b57308 */ /* 0x000fe20000000800 */
[----:B-1----:R-:W-:Y:S01]  /*3080*/  F2FP.PACK_AB R3, R192, R193 ;  /* 0x000000c1c003723e */ /* 0x002fe200000000ff */
[----:B------:R-:W-:Y:S04]  /*3090*/  STS [R238+0x21400], R4 ;  /* 0x02140004ee007388 */ /* 0x000fe80000000800 */
[----:B------:R1:W-:Y:S04]  /*30a0*/  STS [R236+0x20000], R3 ;  /* 0x02000003ec007388 */ /* 0x0003e80000000800 */
[----:B------:R-:W3:Y:S01]  /*30b0*/  MUFU.EX2 R182, R168 ;  /* 0x000000a800b67308 */ /* 0x000ee20000000800 */
[----:B--2---:R-:W-:Y:S05]  /*30c0*/  F2FP.PACK_AB R2, R194, R197 ;  /* 0x000000c5c202723e */ /* 0x004fea00000000ff */
[----:B------:R-:W-:Y:S04]  /*30d0*/  STS [R236+0x20400], R2 ;  /* 0x02040002ec007388 */ /* 0x000fe80000000800 */
[----:B------:R-:W1:Y:S10]  /*30e0*/  MUFU.EX2 R186, R34 ;  /* 0x0000002200ba7308 */ /* 0x000e740000000800 */
[----:B------:R-:W-:Y:S01]  /*30f0*/  MUFU.EX2 R203, R24 ;  /* 0x0000001800cb7308 */ /* 0x000fe20000000800 */
[----:B---3--:R-:W-:Y:S05]  /*3100*/  F2FP.PACK_AB R0, R182, R181 ;  /* 0x000000b5b600723e */ /* 0x008fea00000000ff */
[----:B------:R-:W-:Y:S04]  /*3110*/  STS [R237+0x20000], R0 ;  /* 0x02000000ed007388 */ /* 0x000fe80000000800 */
[----:B------:R-:W2:Y:S01]  /*3120*/  MUFU.EX2 R200, R25 ;  /* 0x0000001900c87308 */ /* 0x000ea20000000800 */
[----:B-1----:R-:W-:Y:S05]  /*3130*/  F2FP.PACK_AB R3, R183, R186 ;  /* 0x000000bab703723e */ /* 0x002fea00000000ff */
[----:B------:R1:W-:Y:S04]  /*3140*/  STS [R237+0x20400], R3 ;  /* 0x02040003ed007388 */ /* 0x0003e80000000800 */
[----:B------:R-:W-:Y:S10]  /*3150*/  MUFU.EX2 R204, R26 ;  /* 0x0000001a00cc7308 */ /* 0x000ff40000000800 */
[----:B------:R-:W3:Y:S01]  /*3160*/  MUFU.EX2 R191, R27 ;  /* 0x0000001b00bf7308 */ /* 0x000ee20000000800 */
[----:B--2---:R-:W-:Y:S05]  /*3170*/  F2FP.PACK_AB R5, R200, R203 ;  /* 0x000000cbc805723e */ /* 0x004fea00000000ff */
[----:B------:R-:W-:Y:S04]  /*3180*/  STS [R236+0x21000], R5 ;  /* 0x02100005ec007388 */ /* 0x000fe80000000800 */
[----:B------:R-:W2:Y:S01]  /*3190*/  MUFU.EX2 R189, R28 ;  /* 0x0000001c00bd7308 */ /* 0x000ea20000000800 */
[----:B-1----:R-:W-:Y:S02]  /*31a0*/  IADD3 R3, R212, R211, RZ ;  /* 0x000000d3d4037210 */ /* 0x002fe40007ffe0ff */
[----:B------:R-:W-:Y:S02]  /*31b0*/  MOV R211, c[0x0][0x1c0] ;  /* 0x0000700000d37a02 */ /* 0x000fe40000000f00 */
[----:B------:R-:W-:Y:S05]  /*31c0*/  IADD3 R184, R214, R3, RZ ;  /* 0x00000003d6b87210 */ /* 0x000fea0007ffe0ff */
[----:B------:R-:W1:Y:S01]  /*31d0*/  MUFU.EX2 R190, R30 ;  /* 0x0000001e00be7308 */ /* 0x000e620000000800 */
[----:B------:R-:W-:Y:S01]  /*31e0*/  IMAD R211, R211, c[0x0][0x22c], RZ ;  /* 0x00008b00d3d37a24 */ /* 0x000fe200078e02ff */
[----:B---3--:R-:W-:Y:S04]  /*31f0*/  F2FP.PACK_AB R4, R191, R204 ;  /* 0x000000ccbf04723e */ /* 0x008fe800000000ff */
[----:B------:R-:W-:Y:S01]  /*3200*/  LEA R211, -R211, RZ, 0x6 ;  /* 0x000000ffd3d37211 */ /* 0x000fe200078e31ff */
[----:B------:R-:W-:Y:S01]  /*3210*/  STS [R236+0x21400], R4 ;  /* 0x02140004ec007388 */ /* 0x000fe20000000800 */
[----:B--2---:R-:W-:Y:S05]  /*3220*/  F2FP.PACK_AB R2, R188, R189 ;  /* 0x000000bdbc02723e */ /* 0x004fea00000000ff */
[----:B------:R-:W-:Y:S01]  /*3230*/  STS [R237+0x21000], R2 ;  /* 0x02100002ed007388 */ /* 0x000fe20000000800 */
[----:B-1----:R-:W-:Y:S05]  /*3240*/  F2FP.PACK_AB R0, R187, R190 ;  /* 0x000000bebb00723e */ /* 0x002fea00000000ff */
[----:B------:R1:W-:Y:S04]  /*3250*/  STS [R237+0x21400], R0 ;  /* 0x02140000ed007388 */ /* 0x0003e80000000800 */
[----:B------:R-:W-:Y:S08]  /*3260*/  LDSM.16.M88.4 R32, [R212+0x8000] ;  /* 0x00800000d420783b */ /* 0x000ff00000000200 */
[----:B------:R-:W2:Y:S08]  /*3270*/  LDSM.16.M88.4 R16, [R215+0x14000] ;  /* 0x01400000d710783b */ /* 0x000eb00000000200 */
[----:B------:R-:W3:Y:S08]  /*3280*/  LDSM.16.M88.4 R28, [R212+0x9000] ;  /* 0x00900000d41c783b */ /* 0x000ef00000000200 */
[----:B------:R-:W3:Y:S08]  /*3290*/  LDSM.16.M88.4 R164, [R215+0x14800] ;  /* 0x01480000d7a4783b */ /* 0x000ef00000000200 */
[----:B-1----:R-:W4:Y:S04]  /*32a0*/  LDL R0, [R1+0x8] ;  /* 0x0000080001007983 */ /* 0x002f280000100800 */
[----:B------:R-:W-:Y:S08]  /*32b0*/  LDSM.16.M88.4 R168, [R3+0x8000] ;  /* 0x0080000003a8783b */ /* 0x000ff00000000200 */
[----:B------:R-:W4:Y:S01]  /*32c0*/  LDL R2, [R1+0x4] ;  /* 0x0000040001027983 */ /* 0x000f220000100800 */
[-C--:B--2---:R-:W-:Y:S03]  /*32d0*/  HMMA.16816.F32 R4, R32, R16.reuse, RZ ;  /* 0x000000102004723c */ /* 0x084fe600000018ff */
[----:B------:R-:W1:Y:S05]  /*32e0*/  LDSM.16.M88.4 R172, [R216+0x14000] ;  /* 0x01400000d8ac783b */ /* 0x000e6a0000000200 */
[C---:B---3--:R-:W-:Y:S03]  /*32f0*/  HMMA.16816.F32 R8, R28.reuse, R16, RZ ;  /* 0x000000101c08723c */ /* 0x048fe600000018ff */
[----:B------:R-:W2:Y:S05]  /*3300*/  LDSM.16.M88.4 R176, [R3+0x9000] ;  /* 0x0090000003b0783b */ /* 0x000eaa0000000200 */
[-C--:B------:R-:W-:Y:S08]  /*3310*/  HMMA.16816.F32 R12, R28, R18.reuse, RZ ;  /* 0x000000121c0c723c */ /* 0x080ff000000018ff */
[C---:B------:R-:W-:Y:S08]  /*3320*/  HMMA.16816.F32 R16, R32.reuse, R18, RZ ;  /* 0x000000122010723c */ /* 0x040ff000000018ff */
[-C--:B------:R-:W-:Y:S08]  /*3330*/  HMMA.16816.F32 R20, R32, R164.reuse, RZ ;  /* 0x000000a42014723c */ /* 0x080ff000000018ff */
[C---:B------:R-:W-:Y:S08]  /*3340*/  HMMA.16816.F32 R24, R28.reuse, R164, RZ ;  /* 0x000000a41c18723c */ /* 0x040ff000000018ff */
[-C--:B------:R-:W-:Y:S08]  /*3350*/  HMMA.16816.F32 R28, R28, R166.reuse, RZ ;  /* 0x000000a61c1c723c */ /* 0x080ff000000018ff */
[----:B------:R-:W-:Y:S01]  /*3360*/  HMMA.16816.F32 R32, R32, R166, RZ ;  /* 0x000000a62020723c */ /* 0x000fe200000018ff */
[----:B------:R-:W3:Y:S07]  /*3370*/  LDSM.16.M88.4 R164, [R216+0x14800] ;  /* 0x01480000d8a4783b */ /* 0x000eee0000000200 */
        /* <DEDUP_REMOVED lines=8> */
[----:B------:R-:W1:Y:S07]  /*3400*/  LDSM.16.M88.4 R176, [R218+0x14000] ;  /* 0x01400000dab0783b */ /* 0x000e6e0000000200 */
[----:B------:R-:W-:Y:S01]  /*3410*/  HMMA.16816.F32 R32, R168, R166, R32 ;  /* 0x000000a6a820723c */ /* 0x000fe20000001820 */
[----:B------:R-:W2:Y:S08]  /*3420*/  LDSM.16.M88.4 R164, [R185+0x9000] ;  /* 0x00900000b9a4783b */ /* 0x000eb00000000200 */
[----:B------:R-:W3:Y:S01]  /*3430*/  LDSM.16.M88.4 R168, [R218+0x14800] ;  /* 0x01480000daa8783b */ /* 0x000ee20000000200 */
[-C--:B-1----:R-:W-:Y:S08]  /*3440*/  HMMA.16816.F32 R4, R172, R176.reuse, R4 ;  /* 0x000000b0ac04723c */ /* 0x082ff00000001804 */
[C---:B--2---:R-:W-:Y:S08]  /*3450*/  HMMA.16816.F32 R8, R164.reuse, R176, R8 ;  /* 0x000000b0a408723c */ /* 0x044ff00000001808 */
[-C--:B------:R-:W-:Y:S08]  /*3460*/  HMMA.16816.F32 R12, R164, R178.reuse, R12 ;  /* 0x000000b2a40c723c */ /* 0x080ff0000000180c */
[C---:B------:R-:W-:Y:S08]  /*3470*/  HMMA.16816.F32 R16, R172.reuse, R178, R16 ;  /* 0x000000b2ac10723c */ /* 0x040ff00000001810 */
[-C--:B---3--:R-:W-:Y:S08]  /*3480*/  HMMA.16816.F32 R20, R172, R168.reuse, R20 ;  /* 0x000000a8ac14723c */ /* 0x088ff00000001814 */
        /* <DEDUP_REMOVED lines=10> */
[----:B------:R-:W1:Y:S03]  /*3530*/  LDSM.16.M88.4 R168, [R217+0x14800] ;  /* 0x01480000d9a8783b */ /* 0x000e660000000200 */
[----:B----4-:R-:W-:Y:S04]  /*3540*/  IADD3 R178, P0, R0, UR8, RZ ;  /* 0x0000000800b27c10 */ /* 0x010fe8000ff1e0ff */
[----:B------:R-:W-:Y:S04]  /*3550*/  IADD3.X R179, R2, UR7, RZ, P0, !PT ;  /* 0x0000000702b37c10 */ /* 0x000fe800087fe4ff */
[C---:B------:R-:W-:Y:S01]  /*3560*/  LEA R224, P0, R211.reuse, R224, 0x2 ;  /* 0x000000e0d3e07211 */ /* 0x040fe200078010ff */
[----:B------:R-:W2:Y:S03]  /*3570*/  LDG.E R176, [R178.64] ;  /* 0x00000022b2b07981 */ /* 0x000ea6000c1e1900 */
[----:B------:R-:W-:Y:S02]  /*3580*/  LEA.HI.X.SX32 R225, R211, R225, 0x2, P0 ;  /* 0x000000e1d3e17211 */ /* 0x000fe400000f16ff */
[----:B------:R-:W-:Y:S01]  /*3590*/  PLOP3.LUT P0, PT, PT, PT, UP2, 0x80, 0x0 ;  /* 0x000000000000781c */ /* 0x000fe20003f0f028 */
[----:B------:R-:W3:Y:S04]  /*35a0*/  LDG.E R2, [R178.64+0x20] ;  /* 0x00002022b2027981 */ /* 0x000ee8000c1e1900 */
[----:B------:R-:W4:Y:S04]  /*35b0*/  LDG.E R0, [R178.64+0x80] ;  /* 0x00008022b2007981 */ /* 0x000f28000c1e1900 */
[----:B------:R-:W2:Y:S01]  /*35c0*/  LDG.E R177, [R178.64+0xa0] ;  /* 0x0000a022b2b17981 */ /* 0x000ea2000c1e1900 */
        /* <DEDUP_REMOVED lines=46> */
[C---:B---3--:R-:W-:Y:S01]  /*38b0*/  FADD.FTZ R6, -R2.reuse, R6 ;  /* 0x0000000602067221 */ /* 0x048fe20000010100 */
[C---:B------:R-:W-:Y:S01]  /*38c0*/  HMMA.16816.F32 R16, R164.reuse, R170, R16 ;  /* 0x000000aaa410723c */ /* 0x040fe20000001810 */
[----:B------:R-:W1:Y:S03]  /*38d0*/  LDSM.16.M88.4 R168, [R217+0x18800] ;  /* 0x01880000d9a8783b */ /* 0x000e660000000200 */
[----:B------:R-:W-:Y:S02]  /*38e0*/  FADD.FTZ R7, -R2, R7 ;  /* 0x0000000702077221 */ /* 0x000fe40000010100 */
[----:B------:R-:W-:Y:S02]  /*38f0*/  FADD.FTZ R4, -R176, R4 ;  /* 0x00000004b0047221 */ /* 0x000fe40000010100 */
[----:B----4-:R-:W-:Y:S04]  /*3900*/  FADD.FTZ R8, -R0, R8 ;  /* 0x0000000800087221 */ /* 0x010fe80000010100 */
[----:B------:R-:W-:Y:S02]  /*3910*/  FADD.FTZ R5, -R176, R5 ;  /* 0x00000005b0057221 */ /* 0x000fe40000010100 */
[----:B------:R-:W-:Y:S02]  /*3920*/  FMUL.FTZ R180, R180, R6 ;  /* 0x00000006b4b47220 */ /* 0x000fe40000410000 */
[----:B------:R-:W-:Y:S02]  /*3930*/  FADD.FTZ R12, -R0, R12 ;  /* 0x0000000c000c7221 */ /* 0x000fe40000010100 */
[C---:B------:R-:W-:Y:S02]  /*3940*/  FADD.FTZ R11, -R177.reuse, R11 ;  /* 0x0000000bb10b7221 */ /* 0x040fe40000010100 */
[----:B------:R-:W-:Y:S02]  /*3950*/  FADD.FTZ R6, -R177, R14 ;  /* 0x0000000eb1067221 */ /* 0x000fe40000010100 */
[----:B------:R-:W-:Y:S02]  /*3960*/  FMUL.FTZ R179, R199, R4 ;  /* 0x00000004c7b37220 */ /* 0x000fe40000410000 */
[C---:B------:R-:W-:Y:S02]  /*3970*/  FADD.FTZ R16, -R176.reuse, R16 ;  /* 0x00000010b0107221 */ /* 0x040fe40000010100 */
[----:B------:R-:W-:Y:S02]  /*3980*/  FADD.FTZ R17, -R176, R17 ;  /* 0x00000011b0117221 */ /* 0x000fe40000010100 */
[C---:B------:R-:W-:Y:S02]  /*3990*/  FADD.FTZ R18, -R2.reuse, R18 ;  /* 0x0000001202127221 */ /* 0x040fe40000010100 */
[----:B------:R-:W-:Y:S02]  /*39a0*/  FADD.FTZ R19, -R2, R19 ;  /* 0x0000001302137221 */ /* 0x000fe40000010100 */
[----:B------:R-:W-:Y:S02]  /*39b0*/  FMUL.FTZ R178, R196, R5 ;  /* 0x00000005c4b27220 */ /* 0x000fe40000410000 */
[----:B------:R-:W-:Y:S01]  /*39c0*/  FMUL.FTZ R6, R226, R6 ;  /* 0x00000006e2067220 */ /* 0x000fe20000410000 */
[-C--:B-1----:R-:W-:Y:S08]  /*39d0*/  HMMA.16816.F32 R20, R164, R168.reuse, R20 ;  /* 0x000000a8a414723c */ /* 0x082ff00000001814 */
[C---:B------:R-:W-:Y:S07]  /*39e0*/  HMMA.16816.F32 R24, R172.reuse, R168, R24 ;  /* 0x000000a8ac18723c */ /* 0x040fee0000001818 */
[----:B------:R-:W-:Y:S01]  /*39f0*/  FMUL.FTZ R169, R198, R16 ;  /* 0x00000010c6a97220 */ /* 0x000fe20000410000 */
[-C--:B------:R-:W-:Y:S08]  /*3a00*/  HMMA.16816.F32 R28, R172, R170.reuse, R28 ;  /* 0x000000aaac1c723c */ /* 0x080ff0000000181c */
[----:B------:R-:W-:Y:S01]  /*3a10*/  FADD.FTZ R20, -R176, R20 ;  /* 0x00000014b0147221 */ /* 0x000fe20000010100 */
[----:B------:R-:W-:Y:S04]  /*3a20*/  HMMA.16816.F32 R32, R164, R170, R32 ;  /* 0x000000aaa420723c */ /* 0x000fe80000001820 */
[C---:B------:R-:W-:Y:S02]  /*3a30*/  FADD.FTZ R22, -R2.reuse, R22 ;  /* 0x0000001602167221 */ /* 0x040fe40000010100 */
[----:B------:R-:W-:Y:S02]  /*3a40*/  FADD.FTZ R23, -R2, R23 ;  /* 0x0000001702177221 */ /* 0x000fe40000010100 */
[----:B------:R-:W-:Y:S04]  /*3a50*/  FADD.FTZ R21, -R176, R21 ;  /* 0x00000015b0157221 */ /* 0x000fe80000010100 */
[----:B------:R-:W-:Y:S02]  /*3a60*/  FMUL.FTZ R167, R195, R17 ;  /* 0x00000011c3a77220 */ /* 0x000fe40000410000 */
[----:B------:R-:W-:Y:S02]  /*3a70*/  FMUL.FTZ R172, R193, R20 ;  /* 0x00000014c1ac7220 */ /* 0x000fe40000410000 */
[----:B------:R-:W-:Y:S02]  /*3a80*/  FMUL.FTZ R164, R202, R18 ;  /* 0x00000012caa47220 */ /* 0x000fe40000410000 */
        /* <DEDUP_REMOVED lines=14> */
[----:B------:R-:W-:Y:S02]  /*3b70*/  FMUL.FTZ R9, R228, R8 ;  /* 0x00000008e4097220 */ /* 0x000fe40000410000 */
[C---:B------:R-:W-:Y:S02]  /*3b80*/  FADD.FTZ R23, -R0.reuse, R24 ;  /* 0x0000001800177221 */ /* 0x040fe40000010100 */
[C---:B------:R-:W-:Y:S02]  /*3b90*/  FADD.FTZ R22, -R0.reuse, R25 ;  /* 0x0000001900167221 */ /* 0x040fe40000010100 */
[C---:B------:R-:W-:Y:S02]  /*3ba0*/  FADD.FTZ R25, -R0.reuse, R28 ;  /* 0x0000001c00197221 */ /* 0x040fe40000010100 */
[----:B------:R-:W-:Y:S02]  /*3bb0*/  FADD.FTZ R24, -R0, R29 ;  /* 0x0000001d00187221 */ /* 0x000fe40000010100 */
        /* <DEDUP_REMOVED lines=44> */
.L_x_464:
        /* <DEDUP_REMOVED lines=125> */
[----:B------:R-:W2:Y:S01]  /*4650*/  LDL R176, [R1] ;  /* 0x0000000001b07983 */ /* 0x000ea20000100800 */
[----:B------:R-:W-:Y:S02]  /*4660*/  IMAD.MOV.U32 R5, RZ, RZ, c[0x0][0x370] ;  /* 0x0000dc00ff057624 */ /* 0x000fe400078e00ff */
[----:B------:R-:W-:Y:S02]  /*4670*/  IMAD.MOV.U32 R6, RZ, RZ, c[0x0][0x374] ;  /* 0x0000dd00ff067624 */ /* 0x000fe400078e00ff */
[C---:B------:R-:W-:Y:S05]  /*4680*/  IMAD.U32 R0, R5.reuse, -0x40, RZ ;  /* 0xffffffc005007824 */ /* 0x040fea00078e00ff */
[C---:B------:R-:W-:Y:S04]  /*4690*/  LEA R2, P1, R0.reuse, R234, 0x1 ;  /* 0x000000ea00027211 */ /* 0x040fe800078208ff */
[----:B------:R-:W-:Y:S02]  /*46a0*/  LEA.HI.X.SX32 R0, R0, R235, 0x1, P1 ;  /* 0x000000eb00007211 */ /* 0x000fe400008f0eff */
[----:B------:R-:W-:Y:S03]  /*46b0*/  MOV R234, R2 ;  /* 0x0000000200ea7202 */ /* 0x000fe60000000f00 */
[----:B------:R-:W-:Y:S01]  /*46c0*/  IMAD.MOV.U32 R235, RZ, RZ, R0 ;  /* 0x000000ffffeb7224 */ /* 0x000fe200078e0000 */
[C---:B------:R-:W-:Y:S04]  /*46d0*/  LEA R4, P1, R5.reuse, R234, 0x6 ;  /* 0x000000ea05047211 */ /* 0x040fe800078230ff */
[----:B------:R-:W-:Y:S02]  /*46e0*/  LEA.HI.X R5, R5, R235, R6, 0x6, P1 ;  /* 0x000000eb05057211 */ /* 0x000fe400008f3406 */
[----:B--2---:R-:W-:Y:S05]  /*46f0*/  SHF.L.U32 R0, R176, 0x1, RZ ;  /* 0x00000001b0007819 */ /* 0x004fea00000006ff */
[----:B------:R-:W-:Y:S01]  /*4700*/  @!PT LDS RZ, [RZ] ;  /* 0x00000000fffff984 */ /* 0x000fe20000000800 */
[----:B------:R-:W-:Y:S01]  /*4710*/  @!PT LDS RZ, [RZ] ;  /* 0x00000000fffff984 */ /* 0x000fe20000000800 */
[----:B------:R-:W-:Y:S01]  /*4720*/  @!PT LDS RZ, [RZ] ;  /* 0x00000000fffff984 */ /* 0x000fe20000000800 */
[----:B------:R1:W-:Y:S04]  /*4730*/  LDGSTS.E.BYPASS.LTC128B.128 [R0+0x8000], [R234.64] ;  /* 0x08000000ea007fae */ /* 0x0003e8000b901d62 */
[----:B------:R1:W-:Y:S04]  /*4740*/  LDGSTS.E.BYPASS.LTC128B.128 [R0+0xa000], [R234.64+0x80] ;  /* 0x0a000080ea007fae */ /* 0x0003e8000b901d62 */
[----:B------:R1:W-:Y:S04]  /*4750*/  LDGSTS.E.BYPASS.LTC128B.128 [R0+0x9000], [R4.64] ;  /* 0x0900000004007fae */ /* 0x0003e8000b901d62 */
[----:B------:R1:W-:Y:S04]  /*4760*/  LDGSTS.E.BYPASS.LTC128B.128 [R0+0xb000], [R4.64+0x80] ;  /* 0x0b00008004007fae */ /* 0x0003e8000b901d62 */
[----:B------:R-:W0:Y:S02]  /*4770*/  LDGDEPBAR ;  /* 0x00000000000079af */ /* 0x000e240000000000 */
.L_x_465:
        /* <DEDUP_REMOVED lines=10> */
[----:B------:R-:W-:Y:S02]  /*4820*/  IMAD R188, R188, 0x18, RZ ;  /* 0x00000018bcbc7824 */ /* 0x000fe400078e02ff */
[----:B------:R-:W-:Y:S02]  /*4830*/  IMAD.SHL.U32 R191, R191, 0x20, RZ ;  /* 0x00000020bfbf7824 */ /* 0x000fe400078e00ff */
[----:B------:R-:W3:Y:S01]  /*4840*/  LDSM.16.MT88.4 R164, [R208+0x4000] ;  /* 0x00400000d0a4783b */ /* 0x000ee20000004200 */
[----:B------:R-:W-:Y:S02]  /*4850*/  IMAD.MOV.U32 R190, RZ, RZ, c[0x0][0x22c] ;  /* 0x00008b00ffbe7624 */ /* 0x000fe400078e00ff */
[----:B------:R-:W-:Y:S02]  /*4860*/  IMAD.MOV.U32 R189, RZ, RZ, c[0x0][0x22c] ;  /* 0x00008b00ffbd7624 */ /* 0x000fe400078e00ff */
[----:B------:R-:W4:Y:S01]  /*4870*/  LDL R2, [R1+0x14] ;  /* 0x0000140001027983 */ /* 0x000f220000100800 */
[----:B------:R-:W-:Y:S02]  /*4880*/  IMAD R190, R190, c[0x0][0x1c0], RZ ;  /* 0x00007000bebe7a24 */ /* 0x000fe400078e02ff */
[----:B------:R-:W-:Y:S02]  /*4890*/  IMAD R189, R189, c[0x0][0x1c0], RZ ;  /* 0x00007000bdbd7a24 */ /* 0x000fe400078e02ff */
[----:B------:R-:W-:Y:S01]  /*48a0*/  LDSM.16.M88.4 R168, [R3+0x1c000] ;  /* 0x01c0000003a8783b */ /* 0x000fe20000000200 */
[----:B------:R-:W-:Y:S02]  /*48b0*/  IMAD R190, R190, 0x28, RZ ;  /* 0x00000028bebe7824 */ /* 0x000fe400078e02ff */
[----:B------:R-:W-:Y:S02]  /*48c0*/  IMAD R189, R189, 0x38, RZ ;  /* 0x00000038bdbd7824 */ /* 0x000fe400078e02ff */
[----:B-1----:R-:W4:Y:S05]  /*48d0*/  LDL R0, [R1+0x18] ;  /* 0x0000180001007983 */ /* 0x002f2a0000100800 */
[----:B------:R-:W1:Y:S05]  /*48e0*/  LDSM.16.MT88.4 R172, [R208+0x800] ;  /* 0x00080000d0ac783b */ /* 0x000e6a0000004200 */
[----:B------:R-:W1:Y:S01]  /*48f0*/  LDSM.16.M88.4 R176, [R3+0x1d000] ;  /* 0x01d0000003b0783b */ /* 0x000e620000000200 */
[-C--:B--2---:R-:W-:Y:S04]  /*4900*/  HMMA.16816.F32 R4, R32, R16.reuse, RZ ;  /* 0x000000102004723c */ /* 0x084fe800000018ff */
[----:B------:R-:W2:Y:S04]  /*4910*/  LDSM.16.MT88.4 R180, [R208+0x4800] ;  /* 0x00480000d0b4783b */ /* 0x000ea80000004200 */
        /* <DEDUP_REMOVED lines=68> */
[-C--:B-1----:R-:W-:Y:S03]  /*4d60*/  HMMA.16816.F32 R4, R168, R176.reuse, R4 ;  /* 0x000000b0a804723c */ /* 0x082fe60000001804 */
[----:B------:R-:W-:Y:S05]  /*4d70*/  LDSM.16.M88.4 R184, [R184+0x1f000] ;  /* 0x01f00000b8b8783b */ /* 0x000fea0000000200 */
[C---:B--2---:R-:W-:Y:S08]  /*4d80*/  HMMA.16816.F32 R8, R180.reuse, R176, R8 ;  /* 0x000000b0b408723c */ /* 0x044ff00000001808 */
[-C--:B------:R-:W-:Y:S08]  /*4d90*/  HMMA.16816.F32 R12, R180, R178.reuse, R12 ;  /* 0x000000b2b40c723c */ /* 0x080ff0000000180c */
[C---:B------:R-:W-:Y:S01]  /*4da0*/  HMMA.16816.F32 R16, R168.reuse, R178, R16 ;  /* 0x000000b2a810723c */ /* 0x040fe20000001810 */
[----:B------:R-:W1:Y:S07]  /*4db0*/  LDSM.16.MT88.4 R176, [R208+0x3800] ;  /* 0x00380000d0b0783b */ /* 0x000e6e0000004200 */
[-C--:B---3--:R-:W-:Y:S08]  /*4dc0*/  HMMA.16816.F32 R20, R168, R164.reuse, R20 ;  /* 0x000000a4a814723c */ /* 0x088ff00000001814 */
[C---:B------:R-:W-:Y:S07]  /*4dd0*/  HMMA.16816.F32 R24, R180.reuse, R164, R24 ;  /* 0x000000a4b418723c */ /* 0x040fee0000001818 */
[----:B----4-:R-:W-:Y:S01]  /*4de0*/  @P0 IADD3 R164, P1, R2, UR4, RZ ;  /* 0x0000000402a40c10 */ /* 0x010fe2000ff3e0ff */
[-C--:B------:R-:W-:Y:S01]  /*4df0*/  HMMA.16816.F32 R28, R180, R166.reuse, R28 ;  /* 0x000000a6b41c723c */ /* 0x080fe2000000181c */
[----:B------:R-:W2:Y:S01]  /*4e00*/  LDSM.16.MT88.4 R180, [R208+0x7800] ;  /* 0x00780000d0b4783b */ /* 0x000ea20000004200 */
[----:B------:R-:W-:Y:S02]  /*4e10*/  @UP2 UIADD3 UR4, UP1, UR4, -0x100, URZ ;  /* 0xffffff0004042890 */ /* 0x000fe4000ff3e03f */
[----:B------:R-:W-:Y:S01]  /*4e20*/  @P0 IADD3.X R165, R0, UR5, RZ, P1, !PT ;  /* 0x0000000500a50c10 */ /* 0x000fe20008ffe4ff */
[----:B------:R-:W-:Y:S01]  /*4e30*/  IMAD.MOV.U32 R0, RZ, RZ, c[0x0][0x22c] ;  /* 0x00008b00ff007624 */ /* 0x000fe200078e00ff */
[CC--:B------:R-:W-:Y:S01]  /*4e40*/  LEA R2, P1, R240.reuse, R224.reuse, 0x2 ;  /* 0x000000e0f0027211 */ /* 0x0c0fe200078210ff */
[----:B------:R-:W-:Y:S01]  /*4e50*/  @UP2 UIADD3.X UR5, UR5, -0x1, URZ, UP1, !UPT ;  /* 0xffffffff05052890 */ /* 0x000fe20008ffe43f */
[----:B------:R-:W-:Y:S01]  /*4e60*/  HMMA.16816.F32 R32, R168, R166, R32 ;  /* 0x000000a6a820723c */ /* 0x000fe20000001820 */
[----:B------:R3:W5:Y:S03]  /*4e70*/  @P0 LDG.E R244, [R164.64] ;  /* 0x00000022a4f40981 */ /* 0x000766000c1e1900 */
[-C--:B------:R-:W-:Y:S01]  /*4e80*/  LEA.HI.X.SX32 R3, R240, R225.reuse, 0x2, P1 ;  /* 0x000000e1f0037211 */ /* 0x080fe200008f16ff */
[----:B------:R-:W-:Y:S01]  /*4e90*/  IMAD R0, R0, c[0x0][0x1c0], RZ ;  /* 0x0000700000007a24 */ /* 0x000fe200078e02ff */
[----:B------:R3:W5:Y:S01]  /*4ea0*/  @P0 LDG.E R243, [R164.64+0x20] ;  /* 0x00002022a4f30981 */ /* 0x000762000c1e1900 */
[-C--:B------:R-:W-:Y:S01]  /*4eb0*/  LEA R168, P1, R188, R224.reuse, 0x2 ;  /* 0x000000e0bca87211 */ /* 0x080fe200078210ff */
[-C--:B-1----:R-:W-:Y:S03]  /*4ec0*/  HMMA.16816.F32 R4, R172, R176.reuse, R4 ;  /* 0x000000b0ac04723c */ /* 0x082fe60000001804 */
[----:B------:R3:W5:Y:S02]  /*4ed0*/  @P0 LDG.E R242, [R164.64+0x80] ;  /* 0x00008022a4f20981 */ /* 0x000764000c1e1900 */
[----:B------:R-:W-:Y:S01]  /*4ee0*/  IMAD.SHL.U32 R0, R0, 0x10, RZ ;  /* 0x0000001000007824 */ /* 0x000fe200078e00ff */
[-C--:B------:R-:W-:Y:S02]  /*4ef0*/  LEA.HI.X.SX32 R169, R188, R225.reuse, 0x2, P1 ;  /* 0x000000e1bca97211 */ /* 0x080fe400008f16ff */
[----:B------:R3:W5:Y:S01]  /*4f00*/  @P0 LDG.E R241, [R164.64+0xa0] ;  /* 0x0000a022a4f10981 */ /* 0x000762000c1e1900 */
[C---:B------:R-:W-:Y:S03]  /*4f10*/  HMMA.16816.F32 R8, R184.reuse, R176, R8 ;  /* 0x000000b0b808723c */ /* 0x040fe60000001808 */
[----:B------:R-:W-:Y:S01]  /*4f20*/  IMAD.MOV.U32 R188, RZ, RZ, c[0x0][0x22c] ;  /* 0x00008b00ffbc7624 */ /* 0x000fe200078e00ff */
[-C--:B------:R-:W-:Y:S03]  /*4f30*/  LEA R170, P0, R0, R224.reuse, 0x2 ;  /* 0x000000e000aa7211 */ /* 0x080fe600078010ff */
[----:B------:R-:W-:Y:S01]  /*4f40*/  IMAD R188, R188, c[0x0][0x1c0], RZ ;  /* 0x00007000bcbc7a24 */ /* 0x000fe200078e02ff */
[-C--:B------:R-:W-:Y:S04]  /*4f50*/  HMMA.16816.F32 R12, R184, R178.reuse, R12 ;  /* 0x000000b2b80c723c */ /* 0x080fe8000000180c */
[-C--:B------:R-:W-:Y:S01]  /*4f60*/  LEA.HI.X.SX32 R171, R0, R225.reuse, 0x2, P0 ;  /* 0x000000e100ab7211 */ /* 0x080fe200000f16ff */
[----:B------:R-:W-:Y:S01]  /*4f70*/  IMAD R188, R188, 0x30, RZ ;  /* 0x00000030bcbc7824 */ /* 0x000fe200078e02ff */
[CC--:B------:R-:W-:Y:S01]  /*4f80*/  LEA R166, P0, R191.reuse, R224.reuse, 0x2 ;  /* 0x000000e0bfa67211 */ /* 0x0c0fe200078010ff */
[----:B------:R1:W-:Y:S01]  /*4f90*/  RED.E.ADD.F32.FTZ.RN.STRONG.GPU [R224.64], R4 ;  /* 0x00000004e000798e */ /* 0x0003e2000c10e7a2 */
[C---:B------:R-:W-:Y:S04]  /*4fa0*/  HMMA.16816.F32 R16, R172.reuse, R178, R16 ;  /* 0x000000b2ac10723c */ /* 0x040fe80000001810 */
[----:B------:R4:W-:Y:S01]  /*4fb0*/  RED.E.ADD.F32.FTZ.RN.STRONG.GPU [R2.64], R5 ;  /* 0x000000050200798e */ /* 0x0009e2000c10e7a2 */
[-C--:B------:R-:W-:Y:S03]  /*4fc0*/  LEA.HI.X.SX32 R167, R191, R225.reuse, 0x2, P0 ;  /* 0x000000e1bfa77211 */ /* 0x080fe600000f16ff */
[-C--:B--2---:R-:W-:Y:S01]  /*4fd0*/  HMMA.16816.F32 R20, R172, R180.reuse, R20 ;  /* 0x000000b4ac14723c */ /* 0x084fe20000001814 */
[----:B------:R2:W-:Y:S03]  /*4fe0*/  RED.E.ADD.F32.FTZ.RN.STRONG.GPU [R170.64], R6 ;  /* 0x00000006aa00798e */ /* 0x0005e6000c10e7a2 */
[CC--:B---3--:R-:W-:Y:S02]  /*4ff0*/  LEA R164, P2, R190.reuse, R224.reuse, 0x2 ;  /* 0x000000e0bea47211 */ /* 0x0c8fe400078410ff */
[----:B------:R3:W-:Y:S02]  /*5000*/  RED.E.ADD.F32.FTZ.RN.STRONG.GPU [R168.64], R7 ;  /* 0x00000007a800798e */ /* 0x0007e4000c10e7a2 */
[C---:B------:R-:W-:Y:S03]  /*5010*/  HMMA.16816.F32 R24, R184.reuse, R180, R24 ;  /* 0x000000b4b818723c */ /* 0x040fe60000001818 */
[----:B------:R3:W-:Y:S01]  /*5020*/  RED.E.ADD.F32.FTZ.RN.STRONG.GPU [R166.64], R8 ;  /* 0x00000008a600798e */ /* 0x0007e2000c10e7a2 */
[-C--:B------:R-:W-:Y:S04]  /*5030*/  LEA.HI.X.SX32 R165, R190, R225.reuse, 0x2, P2 ;  /* 0x000000e1bea57211 */ /* 0x080fe800010f16ff */
[-C--:B------:R-:W-:Y:S01]  /*5040*/  HMMA.16816.F32 R28, R184, R182.reuse, R28 ;  /* 0x000000b6b81c723c */ /* 0x080fe2000000181c */
[----:B------:R3:W-:Y:S03]  /*5050*/  RED.E.ADD.F32.FTZ.RN.STRONG.GPU [R164.64], R9 ;  /* 0x00000009a400798e */ /* 0x0007e6000c10e7a2 */
[CC--:B-1----:R-:W-:Y:S04]  /*5060*/  LEA R4, P1, R188.reuse, R224.reuse, 0x2 ;  /* 0x000000e0bc047211 */ /* 0x0c2fe800078210ff */
[----:B------:R-:W-:Y:S04]  /*5070*/  HMMA.16816.F32 R32, R172, R182, R32 ;  /* 0x000000b6ac20723c */ /* 0x000fe80000001820 */
[-C--:B----4-:R-:W-:Y:S01]  /*5080*/  LEA.HI.X.SX32 R5, R188, R225.reuse, 0x2, P1 ;  /* 0x000000e1bc057211 */ /* 0x090fe200008f16ff */
[----:B------:R-:W-:Y:S01]  /*5090*/  IMAD.MOV.U32 R188, RZ, RZ, c[0x0][0x22c] ;  /* 0x00008b00ffbc7624 */ /* 0x000fe200078e00ff */
[CC--:B--2---:R-:W-:Y:S03]  /*50a0*/  LEA R6, P0, R189.reuse, R224.reuse, 0x2 ;  /* 0x000000e0bd067211 */ /* 0x0c4fe600078010ff */
[----:B------:R1:W-:Y:S03]  /*50b0*/  RED.E.ADD.F32.FTZ.RN.STRONG.GPU [R4.64], R10 ;  /* 0x0000000a0400798e */ /* 0x0003e6000c10e7a2 */
[----:B------:R-:W-:Y:S01]  /*50c0*/  IMAD R188, R188, c[0x0][0x1c0], RZ ;  /* 0x00007000bcbc7a24 */ /* 0x000fe200078e02ff */
[-C--:B---3--:R-:W-:Y:S02]  /*50d0*/  LEA.HI.X.SX32 R7, R189, R225.reuse, 0x2, P0 ;  /* 0x000000e1bd077211 */ /* 0x088fe400000f16ff */
[-C--:B------:R-:W-:Y:S01]  /*50e0*/  LEA R8, P2, R250, R224.reuse, 0x2 ;  /* 0x000000e0fa087211 */ /* 0x080fe200078410ff */
[----:B------:R-:W-:Y:S02]  /*50f0*/  IMAD.SHL.U32 R188, R188, 0x10, RZ ;  /* 0x00000010bcbc7824 */ /* 0x000fe400078e00ff */
[----:B------:R2:W-:Y:S01]  /*5100*/  RED.E.ADD.F32.FTZ.RN.STRONG.GPU [R6.64], R11 ;  /* 0x0000000b0600798e */ /* 0x0005e2000c10e7a2 */
[-C--:B------:R-:W-:Y:S02]  /*5110*/  LEA.HI.X.SX32 R9, R250, R225.reuse, 0x2, P2 ;  /* 0x000000e1fa097211 */ /* 0x080fe400010f16ff */
[C---:B------:R-:W-:Y:S02]  /*5120*/  IADD3 R178, R188.reuse, 0x20, RZ ;  /* 0x00000020bcb27810 */ /* 0x040fe40007ffe0ff */
[----:B------:R-:W-:Y:S01]  /*5130*/  RED.E.ADD.F32.FTZ.RN.STRONG.GPU [R224.64+0x80], R16 ;  /* 0x00008010e000798e */ /* 0x000fe2000c10e7a2 */
[C---:B------:R-:W-:Y:S02]  /*5140*/  IADD3 R176, R188.reuse, 0x20, RZ ;  /* 0x00000020bcb07810 */ /* 0x040fe40007ffe0ff */
[----:B------:R-:W-:Y:S01]  /*5150*/  IADD3 R177, R188, 0x20, RZ ;  /* 0x00000020bcb17810 */ /* 0x000fe20007ffe0ff */
[----:B------:R-:W-:Y:S01]  /*5160*/  IMAD.MOV.U32 R188, RZ, RZ, c[0x0][0x22c] ;  /* 0x00008b00ffbc7624 */ /* 0x000fe200078e00ff */
[----:B------:R3:W-:Y:S01]  /*5170*/  RED.E.ADD.F32.FTZ.RN.STRONG.GPU [R2.64+0x80], R17 ;  /* 0x000080110200798e */ /* 0x0007e2000c10e7a2 */
[C---:B------:R-:W-:Y:S02]  /*5180*/  IMAD.IADD R176, R240.reuse, 0x1, R176 ;  /* 0x00000001f0b07824 */ /* 0x040fe400078e02b0 */
[----:B------:R-:W-:Y:S02]  /*5190*/  IMAD.IADD R177, R240, 0x1, R177 ;  /* 0x00000001f0b17824 */ /* 0x000fe400078e02b1 */
[----:B------:R-:W-:Y:S02]  /*51a0*/  IMAD R188, R188, c[0x0][0x1c0], RZ ;  /* 0x00007000bcbc7a24 */ /* 0x000fe400078e02ff */
[----:B------:R-:W-:Y:S01]  /*51b0*/  IMAD.IADD R177, R240, 0x1, R177 ;  /* 0x00000001f0b17824 */ /* 0x000fe200078e02b1 */
[-C--:B-1----:R-:W-:Y:S01]  /*51c0*/  LEA R4, P0, R178, R224.reuse, 0x2 ;  /* 0x000000e0b2047211 */ /* 0x082fe200078010ff */
[----:B------:R-:W-:Y:S03]  /*51d0*/  IMAD.SHL.U32 R188, R188, 0x10, RZ ;  /* 0x00000010bcbc7824 */ /* 0x000fe600078e00ff */
[-C--:B------:R-:W-:Y:S02]  /*51e0*/  LEA.HI.X.SX32 R5, R178, R225.reuse, 0x2, P0 ;  /* 0x000000e1b2057211 */ /* 0x080fe400000f16ff */
[CC--:B------:R-:W-:Y:S02]  /*51f0*/  LEA R10, P0, R177.reuse, R224.reuse, 0x2 ;  /* 0x000000e0b10a7211 */ /* 0x0c0fe400078010ff */
[----:B------:R-:W-:Y:S01]  /*5200*/  IADD3 R171, R188, 0x40, RZ ;  /* 0x00000040bcab7810 */ /* 0x000fe20007ffe0ff */
[----:B------:R1:W-:Y:S01]  /*5210*/  RED.E.ADD.F32.FTZ.RN.STRONG.GPU [R4.64], R18 ;  /* 0x000000120400798e */ /* 0x0003e2000c10e7a2 */
[CC--:B--2---:R-:W-:Y:S02]  /*5220*/  LEA R6, P1, R176.reuse, R224.reuse, 0x2 ;  /* 0x000000e0b0067211 */ /* 0x0c4fe400078210ff */
[-C--:B------:R-:W-:Y:S02]  /*5230*/  LEA.HI.X.SX32 R11, R177, R225.reuse, 0x2, P0 ;  /* 0x000000e1b10b7211 */ /* 0x080fe400000f16ff */
[-C--:B------:R-:W-:Y:S01]  /*5240*/  LEA.HI.X.SX32 R7, R176, R225.reuse, 0x2, P1 ;  /* 0x000000e1b0077211 */ /* 0x080fe200008f16ff */
[----:B------:R-:W-:Y:S01]  /*5250*/  IMAD.IADD R176, R240, 0x1, R249 ;  /* 0x00000001f0b07824 */ /* 0x000fe200078e02f9 */
[C---:B------:R-:W-:Y:S02]  /*5260*/  IADD3 R170, R188.reuse, 0x40, RZ ;  /* 0x00000040bcaa7810 */ /* 0x040fe40007ffe0ff */
[----:B------:R-:W-:Y:S01]  /*5270*/  IADD3 R168, R188, 0x40, RZ ;  /* 0x00000040bca87810 */ /* 0x000fe20007ffe0ff */
[----:B------:R2:W-:Y:S01]  /*5280*/  RED.E.ADD.F32.FTZ.RN.STRONG.GPU [R6.64], R19 ;  /* 0x000000130600798e */ /* 0x0005e2000c10e7a2 */
[----:B---3--:R-:W-:Y:S01]  /*5290*/  IADD3 R17, R0, 0x60, RZ ;  /* 0x0000006000117810 */ /* 0x008fe20007ffe0ff */
[----:B------:R-:W-:Y:S01]  /*52a0*/  IMAD.IADD R170, R240, 0x1, R170 ;  /* 0x00000001f0aa7824 */ /* 0x000fe200078e02aa */
[----:B------:R-:W-:Y:S01]  /*52b0*/  IADD3 R16, R0, 0x60, RZ ;  /* 0x0000006000107810 */ /* 0x000fe20007ffe0ff */
[----:B------:R-:W-:Y:S01]  /*52c0*/  IMAD.IADD R168, R240, 0x1, R168 ;  /* 0x00000001f0a87824 */ /* 0x000fe200078e02a8 */
[----:B------:R-:W-:Y:S01]  /*52d0*/  RED.E.ADD.F32.FTZ.RN.STRONG.GPU [R10.64], R12 ;  /* 0x0000000c0a00798e */ /* 0x000fe2000c10e7a2 */
[----:B------:R-:W-:Y:S02]  /*52e0*/  IADD3 R0, R0, 0x60, RZ ;  /* 0x0000006000007810 */ /* 0x000fe40007ffe0ff */
[C---:B------:R-:W-:Y:S02]  /*52f0*/  IMAD.IADD R168, R240.reuse, 0x1, R168 ;  /* 0x00000001f0a87824 */ /* 0x040fe400078e02a8 */
[----:B------:R3:W-:Y:S01]  /*5300*/  RED.E.ADD.F32.FTZ.RN.STRONG.GPU [R8.64], R13 ;  /* 0x0000000d0800798e */ /* 0x0007e2000c10e7a2 */
[C---:B------:R-:W-:Y:S02]  /*5310*/  IMAD.IADD R16, R240.reuse, 0x1, R16 ;  /* 0x00000001f0107824 */ /* 0x040fe400078e0210 */
[C---:B------:R-:W-:Y:S01]  /*5320*/  IMAD.IADD R0, R240.reuse, 0x1, R0 ;  /* 0x00000001f0007824 */ /* 0x040fe200078e0200 */
[CC--:B-1----:R-:W-:Y:S03]  /*5330*/  LEA R4, P1, R249.reuse, R224.reuse, 0x2 ;  /* 0x000000e0f9047211 */ /* 0x0c2fe600078210ff */
[----:B------:R-:W-:Y:S01]  /*5340*/  IMAD.IADD R0, R240, 0x1, R0 ;  /* 0x00000001f0007824 */ /* 0x000fe200078e0200 */
[-C--:B------:R-:W-:Y:S05]  /*5350*/  LEA.HI.X.SX32 R5, R249, R225.reuse, 0x2, P1 ;  /* 0x000000e1f9057211 */ /* 0x080fea00008f16ff */
[----:B------:R1:W-:Y:S01]  /*5360*/  RED.E.ADD.F32.FTZ.RN.STRONG.GPU [R4.64], R14 ;  /* 0x0000000e0400798e */ /* 0x0003e2000c10e7a2 */
[CC--:B--2---:R-:W-:Y:S04]  /*5370*/  LEA R6, P0, R176.reuse, R224.reuse, 0x2 ;  /* 0x000000e0b0067211 */ /* 0x0c4fe800078010ff */
[-C--:B------:R-:W-:Y:S05]  /*5380*/  LEA.HI.X.SX32 R7, R176, R225.reuse, 0x2, P0 ;  /* 0x000000e1b0077211 */ /* 0x080fea00000f16ff */
[----:B------:R2:W-:Y:S01]  /*5390*/  RED.E.ADD.F32.FTZ.RN.STRONG.GPU [R6.64], R15 ;  /* 0x0000000f0600798e */ /* 0x0005e2000c10e7a2 */
[CC--:B---3--:R-:W-:Y:S04]  /*53a0*/  LEA R8, P2, R248.reuse, R224.reuse, 0x2 ;  /* 0x000000e0f8087211 */ /* 0x0c8fe800078410ff */
[----:B------:R-:W-:Y:S01]  /*53b0*/  RED.E.ADD.F32.FTZ.RN.STRONG.GPU [R224.64+0x100], R20 ;  /* 0x00010014e000798e */ /* 0x000fe2000c10e7a2 */
[-C--:B------:R-:W-:Y:S04]  /*53c0*/  LEA.HI.X.SX32 R9, R248, R225.reuse, 0x2, P2 ;  /* 0x000000e1f8097211 */ /* 0x080fe800010f16ff */
[----:B------:R-:W-:Y:S05]  /*53d0*/  RED.E.ADD.F32.FTZ.RN.STRONG.GPU [R2.64+0x100], R21 ;  /* 0x000100150200798e */ /* 0x000fea000c10e7a2 */
[----:B------:R-:W-:Y:S01]  /*53e0*/  LDSM.16.MT88.4 R12, [R209+0x1e000] ;  /* 0x01e00000d10c783b */ /* 0x000fe20000004200 */
[CC--:B-1----:R-:W-:Y:S04]  /*53f0*/  LEA R4, P0, R171.reuse, R224.reuse, 0x2 ;  /* 0x000000e0ab047211 */ /* 0x0c2fe800078010ff */
[-C--:B------:R-:W-:Y:S02]  /*5400*/  LEA.HI.X.SX32 R5, R171, R225.reuse, 0x2, P0 ;  /* 0x000000e1ab057211 */ /* 0x080fe400000f16ff */
[-C--:B------:R-:W-:Y:S03]  /*5410*/  LEA R10, P0, R168, R224.reuse, 0x2 ;  /* 0x000000e0a80a7211 */ /* 0x080fe600078010ff */
[----:B------:R1:W-:Y:S01]  /*5420*/  RED.E.ADD.F32.FTZ.RN.STRONG.GPU [R4.64], R22 ;  /* 0x000000160400798e */ /* 0x0003e2000c10e7a2 */
[-C--:B--2---:R-:W-:Y:S02]  /*5430*/  LEA R6, P1, R170, R224.reuse, 0x2 ;  /* 0x000000e0aa067211 */ /* 0x084fe400078210ff */
[-C--:B------:R-:W-:Y:S02]  /*5440*/  LEA.HI.X.SX32 R11, R168, R225.reuse, 0x2, P0 ;  /* 0x000000e1a80b7211 */ /* 0x080fe400000f16ff */
[-C--:B------:R-:W-:Y:S02]  /*5450*/  LEA.HI.X.SX32 R7, R170, R225.reuse, 0x2, P1 ;  /* 0x000000e1aa077211 */ /* 0x080fe400008f16ff */
[----:B------:R-:W-:Y:S05]  /*5460*/  LDSM.16.MT88.4 R168, [R210+0x2800] ;  /* 0x00280000d2a8783b */ /* 0x000fea0000004200 */
[----:B------:R2:W-:Y:S05]  /*5470*/  RED.E.ADD.F32.FTZ.RN.STRONG.GPU [R6.64], R23 ;  /* 0x000000170600798e */ /* 0x0005ea000c10e7a2 */
[----:B------:R3:W-:Y:S05]  /*5480*/  RED.E.ADD.F32.FTZ.RN.STRONG.GPU [R10.64], R24 ;  /* 0x000000180a00798e */ /* 0x0007ea000c10e7a2 */
[----:B------:R4:W-:Y:S01]  /*5490*/  RED.E.ADD.F32.FTZ.RN.STRONG.GPU [R8.64], R25 ;  /* 0x000000190800798e */ /* 0x0009e2000c10e7a2 */
[CC--:B-1----:R-:W-:Y:S04]  /*54a0*/  LEA R4, P1, R247.reuse, R224.reuse, 0x2 ;  /* 0x000000e0f7047211 */ /* 0x0c2fe800078210ff */
[----:B------:R-:W-:Y:S01]  /*54b0*/  LDSM.16.MT88.4 R20, [R210+0x2000] ;  /* 0x00200000d214783b */ /* 0x000fe20000004200 */
[-C--:B------:R-:W-:Y:S05]  /*54c0*/  LEA.HI.X.SX32 R5, R247, R225.reuse, 0x2, P1 ;  /* 0x000000e1f7057211 */ /* 0x080fea00008f16ff */
[----:B------:R1:W-:Y:S01]  /*54d0*/  RED.E.ADD.F32.FTZ.RN.STRONG.GPU [R4.64], R26 ;  /* 0x0000001a0400798e */ /* 0x0003e2000c10e7a2 */
[CC--:B--2---:R-:W-:Y:S04]  /*54e0*/  LEA R6, P0, R252.reuse, R224.reuse, 0x2 ;  /* 0x000000e0fc067211 */ /* 0x0c4fe800078010ff */
[-C--:B------:R-:W-:Y:S02]  /*54f0*/  LEA.HI.X.SX32 R7, R252, R225.reuse, 0x2, P0 ;  /* 0x000000e1fc077211 */ /* 0x080fe400000f16ff */
[CC--:B---3--:R-:W-:Y:S03]  /*5500*/  LEA R10, P0, R16.reuse, R224.reuse, 0x2 ;  /* 0x000000e0100a7211 */ /* 0x0c8fe600078010ff */
[----:B------:R2:W-:Y:S01]  /*5510*/  RED.E.ADD.F32.FTZ.RN.STRONG.GPU [R6.64], R27 ;  /* 0x0000001b0600798e */ /* 0x0005e2000c10e7a2 */
[-C--:B------:R-:W-:Y:S02]  /*5520*/  LEA.HI.X.SX32 R11, R16, R225.reuse, 0x2, P0 ;  /* 0x000000e1100b7211 */ /* 0x080fe400000f16ff */
[CC--:B----4-:R-:W-:Y:S02]  /*5530*/  LEA R8, P3, R0.reuse, R224.reuse, 0x2 ;  /* 0x000000e000087211 */ /* 0x0d0fe400078610ff */
[----:B------:R-:W-:Y:S02]  /*5540*/  RED.E.ADD.F32.FTZ.RN.STRONG.GPU [R224.64+0x180], R32 ;  /* 0x00018020e000798e */ /* 0x000fe4000c10e7a2 */
[-C--:B------:R-:W-:Y:S01]  /*5550*/  LEA.HI.X.SX32 R9, R0, R225.reuse, 0x2, P3 ;  /* 0x000000e100097211 */ /* 0x080fe200018f16ff */
[----:B------:R-:W-:Y:S02]  /*5560*/  IMAD.IADD R0, R214, 0x1, R210 ;  /* 0x00000001d6007824 */ /* 0x000fe400078e02d2 */
[----:B------:R3:W-:Y:S01]  /*5570*/  RED.E.ADD.F32.FTZ.RN.STRONG.GPU [R2.64+0x180], R33 ;  /* 0x000180210200798e */ /* 0x0007e2000c10e7a2 */
[CC--:B-1----:R-:W-:Y:S04]  /*5580*/  LEA R4, P1, R17.reuse, R224.reuse, 0x2 ;  /* 0x000000e011047211 */ /* 0x0c2fe800078210ff */
[----:B------:R-:W-:Y:S01]  /*5590*/  LDSM.16.MT88.4 R24, [R0+0x2000] ;  /* 0x002000000018783b */ /* 0x000fe20000004200 */
[-C--:B------:R-:W-:Y:S04]  /*55a0*/  LEA.HI.X.SX32 R5, R17, R225.reuse, 0x2, P1 ;  /* 0x000000e111057211 */ /* 0x080fe800008f16ff */
[----:B------:R-:W-:Y:S05]  /*55b0*/  LDSM.16.MT88.4 R16, [R0] ;  /* 0x000000000010783b */ /* 0x000fea0000004200 */
[----:B------:R1:W-:Y:S01]  /*55c0*/  RED.E.ADD.F32.FTZ.RN.STRONG.GPU [R4.64], R34 ;  /* 0x000000220400798e */ /* 0x0003e2000c10e7a2 */
[CC--:B--2---:R-:W-:Y:S04]  /*55d0*/  LEA R6, P2, R246.reuse, R224.reuse, 0x2 ;  /* 0x000000e0f6067211 */ /* 0x0c4fe800078410ff */
[----:B------:R-:W-:Y:S01]  /*55e0*/  RED.E.ADD.F32.FTZ.RN.STRONG.GPU [R10.64], R35 ;  /* 0x000000230a00798e */ /* 0x000fe2000c10e7a2 */
[-C--:B------:R-:W-:Y:S04]  /*55f0*/  LEA.HI.X.SX32 R7, R246, R225.reuse, 0x2, P2 ;  /* 0x000000e1f6077211 */ /* 0x080fe800010f16ff */
[----:B------:R-:W-:Y:S01]  /*5600*/  RED.E.ADD.F32.FTZ.RN.STRONG.GPU [R8.64], R28 ;  /* 0x0000001c0800798e */ /* 0x000fe2000c10e7a2 */
[CC--:B---3--:R-:W-:Y:S04]  /*5610*/  LEA R2, P0, R251.reuse, R224.reuse, 0x2 ;  /* 0x000000e0fb027211 */ /* 0x0c8fe800078010ff */
[----:B------:R-:W-:Y:S01]  /*5620*/  RED.E.ADD.F32.FTZ.RN.STRONG.GPU [R6.64], R29 ;  /* 0x0000001d0600798e */ /* 0x000fe2000c10e7a2 */
[-C--:B------:R-:W-:Y:S02]  /*5630*/  LEA.HI.X.SX32 R3, R251, R225.reuse, 0x2, P0 ;  /* 0x000000e1fb037211 */ /* 0x080fe400000f16ff */
[----:B------:R-:W-:Y:S01]  /*5640*/  PLOP3.LUT P0, PT, PT, PT, UP0, 0x80, 0x0 ;  /* 0x000000000000781c */ /* 0x000fe20003f0f008 */
[----:B------:R-:W-:Y:S01]  /*5650*/  @UP2 UIADD3 UR8, UP0, UR8, -0x100, URZ ;  /* 0xffffff0008082890 */ /* 0x000fe2000ff1e03f */
[----:B------:R-:W-:Y:S03]  /*5660*/  LDSM.16.MT88.4 R8, [R210] ;  /* 0x00000000d208783b */ /* 0x000fe60000004200 */
[----:B------:R-:W-:Y:S02]  /*5670*/  @UP2 UIADD3.X UR7, UR7, -0x1, URZ, UP0, !UPT ;  /* 0xffffffff07072890 */ /* 0x000fe400087fe43f */
[----:B------:R-:W-:Y:S01]  /*5680*/  LDSM.16.MT88.4 R32, [R209+0x1e800] ;  /* 0x01e80000d120783b */ /* 0x000fe20000004200 */
[C---:B-1----:R-:W-:Y:S04]  /*5690*/  LEA R4, P1, R245.reuse, R224, 0x2 ;  /* 0x000000e0f5047211 */ /* 0x042fe800078210ff */
[----:B------:R-:W-:Y:S01]  /*56a0*/  LDSM.16.MT88.4 R164, [R0+0x800] ;  /* 0x0008000000a4783b */ /* 0x000fe20000004200 */
[----:B------:R-:W-:Y:S02]  /*56b0*/  LEA.HI.X.SX32 R5, R245, R225, 0x2, P1 ;  /* 0x000000e1f5057211 */ /* 0x000fe400008f16ff */
[----:B------:R-:W-:Y:S01]  /*56c0*/  ISETP.LT.AND P1, PT, RZ, UR45, PT ;  /* 0x0000002dff007c0c */ /* 0x000fe2000bf21270 */
[----:B------:R-:W-:Y:S01]  /*56d0*/  UMOV UR45, UR6 ;  /* 0x00000006002d7c82 */ /* 0x000fe20008000000 */
[----:B------:R-:W-:Y:S05]  /*56e0*/  LDSM.16.MT88.4 R172, [R0+0x2800] ;  /* 0x0028000000ac783b */ /* 0x000fea0000004200 */
[----:B------:R-:W-:Y:S05]  /*56f0*/  RED.E.ADD.F32.FTZ.RN.STRONG.GPU [R4.64], R30 ;  /* 0x0000001e0400798e */ /* 0x000fea000c10e7a2 */
[----:B------:R-:W1:Y:S05]  /*5700*/  LDSM.16.MT88.4 R4, [R209+0x1c000] ;  /* 0x01c00000d104783b */ /* 0x000e6a0000004200 */
        /* <DEDUP_REMOVED lines=83> */
.L_x_463:
[----:B------:R-:W2:Y:S04]  /*5c40*/  LDL R166, [R1+0xc] ;  /* 0x00000c0001a67983 */ /* 0x000ea80000100800 */
[----:B------:R-:W3:Y:S04]  /*5c50*/  LDL R165, [R1+0x20] ;  /* 0x0000200001a57983 */ /* 0x000ee80000100800 */
[----:B------:R-:W4:Y:S01]  /*5c60*/  LDL R167, [R1+0x38] ;  /* 0x0000380001a77983 */ /* 0x000f220000100800 */
[----:B------:R-:W-:-:S02]  /*5c70*/  F2FP.PACK_AB R42, R43, R42 ;  /* 0x0000002a2b2a723e */ /* 0x000fc400000000ff */
[----:B------:R-:W-:Y:S01]  /*5c80*/  F2FP.PACK_AB R40, R41, R40 ;  /* 0x000000282928723e */ /* 0x000fe200000000ff */
[----:B------:R-:W4:Y:S01]  /*5c90*/  LDL R43, [R1+0x10] ;  /* 0x00001000012b7983 */ /* 0x000f220000100800 */
[----:B------:R-:W-:-:S03]  /*5ca0*/  F2FP.PACK_AB R44, R45, R44 ;  /* 0x0000002c2d2c723e */ /* 0x000fc600000000ff */
[----:B------:R-:W4:Y:S01]  /*5cb0*/  LDL.64 R168, [R1+0x28] ;  /* 0x0000280001a87983 */ /* 0x000f220000100a00 */
[----:B------:R-:W-:Y:S01]  /*5cc0*/  FMUL.FTZ R100, R100, c[0x0][0x2e0] ;  /* 0x0000b80064647a20 */ /* 0x000fe20000410000 */
[----:B------:R-:W-:Y:S01]  /*5cd0*/  F2FP.PACK_AB R36, R37, R36 ;  /* 0x000000242524723e */ /* 0x000fe200000000ff */
[----:B------:R-:W-:Y:S01]  /*5ce0*/  FMUL.FTZ R6, R101, c[0x0][0x2e0] ;  /* 0x0000b80065067a20 */ /* 0x000fe20000410000 */
[----:B------:R-:W4:Y:S01]  /*5cf0*/  LDL R41, [R1+0x24] ;  /* 0x0000240001297983 */ /* 0x000f220000100800 */
[----:B------:R-:W-:Y:S01]  /*5d00*/  FMUL.FTZ R102, R102, c[0x0][0x2e0] ;  /* 0x0000b80066667a20 */ /* 0x000fe20000410000 */
[----:B------:R-:W-:Y:S01]  /*5d10*/  F2FP.PACK_AB R38, R39, R38 ;  /* 0x000000262726723e */ /* 0x000fe200000000ff */
[----:B------:R-:W-:Y:S01]  /*5d20*/  FMUL.FTZ R0, R103, c[0x0][0x2e0] ;  /* 0x0000b80067007a20 */ /* 0x000fe20000410000 */
[----:B------:R-:W4:Y:S01]  /*5d30*/  LDL R45, [R1+0x34] ;  /* 0x00003400012d7983 */ /* 0x000f220000100800 */
[----:B------:R-:W-:Y:S01]  /*5d40*/  FMUL.FTZ R112, R112, c[0x0][0x2e0] ;  /* 0x0000b80070707a20 */ /* 0x000fe20000410000 */
[----:B------:R-:W-:Y:S01]  /*5d50*/  F2FP.PACK_AB R48, R49, R48 ;  /* 0x000000303130723e */ /* 0x000fe200000000ff */
[----:B------:R-:W-:Y:S01]  /*5d60*/  FMUL.FTZ R8, R113, c[0x0][0x2e0] ;  /* 0x0000b80071087a20 */ /* 0x000fe20000410000 */
[----:B------:R-:W4:Y:S01]  /*5d70*/  LDL R164, [R1] ;  /* 0x0000000001a47983 */ /* 0x000f220000100800 */
        /* <DEDUP_REMOVED lines=94> */
[----:B------:R-:W-:Y:S01]  /*6360*/  F2FP.PACK_AB R56, R57, R56 ;  /* 0x000000383938723e */ /* 0x000fe200000000ff */
[----:B------:R-:W1:Y:S01]  /*6370*/  S2R R35, SR_CTAID.Y ;  /* 0x0000000000237919 */ /* 0x000e620000002600 */
[----:B------:R-:W-:Y:S01]  /*6380*/  F2FP.PACK_AB R18, R18, R154 ;  /* 0x0000009a1212723e */ /* 0x000fe200000000ff */
[----:B------:R-:W-:Y:S01]  /*6390*/  ULDC.64 UR6, c[0x0][0x3a0] ;  /* 0x0000e80000067ab9 */ /* 0x000fe20000000a00 */
        /* <DEDUP_REMOVED lines=19> */
[----:B------:R-:W-:Y:S01]  /*64d0*/  F2FP.PACK_AB R94, R95, R94 ;  /* 0x0000005e5f5e723e */ /* 0x000fe200000000ff */
[----:B------:R-:W-:Y:S01]  /*64e0*/  IMAD.U32 R4, RZ, RZ, UR36 ;  /* 0x00000024ff047e24 */ /* 0x000fe2000f8e00ff */
[----:B------:R-:W-:Y:S01]  /*64f0*/  F2FP.PACK_AB R17, R17, R158 ;  /* 0x0000009e1111723e */ /* 0x000fe200000000ff */
[----:B------:R-:W1:Y:S01]  /*6500*/  S2R R37, SR_CTAID.Z ;  /* 0x0000000000257919 */ /* 0x000e620000002700 */
[----:B------:R-:W-:Y:S02]  /*6510*/  UIMAD UR8, UR27, UR6, URZ ;  /* 0x000000061b0872a4 */ /* 0x000fe4000f8e023f */
[----:B------:R-:W-:Y:S01]  /*6520*/  ULDC.64 UR4, c[0x0][0x3a8] ;  /* 0x0000ea0000047ab9 */ /* 0x000fe20000000a00 */
[----:B------:R-:W1:Y:S01]  /*6530*/  S2R R39, SR_TID.X ;  /* 0x0000000000277919 */ /* 0x000e620000002100 */
[----:B------:R-:W-:Y:S01]  /*6540*/  UIMAD UR8, UR36, UR7, UR8 ;  /* 0x00000007240872a4 */ /* 0x000fe2000f8e0208 */
[----:B------:R-:W-:Y:S01]  /*6550*/  IMAD.U32 R11, RZ, RZ, UR36 ;  /* 0x00000024ff0b7e24 */ /* 0x000fe2000f8e00ff */
[----:B------:R-:W-:-:S04]  /*6560*/  UIMAD UR27, UR27, UR4, URZ ;  /* 0x000000041b1b72a4 */ /* 0x000fc8000f8e023f */
[----:B------:R-:W-:Y:S01]  /*6570*/  UIMAD UR27, UR36, UR5, UR27 ;  /* 0x00000005241b72a4 */ /* 0x000fe2000f8e021b */
[----:B--2---:R-:W-:Y:S04]  /*6580*/  STS [R166], R6 ;  /* 0x00000006a6007388 */ /* 0x004fe80000000800 */
[----:B------:R1:W-:Y:S04]  /*6590*/  STS [R166+0x400], R0 ;  /* 0x00040000a6007388 */ /* 0x0003e80000000800 */
[----:B---3--:R-:W-:Y:S04]  /*65a0*/  STS [R165], R8 ;  /* 0x00000008a5007388 */ /* 0x008fe80000000800 */
[----:B----4-:R-:W-:Y:S04]  /*65b0*/  STS [R167], R7 ;  /* 0x00000007a7007388 */ /* 0x010fe80000000800 */
[----:B------:R-:W-:Y:S04]  /*65c0*/  STS [R166+0x2000], R10 ;  /* 0x0020000aa6007388 */ /* 0x000fe80000000800 */
[----:B------:R-:W-:Y:S04]  /*65d0*/  STS [R166+0x2400], R9 ;  /* 0x00240009a6007388 */ /* 0x000fe80000000800 */
[----:B------:R-:W-:Y:S04]  /*65e0*/  STS [R165+0x2000], R13 ;  /* 0x0020000da5007388 */ /* 0x000fe80000000800 */
[----:B------:R2:W-:Y:S04]  /*65f0*/  STS [R165+0x2400], R12 ;  /* 0x0024000ca5007388 */ /* 0x0005e80000000800 */
[----:B------:R-:W-:Y:S04]  /*6600*/  STS [R43], R14 ;  /* 0x0000000e2b007388 */ /* 0x000fe80000000800 */
[----:B------:R-:W-:Y:S04]  /*6610*/  STS [R43+0x400], R16 ;  /* 0x000400102b007388 */ /* 0x000fe80000000800 */
[----:B------:R-:W-:Y:S04]  /*6620*/  STS [R41], R15 ;  /* 0x0000000f29007388 */ /* 0x000fe80000000800 */
[----:B------:R-:W-:Y:S04]  /*6630*/  STS [R45], R32 ;  /* 0x000000202d007388 */ /* 0x000fe80000000800 */
        /* <DEDUP_REMOVED lines=43> */
[----:B------:R-:W-:Y:S01]  /*68f0*/  STS [R165+0xe400], R78 ;  /* 0x00e4004ea5007388 */ /* 0x000fe20000000800 */
[----:B------:R-:W-:-:S03]  /*6900*/  SHF.R.S32.HI R3, RZ, 0x1f, R168 ;  /* 0x0000001fff037819 */ /* 0x000fc600000114a8 */
[----:B------:R-:W-:Y:S01]  /*6910*/  STS [R43+0xc000], R84 ;  /* 0x00c000542b007388 */ /* 0x000fe20000000800 */
[----:B------:R-:W-:-:S03]  /*6920*/  MOV R2, R168 ;  /* 0x000000a800027202 */ /* 0x000fc60000000f00 */
[----:B------:R-:W-:Y:S04]  /*6930*/  STS [R43+0xc400], R86 ;  /* 0x00c400562b007388 */ /* 0x000fe80000000800 */
[----:B------:R-:W-:Y:S04]  /*6940*/  STS [R41+0xc000], R96 ;  /* 0x00c0006029007388 */ /* 0x000fe80000000800 */
[----:B------:R-:W-:Y:S04]  /*6950*/  STS [R41+0xc400], R98 ;  /* 0x00c4006229007388 */ /* 0x000fe80000000800 */
[----:B------:R-:W-:Y:S01]  /*6960*/  STS [R43+0xe000], R88 ;  /* 0x00e000582b007388 */ /* 0x000fe20000000800 */
[----:B------:R-:W-:-:S03]  /*6970*/  IMAD.WIDE.U32 R4, R4, c[0x0][0x3a0], R2 ;  /* 0x0000e80004047a25 */ /* 0x000fc600078e0002 */
[----:B------:R-:W-:Y:S01]  /*6980*/  STS [R43+0xe400], R90 ;  /* 0x00e4005a2b007388 */ /* 0x000fe20000000800 */
[----:B-1----:R-:W-:-:S03]  /*6990*/  SHF.R.S32.HI R0, RZ, 0x1f, R35 ;  /* 0x0000001fff007819 */ /* 0x002fc60000011423 */
[----:B------:R-:W-:Y:S04]  /*69a0*/  STS [R41+0xe000], R92 ;  /* 0x00e0005c29007388 */ /* 0x000fe80000000800 */
[----:B------:R-:W-:Y:S01]  /*69b0*/  STS [R41+0xe400], R94 ;  /* 0x00e4005e29007388 */ /* 0x000fe20000000800 */
[----:B------:R-:W-:Y:S01]  /*69c0*/  IADD3 R5, R5, UR8, RZ ;  /* 0x0000000805057c10 */ /* 0x000fe2000fffe0ff */
[----:B------:R-:W-:Y:S02]  /*69d0*/  IMAD R6, R0, c[0x0][0x388], RZ ;  /* 0x0000e20000067a24 */ /* 0x000fe400078e02ff */
[----:B------:R-:W-:-:S04]  /*69e0*/  IMAD.WIDE.U32 R2, R11, c[0x0][0x3a8], R2 ;  /* 0x0000ea000b027a25 */ /* 0x000fc800078e0002 */
[C---:B------:R-:W-:Y:S02]  /*69f0*/  IMAD R6, R35.reuse, c[0x0][0x38c], R6 ;  /* 0x0000e30023067a24 */ /* 0x040fe400078e0206 */
[----:B------:R-:W-:Y:S01]  /*6a00*/  IMAD.WIDE.U32 R4, R35, c[0x0][0x388], R4 ;  /* 0x0000e20023047a25 */ /* 0x000fe200078e0004 */
[----:B------:R-:W-:-:S03]  /*6a10*/  IADD3 R3, R3, UR27, RZ ;  /* 0x0000001b03037c10 */ /* 0x000fc6000fffe0ff */
[----:B------:R-:W-:Y:S01]  /*6a20*/  IMAD.IADD R5, R5, 0x1, R6 ;  /* 0x0000000105057824 */ /* 0x000fe200078e0206 */
[----:B------:R-:W-:Y:S01]  /*6a30*/  SHF.R.S32.HI R6, RZ, 0x1f, R37 ;  /* 0x0000001fff067819 */ /* 0x000fe20000011425 */
[----:B------:R-:W-:Y:S01]  /*6a40*/  IMAD R0, R0, c[0x0][0x390], RZ ;  /* 0x0000e40000007a24 */ /* 0x000fe200078e02ff */
[----:B------:R-:W-:Y:S01]  /*6a50*/  SHF.R.S32.HI R11, RZ, 0x1f, R39 ;  /* 0x0000001fff0b7819 */ /* 0x000fe20000011427 */
[C---:B------:R-:W-:Y:S01]  /*6a60*/  IMAD.WIDE.U32 R2, R35.reuse, c[0x0][0x390], R2 ;  /* 0x0000e40023027a25 */ /* 0x040fe200078e0002 */
[----:B--2---:R-:W-:Y:S01]  /*6a70*/  SHF.L.U32 R12, R164, 0x1, RZ ;  /* 0x00000001a40c7819 */ /* 0x004fe200000006ff */
[----:B------:R-:W-:Y:S02]  /*6a80*/  BAR.SYNC.DEFER_BLOCKING 0x0 ;  /* 0x0000000000007b1d */ /* 0x000fe40000010000 */
[----:B------:R-:W-:Y:S01]  /*6a90*/  IMAD R0, R35, c[0x0][0x394], R0 ;  /* 0x0000e50023007a24 */ /* 0x000fe200078e0200 */
[----:B------:R-:W-:Y:S01]  /*6aa0*/  LEA.HI R11, R11, R39, RZ, 0x3 ;  /* 0x000000270b0b7211 */ /* 0x000fe200078f18ff */
[----:B------:R-:W-:-:S02]  /*6ab0*/  IMAD R8, R6, c[0x0][0x3b8], RZ ;  /* 0x0000ee0006087a24 */ /* 0x000fc400078e02ff */
[----:B------:R-:W-:Y:S01]  /*6ac0*/  IMAD.IADD R3, R3, 0x1, R0 ;  /* 0x0000000103037824 */ /* 0x000fe200078e0200 */
[----:B------:R-:W-:Y:S01]  /*6ad0*/  SHF.R.S32.HI R0, RZ, 0x3, R11 ;  /* 0x00000003ff007819 */ /* 0x000fe2000001140b */
[C---:B------:R-:W-:Y:S02]  /*6ae0*/  IMAD R8, R37.reuse, c[0x0][0x3bc], R8 ;  /* 0x0000ef0025087a24 */ /* 0x040fe400078e0208 */
[----:B------:R-:W-:-:S04]  /*6af0*/  IMAD.WIDE.U32 R4, R37, c[0x0][0x3b8], R4 ;  /* 0x0000ee0025047a25 */ /* 0x000fc800078e0004 */
[----:B------:R-:W-:Y:S02]  /*6b00*/  IMAD R9, R6, c[0x0][0x3c0], RZ ;  /* 0x0000f00006097a24 */ /* 0x000fe400078e02ff */
[----:B------:R-:W-:-:S04]  /*6b10*/  IMAD.WIDE.U32 R6, R37, c[0x0][0x3c0], R2 ;  /* 0x0000f00025067a25 */ /* 0x000fc800078e0002 */
[----:B------:R-:W-:Y:S01]  /*6b20*/  IMAD.IADD R3, R5, 0x1, R8 ;  /* 0x0000000105037824 */ /* 0x000fe200078e0208 */
[----:B------:R-:W1:Y:S04]  /*6b30*/  LDS.128 R64, [R12+0xc000] ;  /* 0x00c000000c407984 */ /* 0x000e680000000c00 */
[----:B------:R-:W2:Y:S01]  /*6b40*/  LDS.128 R68, [R12+0x10000] ;  /* 0x010000000c447984 */ /* 0x000ea20000000c00 */
[----:B------:R-:W-:-:S03]  /*6b50*/  SHF.R.S32.HI R5, RZ, 0x1f, R0 ;  /* 0x0000001fff057819 */ /* 0x000fc60000011400 */
[----:B------:R-:W3:Y:S01]  /*6b60*/  LDS.128 R72, [R12+0xd000] ;  /* 0x00d000000c487984 */ /* 0x000ee20000000c00 */
[----:B------:R-:W-:-:S03]  /*6b70*/  IMAD R9, R37, c[0x0][0x3c4], R9 ;  /* 0x0000f10025097a24 */ /* 0x000fc600078e0209 */
[----:B------:R-:W4:Y:S01]  /*6b80*/  LDS.128 R60, [R12+0x11000] ;  /* 0x011000000c3c7984 */ /* 0x000f220000000c00 */
[----:B------:R-:W-:Y:S02]  /*6b90*/  IMAD.MOV.U32 R2, RZ, RZ, R4 ;  /* 0x000000ffff027224 */ /* 0x000fe400078e0004 */
[----:B------:R-:W-:Y:S01]  /*6ba0*/  IMAD R4, R5, c[0x0][0x3a0], RZ ;  /* 0x0000e80005047a24 */ /* 0x000fe200078e02ff */
[----:B------:R-:W1:Y:S01]  /*6bb0*/  LDS.128 R56, [R12+0xe000] ;  /* 0x00e000000c387984 */ /* 0x000e620000000c00 */
[----:B------:R-:W-:-:S03]  /*6bc0*/  IADD3 R7, R7, R9, RZ ;  /* 0x0000000907077210 */ /* 0x000fc60007ffe0ff */
[----:B------:R-:W1:Y:S01]  /*6bd0*/  LDS.128 R52, [R12+0x12000] ;  /* 0x012000000c347984 */ /* 0x000e620000000c00 */
[----:B------:R-:W-:Y:S02]  /*6be0*/  IMAD R5, R5, c[0x0][0x3a8], RZ ;  /* 0x0000ea0005057a24 */ /* 0x000fe400078e02ff */
[C---:B------:R-:W-:Y:S01]  /*6bf0*/  IMAD R4, R0.reuse, c[0x0][0x3a4], R4 ;  /* 0x0000e90000047a24 */ /* 0x040fe200078e0204 */
[----:B------:R-:W1:Y:S01]  /*6c00*/  LDS.128 R48, [R12+0xf000] ;  /* 0x00f000000c307984 */ /* 0x000e620000000c00 */
[C---:B------:R-:W-:Y:S01]  /*6c10*/  IMAD.WIDE.U32 R2, R0.reuse, c[0x0][0x3a0], R2 ;  /* 0x0000e80000027a25 */ /* 0x040fe200078e0002 */
[----:B------:R-:W-:Y:S02]  /*6c20*/  USHF.L.U64.HI UR7, UR6, UR16, UR7 ;  /* 0x0000001006077299 */ /* 0x000fe40008010207 */
[----:B------:R-:W1:Y:S01]  /*6c30*/  LDS.128 R44, [R12+0x13000] ;  /* 0x013000000c2c7984 */ /* 0x000e620000000c00 */
[C---:B------:R-:W-:Y:S01]  /*6c40*/  IMAD R8, R0.reuse, c[0x0][0x3ac], R5 ;  /* 0x0000eb0000087a24 */ /* 0x040fe200078e0205 */
[----:B------:R-:W-:Y:S01]  /*6c50*/  USHF.L.U32 UR6, UR6, 0x6, URZ ;  /* 0x0000000606067899 */ /* 0x000fe2000800063f */
[----:B------:R-:W-:Y:S01]  /*6c60*/  IMAD.IADD R3, R3, 0x1, R4 ;  /* 0x0000000103037824 */ /* 0x000fe200078e0204 */
[----:B------:R-:W1:Y:S01]  /*6c70*/  LDS.128 R40, [R12+0x14000] ;  /* 0x014000000c287984 */ /* 0x000e620000000c00 */
[----:B------:R-:W-:Y:S01]  /*6c80*/  IMAD.WIDE.U32 R6, R0, c[0x0][0x3a8], R6 ;  /* 0x0000ea0000067a25 */ /* 0x000fe200078e0006 */
[----:B------:R-:W-:-:S02]  /*6c90*/  LEA R4, P0, R2, c[0x0][0x340], 0x1 ;  /* 0x0000d00002047a11 */ /* 0x000fc400078008ff */
[----:B------:R-:W1:Y:S04]  /*6ca0*/  LDS.128 R24, [R12+0x18000] ;  /* 0x018000000c187984 */ /* 0x000e680000000c00 */
[----:B------:R-:W2:Y:S04]  /*6cb0*/  LDS.128 R36, [R12+0x15000] ;  /* 0x015000000c247984 */ /* 0x000ea80000000c00 */
[----:B------:R-:W3:Y:S04]  /*6cc0*/  LDS.128 R20, [R12+0x19000] ;  /* 0x019000000c147984 */ /* 0x000ee80000000c00 */
[----:B------:R-:W4:Y:S04]  /*6cd0*/  LDS.128 R32, [R12+0x16000] ;  /* 0x016000000c207984 */ /* 0x000f280000000c00 */
[----:B------:R-:W4:Y:S04]  /*6ce0*/  LDS.128 R16, [R12+0x1a000] ;  /* 0x01a000000c107984 */ /* 0x000f280000000c00 */
[----:B------:R-:W4:Y:S01]  /*6cf0*/  LDS.128 R28, [R12+0x17000] ;  /* 0x017000000c1c7984 */ /* 0x000f220000000c00 */
[----:B------:R-:W-:-:S03]  /*6d00*/  LEA.HI.X R5, R2, c[0x0][0x344], R3, 0x1, P0 ;  /* 0x0000d10002057a11 */ /* 0x000fc600000f0c03 */
[----:B------:R-:W4:Y:S01]  /*6d10*/  LDS.128 R12, [R12+0x1b000] ;  /* 0x01b000000c0c7984 */ /* 0x000f220000000c00 */
[----:B------:R-:W-:Y:S02]  /*6d20*/  IADD3 R0, R7, R8, RZ ;  /* 0x0000000807007210 */ /* 0x000fe40007ffe0ff */
[----:B------:R-:W-:Y:S02]  /*6d30*/  LEA R8, P0, R6, c[0x0][0x348], 0x1 ;  /* 0x0000d20006087a11 */ /* 0x000fe400078008ff */
[----:B------:R-:W-:Y:S02]  /*6d40*/  IADD3 R2, P1, R4, UR6, RZ ;  /* 0x0000000604027c10 */ /* 0x000fe4000ff3e0ff */
[----:B------:R-:W-:Y:S02]  /*6d50*/  LEA.HI.X R9, R6, c[0x0][0x34c], R0, 0x1, P0 ;  /* 0x0000d30006097a11 */ /* 0x000fe400000f0c00 */
[----:B------:R-:W-:Y:S02]  /*6d60*/  IADD3.X R3, R5, UR7, RZ, P1, !PT ;  /* 0x0000000705037c10 */ /* 0x000fe40008ffe4ff */
[----:B------:R-:W-:-:S04]  /*6d70*/  IADD3 R6, P0, R2, UR6, RZ ;  /* 0x0000000602067c10 */ /* 0x000fc8000ff1e0ff */
[----:B------:R-:W-:Y:S02]  /*6d80*/  IADD3.X R7, R3, UR7, RZ, P0, !PT ;  /* 0x0000000703077c10 */ /* 0x000fe400087fe4ff */
[----:B------:R-:W-:Y:S01]  /*6d90*/  IADD3 R10, P0, R6, UR6, RZ ;  /* 0x00000006060a7c10 */ /* 0x000fe2000ff1e0ff */
[----:B------:R-:W-:Y:S01]  /*6da0*/  USHF.L.U32 UR6, UR4, 0x6, URZ ;  /* 0x0000000604067899 */ /* 0x000fe2000800063f */
[----:B-1----:R-:W-:Y:S01]  /*6db0*/  STG.E.128 [R4.64], R64 ;  /* 0x0000004004007986 */ /* 0x002fe2000c101d22 */
[----:B------:R-:W-:Y:S01]  /*6dc0*/  USHF.L.U64.HI UR4, UR4, UR16, UR5 ;  /* 0x0000001004047299 */ /* 0x000fe20008010205 */
[----:B------:R-:W-:Y:S02]  /*6dd0*/  IADD3.X R11, R7, UR7, RZ, P0, !PT ;  /* 0x00000007070b7c10 */ /* 0x000fe400087fe4ff */
[----:B--2---:R1:W-:Y:S04]  /*6de0*/  STG.E.128 [R4.64+0x80], R68 ;  /* 0x0000804404007986 */ /* 0x0043e8000c101d22 */
[----:B---3--:R-:W-:Y:S04]  /*6df0*/  STG.E.128 [R2.64], R72 ;  /* 0x0000004802007986 */ /* 0x008fe8000c101d22 */
[----:B----4-:R2:W-:Y:S04]  /*6e00*/  STG.E.128 [R2.64+0x80], R60 ;  /* 0x0000803c02007986 */ /* 0x0105e8000c101d22 */
[----:B------:R-:W-:Y:S04]  /*6e10*/  STG.E.128 [R6.64], R56 ;  /* 0x0000003806007986 */ /* 0x000fe8000c101d22 */
[----:B------:R3:W-:Y:S01]  /*6e20*/  STG.E.128 [R6.64+0x80], R52 ;  /* 0x0000803406007986 */ /* 0x0007e2000c101d22 */
[----:B-1----:R-:W-:-:S04]  /*6e30*/  IADD3 R4, P0, R8, UR6, RZ ;  /* 0x0000000608047c10 */ /* 0x002fc8000ff1e0ff */
[----:B------:R-:W-:Y:S02]  /*6e40*/  IADD3.X R5, R9, UR4, RZ, P0, !PT ;  /* 0x0000000409057c10 */ /* 0x000fe400087fe4ff */
[----:B--2---:R-:W-:-:S04]  /*6e50*/  IADD3 R2, P0, R4, UR6, RZ ;  /* 0x0000000604027c10 */ /* 0x004fc8000ff1e0ff */
[----:B------:R-:W-:Y:S02]  /*6e60*/  IADD3.X R3, R5, UR4, RZ, P0, !PT ;  /* 0x0000000405037c10 */ /* 0x000fe400087fe4ff */
[----:B---3--:R-:W-:Y:S01]  /*6e70*/  IADD3 R6, P0, R2, UR6, RZ ;  /* 0x0000000602067c10 */ /* 0x008fe2000ff1e0ff */
[----:B------:R1:W-:Y:S03]  /*6e80*/  STG.E.128 [R10.64], R48 ;  /* 0x000000300a007986 */ /* 0x0003e6000c101d22 */
[----:B------:R-:W-:Y:S01]  /*6e90*/  IADD3.X R7, R3, UR4, RZ, P0, !PT ;  /* 0x0000000403077c10 */ /* 0x000fe200087fe4ff */
[----:B------:R1:W-:Y:S04]  /*6ea0*/  STG.E.128 [R10.64+0x80], R44 ;  /* 0x0000802c0a007986 */ /* 0x0003e8000c101d22 */
[----:B------:R1:W-:Y:S04]  /*6eb0*/  STG.E.128 [R8.64], R40 ;  /* 0x0000002808007986 */ /* 0x0003e8000c101d22 */
[----:B------:R1:W-:Y:S04]  /*6ec0*/  STG.E.128 [R8.64+0x80], R24 ;  /* 0x0000801808007986 */ /* 0x0003e8000c101d22 */
[----:B------:R1:W-:Y:S04]  /*6ed0*/  STG.E.128 [R4.64], R36 ;  /* 0x0000002404007986 */ /* 0x0003e8000c101d22 */
[----:B------:R1:W-:Y:S04]  /*6ee0*/  STG.E.128 [R4.64+0x80], R20 ;  /* 0x0000801404007986 */ /* 0x0003e8000c101d22 */
[----:B------:R1:W-:Y:S04]  /*6ef0*/  STG.E.128 [R2.64], R32 ;  /* 0x0000002002007986 */ /* 0x0003e8000c101d22 */
[----:B------:R1:W-:Y:S04]  /*6f00*/  STG.E.128 [R2.64+0x80], R16 ;  /* 0x0000801002007986 */ /* 0x0003e8000c101d22 */
[----:B------:R1:W-:Y:S04]  /*6f10*/  STG.E.128 [R6.64], R28 ;  /* 0x0000001c06007986 */ /* 0x0003e8000c101d22 */
[----:B------:R1:W-:Y:S02]  /*6f20*/  STG.E.128 [R6.64+0x80], R12 ;  /* 0x0000800c06007986 */ /* 0x0003e4000c101d22 */
.L_x_460:
        /* <DEDUP_REMOVED lines=11> */
.L_x_467:
[----:B------:R-:W-:Y:S05]  /*6fe0*/  EXIT ;  /* 0x000000000000794d */ /* 0x000fea0003800000 */
.L_x_469:
        /* <DEDUP_REMOVED lines=9> */
.L_x_2056:


//--------------------- .text._ZN5flash44flash_bwd_dq_dk_dv_loop_seqk_parallel_kernelI23Flash_bwd_kernel_traitsILi128ELi64ELi128ELi8ELi2ELi4ELi2ELb0ELb0EN7cutlass6half_tE19Flash_kernel_traitsILi128ELi64ELi128ELi8ES3_EELb0ELb0ELb0ELb1ELb0ELb0ELb0EEEvNS_16Flash_bwd_paramsE --------------------------
	.section	.text._ZN5flash44flash_bwd_dq_dk_dv_loop_seqk_parallel_kernelI23Flash_bwd_kernel_traitsILi128ELi64ELi128ELi8ELi2ELi4ELi2ELb0ELb0EN7cutlass6half_tE19Flash_kernel_traitsILi128ELi64ELi128ELi8ES3_EELb0ELb0ELb0ELb1ELb0ELb0ELb0EEEvNS_16Flash_bwd_paramsE,"ax",@progbits
	.sectioninfo	@"SHI_REGISTERS=255"
	.align	128
        .global         _ZN5flash44flash_bwd_dq_dk_dv_loop_seqk_parallel_kernelI23Flash_bwd_kernel_traitsILi128ELi64ELi128ELi8ELi2ELi4ELi2ELb0ELb0EN7cutlass6half_tE19Flash_kernel_traitsILi128ELi64ELi128ELi8ES3_EELb0ELb0ELb0ELb1ELb0ELb0ELb0EEEvNS_16Flash_bwd_paramsE
        .type           _ZN5flash44flash_bwd_dq_dk_dv_loop_seqk_parallel_kernelI23Flash_bwd_kernel_traitsILi128ELi64ELi128ELi8ELi2ELi4ELi2ELb0ELb0EN7cutlass6half_tE19Flash_kernel_traitsILi128ELi64ELi128ELi8ES3_EELb0ELb0ELb0ELb1ELb0ELb0ELb0EEEvNS_16Flash_bwd_paramsE,@function
        .size           _ZN5flash44flash_bwd_dq_dk_dv_loop_seqk_parallel_kernelI23Flash_bwd_kernel_traitsILi128ELi64ELi128ELi8ELi2ELi4ELi2ELb0ELb0EN7cutlass6half_tE19Flash_kernel_traitsILi128ELi64ELi128ELi8ES3_EELb0ELb0ELb0ELb1ELb0ELb0ELb0EEEvNS_16Flash_bwd_paramsE,(.L_x_2057 - _ZN5flash44flash_bwd_dq_dk_dv_loop_seqk_parallel_kernelI23Flash_bwd_kernel_traitsILi128ELi64ELi128ELi8ELi2ELi4ELi2ELb0ELb0EN7cutlass6half_tE19Flash_kernel_traitsILi128ELi64ELi128ELi8ES3_EELb0ELb0ELb0ELb1ELb0ELb0ELb0EEEvNS_16Flash_bwd_paramsE)
        .other          _ZN5flash44flash_bwd_dq_dk_dv_loop_seqk_parallel_kernelI23Flash_bwd_kernel_traitsILi128ELi64ELi128ELi8ELi2ELi4ELi2ELb0ELb0EN7cutlass6half_tE19Flash_kernel_traitsILi128ELi64ELi128ELi8ES3_EELb0ELb0ELb0ELb1ELb0ELb0ELb0EEEvNS_16Flash_bwd_paramsE,@"STO_CUDA_ENTRY STV_DEFAULT"
_ZN5flash44flash_bwd_dq_dk_dv_loop_seqk_parallel_kernelI23Flash_bwd_kernel_traitsILi128ELi64ELi128ELi8ELi2ELi4ELi2ELb0ELb0EN7cutlass6half_tE19Flash_kernel_traitsILi128ELi64ELi128ELi8ES3_EELb0ELb0ELb0ELb1ELb0ELb0ELb0EEEvNS_16Flash_bwd_paramsE:
.text._ZN5flash44flash_bwd_dq_dk_dv_loop_seqk_parallel_kernelI23Flash_bwd_kernel_traitsILi128ELi64ELi128ELi8ELi2ELi4ELi2ELb0ELb0EN7cutlass6half_tE19Flash_kernel_traitsILi128ELi64ELi128ELi8ES3_EELb0ELb0ELb0ELb1ELb0ELb0ELb0EEEvNS_16Flash_bwd_paramsE:
        /* <DEDUP_REMOVED lines=104> */
[----:B------:R-:W-:Y:S01]  /*0680*/  STL [R1+0x48], R17 ;  /* 0x0000481101007387 */ /* 0x000fe20000100800 */
[----:B------:R-:W-:Y:S01]  /*0690*/  LOP3.LUT R3, R0, 0x30, R3, 0xf8, !PT ;  /* 0x0000003000037812 */ /* 0x000fe200078ef803 */
[----:B------:R-:W-:Y:S01]  /*06a0*/  UIMAD UR50, UR4, UR50, URZ ;  /* 0x00000032043272a4 */ /* 0x000fe2000f8e023f */
[----:B------:R-:W-:Y:S01]  /*06b0*/  SHF.R.U32.HI R205, RZ, 0x3, R0 ;  /* 0x00000003ffcd7819 */ /* 0x000fe20000011600 */
[----:B------:R-:W-:Y:S01]  /*06c0*/  IMAD R0, R2, 0x800, R5 ;  /* 0x0000080002007824 */ /* 0x000fe200078e0205 */
[----:B------:R-:W-:Y:S01]  /*06d0*/  ISETP.NE.U32.AND P0, PT, R4, 0x1, PT ;  /* 0x000000010400780c */ /* 0x000fe20003f05070 */
[----:B------:R-:W-:Y:S01]  /*06e0*/  IMAD.SHL.U32 R6, R2, 0x8, RZ ;  /* 0x0000000802067824 */ /* 0x000fe200078e00ff */
[----:B------:R-:W-:Y:S01]  /*06f0*/  LOP3.LUT R211, R211, R205, RZ, 0x3c, !PT ;  /* 0x000000cdd3d37212 */ /* 0x000fe200078e3cff */
[----:B------:R-:W-:Y:S01]  /*0700*/  @!UP2 UIMAD UR49, UR5, UR49, URZ ;  /* 0x000000310531a2a4 */ /* 0x000fe2000f8e023f */
[----:B------:R-:W-:Y:S01]  /*0710*/  LOP3.LUT R4, R3, 0x8, R14, 0xf8, !PT ;  /* 0x0000000803047812 */ /* 0x000fe200078ef80e */
[----:B------:R-:W-:Y:S01]  /*0720*/  IMAD.SHL.U32 R3, R9, 0x20, RZ ;  /* 0x0000002009037824 */ /* 0x000fe200078e00ff */
[----:B------:R-:W-:Y:S01]  /*0730*/  R2P PR, R7, 0x6 ;  /* 0x0000000607007804 */ /* 0x000fe20000000000 */
[----:B------:R-:W-:Y:S01]  /*0740*/  IMAD.IADD R211, R0, 0x1, R211 ;  /* 0x0000000100d37824 */ /* 0x000fe200078e02d3 */
[----:B------:R-:W-:Y:S01]  /*0750*/  LOP3.LUT R205, R5, R4, R205, 0xf6, !PT ;  /* 0x0000000405cd7212 */ /* 0x000fe200078ef6cd */
[----:B------:R-:W-:Y:S01]  /*0760*/  IMAD.SHL.U32 R4, R7, 0x40, RZ ;  /* 0x0000004007047824 */ /* 0x000fe200078e00ff */
[----:B------:R-:W-:Y:S01]  /*0770*/  LOP3.LUT R0, R3, 0x20, RZ, 0xc0, !PT ;  /* 0x0000002003007812 */ /* 0x000fe200078ec0ff */
[----:B------:R-:W-:Y:S01]  /*0780*/  IMAD R5, R2, 0x200, R11 ;  /* 0x0000020002057824 */ /* 0x000fe200078e020b */
        /* <DEDUP_REMOVED lines=14> */
[----:B------:R-:W-:Y:S01]  /*0870*/  USHF.R.S32.HI UR48, URZ, 0x1f, UR41 ;  /* 0x0000001f3f307899 */ /* 0x000fe20008011429 */
[C---:B------:R-:W-:Y:S01]  /*0880*/  IMAD R6, R0.reuse, 0x1000, R3 ;  /* 0x0000100000067824 */ /* 0x040fe200078e0203 */
[----:B------:R-:W-:Y:S01]  /*0890*/  UMOV UR40, 0xffffc000 ;  /* 0xffffc00000287882 */ /* 0x000fe20000000000 */
        /* <DEDUP_REMOVED lines=63> */
.L_x_540:
        /* <DEDUP_REMOVED lines=53> */
.L_x_470:
        /* <DEDUP_REMOVED lines=58> */
.L_x_472:
        /* <DEDUP_REMOVED lines=18> */
.L_x_473:
        /* <DEDUP_REMOVED lines=8> */
[----:B------:R-:W-:-:S02]  /*1520*/  USHF.R.S32.HI UR17, URZ, 0x1f, UR23 ;  /* 0x0000001f3f117899 */ /* 0x000fc40008011417 */
        /* <DEDUP_REMOVED lines=26> */
[----:B------:R-:W-:Y:S01]  /*16d0*/  USHF.L.U32 UR12, UR32, 0x7, URZ ;  /* 0x00000007200c7899 */ /* 0x000fe2000800063f */
[----:B------:R-:W-:Y:S01]  /*16e0*/  IMAD R0, R0, R5, RZ ;  /* 0x0000000500007224 */ /* 0x000fe200078e02ff */
[----:B------:R-:W-:Y:S02]  /*16f0*/  USEL UR18, UR8, URZ, UP3 ;  /* 0x0000003f08127287 */ /* 0x000fe40009800000 */
[----:B------:R-:W-:Y:S01]  /*1700*/  USEL UR8, UR12, URZ, UP6 ;  /* 0x0000003f0c087287 */ /* 0x000fe2000b000000 */
[----:B------:R-:W-:Y:S02]  /*1710*/  IMAD.HI.U32 R0, R3, R0, R2 ;  /* 0x0000000003007227 */ /* 0x000fe400078e0002 */
[----:B------:R-:W-:Y:S02]  /*1720*/  ULDC UR12, c[0x0][0x234] ;  /* 0x00008d00000c7ab9 */ /* 0x000fe40000000800 */
[----:B------:R-:W-:Y:S01]  /*1730*/  IMAD.MOV.U32 R2, RZ, RZ, R4 ;  /* 0x000000ffff027224 */ /* 0x000fe200078e0004 */
[----:B------:R-:W-:-:S03]  /*1740*/  UIADD3 UR8, UP0, UR15, UR8, URZ ;  /* 0x000000080f087290 */ /* 0x000fc6000ff1e03f */
[----:B------:R-:W-:Y:S01]  /*1750*/  IMAD.HI.U32 R0, R0, R2, RZ ;  /* 0x0000000200007227 */ /* 0x000fe200078e00ff */
[----:B------:R-:W-:Y:S02]  /*1760*/  UIADD3.X UR9, UR31, UR4, URZ, UP0, !UPT ;  /* 0x000000041f097290 */ /* 0x000fe400087fe43f */
[----:B------:R-:W-:Y:S01]  /*1770*/  UIMAD UR4, UR37, UR8, URZ ;  /* 0x00000008250472a4 */ /* 0x000fe2000f8e023f */
[----:B------:R-:W-:-:S03]  /*1780*/  IMAD.MOV R3, RZ, RZ, -R0 ;  /* 0x000000ffff037224 */ /* 0x000fc600078e0a00 */
[----:B------:R-:W-:Y:S01]  /*1790*/  UIMAD UR10, UR36, UR9, UR4 ;  /* 0x00000009240a72a4 */ /* 0x000fe2000f8e0204 */
[C---:B------:R-:W-:Y:S01]  /*17a0*/  IMAD R2, R5.reuse, R3, R2 ;  /* 0x0000000305027224 */ /* 0x040fe200078e0202 */
[----:B------:R-:W-:Y:S02]  /*17b0*/  @UP2 USEL UR4, UR54, UR16, !UP1 ;  /* 0x0000001036042287 */ /* 0x000fe4000c800000 */
[----:B------:R-:W-:Y:S02]  /*17c0*/  UIMAD.WIDE.U32 UR8, UR36, UR8, URZ ;  /* 0x00000008240872a5 */ /* 0x000fe4000f8e003f */
[----:B------:R-:W-:Y:S01]  /*17d0*/  ISETP.GT.U32.AND P0, PT, R5, R2, PT ;  /* 0x000000020500720c */ /* 0x000fe20003f04070 */
[----:B------:R-:W-:Y:S02]  /*17e0*/  @UP2 UIMAD UR13, UR35, UR12, UR4 ;  /* 0x0000000c230d22a4 */ /* 0x000fe4000f8e0204 */
[----:B------:R-:W-:Y:S02]  /*17f0*/  USEL UR12, UR11, URZ, UP3 ;  /* 0x0000003f0b0c7287 */ /* 0x000fe40009800000 */
[----:B------:R-:W-:-:S03]  /*1800*/  UIADD3 UR10, UR9, UR10, URZ ;  /* 0x0000000a090a7290 */ /* 0x000fc6000fffe03f */
[----:B------:R-:W-:-:S05]  /*1810*/  @!UP2 UMOV UR13, UR49 ;  /* 0x00000031000dac82 */ /* 0x000fca0008000000 */
        /* <DEDUP_REMOVED lines=16> */
.L_x_474:
[----:B------:R-:W-:Y:S02]  /*1920*/  UMOV UR11, UR50 ;  /* 0x00000032000b7c82 */ /* 0x000fe40008000000 */
.L_x_475:
[----:B------:R-:W1:Y:S01]  /*1930*/  S2R R9, SR_TID.X ;  /* 0x0000000000097919 */ /* 0x000e620000002100 */
[----:B------:R-:W-:Y:S01]  /*1940*/  UIADD3 UR8, UP5, UP4, UR8, UR41, UR47 ;  /* 0x0000002908087290 */ /* 0x000fe2000fcbe02f */
[----:B------:R-:W-:Y:S01]  /*1950*/  SHF.R.S32.HI R235, RZ, 0x1f, R234 ;  /* 0x0000001fffeb7819 */ /* 0x000fe200000114ea */
[----:B------:R-:W-:Y:S01]  /*1960*/  BSSY B1, `(.L_x_471) ;  /* 0x0000990000017945 */ /* 0x000fe20003800000 */
[----:B------:R-:W-:Y:S01]  /*1970*/  IADD3 R4, P0, R234, UR29, RZ ;  /* 0x0000001dea047c10 */ /* 0x000fe2000ff1e0ff */
[----:B------:R-:W-:Y:S02]  /*1980*/  UIADD3 UR19, UP1, UP0, UR18, UR8, UR19 ;  /* 0x0000000812137290 */ /* 0x000fe4000f83e013 */
[----:B------:R-:W-:Y:S01]  /*1990*/  UIADD3.X UR4, UR10, UR48, UR53, UP5, UP4 ;  /* 0x000000300a047290 */ /* 0x000fe2000afe8435 */
[----:B------:R-:W-:Y:S01]  /*19a0*/  IADD3.X R5, R235, UR30, RZ, P0, !PT ;  /* 0x0000001eeb057c10 */ /* 0x000fe200087fe4ff */
[----:B------:R-:W-:-:S02]  /*19b0*/  ULDC.64 UR8, c[0x0][0x1a8] ;  /* 0x00006a0000087ab9 */ /* 0x000fc40000000a00 */
[----:B------:R-:W-:Y:S02]  /*19c0*/  UIADD3.X UR18, UR12, UR4, UR14, UP1, UP0 ;  /* 0x000000040c127290 */ /* 0x000fe40008fe040e */
[----:B------:R-:W-:Y:S02]  /*19d0*/  UIMAD UR4, UR57, UR8, URZ ;  /* 0x00000008390472a4 */ /* 0x000fe4000f8e023f */
[----:B------:R-:W-:Y:S02]  /*19e0*/  UISETP.GE.AND UP0, UPT, UR28, 0x1, UPT ;  /* 0x000000011c00788c */ /* 0x000fe4000bf06270 */
[----:B------:R-:W-:Y:S02]  /*19f0*/  UIMAD UR16, UR35, UR9, UR4 ;  /* 0x00000009231072a4 */ /* 0x000fe4000f8e0204 */
[----:B------:R-:W-:Y:S02]  /*1a00*/  UIADD3 UR14, UR15, UR11, URZ ;  /* 0x0000000b0f0e7290 */ /* 0x000fe4000fffe03f */
[----:B------:R-:W-:Y:S01]  /*1a10*/  ULDC.64 UR8, c[0x0][0x378] ;  /* 0x0000de0000087ab9 */ /* 0x000fe20000000a00 */
[----:B------:R-:W-:Y:S01]  /*1a20*/  PLOP3.LUT P0, PT, PT, PT, UP0, 0x80, 0x0 ;  /* 0x000000000000781c */ /* 0x000fe20003f0f008 */
[----:B------:R-:W-:Y:S01]  /*1a30*/  UIMAD UR4, UR57, UR8, URZ ;  /* 0x00000008390472a4 */ /* 0x000fe2000f8e023f */
[----:B-1----:R-:W-:Y:S01]  /*1a40*/  SHF.R.S32.HI R8, RZ, 0x1f, R9 ;  /* 0x0000001fff087819 */ /* 0x002fe20000011409 */
[----:B------:R-:W-:-:S02]  /*1a50*/  UIADD3 UR12, UR15, UR13, URZ ;  /* 0x0000000d0f0c7290 */ /* 0x000fc4000fffe03f */
[----:B------:R-:W-:Y:S01]  /*1a60*/  UIMAD UR10, UR35, UR9, UR4 ;  /* 0x00000009230a72a4 */ /* 0x000fe2000f8e0204 */
[----:B------:R-:W-:Y:S01]  /*1a70*/  LEA.HI R2, R8, R9, RZ, 0x3 ;  /* 0x0000000908027211 */ /* 0x000fe200078f18ff */
[----:B------:R-:W-:Y:S02]  /*1a80*/  UMOV UR29, 0x4 ;  /* 0x00000004001d7882 */ /* 0x000fe40000000000 */
[----:B------:R-:W-:Y:S01]  /*1a90*/  ULDC.64 UR8, c[0x0][0x370] ;  /* 0x0000dc0000087ab9 */ /* 0x000fe20000000a00 */
[----:B------:R-:W-:Y:S01]  /*1aa0*/  SHF.R.S32.HI R2, RZ, 0x3, R2 ;  /* 0x00000003ff027819 */ /* 0x000fe20000011402 */
[----:B------:R-:W-:Y:S02]  /*1ab0*/  UIMAD UR4, UR31, UR8, URZ ;  /* 0x000000081f0472a4 */ /* 0x000fe4000f8e023f */
[----:B------:R-:W-:Y:S01]  /*1ac0*/  ULEA.HI.SX32 UR8, UR33, 0xffffffff, 0x1a ;  /* 0xffffffff21087891 */ /* 0x000fe2000f8fd23f */
[----:B------:R-:W-:Y:S01]  /*1ad0*/  SHF.R.S32.HI R17, RZ, 0x1f, R2 ;  /* 0x0000001fff117819 */ /* 0x000fe20000011402 */
[----:B------:R-:W-:Y:S01]  /*1ae0*/  UIMAD UR4, UR15, UR9, UR4 ;  /* 0x000000090f0472a4 */ /* 0x000fe2000f8e0204 */
[----:B------:R-:W-:-:S04]  /*1af0*/  IADD3 R0, P1, R2, UR15, RZ ;  /* 0x0000000f02007c10 */ /* 0x000fc8000ff3e0ff */
[----:B------:R-:W-:Y:S01]  /*1b00*/  IADD3.X R3, R17, UR31, RZ, P1, !PT ;  /* 0x0000001f11037c10 */ /* 0x000fe20008ffe4ff */
[----:B------:R-:W-:Y:S01]  /*1b10*/  IMAD.WIDE.U32 R6, R0, c[0x0][0x190], R234 ;  /* 0x0000640000067a25 */ /* 0x000fe200078e00ea */
[----:B------:R-:W-:-:S03]  /*1b20*/  ULDC.64 UR30, c[0x0][0x3c8] ;  /* 0x0000f200001e7ab9 */ /* 0x000fc60000000a00 */
[----:B------:R-:W-:Y:S01]  /*1b30*/  IMAD R3, R3, c[0x0][0x190], RZ ;  /* 0x0000640003037a24 */ /* 0x000fe200078e02ff */
[----:B------:R-:W-:-:S03]  /*1b40*/  IADD3 R6, P1, R6, UR38, RZ ;  /* 0x0000002606067c10 */ /* 0x000fc6000ff3e0ff */
[----:B------:R-:W-:Y:S02]  /*1b50*/  IMAD R0, R0, c[0x0][0x194], R3 ;  /* 0x0000650000007a24 */ /* 0x000fe400078e0203 */
[----:B------:R-:W-:-:S03]  /*1b60*/  IMAD.U32 R3, RZ, RZ, UR35 ;  /* 0x00000023ff037e24 */ /* 0x000fc6000f8e00ff */
[----:B------:R-:W-:Y:S01]  /*1b70*/  IADD3.X R7, R7, UR34, R0, P1, !PT ;  /* 0x0000002207077c10 */ /* 0x000fe20008ffe400 */
[----:B------:R-:W-:Y:S01]  /*1b80*/  IMAD.U32 R0, RZ, RZ, UR15 ;  /* 0x0000000fff007e24 */ /* 0x000fe2000f8e00ff */
[----:B------:R-:W-:-:S03]  /*1b90*/  UIMAD.WIDE UR14, UR14, UR29, UR30 ;  /* 0x0000001d0e0e72a5 */ /* 0x000fc6000f8e021e */
[----:B------:R-:W-:Y:S01]  /*1ba0*/  IMAD.WIDE.U32 R4, R0, c[0x0][0x370], R4 ;  /* 0x0000dc0000047a25 */ /* 0x000fe200078e0004 */
[----:B------:R-:W-:-:S04]  /*1bb0*/  LEA.HI R0, R8, R9, RZ, 0x5 ;  /* 0x0000000908007211 */ /* 0x000fc800078f28ff */
[----:B------:R-:W-:Y:S02]  /*1bc0*/  IADD3 R5, R5, UR4, RZ ;  /* 0x0000000405057c10 */ /* 0x000fe4000fffe0ff */
[----:B------:R-:W-:Y:S02]  /*1bd0*/  LOP3.LUT R8, R0, 0xffffffe0, RZ, 0xc0, !PT ;  /* 0xffffffe000087812 */ /* 0x000fe400078ec0ff */
[----:B------:R-:W-:Y:S01]  /*1be0*/  SHF.R.S32.HI R0, RZ, 0x5, R0 ;  /* 0x00000005ff007819 */ /* 0x000fe20000011400 */
[----:B------:R-:W-:-:S04]  /*1bf0*/  IMAD.WIDE.U32 R4, R3, c[0x0][0x378], R4 ;  /* 0x0000de0003047a25 */ /* 0x000fc800078e0004 */
[----:B------:R-:W-:Y:S01]  /*1c00*/  IMAD.IADD R3, R9, 0x1, -R8 ;  /* 0x0000000109037824 */ /* 0x000fe200078e0a08 */
[----:B------:R-:W-:Y:S01]  /*1c10*/  IADD3 R5, R5, UR10, RZ ;  /* 0x0000000a05057c10 */ /* 0x000fe2000fffe0ff */
[----:B------:R-:W-:Y:S02]  /*1c20*/  ULDC.64 UR10, c[0x0][0x200] ;  /* 0x00008000000a7ab9 */ /* 0x000fe40000000a00 */
[----:B------:R-:W-:Y:S01]  /*1c30*/  IMAD R9, R0, UR46, R3 ;  /* 0x0000002e00097c24 */ /* 0x000fe2000f8e0203 */
[----:B------:R-:W-:Y:S01]  /*1c40*/  UIMAD.WIDE UR12, UR12, UR29, UR10 ;  /* 0x0000001d0c0c72a5 */ /* 0x000fe2000f8e020a */
[----:B------:R-:W-:Y:S02]  /*1c50*/  IMAD.U32 R3, RZ, RZ, UR35 ;  /* 0x00000023ff037e24 */ /* 0x000fe4000f8e00ff */
[----:B------:R-:W-:Y:S02]  /*1c60*/  IMAD R0, R17, c[0x0][0x370], RZ ;  /* 0x0000dc0011007a24 */ /* 0x000fe400078e02ff */
[----:B------:R-:W-:-:S04]  /*1c70*/  IMAD.WIDE.U32 R6, R3, c[0x0][0x1a8], R6 ;  /* 0x00006a0003067a25 */ /* 0x000fc800078e0006 */
[C---:B------:R-:W-:Y:S01]  /*1c80*/  IMAD R3, R2.reuse, c[0x0][0x374], R0 ;  /* 0x0000dd0002037a24 */ /* 0x040fe200078e0200 */
[----:B------:R-:W-:Y:S01]  /*1c90*/  IADD3 R0, P2, R9, UR19, RZ ;  /* 0x0000001309007c10 */ /* 0x000fe2000ff5e0ff */
[----:B------:R-:W-:Y:S01]  /*1ca0*/  IMAD.WIDE.U32 R4, R2, c[0x0][0x370], R4 ;  /* 0x0000dc0002047a25 */ /* 0x000fe200078e0004 */
[----:B------:R-:W-:Y:S02]  /*1cb0*/  IADD3 R14, R7, UR16, RZ ;  /* 0x00000010070e7c10 */ /* 0x000fe4000fffe0ff */
[----:B------:R-:W-:Y:S01]  /*1cc0*/  LEA R10, P4, R6, c[0x0][0x160], 0x1 ;  /* 0x00005800060a7a11 */ /* 0x000fe200078808ff */
[----:B------:R-:W-:Y:S01]  /*1cd0*/  IMAD.IADD R3, R5, 0x1, R3 ;  /* 0x0000000105037824 */ /* 0x000fe200078e0203 */
[----:B------:R-:W-:Y:S02]  /*1ce0*/  LEA R8, P3, R4, c[0x0][0x330], 0x1 ;  /* 0x0000cc0004087a11 */ /* 0x000fe400078608ff */
[----:B------:R-:W-:Y:S02]  /*1cf0*/  LEA R13, P1, R0, c[0x0][0x350], 0x2 ;  /* 0x0000d400000d7a11 */ /* 0x000fe400078210ff */
[----:B------:R-:W-:-:S02]  /*1d00*/  LEA.HI.X.SX32 R12, R9, UR18, 0x1, P2 ;  /* 0x00000012090c7c11 */ /* 0x000fc400090f0eff */
[----:B------:R-:W-:Y:S02]  /*1d10*/  LEA.HI.X R9, R4, c[0x0][0x334], R3, 0x1, P3 ;  /* 0x0000cd0004097a11 */ /* 0x000fe400018f0c03 */
[----:B------:R-:W-:Y:S02]  /*1d20*/  LEA.HI.X R11, R6, c[0x0][0x164], R14, 0x1, P4 ;  /* 0x00005900060b7a11 */ /* 0x000fe400020f0c0e */
[----:B------:R-:W-:Y:S01]  /*1d30*/  LEA.HI.X R12, R0, c[0x0][0x354], R12, 0x2, P1 ;  /* 0x0000d500000c7a11 */ /* 0x000fe200008f140c */
[----:B------:R-:W-:Y:S05]  /*1d40*/  @!P0 BRA `(.L_x_476) ;  /* 0x0000880000008947 */ /* 0x000fea0003800000 */
[----:B------:R-:W2:Y:S01]  /*1d50*/  LDL R18, [R1+0x10] ;  /* 0x0000100001127983 */ /* 0x000ea20000100800 */
[----:B------:R-:W-:Y:S01]  /*1d60*/  PLOP3.LUT P0, PT, PT, PT, UP3, 0x80, 0x0 ;  /* 0x000000000000781c */ /* 0x000fe20003f0f038 */
[----:B------:R-:W-:Y:S01]  /*1d70*/  UIMAD UR4, UR8, -0x40, UR28 ;  /* 0xffffffc0080478a4 */ /* 0x000fe2000f8e021c */
[----:B------:R-:W-:Y:S01]  /*1d80*/  BSSY B0, `(.L_x_477) ;  /* 0x0000022000007945 */ /* 0x000fe20003800000 */
[----:B------:R-:W-:Y:S01]  /*1d90*/  ULEA.HI UR9, UR8, UR8, URZ, 0x1 ;  /* 0x0000000808097291 */ /* 0x000fe2000f8f083f */
[----:B------:R-:W-:Y:S01]  /*1da0*/  MOV R232, R10 ;  /* 0x0000000a00e87202 */ /* 0x000fe20000000f00 */
[----:B------:R-:W-:Y:S01]  /*1db0*/  UMOV UR11, UR12 ;  /* 0x0000000c000b7c82 */ /* 0x000fe20008000000 */
[----:B------:R-:W-:Y:S01]  /*1dc0*/  IMAD.MOV.U32 R233, RZ, RZ, R11 ;  /* 0x000000ffffe97224 */ /* 0x000fe200078e000b */
[----:B------:R-:W-:Y:S01]  /*1dd0*/  ISETP.GE.AND P2, PT, R2, UR4, PT ;  /* 0x0000000402007c0c */ /* 0x000fe2000bf46270 */
[----:B------:R-:W-:Y:S01]  /*1de0*/  ULOP3.LUT UR9, UR9, 0xfffffffe, URZ, 0xc0, !UPT ;  /* 0xfffffffe09097892 */ /* 0x000fe2000f8ec03f */
[----:B------:R-:W-:Y:S01]  /*1df0*/  MOV R230, R8 ;  /* 0x0000000800e67202 */ /* 0x000fe20000000f00 */
[----:B------:R-:W-:Y:S01]  /*1e00*/  UMOV UR10, UR13 ;  /* 0x0000000d000a7c82 */ /* 0x000fe20008000000 */
[----:B------:R-:W-:Y:S01]  /*1e10*/  IMAD.MOV.U32 R231, RZ, RZ, R9 ;  /* 0x000000ffffe77224 */ /* 0x000fe200078e0009 */
[----:B------:R-:W-:Y:S01]  /*1e20*/  UIADD3 UR9, UR8, -UR9, URZ ;  /* 0x8000000908097290 */ /* 0x000fe2000fffe03f */
[----:B------:R-:W-:Y:S01]  /*1e30*/  MOV R227, R13 ;  /* 0x0000000d00e37202 */ /* 0x000fe20000000f00 */
[----:B------:R-:W-:Y:S01]  /*1e40*/  UMOV UR13, UR14 ;  /* 0x0000000e000d7c82 */ /* 0x000fe20008000000 */
[----:B------:R-:W-:Y:S01]  /*1e50*/  IMAD.MOV.U32 R226, RZ, RZ, R12 ;  /* 0x000000ffffe27224 */ /* 0x000fe200078e000c */
[----:B------:R-:W-:-:S02]  /*1e60*/  UMOV UR12, UR15 ;  /* 0x0000000f000c7c82 */ /* 0x000fc40008000000 */
[----:B------:R-:W-:Y:S01]  /*1e70*/  UISETP.NE.AND UP0, UPT, UR9, 0x1, UPT ;  /* 0x000000010900788c */ /* 0x000fe2000bf05270 */
[----:B------:R-:W-:Y:S01]  /*1e80*/  @P0 BAR.SYNC.DEFER_BLOCKING 0x0 ;  /* 0x0000000000000b1d */ /* 0x000fe20000010000 */
        /* <DEDUP_REMOVED lines=17> */
.L_x_478:
[----:B------:R-:W-:Y:S05]  /*1fa0*/  BSYNC B0 ;  /* 0x0000000000007941 */ /* 0x000fea0003800000 */
.L_x_477:
        /* <DEDUP_REMOVED lines=29> */
.L_x_480:
[----:B------:R-:W-:Y:S05]  /*2180*/  BSYNC B0 ;  /* 0x0000000000007941 */ /* 0x000fea0003800000 */
.L_x_479:
        /* <DEDUP_REMOVED lines=15> */
.L_x_482:
        /* <DEDUP_REMOVED lines=19> */
.L_x_483:
[----:B------:R-:W-:Y:S05]  /*23b0*/  BSYNC B0 ;  /* 0x0000000000007941 */ /* 0x000fea0003800000 */
.L_x_481:
[----:B-1----:R-:W-:Y:S01]  /*23c0*/  MOV R8, 0x20 ;  /* 0x0000002000087802 */ /* 0x002fe20000000f00 */
        /* <DEDUP_REMOVED lines=13> */
.L_x_485:
        /* <DEDUP_REMOVED lines=27> */
.L_x_486:
[----:B------:R-:W-:Y:S05]  /*2650*/  BSYNC B0 ;  /* 0x0000000000007941 */ /* 0x000fea0003800000 */
.L_x_484:
[----:B--2---:R-:W2:Y:S01]  /*2660*/  LDL R14, [R1+0x3c] ;  /* 0x00003c00010e7983 */ /* 0x004ea20000100800 */
[----:B------:R-:W-:Y:S01]  /*2670*/  ULDC.64 UR14, c[0x0][0x198] ;  /* 0x00006600000e7ab9 */ /* 0x000fe20000000a00 */
[----:B------:R-:W-:Y:S02]  /*2680*/  IMAD.MOV.U32 R249, RZ, RZ, 0x7f800000 ;  /* 0x7f800000fff97424 */ /* 0x000fe400078e00ff */
[----:B------:R-:W-:Y:S02]  /*2690*/  IMAD.MOV.U32 R250, RZ, RZ, 0x7f800000 ;  /* 0x7f800000fffa7424 */ /* 0x000fe400078e00ff */
[----:B------:R-:W-:Y:S02]  /*26a0*/  IMAD.MOV.U32 R247, RZ, RZ, 0x7f800000 ;  /* 0x7f800000fff77424 */ /* 0x000fe400078e00ff */
[----:B------:R-:W-:Y:S02]  /*26b0*/  IMAD.U32 R11, RZ, RZ, UR23 ;  /* 0x00000017ff0b7e24 */ /* 0x000fe4000f8e00ff */
        /* <DEDUP_REMOVED lines=10> */
[----:B------:R-:W-:Y:S01]  /*2760*/  ISETP.GE.AND P4, PT, R5, UR4, PT ;  /* 0x0000000405007c0c */ /* 0x000fe2000bf86270 */
[----:B------:R-:W-:Y:S01]  /*2770*/  UIMAD UR4, UR17, UR14, URZ ;  /* 0x0000000e110472a4 */ /* 0x000fe2000f8e023f */
[----:B------:R-:W-:Y:S02]  /*2780*/  SHF.R.S32.HI R5, RZ, 0x1f, R3 ;  /* 0x0000001fff057819 */ /* 0x000fe40000011403 */
[C---:B------:R-:W-:Y:S02]  /*2790*/  @!P3 LEA R6, P1, R3.reuse, UR11, 0x2 ;  /* 0x0000000b0306bc11 */ /* 0x040fe4000f8210ff */
[----:B------:R-:W-:Y:S02]  /*27a0*/  IADD3 R4, P2, R4, UR11, RZ ;  /* 0x0000000b04047c10 */ /* 0x000fe4000ff5e0ff */
[----:B------:R-:W-:Y:S01]  /*27b0*/  SHF.L.U64.HI R8, R14, 0x2, R13 ;  /* 0x000000020e087819 */ /* 0x000fe2000001020d */
[----:B------:R-:W-:Y:S01]  /*27c0*/  UIMAD UR9, UR23, UR15, UR4 ;  /* 0x0000000f170972a4 */ /* 0x000fe2000f8e0204 */
[----:B------:R-:W-:Y:S01]  /*27d0*/  @!P3 LEA.HI.X R7, R3, UR10, R5, 0x2, P1 ;  /* 0x0000000a0307bc11 */ /* 0x000fe200088f1405 */
[----:B------:R-:W-:Y:S01]  /*27e0*/  UIMAD UR4, UR20, -0x80, UR5 ;  /* 0xffffff80140478a4 */ /* 0x000fe2000f8e0205 */
        /* <DEDUP_REMOVED lines=8> */
[----:B------:R-:W-:-:S02]  /*2870*/  IMAD.U32 R3, RZ, RZ, UR9 ;  /* 0x00000009ff037e24 */ /* 0x000fc4000f8e00ff */
        /* <DEDUP_REMOVED lines=31> */
.L_x_488:
[----:B---3--:R-:W-:Y:S05]  /*2a70*/  BSYNC B0 ;  /* 0x0000000000007941 */ /* 0x008fea0003800000 */
.L_x_487:
        /* <DEDUP_REMOVED lines=30> */
.L_x_490:
[----:B------:R-:W-:Y:S05]  /*2c60*/  BSYNC B0 ;  /* 0x0000000000007941 */ /* 0x000fea0003800000 */
.L_x_489:
        /* <DEDUP_REMOVED lines=31> */
.L_x_492:
[----:B------:R-:W-:Y:S05]  /*2e60*/  BSYNC B0 ;  /* 0x0000000000007941 */ /* 0x000fea0003800000 */
.L_x_491:
        /* <DEDUP_REMOVED lines=30> */
.L_x_494:
[----:B------:R-:W-:Y:S05]  /*3050*/  BSYNC B0 ;  /* 0x0000000000007941 */ /* 0x000fea0003800000 */
.L_x_493:
        /* <DEDUP_REMOVED lines=38> */
.L_x_496:
[----:B-1----:R-:W-:Y:S05]  /*32c0*/  BSYNC B0 ;  /* 0x0000000000007941 */ /* 0x002fea0003800000 */
.L_x_495:
        /* <DEDUP_REMOVED lines=29> */
.L_x_498:
[----:B------:R-:W-:Y:S05]  /*34a0*/  BSYNC B0 ;  /* 0x0000000000007941 */ /* 0x000fea0003800000 */
.L_x_497:
        /* <DEDUP_REMOVED lines=29> */
.L_x_500:
[----:B------:R-:W-:Y:S05]  /*3680*/  BSYNC B0 ;  /* 0x0000000000007941 */ /* 0x000fea0003800000 */
.L_x_499:
        /* <DEDUP_REMOVED lines=28> */
.L_x_502:
[----:B------:R-:W-:Y:S05]  /*3850*/  BSYNC B0 ;  /* 0x0000000000007941 */ /* 0x000fea0003800000 */
.L_x_501:
[----:B------:R-:W-:Y:S01]  /*3860*/  ULDC.64 UR16, c[0x0][0x318] ;  /* 0x0000c60000107ab9 */ /* 0x000fe20000000a00 */
[----:B--2---:R-:W2:Y:S01]  /*3870*/  LDL R5, [R1+0x24] ;  /* 0x0000240001057983 */ /* 0x004ea20000100800 */
[----:B------:R-:W-:Y:S02]  /*3880*/  UISETP.NE.U32.AND UP1, UPT, URZ, UR16, UPT ;  /* 0x000000103f00728c */ /* 0x000fe4000bf25070 */
[----:B------:R-:W-:Y:S01]  /*3890*/  ULDC.64 UR18, c[0x0][0x320] ;  /* 0x0000c80000127ab9 */ /* 0x000fe20000000a00 */
[----:B---3--:R-:W3:Y:S01]  /*38a0*/  LDL R4, [R1+0x48] ;  /* 0x0000480001047983 */ /* 0x008ee20000100800 */
[----:B------:R-:W-:-:S03]  /*38b0*/  UISETP.NE.AND.EX UP1, UPT, URZ, UR17, UPT, UP1 ;  /* 0x000000113f00728c */ /* 0x000fc6000bf25310 */
[----:B------:R-:W0:Y:S03]  /*38c0*/  LDGDEPBAR ;  /* 0x00000000000079af */ /* 0x000e260000000000 */
[----:B------:R-:W-:-:S05]  /*38d0*/  PLOP3.LUT P1, PT, PT, PT, UP1, 0x80, 0x0 ;  /* 0x000000000000781c */ /* 0x000fca0003f2f018 */
[----:B------:R-:W-:Y:S02]  /*38e0*/  @UP1 UIMAD UR4, UR39, UR18, URZ ;  /* 0x00000012270412a4 */ /* 0x000fe4000f8e023f */
[----:B------:R-:W-:Y:S02]  /*38f0*/  @UP1 UMOV UR14, UR35 ;  /* 0x00000023000e1c82 */ /* 0x000fe40008000000 */
[----:B------:R-:W-:Y:S02]  /*3900*/  @UP1 UMOV UR15, UR57 ;  /* 0x00000039000f1c82 */ /* 0x000fe40008000000 */
[----:B------:R-:W-:Y:S02]  /*3910*/  @UP1 UIMAD.WIDE.U32 UR14, UR32, UR18, UR14 ;  /* 0x00000012200e12a5 */ /* 0x000fe4000f8e000e */
[----:B------:R-:W-:Y:S02]  /*3920*/  @UP1 UIMAD UR19, UR32, UR19, UR4 ;  /* 0x00000013201312a4 */ /* 0x000fe4000f8e0204 */
[----:B------:R-:W-:-:S02]  /*3930*/  @UP1 ULEA UR16, UP0, UR14, UR16, 0x2 ;  /* 0x000000100e101291 */ /* 0x000fc4000f80103f */
[----:B------:R-:W-:-:S04]  /*3940*/  @UP1 UIADD3 UR19, UR15, UR19, URZ ;  /* 0x000000130f131290 */ /* 0x000fc8000fffe03f */
[----:B------:R-:W-:Y:S01]  /*3950*/  @UP1 ULEA.HI.X UR17, UR14, UR17, UR19, 0x2, UP0 ;  /* 0x000000110e111291 */ /* 0x000fe200080f1413 */
[----:B-1----:R-:W-:-:S05]  /*3960*/  IMAD.U32 R2, RZ, RZ, UR16 ;  /* 0x00000010ff027e24 */ /* 0x002fca000f8e00ff */
[----:B------:R-:W-:-:S05]  /*3970*/  IMAD.U32 R3, RZ, RZ, UR17 ;  /* 0x00000011ff037e24 */ /* 0x000fca000f8e00ff */
[----:B----4-:R1:W4:Y:S01]  /*3980*/  @P1 LDG.E R0, [R2.64] ;  /* 0x0000000602001981 */ /* 0x010322000c1e1900 */
[C---:B------:R-:W-:Y:S01]  /*3990*/  IADD3 R207, R220.reuse, 0x2000, RZ ;  /* 0x00002000dccf7810 */ /* 0x040fe20007ffe0ff */
[----:B------:R-:W-:Y:S01]  /*39a0*/  IMAD.MOV.U32 R219, RZ, RZ, 0x20 ;  /* 0x00000020ffdb7424 */ /* 0x000fe200078e00ff */
[----:B------:R-:W-:Y:S01]  /*39b0*/  MOV R217, 0x40 ;  /* 0x0000004000d97802 */ /* 0x000fe20000000f00 */
[----:B------:R-:W-:Y:S01]  /*39c0*/  IMAD.SHL.U32 R210, R220, 0x2, RZ ;  /* 0x00000002dcd27824 */ /* 0x000fe200078e00ff */
[----:B------:R-:W-:Y:S01]  /*39d0*/  SEL R207, R207, R220, !P0 ;  /* 0x000000dccfcf7207 */ /* 0x000fe20004000000 */
        /* <DEDUP_REMOVED lines=19> */
[----:B-1----:R-:W4:Y:S01]  /*3b10*/  @P1 MUFU.RCP R2, c[0x0][0x238] ;  /* 0x00008e0000021b08 */ /* 0x002f220000001000 */
        /* <DEDUP_REMOVED lines=48> */
[----:B------:R-:W-:Y:S01]  /*3e20*/  UMOV UR4, URZ ;  /* 0x0000003f00047c82 */ /* 0x000fe20008000000 */
[----:B------:R-:W-:-:S02]  /*3e30*/  IMAD.SHL.U32 R216, R220, 0x2, RZ ;  /* 0x00000002dcd87824 */ /* 0x000fc400078e00ff */
[----:B------:R-:W-:Y:S02]  /*3e40*/  IMAD.SHL.U32 R215, R220, 0x2, RZ ;  /* 0x00000002dcd77824 */ /* 0x000fe400078e00ff */
[----:B----4-:R-:W-:Y:S01]  /*3e50*/  @P1 FMUL.FTZ R0, R0, R2 ;  /* 0x0000000200001220 */ /* 0x010fe20000410000 */
[----:B------:R-:W-:-:S03]  /*3e60*/  IADD3 R2, R218, 0x2000, RZ ;  /* 0x00002000da027810 */ /* 0x000fc60007ffe0ff */
[----:B------:R1:W4:Y:S01]  /*3e70*/  @P1 R2UR UR9, R0 ;  /* 0x00000000000913c2 */ /* 0x00032200000e0000 */
[----:B------:R-:W-:Y:S02]  /*3e80*/  SEL R2, R2, R218, !P0 ;  /* 0x000000da02027207 */ /* 0x000fe40004000000 */
[----:B---3--:R-:W-:Y:S02]  /*3e90*/  LOP3.LUT P1, RZ, R4, 0x2, RZ, 0xc0, !PT ;  /* 0x0000000204ff7812 */ /* 0x008fe4000782c0ff */
[----:B------:R-:W-:Y:S02]  /*3ea0*/  SHF.L.U32 R206, R2, 0x1, RZ ;  /* 0x0000000102ce7819 */ /* 0x000fe400000006ff */
[----:B------:R-:W-:Y:S02]  /*3eb0*/  LOP3.LUT P0, RZ, R4, 0x4, RZ, 0xc0, !PT ;  /* 0x0000000404ff7812 */ /* 0x000fe4000780c0ff */
[----:B------:R-:W-:Y:S02]  /*3ec0*/  SEL R219, R219, 0xffffffe0, !P1 ;  /* 0xffffffe0dbdb7807 */ /* 0x000fe40004800000 */
[----:B------:R-:W-:-:S03]  /*3ed0*/  SEL R217, R217, 0xffffffc0, !P0 ;  /* 0xffffffc0d9d97807 */ /* 0x000fc60004000000 */
[--C-:B------:R-:W-:Y:S02]  /*3ee0*/  IMAD.IADD R208, R219, 0x1, R210.reuse ;  /* 0x00000001dbd07824 */ /* 0x100fe400078e02d2 */
[C---:B------:R-:W-:Y:S02]  /*3ef0*/  IMAD.IADD R210, R217.reuse, 0x1, R210 ;  /* 0x00000001d9d27824 */ /* 0x040fe400078e02d2 */
[----:B------:R-:W-:Y:S01]  /*3f00*/  IMAD.IADD R209, R217, 0x1, R208 ;  /* 0x00000001d9d17824 */ /* 0x000fe200078e02d0 */
[----:B-1----:R-:W-:Y:S01]  /*3f10*/  MOV R0, UR20 ;  /* 0x0000001400007c02 */ /* 0x002fe20008000f00 */
[----:B----4-:R-:W-:-:S04]  /*3f20*/  @UP1 UMOV UR4, UR9 ;  /* 0x0000000900041c82 */ /* 0x010fc80008000000 */
[----:B--2---:R-:W-:-:S05]  /*3f30*/  IMAD R0, R0, 0x80, R5 ;  /* 0x0000008000007824 */ /* 0x004fca00078e0205 */
[----:B------:R-:W-:-:S04]  /*3f40*/  IADD3 R0, R14, -UR28, -R0 ;  /* 0x8000001c0e007c10 */ /* 0x000fc8000fffe800 */
[----:B------:R-:W-:Y:S02]  /*3f50*/  IADD3 R2, R0, UR5, RZ ;  /* 0x0000000500027c10 */ /* 0x000fe4000fffe0ff */
[----:B------:R-:W-:-:S03]  /*3f60*/  SHF.L.U64.HI R0, R14, 0x2, R13 ;  /* 0x000000020e007819 */ /* 0x000fc6000001020d */
[----:B------:R1:W-:Y:S04]  /*3f70*/  STL [R1+0x20], R2 ;  /* 0x0000200201007387 */ /* 0x0003e80000100800 */
[----:B------:R2:W-:Y:S04]  /*3f80*/  STL [R1+0x1c], R0 ;  /* 0x00001c0001007387 */ /* 0x0005e80000100800 */
[----:B------:R3:W-:Y:S01]  /*3f90*/  STL [R1+0x18], R3 ;  /* 0x0000180301007387 */ /* 0x0007e20000100800 */
[----:B-1----:R-:W-:-:S04]  /*3fa0*/  IMAD.MOV.U32 R2, RZ, RZ, c[0x0][0x22c] ;  /* 0x00008b00ff027624 */ /* 0x002fc800078e00ff */
[----:B------:R-:W-:Y:S01]  /*3fb0*/  IMAD R2, R2, c[0x0][0x1c0], RZ ;  /* 0x0000700002027a24 */ /* 0x000fe200078e02ff */
[----:B--2---:R-:W-:-:S03]  /*3fc0*/  IADD3 R0, R14, -0x40, RZ ;  /* 0xffffffc00e007810 */ /* 0x004fc60007ffe0ff */
[C---:B------:R-:W-:Y:S01]  /*3fd0*/  IMAD.SHL.U32 R229, R2.reuse, 0x8, RZ ;  /* 0x0000000802e57824 */ /* 0x040fe200078e00ff */
[----:B------:R-:W-:Y:S02]  /*3fe0*/  SHF.L.U32 R4, R2, 0x4, RZ ;  /* 0x0000000402047819 */ /* 0x000fe400000006ff */
[----:B------:R-:W-:Y:S02]  /*3ff0*/  SHF.L.U32 R0, R0, 0x2, RZ ;  /* 0x0000000200007819 */ /* 0x000fe400000006ff */
[----:B---3--:R-:W-:-:S03]  /*4000*/  IADD3 R3, R4, 0x20, RZ ;  /* 0x0000002004037810 */ /* 0x008fc60007ffe0ff */
[----:B------:R1:W-:Y:S02]  /*4010*/  STL [R1+0x14], R0 ;  /* 0x0000140001007387 */ /* 0x0003e40000100800 */
[----:B------:R-:W-:-:S04]  /*4020*/  IMAD.IADD R3, R229, 0x1, R3 ;  /* 0x00000001e5037824 */ /* 0x000fc800078e0203 */
[----:B------:R-:W-:-:S04]  /*4030*/  IMAD.IADD R3, R229, 0x1, R3 ;  /* 0x00000001e5037824 */ /* 0x000fc800078e0203 */
[----:B------:R-:W-:-:S04]  /*4040*/  IMAD.IADD R3, R229, 0x1, R3 ;  /* 0x00000001e5037824 */ /* 0x000fc800078e0203 */
[----:B------:R-:W-:-:S05]  /*4050*/  IMAD.IADD R3, R229, 0x1, R3 ;  /* 0x00000001e5037824 */ /* 0x000fca00078e0203 */
[----:B------:R2:W-:Y:S01]  /*4060*/  STL [R1+0x4], R3 ;  /* 0x0000040301007387 */ /* 0x0005e20000100800 */
[C---:B-1----:R-:W-:Y:S02]  /*4070*/  IADD3 R0, R4.reuse, 0x40, RZ ;  /* 0x0000004004007810 */ /* 0x042fe40007ffe0ff */
[----:B------:R-:W-:Y:S02]  /*4080*/  IADD3 R4, R4, 0x60, RZ ;  /* 0x0000006004047810 */ /* 0x000fe40007ffe0ff */
[----:B------:R-:W-:-:S03]  /*4090*/  IADD3 R0, R229, R0, RZ ;  /* 0x00000000e5007210 */ /* 0x000fc60007ffe0ff */
[C---:B------:R-:W-:Y:S01]  /*40a0*/  IMAD.IADD R4, R229.reuse, 0x1, R4 ;  /* 0x00000001e5047824 */ /* 0x040fe200078e0204 */
[----:B------:R-:W-:-:S03]  /*40b0*/  IADD3 R0, R229, R0, RZ ;  /* 0x00000000e5007210 */ /* 0x000fc60007ffe0ff */
[C---:B------:R-:W-:Y:S01]  /*40c0*/  IMAD.IADD R4, R229.reuse, 0x1, R4 ;  /* 0x00000001e5047824 */ /* 0x040fe200078e0204 */
[----:B------:R-:W-:-:S03]  /*40d0*/  IADD3 R0, R229, R0, RZ ;  /* 0x00000000e5007210 */ /* 0x000fc60007ffe0ff */
[C---:B------:R-:W-:Y:S01]  /*40e0*/  IMAD.IADD R252, R229.reuse, 0x1, R4 ;  /* 0x00000001e5fc7824 */ /* 0x040fe200078e0204 */
[C---:B------:R-:W-:Y:S02]  /*40f0*/  IADD3 R0, R229.reuse, R0, RZ ;  /* 0x00000000e5007210 */ /* 0x040fe40007ffe0ff */
[C---:B--2---:R-:W-:Y:S01]  /*4100*/  IADD3 R3, R229.reuse, R3, RZ ;  /* 0x00000003e5037210 */ /* 0x044fe20007ffe0ff */
[C---:B------:R-:W-:Y:S02]  /*4110*/  IMAD.IADD R251, R229.reuse, 0x1, R252 ;  /* 0x00000001e5fb7824 */ /* 0x040fe400078e02fc */
[----:B------:R1:W-:Y:S01]  /*4120*/  STL [R1], R0 ;  /* 0x0000000001007387 */ /* 0x0003e20000100800 */
[----:B------:R-:W-:-:S03]  /*4130*/  IMAD.IADD R2, R229, 0x1, R0 ;  /* 0x00000001e5027824 */ /* 0x000fc600078e0200 */
[----:B------:R2:W-:Y:S04]  /*4140*/  STL [R1+0xc], R3 ;  /* 0x00000c0301007387 */ /* 0x0005e80000100800 */
[----:B------:R2:W-:Y:S01]  /*4150*/  STL [R1+0x8], R2 ;  /* 0x0000080201007387 */ /* 0x0005e20000100800 */
[----:B-1----:R-:W-:-:S03]  /*4160*/  IADD3 R0, R229, R251, RZ ;  /* 0x000000fbe5007210 */ /* 0x002fc60007ffe0ff */
.L_x_505:
[----:B------:R-:W0:Y:S01]  /*4170*/  LDGDEPBAR ;  /* 0x00000000000079af */ /* 0x000e220000000000 */
[C---:B------:R-:W-:Y:S01]  /*4180*/  IMAD.IADD R0, R207.reuse, 0x1, R219 ;  /* 0x00000001cf007824 */ /* 0x040fe200078e02db */
[----:B------:R-:W-:Y:S01]  /*4190*/  USHF.L.U32 UR9, UR20, 0x7, URZ ;  /* 0x0000000714097899 */ /* 0x000fe2000800063f */
[--C-:B--2---:R-:W-:Y:S01]  /*41a0*/  IMAD.IADD R2, R207, 0x1, R217.reuse ;  /* 0x00000001cf027824 */ /* 0x104fe200078e02d9 */
[----:B------:R-:W-:Y:S01]  /*41b0*/  UISETP.GE.AND UP4, UPT, UR8, 0x1, UPT ;  /* 0x000000010800788c */ /* 0x000fe2000bf86270 */
[----:B------:R-:W-:Y:S01]  /*41c0*/  IMAD.IADD R3, R0, 0x1, R217 ;  /* 0x0000000100037824 */ /* 0x000fe200078e02d9 */
[----:B------:R-:W-:Y:S02]  /*41d0*/  UIADD3 UR9, UR9, 0x80, URZ ;  /* 0x0000008009097890 */ /* 0x000fe4000fffe03f */
[----:B------:R-:W4:Y:S02]  /*41e0*/  LDL R236, [R1+0x20] ;  /* 0x0000200001ec7983 */ /* 0x000f240000100800 */
[----:B------:R-:W-:Y:S06]  /*41f0*/  UISETP.GE.AND UP0, UPT, UR9, UR5, UPT ;  /* 0x000000050900728c */ /* 0x000fec000bf06270 */
[----:B------:R-:W-:Y:S02]  /*4200*/  PLOP3.LUT P3, PT, PT, PT, UP0, 0x80, 0x0 ;  /* 0x000000000000781c */ /* 0x000fe40003f6f008 */
        /* <DEDUP_REMOVED lines=14> */
[----:B-----5:R-:W-:Y:S01]  /*42f0*/  LDSM.16.M88.4 R184, [R2] ;  /* 0x0000000002b8783b */ /* 0x020fe20000000200 */
[C---:B------:R-:W-:Y:S07]  /*4300*/  HMMA.16816.F32 R16, R32.reuse, R18, RZ ;  /* 0x000000122010723c */ /* 0x040fee00000018ff */
[----:B------:R-:W1:Y:S01]  /*4310*/  LDSM.16.M88.4 R188, [R214+0xc000] ;  /* 0x00c00000d6bc783b */ /* 0x000e620000000200 */
[-C--:B----4-:R-:W-:Y:S07]  /*4320*/  HMMA.16816.F32 R20, R32, R164.reuse, RZ ;  /* 0x000000a42014723c */ /* 0x090fee00000018ff */
[----:B------:R-:W4:Y:S01]  /*4330*/  LDSM.16.M88.4 R192, [R2+0x1000] ;  /* 0x0010000002c0783b */ /* 0x000f220000000200 */
[C---:B------:R-:W-:Y:S07]  /*4340*/  HMMA.16816.F32 R24, R28.reuse, R164, RZ ;  /* 0x000000a41c18723c */ /* 0x040fee00000018ff */
[----:B------:R-:W-:Y:S01]  /*4350*/  LDSM.16.M88.4 R196, [R3+0x1000] ;  /* 0x0010000003c4783b */ /* 0x000fe20000000200 */
[-C--:B------:R-:W-:Y:S07]  /*4360*/  HMMA.16816.F32 R28, R28, R166.reuse, RZ ;  /* 0x000000a61c1c723c */ /* 0x080fee00000018ff */
[----:B------:R-:W-:Y:S01]  /*4370*/  LDSM.16.M88.4 R200, [R213+0xc800] ;  /* 0x00c80000d5c8783b */ /* 0x000fe20000000200 */
[----:B------:R-:W-:Y:S07]  /*4380*/  HMMA.16816.F32 R32, R32, R166, RZ ;  /* 0x000000a62020723c */ /* 0x000fee00000018ff */
[----:B------:R-:W4:Y:S01]  /*4390*/  LDSM.16.M88.4 R164, [R214+0xc800] ;  /* 0x00c80000d6a4783b */ /* 0x000f220000000200 */
        /* <DEDUP_REMOVED lines=10> */
[----:B------:R-:W-:Y:S07]  /*4440*/  LDSM.16.M88.4 R168, [R207+0x2000] ;  /* 0x00200000cfa8783b */ /* 0x000fee0000000200 */
[-C--:B------:R-:W-:Y:S01]  /*4450*/  HMMA.16816.F32 R4, R184, R188.reuse, R4 ;  /* 0x000000bcb804723c */ /* 0x080fe20000001804 */
[----:B------:R-:W3:Y:S07]  /*4460*/  LDSM.16.M88.4 R180, [R211+0x10000] ;  /* 0x01000000d3b4783b */ /* 0x000eee0000000200 */
[C---:B----4-:R-:W-:Y:S08]  /*4470*/  HMMA.16816.F32 R8, R192.reuse, R188, R8 ;  /* 0x000000bcc008723c */ /* 0x050ff00000001808 */
[-C--:B------:R-:W-:Y:S08]  /*4480*/  HMMA.16816.F32 R12, R192, R190.reuse, R12 ;  /* 0x000000bec00c723c */ /* 0x080ff0000000180c */
[C---:B------:R-:W-:Y:S01]  /*4490*/  HMMA.16816.F32 R16, R184.reuse, R190, R16 ;  /* 0x000000beb810723c */ /* 0x040fe20000001810 */
[----:B------:R-:W4:Y:S07]  /*44a0*/  LDSM.16.M88.4 R188, [R207+0x3000] ;  /* 0x00300000cfbc783b */ /* 0x000f2e0000000200 */
[-C--:B------:R-:W-:Y:S08]  /*44b0*/  HMMA.16816.F32 R20, R184, R164.reuse, R20 ;  /* 0x000000a4b814723c */ /* 0x080ff00000001814 */
[C---:B------:R-:W-:Y:S08]  /*44c0*/  HMMA.16816.F32 R24, R192.reuse, R164, R24 ;  /* 0x000000a4c018723c */ /* 0x040ff00000001818 */
[-C--:B------:R-:W-:Y:S01]  /*44d0*/  HMMA.16816.F32 R28, R192, R166.reuse, R28 ;  /* 0x000000a6c01c723c */ /* 0x080fe2000000181c */
[----:B------:R-:W4:Y:S07]  /*44e0*/  LDSM.16.M88.4 R192, [R211+0x10800] ;  /* 0x01080000d3c0783b */ /* 0x000f2e0000000200 */
[----:B------:R-:W-:Y:S01]  /*44f0*/  HMMA.16816.F32 R32, R184, R166, R32 ;  /* 0x000000a6b820723c */ /* 0x000fe20000001820 */
[----:B------:R-:W-:Y:S07]  /*4500*/  LDSM.16.M88.4 R164, [R0+0x2000] ;  /* 0x0020000000a4783b */ /* 0x000fee0000000200 */
[-C--:B-1----:R-:W-:Y:S01]  /*4510*/  HMMA.16816.F32 R4, R172, R176.reuse, R4 ;  /* 0x000000b0ac04723c */ /* 0x082fe20000001804 */
[----:B------:R1:W-:Y:S07]  /*4520*/  LDSM.16.M88.4 R184, [R0+0x3000] ;  /* 0x0030000000b8783b */ /* 0x0003ee0000000200 */
[C---:B------:R-:W-:Y:S08]  /*4530*/  HMMA.16816.F32 R8, R196.reuse, R176, R8 ;  /* 0x000000b0c408723c */ /* 0x040ff00000001808 */
[-C--:B------:R-:W-:Y:S08]  /*4540*/  HMMA.16816.F32 R12, R196, R178.reuse, R12 ;  /* 0x000000b2c40c723c */ /* 0x080ff0000000180c */
[C---:B------:R-:W-:Y:S01]  /*4550*/  HMMA.16816.F32 R16, R172.reuse, R178, R16 ;  /* 0x000000b2ac10723c */ /* 0x040fe20000001810 */
[----:B------:R-:W4:Y:S03]  /*4560*/  LDSM.16.M88.4 R176, [R212+0x10000] ;  /* 0x01000000d4b0783b */ /* 0x000f260000000200 */
[----:B-1----:R-:W-:Y:S04]  /*4570*/  IMAD.U32 R0, RZ, RZ, UR8 ;  /* 0x00000008ff007e24 */ /* 0x002fe8000f8e00ff */
[-C--:B------:R-:W-:Y:S08]  /*4580*/  HMMA.16816.F32 R20, R172, R200.reuse, R20 ;  /* 0x000000c8ac14723c */ /* 0x080ff00000001814 */
[C---:B------:R-:W-:Y:S08]  /*4590*/  HMMA.16816.F32 R24, R196.reuse, R200, R24 ;  /* 0x000000c8c418723c */ /* 0x040ff00000001818 */
[-C--:B------:R-:W-:Y:S01]  /*45a0*/  HMMA.16816.F32 R28, R196, R202.reuse, R28 ;  /* 0x000000cac41c723c */ /* 0x080fe2000000181c */
[----:B------:R-:W2:Y:S07]  /*45b0*/  LDL R199, [R1+0x24] ;  /* 0x0000240001c77983 */ /* 0x000eae0000100800 */
[----:B------:R-:W-:Y:S08]  /*45c0*/  HMMA.16816.F32 R32, R172, R202, R32 ;  /* 0x000000caac20723c */ /* 0x000ff00000001820 */
[-C--:B---3--:R-:W-:Y:S08]  /*45d0*/  HMMA.16816.F32 R4, R168, R180.reuse, R4 ;  /* 0x000000b4a804723c */ /* 0x088ff00000001804 */
[C---:B----4-:R-:W-:Y:S08]  /*45e0*/  HMMA.16816.F32 R8, R188.reuse, R180, R8 ;  /* 0x000000b4bc08723c */ /* 0x050ff00000001808 */
[-C--:B------:R-:W-:Y:S08]  /*45f0*/  HMMA.16816.F32 R12, R188, R182.reuse, R12 ;  /* 0x000000b6bc0c723c */ /* 0x080ff0000000180c */
[C---:B------:R-:W-:Y:S08]  /*4600*/  HMMA.16816.F32 R16, R168.reuse, R182, R16 ;  /* 0x000000b6a810723c */ /* 0x040ff00000001810 */
[-C--:B------:R-:W-:Y:S08]  /*4610*/  HMMA.16816.F32 R20, R168, R192.reuse, R20 ;  /* 0x000000c0a814723c */ /* 0x080ff00000001814 */
[C---:B------:R-:W-:Y:S08]  /*4620*/  HMMA.16816.F32 R24, R188.reuse, R192, R24 ;  /* 0x000000c0bc18723c */ /* 0x040ff00000001818 */
[-C--:B------:R-:W-:Y:S07]  /*4630*/  HMMA.16816.F32 R28, R188, R194.reuse, R28 ;  /* 0x000000c2bc1c723c */ /* 0x080fee000000181c */
[----:B------:R-:W-:Y:S01]  /*4640*/  IMAD R188, R0, 0x40, R236 ;  /* 0x0000004000bc7824 */ /* 0x000fe200078e02ec */
[----:B------:R-:W-:Y:S01]  /*4650*/  HMMA.16816.F32 R32, R168, R194, R32 ;  /* 0x000000c2a820723c */ /* 0x000fe20000001820 */
[----:B------:R-:W1:Y:S03]  /*4660*/  LDSM.16.M88.4 R168, [R212+0x10800] ;  /* 0x01080000d4a8783b */ /* 0x000e660000000200 */
[----:B------:R-:W-:Y:S02]  /*4670*/  IABS R0, R188 ;  /* 0x000000bc00007213 */ /* 0x000fe40000000000 */
[----:B------:R-:W-:Y:S02]  /*4680*/  IADD3 R172, R188, -0x1, RZ ;  /* 0xffffffffbcac7810 */ /* 0x000fe40007ffe0ff */
[-C--:B------:R-:W-:Y:S05]  /*4690*/  HMMA.16816.F32 R4, R164, R176.reuse, R4 ;  /* 0x000000b0a404723c */ /* 0x080fea0000001804 */
[----:B------:R-:W-:Y:S01]  /*46a0*/  IMAD.MOV.U32 R173, RZ, RZ, R0 ;  /* 0x000000ffffad7224 */ /* 0x000fe200078e0000 */
[----:B------:R-:W-:Y:S02]  /*46b0*/  ISETP.GE.AND P1, PT, R172, RZ, PT ;  /* 0x000000ffac00720c */ /* 0x000fe40003f26270 */
[C---:B------:R-:W-:Y:S01]  /*46c0*/  HMMA.16816.F32 R8, R184.reuse, R176, R8 ;  /* 0x000000b0b808723c */ /* 0x040fe20000001808 */
[----:B------:R-:W3:Y:S03]  /*46d0*/  I2F R194, R173 ;  /* 0x000000ad00c27306 */ /* 0x000ee60000201400 */
[C---:B------:R-:W-:Y:S02]  /*46e0*/  IADD3 R0, R188.reuse, 0x8, RZ ;  /* 0x00000008bc007810 */ /* 0x040fe40007ffe0ff */
[----:B------:R-:W-:Y:S02]  /*46f0*/  IADD3 R180, R188, 0x7, RZ ;  /* 0x00000007bcb47810 */ /* 0x000fe40007ffe0ff */
[-C--:B------:R-:W-:Y:S03]  /*4700*/  HMMA.16816.F32 R12, R184, R178.reuse, R12 ;  /* 0x000000b2b80c723c */ /* 0x080fe6000000180c */
[----:B------:R-:W-:Y:S02]  /*4710*/  ISETP.GE.AND P2, PT, R0, RZ, PT ;  /* 0x000000ff0000720c */ /* 0x000fe40003f46270 */
[----:B------:R-:W-:Y:S02]  /*4720*/  @!P1 IADD3 R172, -R188, 0x1, RZ ;  /* 0x00000001bcac9810 */ /* 0x000fe40007ffe1ff */
[----:B------:R-:W-:Y:S01]  /*4730*/  ISETP.GE.AND P1, PT, R180, RZ, PT ;  /* 0x000000ffb400720c */ /* 0x000fe20003f26270 */
[C---:B------:R-:W-:Y:S01]  /*4740*/  HMMA.16816.F32 R16, R164.reuse, R178, R16 ;  /* 0x000000b2a410723c */ /* 0x040fe20000001810 */
[----:B------:R4:W3:Y:S01]  /*4750*/  I2F R193, R172 ;  /* 0x000000ac00c17306 */ /* 0x0008e20000201400 */
[----:B------:R-:W-:Y:S02]  /*4760*/  LDSM.16.M88.4 R176, [R214+0x10000] ;  /* 0x01000000d6b0783b */ /* 0x000fe40000000200 */
[C---:B------:R-:W-:Y:S02]  /*4770*/  IADD3 R190, R188.reuse, 0x20, RZ ;  /* 0x00000020bcbe7810 */ /* 0x040fe40007ffe0ff */
[C---:B------:R-:W-:Y:S02]  /*4780*/  IADD3 R189, R188.reuse, 0x1f, RZ ;  /* 0x0000001fbcbd7810 */ /* 0x040fe40007ffe0ff */
[C---:B------:R-:W-:Y:S01]  /*4790*/  @!P2 IADD3 R0, -R188.reuse, -0x8, RZ ;  /* 0xfffffff8bc00a810 */ /* 0x040fe20007ffe1ff */
[-C--:B-1----:R-:W-:Y:S03]  /*47a0*/  HMMA.16816.F32 R20, R164, R168.reuse, R20 ;  /* 0x000000a8a414723c */ /* 0x082fe60000001814 */
[----:B------:R1:W1:Y:S01]  /*47b0*/  I2F R196, R0 ;  /* 0x0000000000c47306 */ /* 0x0002620000201400 */
[----:B------:R-:W-:Y:S02]  /*47c0*/  @!P1 IADD3 R180, -R188, -0x7, RZ ;  /* 0xfffffff9bcb49810 */ /* 0x000fe40007ffe1ff */
[----:B------:R-:W-:Y:S02]  /*47d0*/  ISETP.GE.AND P2, PT, R190, RZ, PT ;  /* 0x000000ffbe00720c */ /* 0x000fe40003f46270 */
[C---:B------:R-:W-:Y:S04]  /*47e0*/  HMMA.16816.F32 R24, R184.reuse, R168, R24 ;  /* 0x000000a8b818723c */ /* 0x040fe80000001818 */
[----:B------:R-:W-:Y:S01]  /*47f0*/  ISETP.GE.AND P1, PT, R189, RZ, PT ;  /* 0x000000ffbd00720c */ /* 0x000fe20003f26270 */
[----:B------:R3:W3:Y:S02]  /*4800*/  I2F R195, R180 ;  /* 0x000000b400c37306 */ /* 0x0006e40000201400 */
[C---:B------:R-:W-:Y:S01]  /*4810*/  IADD3 R168, R188.reuse, 0x18, RZ ;  /* 0x00000018bca87810 */ /* 0x040fe20007ffe0ff */
[-C--:B------:R-:W-:Y:S01]  /*4820*/  HMMA.16816.F32 R28, R184, R170.reuse, R28 ;  /* 0x000000aab81c723c */ /* 0x080fe2000000181c */
[----:B----4-:R-:W4:Y:S03]  /*4830*/  LDSM.16.M88.4 R172, [R2+0x2000] ;  /* 0x0020000002ac783b */ /* 0x010f260000000200 */
[C---:B------:R-:W-:Y:S03]  /*4840*/  @!P2 IADD3 R190, -R188.reuse, -0x20, RZ ;  /* 0xffffffe0bcbea810 */ /* 0x040fe60007ffe1ff */
[C---:B------:R-:W-:Y:S01]  /*4850*/  IADD3 R184, R188.reuse, -0x9, RZ ;  /* 0xfffffff7bcb87810 */ /* 0x040fe20007ffe0ff */
[----:B------:R-:W-:Y:S01]  /*4860*/  HMMA.16816.F32 R32, R164, R170, R32 ;  /* 0x000000aaa420723c */ /* 0x000fe20000001820 */
[----:B------:R-:W-:Y:S01]  /*4870*/  LDSM.16.M88.4 R164, [R214+0x10800] ;  /* 0x01080000d6a4783b */ /* 0x000fe20000000200 */
[----:B------:R-:W2:Y:S02]  /*4880*/  I2F R192, R190 ;  /* 0x000000be00c07306 */ /* 0x000ea40000201400 */
[C---:B-1----:R-:W-:Y:S02]  /*4890*/  IADD3 R0, R188.reuse, 0x28, RZ ;  /* 0x00000028bc007810 */ /* 0x042fe40007ffe0ff */
[----:B------:R-:W-:Y:S02]  /*48a0*/  @!P1 IADD3 R189, -R188, -0x1f, RZ ;  /* 0xffffffe1bcbd9810 */ /* 0x000fe40007ffe1ff */
[----:B------:R-:W-:Y:S04]  /*48b0*/  ISETP.GE.AND P2, PT, R0, RZ, PT ;  /* 0x000000ff0000720c */ /* 0x000fe80003f46270 */
[----:B------:R-:W-:Y:S01]  /*48c0*/  I2F R189, R189 ;  /* 0x000000bd00bd7306 */ /* 0x000fe20000201400 */
[----:B---3--:R1:W3:Y:S08]  /*48d0*/  LDSM.16.M88.4 R180, [R2+0x3000] ;  /* 0x0030000002b4783b */ /* 0x0082f00000000200 */
[----:B------:R-:W-:Y:S02]  /*48e0*/  @!P2 IADD3 R0, -R188, -0x28, RZ ;  /* 0xffffffd8bc00a810 */ /* 0x000fe40007ffe1ff */
[----:B------:R-:W-:Y:S02]  /*48f0*/  ISETP.GE.AND P2, PT, R168, RZ, PT ;  /* 0x000000ffa800720c */ /* 0x000fe40003f46270 */
[----:B------:R3:W2:Y:S01]  /*4900*/  I2F R198, R0 ;  /* 0x0000000000c67306 */ /* 0x0006a20000201400 */
[-C--:B----4-:R-:W-:Y:S05]  /*4910*/  HMMA.16816.F32 R4, R172, R176.reuse, R4 ;  /* 0x000000b0ac04723c */ /* 0x090fea0000001804 */
[C---:B-1----:R-:W-:Y:S07]  /*4920*/  IADD3 R2, R188.reuse, 0x27, RZ ;  /* 0x00000027bc027810 */ /* 0x042fee0007ffe0ff */
[----:B------:R-:W-:Y:S02]  /*4930*/  @!P2 IADD3 R168, -R188, -0x18, RZ ;  /* 0xffffffe8bca8a810 */ /* 0x000fe40007ffe1ff */
[----:B------:R-:W-:Y:S02]  /*4940*/  ISETP.GE.AND P1, PT, R2, RZ, PT ;  /* 0x000000ff0200720c */ /* 0x000fe40003f26270 */
[----:B------:R1:W-:Y:S01]  /*4950*/  I2F R191, R168 ;  /* 0x000000a800bf7306 */ /* 0x0003e20000201400 */
[C---:B---3--:R-:W-:Y:S01]  /*4960*/  IADD3 R0, R188.reuse, 0x17, RZ ;  /* 0x00000017bc007810 */ /* 0x048fe20007ffe0ff */
[C---:B------:R-:W-:Y:S09]  /*4970*/  HMMA.16816.F32 R8, R180.reuse, R176, R8 ;  /* 0x000000b0b408723c */ /* 0x040ff20000001808 */
[----:B------:R-:W-:Y:S02]  /*4980*/  @!P1 IADD3 R2, -R188, -0x27, RZ ;  /* 0xffffffd9bc029810 */ /* 0x000fe40007ffe1ff */
[----:B------:R-:W-:Y:S01]  /*4990*/  ISETP.GE.AND P1, PT, R0, RZ, PT ;  /* 0x000000ff0000720c */ /* 0x000fe20003f26270 */
[-C--:B------:R-:W-:Y:S01]  /*49a0*/  HMMA.16816.F32 R12, R180, R178.reuse, R12 ;  /* 0x000000b2b40c723c */ /* 0x080fe2000000180c */
[----:B------:R3:W4:Y:S01]  /*49b0*/  I2F R197, R2 ;  /* 0x0000000200c57306 */ /* 0x0007220000201400 */
[----:B-1----:R-:W-:Y:S06]  /*49c0*/  LDSM.16.M88.4 R168, [R3+0x2000] ;  /* 0x0020000003a8783b */ /* 0x002fec0000000200 */
[C---:B------:R-:W-:Y:S04]  /*49d0*/  HMMA.16816.F32 R16, R172.reuse, R178, R16 ;  /* 0x000000b2ac10723c */ /* 0x040fe80000001810 */
[----:B------:R-:W-:Y:S02]  /*49e0*/  @!P1 IADD3 R0, -R188, -0x17, RZ ;  /* 0xffffffe9bc009810 */ /* 0x000fe40007ffe1ff */
[----:B------:R-:W-:Y:S01]  /*49f0*/  ISETP.GE.AND P1, PT, R184, RZ, PT ;  /* 0x000000ffb800720c */ /* 0x000fe20003f26270 */
[----:B------:R-:W1:Y:S01]  /*4a00*/  LDSM.16.M88.4 R176, [R213+0x10000] ;  /* 0x01000000d5b0783b */ /* 0x000e620000000200 */
[-C--:B------:R-:W-:Y:S01]  /*4a10*/  HMMA.16816.F32 R20, R172, R164.reuse, R20 ;  /* 0x000000a4ac14723c */ /* 0x080fe20000001814 */
[----:B------:R4:W1:Y:S07]  /*4a20*/  I2F R190, R0 ;  /* 0x0000000000be7306 */ /* 0x00086e0000201400 */
[C---:B------:R-:W-:Y:S04]  /*4a30*/  HMMA.16816.F32 R24, R180.reuse, R164, R24 ;  /* 0x000000a4b418723c */ /* 0x040fe80000001818 */
[C---:B---3--:R-:W-:Y:S02]  /*4a40*/  IADD3 R2, R188.reuse, -0x8, RZ ;  /* 0xfffffff8bc027810 */ /* 0x048fe40007ffe0ff */
[----:B------:R-:W-:Y:S02]  /*4a50*/  @!P1 IADD3 R184, -R188, 0x9, RZ ;  /* 0x00000009bcb89810 */ /* 0x000fe40007ffe1ff */
[-C--:B------:R-:W-:Y:S02]  /*4a60*/  HMMA.16816.F32 R28, R180, R166.reuse, R28 ;  /* 0x000000a6b41c723c */ /* 0x080fe4000000181c */
[----:B------:R3:W-:Y:S01]  /*4a70*/  I2F R185, R184 ;  /* 0x000000b800b97306 */ /* 0x0007e20000201400 */
[----:B------:R-:W-:Y:S05]  /*4a80*/  ISETP.GE.AND P2, PT, R2, RZ, PT ;  /* 0x000000ff0200720c */ /* 0x000fea0003f46270 */
[----:B------:R-:W-:Y:S01]  /*4a90*/  HMMA.16816.F32 R32, R172, R166, R32 ;  /* 0x000000a6ac20723c */ /* 0x000fe20000001820 */
[----:B------:R3:W3:Y:S03]  /*4aa0*/  LDSM.16.M88.4 R164, [R3+0x3000] ;  /* 0x0030000003a4783b */ /* 0x0006e60000000200 */
[C---:B----4-:R-:W-:Y:S03]  /*4ab0*/  IADD3 R0, R188.reuse, -0x10, RZ ;  /* 0xfffffff0bc007810 */ /* 0x050fe60007ffe0ff */
[----:B------:R-:W-:Y:S01]  /*4ac0*/  IMAD.U32 R172, RZ, RZ, UR20 ;  /* 0x00000014ffac7e24 */ /* 0x000fe2000f8e00ff */
[----:B------:R-:W-:Y:S01]  /*4ad0*/  @!P2 IADD3 R2, -R188, 0x8, RZ ;  /* 0x00000008bc02a810 */ /* 0x000fe20007ffe1ff */
[----:B-----5:R-:W-:Y:S01]  /*4ae0*/  FMUL.FTZ R173, R249, 1.4426950216293334961 ;  /* 0x3fb8aa3bf9ad7820 */ /* 0x020fe20000410000 */
[----:B------:R-:W-:Y:S02]  /*4af0*/  ISETP.GE.AND P2, PT, R0, RZ, PT ;  /* 0x000000ff0000720c */ /* 0x000fe40003f46270 */
[----:B------:R4:W2:Y:S01]  /*4b00*/  I2F R186, R2 ;  /* 0x0000000200ba7306 */ /* 0x0008a20000201400 */
[-C--:B-1----:R-:W-:Y:S05]  /*4b10*/  HMMA.16816.F32 R4, R168, R176.reuse, R4 ;  /* 0x000000b0a804723c */ /* 0x082fea0000001804 */
[C---:B---3--:R-:W-:Y:S07]  /*4b20*/  IADD3 R184, R188.reuse, 0x10, RZ ;  /* 0x00000010bcb87810 */ /* 0x048fee0007ffe0ff */
[----:B------:R-:W-:Y:S02]  /*4b30*/  @!P2 IADD3 R0, -R188, 0x10, RZ ;  /* 0x00000010bc00a810 */ /* 0x000fe40007ffe1ff */
[----:B------:R-:W-:Y:S02]  /*4b40*/  ISETP.GE.AND P2, PT, R184, RZ, PT ;  /* 0x000000ffb800720c */ /* 0x000fe40003f46270 */
[----:B------:R1:W-:Y:S01]  /*4b50*/  I2F R187, R0 ;  /* 0x0000000000bb7306 */ /* 0x0003e20000201400 */
[C---:B------:R-:W-:Y:S04]  /*4b60*/  IADD3 R3, R188.reuse, -0x18, RZ ;  /* 0xffffffe8bc037810 */ /* 0x040fe80007ffe0ff */
[----:B------:R-:W-:Y:S02]  /*4b70*/  ISETP.GE.AND P6, PT, R3, RZ, PT ;  /* 0x000000ff0300720c */ /* 0x000fe40003fc6270 */
[C---:B----4-:R-:W-:Y:S04]  /*4b80*/  IADD3 R2, R188.reuse, -0x11, RZ ;  /* 0xffffffefbc027810 */ /* 0x050fe80007ffe0ff */
[----:B------:R-:W-:Y:S01]  /*4b90*/  @!P2 IADD3 R184, -R188, -0x10, RZ ;  /* 0xfffffff0bcb8a810 */ /* 0x000fe20007ffe1ff */
[----:B------:R-:W-:Y:S01]  /*4ba0*/  FFMA.FTZ R4, R194, -UR4, R4 ;  /* 0x80000004c2047c23 */ /* 0x000fe20008010004 */
[----:B------:R-:W-:Y:S01]  /*4bb0*/  ISETP.GE.AND P1, PT, R2, RZ, PT ;  /* 0x000000ff0200720c */ /* 0x000fe20003f26270 */
[C---:B------:R-:W-:Y:S01]  /*4bc0*/  HMMA.16816.F32 R8, R164.reuse, R176, R8 ;  /* 0x000000b0a408723c */ /* 0x040fe20000001808 */
[----:B------:R-:W-:Y:S01]  /*4bd0*/  PLOP3.LUT P2, PT, PT, PT, UP0, 0x80, 0x0 ;  /* 0x000000000000781c */ /* 0x000fe20003f4f008 */
[----:B------:R-:W3:Y:S01]  /*4be0*/  LDL R176, [R1+0x1c] ;  /* 0x00001c0001b07983 */ /* 0x000ee20000100800 */
[----:B------:R-:W-:Y:S01]  /*4bf0*/  I2F R184, R184 ;  /* 0x000000b800b87306 */ /* 0x000fe20000201400 */
[----:B------:R-:W-:Y:S01]  /*4c00*/  @!P6 IADD3 R3, -R188, 0x18, RZ ;  /* 0x00000018bc03e810 */ /* 0x000fe20007ffe1ff */
[----:B------:R-:W-:Y:S01]  /*4c10*/  FFMA.FTZ R5, R193, -UR4, R5 ;  /* 0x80000004c1057c23 */ /* 0x000fe20008010005 */
[----:B------:R-:W-:Y:S01]  /*4c20*/  PLOP3.LUT P6, PT, PT, PT, UP0, 0x80, 0x0 ;  /* 0x000000000000781c */ /* 0x000fe20003fcf008 */
[----:B------:R-:W-:Y:S01]  /*4c30*/  FFMA.FTZ R6, R196, -UR4, R6 ;  /* 0x80000004c4067c23 */ /* 0x000fe20008010006 */
[-C--:B------:R-:W-:Y:S04]  /*4c40*/  HMMA.16816.F32 R12, R164, R178.reuse, R12 ;  /* 0x000000b2a40c723c */ /* 0x080fe8000000180c */
[C---:B-1----:R-:W-:Y:S01]  /*4c50*/  IADD3 R0, R188.reuse, 0xf, RZ ;  /* 0x0000000fbc007810 */ /* 0x042fe20007ffe0ff */
[----:B------:R-:W-:Y:S01]  /*4c60*/  I2F R181, R3 ;  /* 0x0000000300b57306 */ /* 0x000fe20000201400 */
[----:B------:R-:W-:Y:S01]  /*4c70*/  @!P1 IADD3 R2, -R188, 0x11, RZ ;  /* 0x00000011bc029810 */ /* 0x000fe20007ffe1ff */
[----:B------:R-:W-:Y:S01]  /*4c80*/  FFMA.FTZ R7, R195, -UR4, R7 ;  /* 0x80000004c3077c23 */ /* 0x000fe20008010007 */
[C---:B------:R-:W-:Y:S01]  /*4c90*/  HMMA.16816.F32 R16, R168.reuse, R178, R16 ;  /* 0x000000b2a810723c */ /* 0x040fe20000001810 */
[----:B------:R-:W4:Y:S03]  /*4ca0*/  LDL R179, [R1+0x18] ;  /* 0x0000180001b37983 */ /* 0x000f260000100800 */
[----:B------:R-:W-:Y:S03]  /*4cb0*/  ISETP.GE.AND P1, PT, R0, RZ, PT ;  /* 0x000000ff0000720c */ /* 0x000fe60003f26270 */
[----:B------:R1:W1:Y:S01]  /*4cc0*/  I2F R180, R2 ;  /* 0x0000000200b47306 */ /* 0x0002620000201400 */
[----:B--2---:R-:W-:Y:S04]  /*4cd0*/  FFMA.FTZ R8, R192, -UR4, R8 ;  /* 0x80000004c0087c23 */ /* 0x004fe80008010008 */
[----:B------:R-:W-:Y:S02]  /*4ce0*/  FFMA.FTZ R10, R198, -UR4, R10 ;  /* 0x80000004c60a7c23 */ /* 0x000fe4000801000a */
[----:B------:R-:W-:Y:S02]  /*4cf0*/  FFMA.FTZ R9, R189, -UR4, R9 ;  /* 0x80000004bd097c23 */ /* 0x000fe40008010009 */
[----:B------:R-:W-:Y:S01]  /*4d00*/  FFMA.FTZ R11, R197, -UR4, R11 ;  /* 0x80000004c50b7c23 */ /* 0x000fe2000801000b */
[----:B------:R-:W-:Y:S01]  /*4d10*/  @!P1 IADD3 R0, -R188, -0xf, RZ ;  /* 0xfffffff1bc009810 */ /* 0x000fe20007ffe1ff */
[----:B------:R-:W-:Y:S01]  /*4d20*/  FFMA.FTZ R12, R191, -UR4, R12 ;  /* 0x80000004bf0c7c23 */ /* 0x000fe2000801000c */
[----:B------:R-:W-:Y:S01]  /*4d30*/  PLOP3.LUT P1, PT, PT, PT, UP0, 0x80, 0x0 ;  /* 0x000000000000781c */ /* 0x000fe20003f2f008 */
[----:B------:R-:W-:Y:S01]  /*4d40*/  FFMA.FTZ R13, R190, -UR4, R13 ;  /* 0x80000004be0d7c23 */ /* 0x000fe2000801000d */
[----:B------:R2:W-:Y:S01]  /*4d50*/  I2F R174, R0 ;  /* 0x0000000000ae7306 */ /* 0x0005e20000201400 */
[----:B------:R-:W-:Y:S02]  /*4d60*/  FFMA.FTZ R14, R192, -UR4, R14 ;  /* 0x80000004c00e7c23 */ /* 0x000fe4000801000e */
[----:B------:R-:W-:Y:S02]  /*4d70*/  FFMA.FTZ R15, R189, -UR4, R15 ;  /* 0x80000004bd0f7c23 */ /* 0x000fe4000801000f */
[----:B------:R-:W-:Y:S02]  /*4d80*/  FFMA.FTZ R16, R186, -UR4, R16 ;  /* 0x80000004ba107c23 */ /* 0x000fe40008010010 */
[----:B------:R-:W-:Y:S02]  /*4d90*/  FFMA.FTZ R18, R194, -UR4, R18 ;  /* 0x80000004c2127c23 */ /* 0x000fe40008010012 */
[----:B------:R-:W-:Y:S01]  /*4da0*/  FFMA.FTZ R17, R185, -UR4, R17 ;  /* 0x80000004b9117c23 */ /* 0x000fe20008010011 */
[----:B-1----:R-:W-:Y:S01]  /*4db0*/  IADD3 R2, R188, -0x19, RZ ;  /* 0xffffffe7bc027810 */ /* 0x002fe20007ffe0ff */
[----:B------:R-:W-:Y:S03]  /*4dc0*/  FFMA.FTZ R19, R193, -UR4, R19 ;  /* 0x80000004c1137c23 */ /* 0x000fe60008010013 */
[----:B------:R-:W-:Y:S01]  /*4dd0*/  ISETP.GE.AND P4, PT, R2, RZ, PT ;  /* 0x000000ff0200720c */ /* 0x000fe20003f86270 */
[----:B--2---:R-:W-:Y:S02]  /*4de0*/  IMAD R0, R172, 0x80, R199 ;  /* 0x00000080ac007824 */ /* 0x004fe400078e02c7 */
[----:B------:R-:W-:Y:S10]  /*4df0*/  FMUL.FTZ R172, R250, 1.4426950216293334961 ;  /* 0x3fb8aa3bfaac7820 */ /* 0x000ff40000410000 */
[----:B------:R-:W-:Y:S02]  /*4e00*/  @!P4 IADD3 R2, -R188, 0x19, RZ ;  /* 0x00000019bc02c810 */ /* 0x000fe40007ffe1ff */
[C---:B------:R-:W-:Y:S02]  /*4e10*/  @P3 ISETP.GE.AND P3, PT, R0.reuse, UR5, PT ;  /* 0x0000000500003c0c */ /* 0x040fe4000bf66270 */
[----:B------:R-:W-:Y:S01]  /*4e20*/  @P2 IADD3 R3, R0, 0x1, RZ ;  /* 0x0000000100032810 */ /* 0x000fe20007ffe0ff */
[----:B------:R1:W-:Y:S01]  /*4e30*/  I2F R175, R2 ;  /* 0x0000000200af7306 */ /* 0x0003e20000201400 */
[----:B------:R-:W-:Y:S02]  /*4e40*/  FSETP.NEU.FTZ.AND P2, PT, R249, -INF , PT ;  /* 0xff800000f900780b */ /* 0x000fe40003f5d000 */
[----:B------:R-:W-:Y:S01]  /*4e50*/  @P5 ISETP.GE.AND P5, PT, R3, UR5, PT ;  /* 0x0000000503005c0c */ /* 0x000fe2000bfa6270 */
[----:B------:R-:W-:Y:S01]  /*4e60*/  FMUL.FTZ R3, R247, 1.4426950216293334961 ;  /* 0x3fb8aa3bf7037820 */ /* 0x000fe20000410000 */
[----:B------:R-:W-:Y:S02]  /*4e70*/  PLOP3.LUT P4, PT, PT, PT, UP0, 0x80, 0x0 ;  /* 0x000000000000781c */ /* 0x000fe40003f8f008 */
[----:B------:R-:W-:Y:S02]  /*4e80*/  FSEL R173, R173, RZ, P2 ;  /* 0x000000ffadad7208 */ /* 0x000fe40001000000 */
[----:B------:R-:W-:Y:S02]  /*4e90*/  PLOP3.LUT P2, PT, PT, PT, UP0, 0x80, 0x0 ;  /* 0x000000000000781c */ /* 0x000fe40003f4f008 */
[----:B------:R-:W-:Y:S02]  /*4ea0*/  @P1 FSEL R4, R4, -INF , !P3 ;  /* 0xff80000004041808 */ /* 0x000fe40005800000 */
[----:B------:R-:W-:Y:S03]  /*4eb0*/  PLOP3.LUT P1, PT, PT, PT, UP0, 0x80, 0x0 ;  /* 0x000000000000781c */ /* 0x000fe60003f2f008 */
[--C-:B------:R-:W-:Y:S02]  /*4ec0*/  FFMA.FTZ R4, R4, c[0x0][0x23c], -R173.reuse ;  /* 0x00008f0004047a23 */ /* 0x100fe400000108ad */
[----:B------:R-:W-:Y:S02]  /*4ed0*/  @P4 FSEL R5, R5, -INF , !P5 ;  /* 0xff80000005054808 */ /* 0x000fe40006800000 */
[----:B------:R-:W-:Y:S01]  /*4ee0*/  FSETP.NEU.FTZ.AND P4, PT, R250, -INF , PT ;  /* 0xff800000fa00780b */ /* 0x000fe20003f9d000 */
[----:B------:R2:W-:Y:S01]  /*4ef0*/  MUFU.EX2 R236, R4 ;  /* 0x0000000400ec7308 */ /* 0x0005e20000000800 */
[----:B------:R-:W-:Y:S01]  /*4f00*/  @P2 FSEL R7, R7, -INF , !P5 ;  /* 0xff80000007072808 */ /* 0x000fe20006800000 */
[----:B------:R-:W-:Y:S01]  /*4f10*/  FFMA.FTZ R5, R5, c[0x0][0x23c], -R173 ;  /* 0x00008f0005057a23 */ /* 0x000fe200000108ad */
[----:B------:R-:W-:Y:S01]  /*4f20*/  FSETP.NEU.FTZ.AND P2, PT, R247, -INF , PT ;  /* 0xff800000f700780b */ /* 0x000fe20003f5d000 */
[----:B-1----:R-:W-:Y:S01]  /*4f30*/  FMUL.FTZ R2, R248, 1.4426950216293334961 ;  /* 0x3fb8aa3bf8027820 */ /* 0x002fe20000410000 */
[----:B------:R-:W-:Y:S02]  /*4f40*/  @P1 FSEL R6, R6, -INF , !P3 ;  /* 0xff80000006061808 */ /* 0x000fe40005800000 */
[----:B------:R-:W-:Y:S02]  /*4f50*/  PLOP3.LUT P1, PT, PT, PT, UP0, 0x80, 0x0 ;  /* 0x000000000000781c */ /* 0x000fe40003f2f008 */
[----:B------:R-:W-:Y:S01]  /*4f60*/  FSEL R172, R172, RZ, P4 ;  /* 0x000000ffacac7208 */ /* 0x000fe20002000000 */
[----:B------:R-:W-:Y:S01]  /*4f70*/  MUFU.EX2 R177, R5 ;  /* 0x0000000500b17308 */ /* 0x000fe20000000800 */
[----:B------:R-:W-:Y:S02]  /*4f80*/  FSEL R3, R3, RZ, P2 ;  /* 0x000000ff03037208 */ /* 0x000fe40001000000 */
[----:B------:R-:W-:Y:S01]  /*4f90*/  PLOP3.LUT P4, PT, PT, PT, UP0, 0x80, 0x0 ;  /* 0x000000000000781c */ /* 0x000fe20003f8f008 */
[--C-:B------:R-:W-:Y:S01]  /*4fa0*/  FFMA.FTZ R6, R6, c[0x0][0x23c], -R172.reuse ;  /* 0x00008f0006067a23 */ /* 0x100fe200000108ac */
[----:B------:R-:W-:Y:S01]  /*4fb0*/  PLOP3.LUT P2, PT, PT, PT, UP0, 0x80, 0x0 ;  /* 0x000000000000781c */ /* 0x000fe20003f4f008 */
[----:B------:R-:W-:Y:S04]  /*4fc0*/  FFMA.FTZ R7, R7, c[0x0][0x23c], -R172 ;  /* 0x00008f0007077a23 */ /* 0x000fe800000108ac */
[----:B------:R-:W-:Y:S01]  /*4fd0*/  MUFU.EX2 R203, R6 ;  /* 0x0000000600cb7308 */ /* 0x000fe20000000800 */
[----:B------:R-:W-:Y:S02]  /*4fe0*/  @P1 FSEL R8, R8, -INF , !P3 ;  /* 0xff80000008081808 */ /* 0x000fe40005800000 */
[----:B------:R-:W-:Y:S03]  /*4ff0*/  PLOP3.LUT P1, PT, PT, PT, UP0, 0x80, 0x0 ;  /* 0x000000000000781c */ /* 0x000fe60003f2f008 */
[----:B------:R-:W-:Y:S01]  /*5000*/  @P4 FSEL R9, R9, -INF , !P5 ;  /* 0xff80000009094808 */ /* 0x000fe20006800000 */
[--C-:B------:R-:W-:Y:S01]  /*5010*/  FFMA.FTZ R8, R8, c[0x0][0x23c], -R3.reuse ;  /* 0x00008f0008087a23 */ /* 0x100fe20000010803 */
[----:B------:R-:W-:Y:S02]  /*5020*/  FSETP.NEU.FTZ.AND P4, PT, R248, -INF , PT ;  /* 0xff800000f800780b */ /* 0x000fe40003f9d000 */
[----:B------:R1:W1:Y:S01]  /*5030*/  MUFU.EX2 R242, R7 ;  /* 0x0000000700f27308 */ /* 0x0002620000000800 */
[----:B------:R-:W-:Y:S01]  /*5040*/  @P2 FSEL R10, R10, -INF , !P3 ;  /* 0xff8000000a0a2808 */ /* 0x000fe20005800000 */
[--C-:B------:R-:W-:Y:S01]  /*5050*/  FFMA.FTZ R9, R9, c[0x0][0x23c], -R3.reuse ;  /* 0x00008f0009097a23 */ /* 0x100fe20000010803 */
[----:B------:R-:W-:Y:S02]  /*5060*/  PLOP3.LUT P3, PT, PT, PT, UP0, 0x80, 0x0 ;  /* 0x000000000000781c */ /* 0x000fe40003f6f008 */
[----:B------:R-:W-:Y:S02]  /*5070*/  FSEL R2, R2, RZ, P4 ;  /* 0x000000ff02027208 */ /* 0x000fe40002000000 */
[----:B------:R-:W-:Y:S02]  /*5080*/  PLOP3.LUT P4, PT, PT, PT, UP0, 0x80, 0x0 ;  /* 0x000000000000781c */ /* 0x000fe40003f8f008 */
[----:B--2---:R-:W-:Y:S01]  /*5090*/  @P1 IADD3 R4, R0, 0x8, RZ ;  /* 0x0000000800041810 */ /* 0x004fe20007ffe0ff */
[----:B------:R2:W-:Y:S01]  /*50a0*/  MUFU.EX2 R244, R8 ;  /* 0x0000000800f47308 */ /* 0x0005e20000000800 */
[----:B------:R-:W-:Y:S01]  /*50b0*/  PLOP3.LUT P2, PT, PT, PT, UP0, 0x80, 0x0 ;  /* 0x000000000000781c */ /* 0x000fe20003f4f008 */
[--C-:B------:R-:W-:Y:S01]  /*50c0*/  FFMA.FTZ R10, R10, c[0x0][0x23c], -R2.reuse ;  /* 0x00008f000a0a7a23 */ /* 0x100fe20000010802 */
[----:B------:R-:W-:Y:S02]  /*50d0*/  @P6 ISETP.GE.AND P6, PT, R4, UR5, PT ;  /* 0x0000000504006c0c */ /* 0x000fe4000bfc6270 */
[----:B------:R-:W-:Y:S02]  /*50e0*/  PLOP3.LUT P1, PT, PT, PT, UP0, 0x80, 0x0 ;  /* 0x000000000000781c */ /* 0x000fe40003f2f008 */
[----:B------:R-:W-:Y:S02]  /*50f0*/  @P3 IADD3 R4, R0, 0x9, RZ ;  /* 0x0000000900043810 */ /* 0x000fe40007ffe0ff */
[----:B------:R-:W-:Y:S01]  /*5100*/  PLOP3.LUT P3, PT, PT, PT, UP0, 0x80, 0x0 ;  /* 0x000000000000781c */ /* 0x000fe20003f6f008 */
[----:B------:R-:W2:Y:S01]  /*5110*/  MUFU.EX2 R243, R9 ;  /* 0x0000000900f37308 */ /* 0x000ea20000000800 */
[----:B------:R-:W-:Y:S02]  /*5120*/  @P4 ISETP.GE.AND P4, PT, R4, UR5, PT ;  /* 0x0000000504004c0c */ /* 0x000fe4000bf86270 */
[----:B-1----:R-:W1:Y:S01]  /*5130*/  LDSM.16.M88.4 R4, [R213+0x10800] ;  /* 0x01080000d504783b */ /* 0x002e620000000200 */
[----:B------:R-:W-:Y:S02]  /*5140*/  @P2 FSEL R11, R11, -INF , !P5 ;  /* 0xff8000000b0b2808 */ /* 0x000fe40006800000 */
[----:B------:R-:W-:Y:S02]  /*5150*/  PLOP3.LUT P2, PT, PT, PT, UP0, 0x80, 0x0 ;  /* 0x000000000000781c */ /* 0x000fe40003f4f008 */
[----:B------:R-:W-:Y:S01]  /*5160*/  @P1 FSEL R12, R12, -INF , !P6 ;  /* 0xff8000000c0c1808 */ /* 0x000fe20007000000 */
[----:B------:R-:W-:Y:S01]  /*5170*/  FFMA.FTZ R11, R11, c[0x0][0x23c], -R2 ;  /* 0x00008f000b0b7a23 */ /* 0x000fe20000010802 */
[----:B------:R-:W-:Y:S01]  /*5180*/  PLOP3.LUT P1, PT, PT, PT, UP0, 0x80, 0x0 ;  /* 0x000000000000781c */ /* 0x000fe20003f2f008 */
[----:B------:R-:W-:Y:S01]  /*5190*/  MUFU.EX2 R246, R10 ;  /* 0x0000000a00f67308 */ /* 0x000fe20000000800 */
[----:B------:R-:W-:Y:S01]  /*51a0*/  @P3 FSEL R18, R18, -INF , !P6 ;  /* 0xff80000012123808 */ /* 0x000fe20007000000 */
[--C-:B------:R-:W-:Y:S01]  /*51b0*/  FFMA.FTZ R12, R12, c[0x0][0x23c], -R3.reuse ;  /* 0x00008f000c0c7a23 */ /* 0x100fe20000010803 */
[----:B------:R-:W-:Y:S02]  /*51c0*/  PLOP3.LUT P5, PT, PT, PT, UP0, 0x80, 0x0 ;  /* 0x000000000000781c */ /* 0x000fe40003faf008 */
[----:B------:R-:W-:Y:S01]  /*51d0*/  PLOP3.LUT P3, PT, PT, PT, UP0, 0x80, 0x0 ;  /* 0x000000000000781c */ /* 0x000fe20003f6f008 */
[----:B------:R-:W-:Y:S02]  /*51e0*/  FFMA.FTZ R18, R18, c[0x0][0x23c], -R172 ;  /* 0x00008f0012127a23 */ /* 0x000fe400000108ac */
[----:B------:R-:W-:Y:S02]  /*51f0*/  @P2 FSEL R13, R13, -INF , !P4 ;  /* 0xff8000000d0d2808 */ /* 0x000fe40006000000 */
        /* <DEDUP_REMOVED lines=12> */
[----:B------:R-:W-:Y:S01]  /*52c0*/  MUFU.EX2 R239, R12 ;  /* 0x0000000c00ef7308 */ /* 0x000fe20000000800 */
[-C--:B-1----:R-:W-:Y:S01]  /*52d0*/  HMMA.16816.F32 R20, R168, R4.reuse, R20 ;  /* 0x00000004a814723c */ /* 0x082fe20000001814 */
[----:B------:R-:W-:Y:S02]  /*52e0*/  PLOP3.LUT P6, PT, PT, PT, UP0, 0x80, 0x0 ;  /* 0x000000000000781c */ /* 0x000fe40003fcf008 */
[--C-:B------:R-:W-:Y:S03]  /*52f0*/  FFMA.FTZ R16, R16, c[0x0][0x23c], -R173.reuse ;  /* 0x00008f0010107a23 */ /* 0x100fe600000108ad */
[----:B------:R-:W-:Y:S02]  /*5300*/  @P2 FSEL R17, R17, -INF , !P4 ;  /* 0xff80000011112808 */ /* 0x000fe40006000000 */
[C---:B------:R-:W-:Y:S01]  /*5310*/  HMMA.16816.F32 R24, R164.reuse, R4, R24 ;  /* 0x00000004a418723c */ /* 0x040fe20000001818 */
[----:B------:R-:W-:Y:S01]  /*5320*/  PLOP3.LUT P2, PT, PT, PT, UP0, 0x80, 0x0 ;  /* 0x000000000000781c */ /* 0x000fe20003f4f008 */
[----:B------:R-:W-:Y:S02]  /*5330*/  MUFU.EX2 R198, R16 ;  /* 0x0000001000c67308 */ /* 0x000fe40000000800 */
[----:B--2---:R-:W-:Y:S01]  /*5340*/  @P1 IADD3 R8, R0, 0x10, RZ ;  /* 0x0000001000081810 */ /* 0x004fe20007ffe0ff */
        /* <DEDUP_REMOVED lines=10> */
[----:B------:R-:W-:Y:S01]  /*53f0*/  FFMA.FTZ R21, R180, -UR4, R21 ;  /* 0x80000004b4157c23 */ /* 0x000fe20008010015 */
[----:B------:R-:W-:Y:S01]  /*5400*/  @P6 ISETP.GE.AND P6, PT, R8, UR5, PT ;  /* 0x0000000508006c0c */ /* 0x000fe2000bfc6270 */
[----:B------:R-:W-:Y:S01]  /*5410*/  FFMA.FTZ R20, R187, -UR4, R20 ;  /* 0x80000004bb147c23 */ /* 0x000fe20008010014 */
[----:B------:R-:W-:Y:S01]  /*5420*/  PLOP3.LUT P3, PT, PT, PT, UP0, 0x80, 0x0 ;  /* 0x000000000000781c */ /* 0x000fe20003f6f008 */
[----:B------:R-:W-:Y:S01]  /*5430*/  FFMA.FTZ R23, R185, -UR4, R23 ;  /* 0x80000004b9177c23 */ /* 0x000fe20008010017 */
[----:B------:R-:W-:Y:S01]  /*5440*/  F2FP.PACK_AB R5, R242, R203 ;  /* 0x000000cbf205723e */ /* 0x000fe200000000ff */
[----:B------:R-:W1:Y:S02]  /*5450*/  MUFU.EX2 R238, R13 ;  /* 0x0000000d00ee7308 */ /* 0x000e640000000800 */
[----:B------:R-:W-:Y:S01]  /*5460*/  @P1 FSEL R20, R20, -INF , !P5 ;  /* 0xff80000014141808 */ /* 0x000fe20006800000 */
[----:B------:R-:W-:Y:S01]  /*5470*/  FFMA.FTZ R22, R186, -UR4, R22 ;  /* 0x80000004ba167c23 */ /* 0x000fe20008010016 */
[----:B------:R-:W-:Y:S01]  /*5480*/  PLOP3.LUT P1, PT, PT, PT, UP0, 0x80, 0x0 ;  /* 0x000000000000781c */ /* 0x000fe20003f2f008 */
[----:B------:R-:W-:Y:S01]  /*5490*/  FFMA.FTZ R26, R191, -UR4, R26 ;  /* 0x80000004bf1a7c23 */ /* 0x000fe2000801001a */
[----:B------:R-:W-:Y:S01]  /*54a0*/  @P4 IADD3 R4, R0, 0x18, RZ ;  /* 0x0000001800044810 */ /* 0x000fe20007ffe0ff */
[----:B------:R-:W-:Y:S01]  /*54b0*/  FFMA.FTZ R25, R174, -UR4, R25 ;  /* 0x80000004ae197c23 */ /* 0x000fe20008010019 */
[----:B------:R-:W-:Y:S01]  /*54c0*/  @P2 FSEL R21, R21, -INF , !P6 ;  /* 0xff80000015152808 */ /* 0x000fe20007000000 */
[----:B------:R-:W-:Y:S01]  /*54d0*/  FFMA.FTZ R24, R184, -UR4, R24 ;  /* 0x80000004b8187c23 */ /* 0x000fe20008010018 */
[----:B------:R-:W-:Y:S01]  /*54e0*/  PLOP3.LUT P2, PT, PT, PT, UP0, 0x80, 0x0 ;  /* 0x000000000000781c */ /* 0x000fe20003f4f008 */
[----:B------:R-:W-:Y:S01]  /*54f0*/  FFMA.FTZ R27, R190, -UR4, R27 ;  /* 0x80000004be1b7c23 */ /* 0x000fe2000801001b */
[----:B------:R-:W-:Y:S01]  /*5500*/  PLOP3.LUT P4, PT, PT, PT, UP0, 0x80, 0x0 ;  /* 0x000000000000781c */ /* 0x000fe20003f8f008 */
[----:B------:R-:W-:Y:S01]  /*5510*/  FFMA.FTZ R29, R195, -UR4, R29 ;  /* 0x80000004c31d7c23 */ /* 0x000fe2000801001d */
[----:B------:R-:W-:Y:S01]  /*5520*/  @P3 FSEL R24, R24, -INF , !P5 ;  /* 0xff80000018183808 */ /* 0x000fe20006800000 */
[----:B------:R-:W-:Y:S01]  /*5530*/  FFMA.FTZ R32, R181, -UR4, R32 ;  /* 0x80000004b5207c23 */ /* 0x000fe20008010020 */
[----:B------:R-:W-:Y:S01]  /*5540*/  PLOP3.LUT P3, PT, PT, PT, UP0, 0x80, 0x0 ;  /* 0x000000000000781c */ /* 0x000fe20003f6f008 */
[----:B------:R-:W-:Y:S01]  /*5550*/  FFMA.FTZ R34, R187, -UR4, R34 ;  /* 0x80000004bb227c23 */ /* 0x000fe20008010022 */
[----:B------:R-:W-:Y:S01]  /*5560*/  @P1 FSEL R22, R22, -INF , !P5 ;  /* 0xff80000016161808 */ /* 0x000fe20006800000 */
[----:B------:R-:W-:Y:S01]  /*5570*/  FFMA.FTZ R31, R174, -UR4, R31 ;  /* 0x80000004ae1f7c23 */ /* 0x000fe2000801001f */
[----:B------:R-:W-:Y:S01]  /*5580*/  PLOP3.LUT P1, PT, PT, PT, UP0, 0x80, 0x0 ;  /* 0x000000000000781c */ /* 0x000fe20003f2f008 */
[----:B------:R-:W-:Y:S01]  /*5590*/  FFMA.FTZ R30, R184, -UR4, R30 ;  /* 0x80000004b81e7c23 */ /* 0x000fe2000801001e */
[----:B------:R1:W-:Y:S01]  /*55a0*/  STS [R222+0x20400], R5 ;  /* 0x02040005de007388 */ /* 0x0003e20000000800 */
[----:B------:R-:W-:Y:S01]  /*55b0*/  @P2 FSEL R23, R23, -INF , !P6 ;  /* 0xff80000017172808 */ /* 0x000fe20007000000 */
[----:B------:R-:W-:Y:S01]  /*55c0*/  FFMA.FTZ R28, R196, -UR4, R28 ;  /* 0x80000004c41c7c23 */ /* 0x000fe2000801001c */
[----:B------:R-:W-:Y:S01]  /*55d0*/  PLOP3.LUT P2, PT, PT, PT, UP0, 0x80, 0x0 ;  /* 0x000000000000781c */ /* 0x000fe20003f4f008 */
[--C-:B------:R-:W-:Y:S01]  /*55e0*/  FFMA.FTZ R19, R19, c[0x0][0x23c], -R172.reuse ;  /* 0x00008f0013137a23 */ /* 0x100fe200000108ac */
[----:B------:R-:W-:Y:S01]  /*55f0*/  MUFU.EX2 R241, R14 ;  /* 0x0000000e00f17308 */ /* 0x000fe20000000800 */
[----:B------:R-:W-:Y:S02]  /*5600*/  FFMA.FTZ R24, R24, c[0x0][0x23c], -R3 ;  /* 0x00008f0018187a23 */ /* 0x000fe40000010803 */
[----:B------:R-:W-:Y:S02]  /*5610*/  FFMA.FTZ R33, R175, -UR4, R33 ;  /* 0x80000004af217c23 */ /* 0x000fe40008010021 */
[--C-:B------:R-:W-:Y:S01]  /*5620*/  FFMA.FTZ R20, R20, c[0x0][0x23c], -R173.reuse ;  /* 0x00008f0014147a23 */ /* 0x100fe200000108ad */
[----:B------:R-:W-:Y:S01]  /*5630*/  @P1 FSEL R25, R25, -INF , !P6 ;  /* 0xff80000019191808 */ /* 0x000fe20007000000 */
[----:B------:R-:W-:Y:S01]  /*5640*/  FFMA.FTZ R21, R21, c[0x0][0x23c], -R173 ;  /* 0x00008f0015157a23 */ /* 0x000fe200000108ad */
[----:B------:R-:W-:Y:S01]  /*5650*/  PLOP3.LUT P1, PT, PT, PT, UP0, 0x80, 0x0 ;  /* 0x000000000000781c */ /* 0x000fe20003f2f008 */
[--C-:B------:R-:W-:Y:S01]  /*5660*/  FFMA.FTZ R22, R22, c[0x0][0x23c], -R172.reuse ;  /* 0x00008f0016167a23 */ /* 0x100fe200000108ac */
[----:B------:R-:W2:Y:S01]  /*5670*/  MUFU.EX2 R201, R19 ;  /* 0x0000001300c97308 */ /* 0x000ea20000000800 */
[----:B------:R-:W-:Y:S01]  /*5680*/  @P2 FSEL R26, R26, -INF , !P5 ;  /* 0xff8000001a1a2808 */ /* 0x000fe20006800000 */
[----:B------:R-:W-:Y:S01]  /*5690*/  FFMA.FTZ R25, R25, c[0x0][0x23c], -R3 ;  /* 0x00008f0019197a23 */ /* 0x000fe20000010803 */
[----:B------:R-:W-:Y:S01]  /*56a0*/  PLOP3.LUT P2, PT, PT, PT, UP0, 0x80, 0x0 ;  /* 0x000000000000781c */ /* 0x000fe20003f4f008 */
[----:B------:R-:W-:Y:S01]  /*56b0*/  FFMA.FTZ R23, R23, c[0x0][0x23c], -R172 ;  /* 0x00008f0017177a23 */ /* 0x000fe200000108ac */
[----:B------:R-:W-:Y:S01]  /*56c0*/  @P3 ISETP.GE.AND P5, PT, R4, UR5, PT ;  /* 0x0000000504003c0c */ /* 0x000fe2000bfa6270 */
[--C-:B------:R-:W-:Y:S01]  /*56d0*/  FFMA.FTZ R26, R26, c[0x0][0x23c], -R2.reuse ;  /* 0x00008f001a1a7a23 */ /* 0x100fe20000010802 */
[----:B------:R-:W-:Y:S01]  /*56e0*/  PLOP3.LUT P3, PT, PT, PT, UP0, 0x80, 0x0 ;  /* 0x000000000000781c */ /* 0x000fe20003f6f008 */
[----:B------:R-:W-:Y:S01]  /*56f0*/  FFMA.FTZ R35, R180, -UR4, R35 ;  /* 0x80000004b4237c23 */ /* 0x000fe20008010023 */
[----:B------:R-:W-:Y:S01]  /*5700*/  F2FP.PACK_AB R4, R243, R244 ;  /* 0x000000f4f304723e */ /* 0x000fe200000000ff */
[----:B------:R-:W-:Y:S01]  /*5710*/  MUFU.EX2 R240, R15 ;  /* 0x0000000f00f07308 */ /* 0x000fe20000000800 */
[----:B------:R-:W-:Y:S02]  /*5720*/  @P1 FSEL R27, R27, -INF , !P6 ;  /* 0xff8000001b1b1808 */ /* 0x000fe40007000000 */
[----:B------:R-:W-:Y:S02]  /*5730*/  PLOP3.LUT P1, PT, PT, PT, UP0, 0x80, 0x0 ;  /* 0x000000000000781c */ /* 0x000fe40003f2f008 */
[----:B-1----:R-:W-:Y:S01]  /*5740*/  F2FP.PACK_AB R5, R238, R239 ;  /* 0x000000efee05723e */ /* 0x002fe200000000ff */
[--C-:B------:R-:W-:Y:S01]  /*5750*/  FFMA.FTZ R27, R27, c[0x0][0x23c], -R2.reuse ;  /* 0x00008f001b1b7a23 */ /* 0x100fe20000010802 */
[----:B------:R-:W-:Y:S02]  /*5760*/  @P2 IADD3 R0, R0, 0x19, RZ ;  /* 0x0000001900002810 */ /* 0x000fe40007ffe0ff */
[----:B------:R-:W-:Y:S01]  /*5770*/  PLOP3.LUT P2, PT, PT, PT, UP0, 0x80, 0x0 ;  /* 0x000000000000781c */ /* 0x000fe20003f4f008 */
[----:B------:R-:W-:Y:S01]  /*5780*/  MUFU.EX2 R192, R20 ;  /* 0x0000001400c07308 */ /* 0x000fe20000000800 */
[----:B------:R-:W-:Y:S02]  /*5790*/  @P4 ISETP.GE.AND P4, PT, R0, UR5, PT ;  /* 0x0000000500004c0c */ /* 0x000fe4000bf86270 */
[----:B------:R-:W-:Y:S02]  /*57a0*/  F2FP.PACK_AB R0, R177, R236 ;  /* 0x000000ecb100723e */ /* 0x000fe400000000ff */
[----:B------:R-:W-:Y:S03]  /*57b0*/  @P3 FSEL R28, R28, -INF , !P5 ;  /* 0xff8000001c1c3808 */ /* 0x000fe60006800000 */
[----:B------:R2:W-:Y:S02]  /*57c0*/  STS [R222+0x20000], R0 ;  /* 0x02000000de007388 */ /* 0x0005e40000000800 */
[--C-:B------:R-:W-:Y:S01]  /*57d0*/  FFMA.FTZ R28, R28, c[0x0][0x23c], -R3.reuse ;  /* 0x00008f001c1c7a23 */ /* 0x100fe20000010803 */
[----:B------:R-:W-:Y:S01]  /*57e0*/  MUFU.EX2 R189, R21 ;  /* 0x0000001500bd7308 */ /* 0x000fe20000000800 */
[----:B------:R-:W-:Y:S02]  /*57f0*/  @P2 FSEL R30, R30, -INF , !P5 ;  /* 0xff8000001e1e2808 */ /* 0x000fe40006800000 */
[----:B------:R-:W-:Y:S02]  /*5800*/  @P1 FSEL R29, R29, -INF , !P4 ;  /* 0xff8000001d1d1808 */ /* 0x000fe40006000000 */
[----:B------:R-:W-:Y:S01]  /*5810*/  PLOP3.LUT P1, PT, PT, PT, UP0, 0x80, 0x0 ;  /* 0x000000000000781c */ /* 0x000fe20003f2f008 */
[----:B------:R-:W-:Y:S01]  /*5820*/  FFMA.FTZ R30, R30, c[0x0][0x23c], -R2 ;  /* 0x00008f001e1e7a23 */ /* 0x000fe20000010802 */
[----:B------:R-:W-:Y:S01]  /*5830*/  PLOP3.LUT P2, PT, PT, PT, UP0, 0x80, 0x0 ;  /* 0x000000000000781c */ /* 0x000fe20003f4f008 */
[----:B------:R-:W-:Y:S02]  /*5840*/  FFMA.FTZ R3, R29, c[0x0][0x23c], -R3 ;  /* 0x00008f001d037a23 */ /* 0x000fe40000010803 */
[----:B------:R-:W-:Y:S08]  /*5850*/  MUFU.EX2 R197, R22 ;  /* 0x0000001600c57308 */ /* 0x000ff00000000800 */
[----:B------:R-:W-:Y:S02]  /*5860*/  @P1 FSEL R32, R32, -INF , !P5 ;  /* 0xff80000020201808 */ /* 0x000fe40006800000 */
[----:B------:R-:W-:Y:S01]  /*5870*/  PLOP3.LUT P1, PT, PT, PT, UP0, 0x80, 0x0 ;  /* 0x000000000000781c */ /* 0x000fe20003f2f008 */
[----:B------:R1:W-:Y:S01]  /*5880*/  MUFU.EX2 R185, R3 ;  /* 0x0000000300b97308 */ /* 0x0003e20000000800 */
[----:B--2---:R-:W-:Y:S01]  /*5890*/  F2FP.PACK_AB R0, R201, R202 ;  /* 0x000000cac900723e */ /* 0x004fe200000000ff */
[--C-:B------:R-:W-:Y:S01]  /*58a0*/  FFMA.FTZ R32, R32, c[0x0][0x23c], -R173.reuse ;  /* 0x00008f0020207a23 */ /* 0x100fe200000108ad */
[----:B------:R-:W-:Y:S02]  /*58b0*/  @P2 FSEL R33, R33, -INF , !P4 ;  /* 0xff80000021212808 */ /* 0x000fe40006000000 */
[----:B------:R-:W-:Y:S01]  /*58c0*/  PLOP3.LUT P2, PT, PT, PT, UP0, 0x80, 0x0 ;  /* 0x000000000000781c */ /* 0x000fe20003f4f008 */
[----:B------:R2:W-:Y:S02]  /*58d0*/  STS [R225+0x20400], R0 ;  /* 0x02040000e1007388 */ /* 0x0005e40000000800 */
[----:B------:R-:W-:Y:S02]  /*58e0*/  FFMA.FTZ R173, R33, c[0x0][0x23c], -R173 ;  /* 0x00008f0021ad7a23 */ /* 0x000fe400000108ad */
[----:B------:R-:W-:Y:S02]  /*58f0*/  MUFU.EX2 R193, R23 ;  /* 0x0000001700c17308 */ /* 0x000fe40000000800 */
[----:B------:R-:W-:Y:S02]  /*5900*/  @P1 FSEL R34, R34, -INF , !P5 ;  /* 0xff80000022221808 */ /* 0x000fe40006800000 */
[----:B------:R-:W-:Y:S03]  /*5910*/  PLOP3.LUT P1, PT, PT, PT, UP0, 0x80, 0x0 ;  /* 0x000000000000781c */ /* 0x000fe60003f2f008 */
[--C-:B------:R-:W-:Y:S01]  /*5920*/  FFMA.FTZ R34, R34, c[0x0][0x23c], -R172.reuse ;  /* 0x00008f0022227a23 */ /* 0x100fe200000108ac */
[----:B------:R-:W-:Y:S02]  /*5930*/  @P2 FSEL R35, R35, -INF , !P4 ;  /* 0xff80000023232808 */ /* 0x000fe40006000000 */
[----:B------:R-:W-:Y:S01]  /*5940*/  MUFU.EX2 R182, R32 ;  /* 0x0000002000b67308 */ /* 0x000fe20000000800 */
[----:B------:R-:W-:Y:S02]  /*5950*/  PLOP3.LUT P2, PT, PT, PT, UP4, 0x80, 0x0 ;  /* 0x000000000000781c */ /* 0x000fe40003f4f048 */
[----:B------:R-:W-:Y:S01]  /*5960*/  FFMA.FTZ R172, R35, c[0x0][0x23c], -R172 ;  /* 0x00008f0023ac7a23 */ /* 0x000fe200000108ac */
[----:B-1----:R-:W-:Y:S03]  /*5970*/  F2FP.PACK_AB R3, R245, R246 ;  /* 0x000000f6f503723e */ /* 0x002fe600000000ff */
[----:B------:R-:W-:Y:S02]  /*5980*/  @P1 FSEL R31, R31, -INF , !P4 ;  /* 0xff8000001f1f1808 */ /* 0x000fe40006000000 */
[----:B----4-:R-:W-:Y:S01]  /*5990*/  IADD3 R178, P1, R179, UR13, RZ ;  /* 0x0000000db3b27c10 */ /* 0x010fe2000ff3e0ff */
[----:B------:R-:W2:Y:S02]  /*59a0*/  MUFU.EX2 R181, R173 ;  /* 0x000000ad00b57308 */ /* 0x000ea40000000800 */
[----:B------:R-:W-:Y:S01]  /*59b0*/  FFMA.FTZ R2, R31, c[0x0][0x23c], -R2 ;  /* 0x00008f001f027a23 */ /* 0x000fe20000010802 */
[----:B---3--:R-:W-:Y:S05]  /*59c0*/  IADD3.X R179, R176, UR12, RZ, P1, !PT ;  /* 0x0000000cb0b37c10 */ /* 0x008fea0008ffe4ff */
[----:B------:R-:W3:Y:S02]  /*59d0*/  LDG.E R176, [R178.64] ;  /* 0x00000006b2b07981 */ /* 0x000ee4000c1e1900 */
[----:B------:R1:W-:Y:S10]  /*59e0*/  MUFU.EX2 R184, R2 ;  /* 0x0000000200b87308 */ /* 0x0003f40000000800 */
[----:B------:R-:W-:Y:S01]  /*59f0*/  MUFU.EX2 R183, R34 ;  /* 0x0000002200b77308 */ /* 0x000fe20000000800 */
[----:B--2---:R-:W-:Y:S09]  /*5a00*/  F2FP.PACK_AB R0, R181, R182 ;  /* 0x000000b6b500723e */ /* 0x004ff200000000ff */
[----:B------:R-:W-:Y:S01]  /*5a10*/  MUFU.EX2 R180, R172 ;  /* 0x000000ac00b47308 */ /* 0x000fe20000000800 */
[----:B-1----:R-:W-:Y:S05]  /*5a20*/  F2FP.PACK_AB R2, R200, R198 ;  /* 0x000000c6c802723e */ /* 0x002fea00000000ff */
[----:B------:R1:W-:Y:S04]  /*5a30*/  STS [R225+0x20000], R2 ;  /* 0x02000002e1007388 */ /* 0x0003e80000000800 */
[----:B------:R-:W-:Y:S01]  /*5a40*/  MUFU.EX2 R194, R24 ;  /* 0x0000001800c27308 */ /* 0x000fe20000000800 */
[----:B------:R2:W-:Y:S04]  /*5a50*/  STS [R222+0x21000], R4 ;  /* 0x02100004de007388 */ /* 0x0005e80000000800 */
[----:B------:R4:W-:Y:S05]  /*5a60*/  STS [R222+0x21400], R3 ;  /* 0x02140003de007388 */ /* 0x0009ea0000000800 */
[----:B------:R-:W4:Y:S01]  /*5a70*/  MUFU.EX2 R191, R25 ;  /* 0x0000001900bf7308 */ /* 0x000f220000000800 */
[----:B------:R4:W-:Y:S09]  /*5a80*/  STS [R225+0x21000], R5 ;  /* 0x02100005e1007388 */ /* 0x0009f20000000800 */
[----:B------:R-:W-:Y:S01]  /*5a90*/  MUFU.EX2 R199, R26 ;  /* 0x0000001a00c77308 */ /* 0x000fe20000000800 */
[----:B-1----:R-:W-:Y:S02]  /*5aa0*/  F2FP.PACK_AB R2, R193, R197 ;  /* 0x000000c5c102723e */ /* 0x002fe400000000ff */
[----:B--2---:R-:W-:Y:S07]  /*5ab0*/  F2FP.PACK_AB R4, R240, R241 ;  /* 0x000000f1f004723e */ /* 0x004fee00000000ff */
[----:B------:R-:W1:Y:S01]  /*5ac0*/  MUFU.EX2 R190, R27 ;  /* 0x0000001b00be7308 */ /* 0x000e620000000800 */
[----:B----4-:R-:W-:Y:S01]  /*5ad0*/  F2FP.PACK_AB R3, R189, R192 ;  /* 0x000000c0bd03723e */ /* 0x010fe200000000ff */
[----:B------:R1:W-:Y:S01]  /*5ae0*/  STS [R225+0x21400], R4 ;  /* 0x02140004e1007388 */ /* 0x0003e20000000800 */
[----:B------:R-:W-:Y:S03]  /*5af0*/  F2FP.PACK_AB R5, R191, R194 ;  /* 0x000000c2bf05723e */ /* 0x000fe600000000ff */
[----:B------:R2:W-:Y:S04]  /*5b00*/  STS [R223+0x20000], R3 ;  /* 0x02000003df007388 */ /* 0x0005e80000000800 */
[----:B------:R-:W4:Y:S01]  /*5b10*/  MUFU.EX2 R186, R28 ;  /* 0x0000001c00ba7308 */ /* 0x000f220000000800 */
[----:B------:R4:W-:Y:S04]  /*5b20*/  STS [R223+0x20400], R2 ;  /* 0x02040002df007388 */ /* 0x0009e80000000800 */
[----:B------:R4:W-:Y:S05]  /*5b30*/  STS [R224+0x20000], R0 ;  /* 0x02000000e0007388 */ /* 0x0009ea0000000800 */
[----:B------:R-:W4:Y:S01]  /*5b40*/  MUFU.EX2 R188, R30 ;  /* 0x0000001e00bc7308 */ /* 0x000f220000000800 */
[----:B-1----:R-:W-:Y:S02]  /*5b50*/  F2FP.PACK_AB R4, R190, R199 ;  /* 0x000000c7be04723e */ /* 0x002fe400000000ff */
[----:B--2---:R-:W-:Y:S02]  /*5b60*/  F2FP.PACK_AB R3, R180, R183 ;  /* 0x000000b7b403723e */ /* 0x004fe400000000ff */
[----:B----4-:R-:W-:Y:S03]  /*5b70*/  F2FP.PACK_AB R2, R185, R186 ;  /* 0x000000bab902723e */ /* 0x010fe600000000ff */
[----:B------:R1:W-:Y:S04]  /*5b80*/  STS [R224+0x20400], R3 ;  /* 0x02040003e0007388 */ /* 0x0003e80000000800 */
[----:B------:R-:W-:Y:S01]  /*5b90*/  STS [R223+0x21000], R5 ;  /* 0x02100005df007388 */ /* 0x000fe20000000800 */
[----:B------:R-:W-:Y:S03]  /*5ba0*/  F2FP.PACK_AB R0, R184, R188 ;  /* 0x000000bcb800723e */ /* 0x000fe600000000ff */
[----:B------:R-:W-:Y:S04]  /*5bb0*/  STS [R223+0x21400], R4 ;  /* 0x02140004df007388 */ /* 0x000fe80000000800 */
[----:B------:R2:W-:Y:S04]  /*5bc0*/  STS [R224+0x21000], R2 ;  /* 0x02100002e0007388 */ /* 0x0005e80000000800 */
[----:B------:R-:W-:Y:S04]  /*5bd0*/  STS [R224+0x21400], R0 ;  /* 0x02140000e0007388 */ /* 0x000fe80000000800 */
[----:B------:R-:W-:Y:S08]  /*5be0*/  LDSM.16.M88.4 R32, [R216+0x8000] ;  /* 0x00800000d820783b */ /* 0x000ff00000000200 */
[----:B------:R-:W4:Y:S08]  /*5bf0*/  LDSM.16.M88.4 R16, [R211+0x14000] ;  /* 0x01400000d310783b */ /* 0x000f300000000200 */
[----:B------:R-:W4:Y:S08]  /*5c00*/  LDSM.16.M88.4 R28, [R216+0x9000] ;  /* 0x00900000d81c783b */ /* 0x000f300000000200 */
[----:B------:R-:W4:Y:S08]  /*5c10*/  LDSM.16.M88.4 R164, [R211+0x14800] ;  /* 0x01480000d3a4783b */ /* 0x000f300000000200 */
[----:B-1----:R-:W3:Y:S04]  /*5c20*/  LDG.E R3, [R178.64+0x20] ;  /* 0x00002006b2037981 */ /* 0x002ee8000c1e1900 */
[----:B------:R-:W-:Y:S08]  /*5c30*/  LDSM.16.M88.4 R168, [R208+0x8000] ;  /* 0x00800000d0a8783b */ /* 0x000ff00000000200 */
[----:B--2---:R-:W2:Y:S01]  /*5c40*/  LDG.E R2, [R178.64+0x80] ;  /* 0x00008006b2027981 */ /* 0x004ea2000c1e1900 */
[-C--:B----4-:R-:W-:Y:S03]  /*5c50*/  HMMA.16816.F32 R4, R32, R16.reuse, RZ ;  /* 0x000000102004723c */ /* 0x090fe600000018ff */
[----:B------:R-:W1:Y:S05]  /*5c60*/  LDSM.16.M88.4 R172, [R212+0x14000] ;  /* 0x01400000d4ac783b */ /* 0x000e6a0000000200 */
[C---:B------:R-:W-:Y:S03]  /*5c70*/  HMMA.16816.F32 R8, R28.reuse, R16, RZ ;  /* 0x000000101c08723c */ /* 0x040fe600000018ff */
[----:B------:R-:W4:Y:S05]  /*5c80*/  LDG.E R0, [R178.64+0xa0] ;  /* 0x0000a006b2007981 */ /* 0x000f2a000c1e1900 */
[-C--:B------:R-:W-:Y:S08]  /*5c90*/  HMMA.16816.F32 R12, R28, R18.reuse, RZ ;  /* 0x000000121c0c723c */ /* 0x080ff000000018ff */
[C---:B------:R-:W-:Y:S08]  /*5ca0*/  HMMA.16816.F32 R16, R32.reuse, R18, RZ ;  /* 0x000000122010723c */ /* 0x040ff000000018ff */
[-C--:B------:R-:W-:Y:S08]  /*5cb0*/  HMMA.16816.F32 R20, R32, R164.reuse, RZ ;  /* 0x000000a42014723c */ /* 0x080ff000000018ff */
[C---:B------:R-:W-:Y:S08]  /*5cc0*/  HMMA.16816.F32 R24, R28.reuse, R164, RZ ;  /* 0x000000a41c18723c */ /* 0x040ff000000018ff */
[-C--:B------:R-:W-:Y:S08]  /*5cd0*/  HMMA.16816.F32 R28, R28, R166.reuse, RZ ;  /* 0x000000a61c1c723c */ /* 0x080ff000000018ff */
[----:B------:R-:W-:Y:S01]  /*5ce0*/  HMMA.16816.F32 R32, R32, R166, RZ ;  /* 0x000000a62020723c */ /* 0x000fe200000018ff */
[----:B------:R-:W1:Y:S07]  /*5cf0*/  LDSM.16.M88.4 R164, [R208+0x9000] ;  /* 0x00900000d0a4783b */ /* 0x000e6e0000000200 */
        /* <DEDUP_REMOVED lines=75> */
[C---:B---3--:R-:W-:Y:S01]  /*61b0*/  FADD.FTZ R4, -R176.reuse, R4 ;  /* 0x00000004b0047221 */ /* 0x048fe20000010100 */
[C---:B------:R-:W-:Y:S01]  /*61c0*/  HMMA.16816.F32 R16, R164.reuse, R170, R16 ;  /* 0x000000aaa410723c */ /* 0x040fe20000001810 */
[----:B------:R-:W1:Y:S03]  /*61d0*/  LDSM.16.M88.4 R168, [R213+0x18800] ;  /* 0x01880000d5a8783b */ /* 0x000e660000000200 */
[----:B------:R-:W-:Y:S02]  /*61e0*/  FADD.FTZ R5, -R176, R5 ;  /* 0x00000005b0057221 */ /* 0x000fe40000010100 */
[C---:B------:R-:W-:Y:S02]  /*61f0*/  FADD.FTZ R6, -R3.reuse, R6 ;  /* 0x0000000603067221 */ /* 0x040fe40000010100 */
[C---:B------:R-:W-:Y:S04]  /*6200*/  FADD.FTZ R8, -R2.reuse, R8 ;  /* 0x0000000802087221 */ /* 0x040fe80000010100 */
[C---:B------:R-:W-:Y:S02]  /*6210*/  FADD.FTZ R7, -R3.reuse, R7 ;  /* 0x0000000703077221 */ /* 0x040fe40000010100 */
[C---:B------:R-:W-:Y:S02]  /*6220*/  FADD.FTZ R9, -R2.reuse, R9 ;  /* 0x0000000902097221 */ /* 0x040fe40000010100 */
[C---:B------:R-:W-:Y:S02]  /*6230*/  FADD.FTZ R12, -R2.reuse, R12 ;  /* 0x0000000c020c7221 */ /* 0x040fe40000010100 */
[----:B------:R-:W-:Y:S02]  /*6240*/  FADD.FTZ R13, -R2, R13 ;  /* 0x0000000d020d7221 */ /* 0x000fe40000010100 */
[----:B----4-:R-:W-:Y:S02]  /*6250*/  FADD.FTZ R10, -R0, R10 ;  /* 0x0000000a000a7221 */ /* 0x010fe40000010100 */
[----:B------:R-:W-:Y:S02]  /*6260*/  FMUL.FTZ R178, R236, R4 ;  /* 0x00000004ecb27220 */ /* 0x000fe40000410000 */
[C---:B------:R-:W-:Y:S02]  /*6270*/  FADD.FTZ R17, -R176.reuse, R17 ;  /* 0x00000011b0117221 */ /* 0x040fe40000010100 */
[C---:B------:R-:W-:Y:S02]  /*6280*/  FADD.FTZ R18, -R3.reuse, R18 ;  /* 0x0000001203127221 */ /* 0x040fe40000010100 */
[----:B------:R-:W-:Y:S02]  /*6290*/  FADD.FTZ R19, -R3, R19 ;  /* 0x0000001303137221 */ /* 0x000fe40000010100 */
[----:B------:R-:W-:Y:S02]  /*62a0*/  FADD.FTZ R16, -R176, R16 ;  /* 0x00000010b0107221 */ /* 0x000fe40000010100 */
[----:B------:R-:W-:Y:S02]  /*62b0*/  FMUL.FTZ R177, R177, R5 ;  /* 0x00000005b1b17220 */ /* 0x000fe40000410000 */
[----:B------:R-:W-:Y:S02]  /*62c0*/  FMUL.FTZ R179, R203, R6 ;  /* 0x00000006cbb37220 */ /* 0x000fe40000410000 */
        /* <DEDUP_REMOVED lines=9> */
[C---:B------:R-:W-:Y:S02]  /*6360*/  FADD.FTZ R22, -R3.reuse, R22 ;  /* 0x0000001603167221 */ /* 0x040fe40000010100 */
[----:B------:R-:W-:Y:S04]  /*6370*/  FADD.FTZ R23, -R3, R23 ;  /* 0x0000001703177221 */ /* 0x000fe80000010100 */
[----:B------:R-:W-:Y:S02]  /*6380*/  FMUL.FTZ R167, R200, R17 ;  /* 0x00000011c8a77220 */ /* 0x000fe40000410000 */
[----:B------:R-:W-:Y:S02]  /*6390*/  FMUL.FTZ R172, R192, R20 ;  /* 0x00000014c0ac7220 */ /* 0x000fe40000410000 */
        /* <DEDUP_REMOVED lines=97> */
.L_x_503:
        /* <DEDUP_REMOVED lines=32> */
[----:B------:R-:W-:Y:S01]  /*6bb0*/  STS [R224+0x1d400], R12 ;  /* 0x01d4000ce0007388 */ /* 0x000fe20000000800 */
[----:B-1----:R-:W-:Y:S04]  /*6bc0*/  IMAD.SHL.U32 R0, R218, 0x2, RZ ;  /* 0x00000002da007824 */ /* 0x002fe800078e00ff */
[----:B------:R-:W-:Y:S01]  /*6bd0*/  BAR.SYNC.DEFER_BLOCKING 0x0 ;  /* 0x0000000000007b1d */ /* 0x000fe20000010000 */
[C---:B------:R-:W-:Y:S02]  /*6be0*/  IADD3 R3, R0.reuse, 0x8000, RZ ;  /* 0x0000800000037810 */ /* 0x040fe40007ffe0ff */
[----:B------:R-:W-:Y:S02]  /*6bf0*/  IADD3 R2, R0, 0x8040, RZ ;  /* 0x0000804000027810 */ /* 0x000fe40007ffe0ff */
        /* <DEDUP_REMOVED lines=93> */
[----:B------:R-:W-:Y:S01]  /*71d0*/  ISETP.GE.AND P4, PT, R234, c[0x0][0x220], PT ;  /* 0x00008800ea007a0c */ /* 0x000fe20003f86270 */
[----:B-----5:R-:W-:Y:S02]  /*71e0*/  IMAD.SHL.U32 R8, R186, 0x2, RZ ;  /* 0x00000002ba087824 */ /* 0x020fe400078e00ff */
[----:B------:R-:W-:Y:S05]  /*71f0*/  IMAD.U32 R3, R9, -0x40, RZ ;  /* 0xffffffc009037824 */ /* 0x000fea00078e00ff */
[----:B------:R-:W-:Y:S02]  /*7200*/  LEA R2, P1, R3, R230, 0x1 ;  /* 0x000000e603027211 */ /* 0x000fe400078208ff */
[----:B------:R-:W-:Y:S01]  /*7210*/  SHF.R.S32.HI R4, RZ, 0x1f, R3 ;  /* 0x0000001fff047819 */ /* 0x000fe20000011403 */
[----:B------:R-:W-:Y:S01]  /*7220*/  @!P3 IMAD.MOV.U32 R5, RZ, RZ, c[0x0][0x374] ;  /* 0x0000dd00ff05b624 */ /* 0x000fe200078e00ff */
[----:B------:R-:W-:Y:S01]  /*7230*/  @!P3 LEA R0, P5, R9, R3, 0x5 ;  /* 0x000000030900b211 */ /* 0x000fe200078a28ff */
[----:B------:R1:W-:Y:S01]  /*7240*/  @P4 STS.128 [R8+0x8000], RZ ;  /* 0x008000ff08004388 */ /* 0x0003e20000000c00 */
[----:B------:R-:W-:Y:S01]  /*7250*/  LEA.HI.X.SX32 R3, R3, R231, 0x1, P1 ;  /* 0x000000e703037211 */ /* 0x000fe200008f0eff */
[----:B------:R-:W-:Y:S01]  /*7260*/  @!P4 IMAD.MOV.U32 R7, RZ, RZ, c[0x0][0x374] ;  /* 0x0000dd00ff07c624 */ /* 0x000fe200078e00ff */
[C---:B------:R-:W-:Y:S02]  /*7270*/  @!P3 LEA.HI.X R5, R9.reuse, R4, R5, 0x5, P5 ;  /* 0x000000040905b211 */ /* 0x040fe400028f2c05 */
[C---:B------:R-:W-:Y:S01]  /*7280*/  @!P4 LEA R6, P5, R9.reuse, R2, 0x6 ;  /* 0x000000020906c211 */ /* 0x040fe200078a30ff */
[----:B------:R-:W-:Y:S01]  /*7290*/  @!PT LDS RZ, [RZ] ;  /* 0x00000000fffff984 */ /* 0x000fe20000000800 */
[----:B------:R-:W-:Y:S01]  /*72a0*/  @!PT LDS RZ, [RZ] ;  /* 0x00000000fffff984 */ /* 0x000fe20000000800 */
[----:B------:R-:W-:Y:S01]  /*72b0*/  @!PT LDS RZ, [RZ] ;  /* 0x00000000fffff984 */ /* 0x000fe20000000800 */
[----:B------:R1:W-:Y:S01]  /*72c0*/  @!P4 LDGSTS.E.BYPASS.LTC128B.128 [R8+0x8000], [R2.64] ;  /* 0x080000000208cfae */ /* 0x0003e2000b901d46 */
[C---:B------:R-:W-:Y:S01]  /*72d0*/  @!P3 LEA R4, P1, R0.reuse, R230, 0x1 ;  /* 0x000000e60004b211 */ /* 0x040fe200078208ff */
        /* <DEDUP_REMOVED lines=20> */
.L_x_504:
        /* <DEDUP_REMOVED lines=15> */
[----:B-1----:R-:W4:Y:S01]  /*7510*/  LDL R3, [R1+0x14] ;  /* 0x0000140001037983 */ /* 0x002f220000100800 */
[----:B------:R-:W-:Y:S02]  /*7520*/  IMAD R188, R188, c[0x0][0x1c0], RZ ;  /* 0x00007000bcbc7a24 */ /* 0x000fe400078e02ff */
[----:B------:R-:W-:Y:S02]  /*7530*/  IMAD R189, R189, c[0x0][0x1c0], RZ ;  /* 0x00007000bdbd7a24 */ /* 0x000fe400078e02ff */
[----:B------:R-:W-:Y:S01]  /*7540*/  LDSM.16.M88.4 R168, [R208+0x1c000] ;  /* 0x01c00000d0a8783b */ /* 0x000fe20000000200 */
[----:B------:R-:W-:Y:S02]  /*7550*/  IMAD R188, R188, 0x28, RZ ;  /* 0x00000028bcbc7824 */ /* 0x000fe400078e02ff */
[----:B------:R-:W-:Y:S02]  /*7560*/  IMAD R189, R189, 0x38, RZ ;  /* 0x00000038bdbd7824 */ /* 0x000fe400078e02ff */
[----:B------:R-:W4:Y:S01]  /*7570*/  LDL R2, [R1+0x30] ;  /* 0x0000300001027983 */ /* 0x000f220000100800 */
[----:B------:R-:W-:Y:S04]  /*7580*/  IMAD.MOV.U32 R0, RZ, RZ, c[0x0][0x22c] ;  /* 0x00008b00ff007624 */ /* 0x000fe800078e00ff */
[----:B------:R-:W1:Y:S01]  /*7590*/  LDSM.16.MT88.4 R172, [R204+0x800] ;  /* 0x00080000ccac783b */ /* 0x000e620000004200 */
[----:B------:R-:W-:Y:S04]  /*75a0*/  IMAD R0, R0, c[0x0][0x1c0], RZ ;  /* 0x0000700000007a24 */ /* 0x000fe800078e02ff */
[----:B------:R-:W1:Y:S01]  /*75b0*/  LDSM.16.M88.4 R176, [R208+0x1d000] ;  /* 0x01d00000d0b0783b */ /* 0x000e620000000200 */
[----:B------:R-:W-:Y:S01]  /*75c0*/  IMAD.U32 R0, R0, -0x40, RZ ;  /* 0xffffffc000007824 */ /* 0x000fe200078e00ff */
[-C--:B--2---:R-:W-:Y:S03]  /*75d0*/  HMMA.16816.F32 R4, R32, R16.reuse, RZ ;  /* 0x000000102004723c */ /* 0x084fe600000018ff */
[----:B------:R-:W2:Y:S01]  /*75e0*/  LDSM.16.MT88.4 R180, [R204+0x4800] ;  /* 0x00480000ccb4783b */ /* 0x000ea20000004200 */
[C---:B------:R-:W-:Y:S04]  /*75f0*/  LEA R227, P1, R0.reuse, R184, 0x2 ;  /* 0x000000b800e37211 */ /* 0x040fe800078210ff */
[----:B------:R-:W-:Y:S01]  /*7600*/  LEA.HI.X.SX32 R226, R0, R185, 0x2, P1 ;  /* 0x000000b900e27211 */ /* 0x000fe200008f16ff */
[C---:B---3--:R-:W-:Y:S03]  /*7610*/  HMMA.16816.F32 R8, R28.reuse, R16, RZ ;  /* 0x000000101c08723c */ /* 0x048fe600000018ff */
[----:B------:R-:W-:Y:S04]  /*7620*/  IMAD.MOV.U32 R0, RZ, RZ, c[0x0][0x22c] ;  /* 0x00008b00ff007624 */ /* 0x000fe800078e00ff */
[----:B------:R-:W-:Y:S01]  /*7630*/  IMAD R0, R0, c[0x0][0x1c0], RZ ;  /* 0x0000700000007a24 */ /* 0x000fe200078e02ff */
[-C--:B------:R-:W-:Y:S04]  /*7640*/  HMMA.16816.F32 R12, R28, R18.reuse, RZ ;  /* 0x000000121c0c723c */ /* 0x080fe800000018ff */
[----:B------:R-:W-:Y:S04]  /*7650*/  IMAD.SHL.U32 R0, R0, 0x10, RZ ;  /* 0x0000001000007824 */ /* 0x000fe800078e00ff */
        /* <DEDUP_REMOVED lines=76> */
[----:B------:R-:W3:Y:S06]  /*7b20*/  LDSM.16.MT88.4 R164, [R204+0x7800] ;  /* 0x00780000cca4783b */ /* 0x000eec0000004200 */
[----:B----4-:R-:W-:Y:S01]  /*7b30*/  @P2 IADD3 R168, P3, R3, UR11, RZ ;  /* 0x0000000b03a82c10 */ /* 0x010fe2000ff7e0ff */
[----:B------:R-:W-:Y:S01]  /*7b40*/  IMAD.MOV.U32 R3, RZ, RZ, R226 ;  /* 0x000000ffff037224 */ /* 0x000fe200078e00e2 */
[-C--:B-1----:R-:W-:Y:S01]  /*7b50*/  HMMA.16816.F32 R4, R172, R176.reuse, R4 ;  /* 0x000000b0ac04723c */ /* 0x082fe20000001804 */
[----:B------:R-:W-:Y:S04]  /*7b60*/  @UP4 UIADD3 UR11, UP1, UR11, -0x100, URZ ;  /* 0xffffff000b0b4890 */ /* 0x000fe8000ff3e03f */
[----:B------:R-:W-:Y:S01]  /*7b70*/  @P2 IADD3.X R169, R2, UR10, RZ, P3, !PT ;  /* 0x0000000a02a92c10 */ /* 0x000fe20009ffe4ff */
[----:B------:R-:W-:Y:S01]  /*7b80*/  IMAD.MOV.U32 R2, RZ, RZ, R227 ;  /* 0x000000ffff027224 */ /* 0x000fe200078e00e3 */
[----:B------:R-:W-:Y:S03]  /*7b90*/  @UP4 UIADD3.X UR10, UR10, -0x1, URZ, UP1, !UPT ;  /* 0xffffffff0a0a4890 */ /* 0x000fe60008ffe43f */
[----:B------:R1:W5:Y:S05]  /*7ba0*/  @P2 LDG.E R249, [R168.64] ;  /* 0x00000006a8f92981 */ /* 0x00036a000c1e1900 */
[----:B------:R1:W5:Y:S05]  /*7bb0*/  @P2 LDG.E R250, [R168.64+0x20] ;  /* 0x00002006a8fa2981 */ /* 0x00036a000c1e1900 */
[----:B------:R1:W5:Y:S01]  /*7bc0*/  @P2 LDG.E R247, [R168.64+0x80] ;  /* 0x00008006a8f72981 */ /* 0x000362000c1e1900 */
[C---:B--2---:R-:W-:Y:S04]  /*7bd0*/  HMMA.16816.F32 R8, R180.reuse, R176, R8 ;  /* 0x000000b0b408723c */ /* 0x044fe80000001808 */
[----:B------:R1:W5:Y:S01]  /*7be0*/  @P2 LDG.E R248, [R168.64+0xa0] ;  /* 0x0000a006a8f82981 */ /* 0x000362000c1e1900 */
[CC--:B------:R-:W-:Y:S04]  /*7bf0*/  LEA R170, P2, R187.reuse, R2.reuse, 0x2 ;  /* 0x00000002bbaa7211 */ /* 0x0c0fe800078410ff */
[----:B------:R2:W-:Y:S03]  /*7c00*/  RED.E.ADD.F32.FTZ.RN.STRONG.GPU [R2.64], R4 ;  /* 0x000000040200798e */ /* 0x0005e6000c10e786 */
[CC--:B------:R-:W-:Y:S01]  /*7c10*/  LEA R176, P1, R0.reuse, R2.reuse, 0x2 ;  /* 0x0000000200b07211 */ /* 0x0c0fe200078210ff */
[-C--:B------:R-:W-:Y:S03]  /*7c20*/  HMMA.16816.F32 R12, R180, R178.reuse, R12 ;  /* 0x000000b2b40c723c */ /* 0x080fe6000000180c */
[-C--:B------:R-:W-:Y:S02]  /*7c30*/  LEA.HI.X.SX32 R177, R0, R3.reuse, 0x2, P1 ;  /* 0x0000000300b17211 */ /* 0x080fe400008f16ff */
[-C--:B------:R-:W-:Y:S01]  /*7c40*/  LEA.HI.X.SX32 R171, R187, R3.reuse, 0x2, P2 ;  /* 0x00000003bbab7211 */ /* 0x080fe200010f16ff */
[----:B------:R-:W-:Y:S02]  /*7c50*/  IMAD.MOV.U32 R187, RZ, RZ, c[0x0][0x22c] ;  /* 0x00008b00ffbb7624 */ /* 0x000fe400078e00ff */
[C---:B------:R-:W-:Y:S01]  /*7c60*/  HMMA.16816.F32 R16, R172.reuse, R178, R16 ;  /* 0x000000b2ac10723c */ /* 0x040fe20000001810 */
[----:B------:R-:W4:Y:S03]  /*7c70*/  LDL R179, [R1+0x4] ;  /* 0x0000040001b37983 */ /* 0x000f260000100800 */
[----:B------:R-:W-:Y:S02]  /*7c80*/  IMAD R187, R187, c[0x0][0x1c0], RZ ;  /* 0x00007000bbbb7a24 */ /* 0x000fe400078e02ff */
[----:B------:R-:W4:Y:S02]  /*7c90*/  LDL R178, [R1+0xc] ;  /* 0x00000c0001b27983 */ /* 0x000f240000100800 */
[-C--:B---3--:R-:W-:Y:S04]  /*7ca0*/  HMMA.16816.F32 R20, R172, R164.reuse, R20 ;  /* 0x000000a4ac14723c */ /* 0x088fe80000001814 */
[CC--:B-1----:R-:W-:Y:S01]  /*7cb0*/  LEA R168, P1, R190.reuse, R2.reuse, 0x2 ;  /* 0x00000002bea87211 */ /* 0x0c2fe200078210ff */
[----:B------:R-:W-:Y:S03]  /*7cc0*/  IMAD R187, R187, 0x30, RZ ;  /* 0x00000030bbbb7824 */ /* 0x000fe600078e02ff */
[C---:B------:R-:W-:Y:S04]  /*7cd0*/  HMMA.16816.F32 R24, R180.reuse, R164, R24 ;  /* 0x000000a4b418723c */ /* 0x040fe80000001818 */
[-C--:B------:R-:W-:Y:S02]  /*7ce0*/  LEA.HI.X.SX32 R169, R190, R3.reuse, 0x2, P1 ;  /* 0x00000003bea97211 */ /* 0x080fe400008f16ff */
[-C--:B--2---:R-:W-:Y:S02]  /*7cf0*/  LEA R4, P2, R187, R2.reuse, 0x2 ;  /* 0x00000002bb047211 */ /* 0x084fe400078410ff */
        /* <DEDUP_REMOVED lines=19> */
[-C--:B---3--:R-:W-:Y:S01]  /*7e30*/  LEA.HI.X.SX32 R7, R189, R3.reuse, 0x2, P1 ;  /* 0x00000003bd077211 */ /* 0x088fe200008f16ff */
[----:B------:R-:W-:Y:S01]  /*7e40*/  IMAD.SHL.U32 R187, R187, 0x10, RZ ;  /* 0x00000010bbbb7824 */ /* 0x000fe200078e00ff */
[----:B------:R-:W-:Y:S01]  /*7e50*/  IADD3 R189, R188, 0x20, RZ ;  /* 0x00000020bcbd7810 */ /* 0x000fe20007ffe0ff */
[----:B------:R-:W2:Y:S03]  /*7e60*/  LDL R168, [R1] ;  /* 0x0000000001a87983 */ /* 0x000ea60000100800 */
[----:B------:R-:W-:Y:S01]  /*7e70*/  IADD3 R187, R187, 0x20, RZ ;  /* 0x00000020bbbb7810 */ /* 0x000fe20007ffe0ff */
[----:B------:R-:W-:Y:S01]  /*7e80*/  IMAD.IADD R189, R229, 0x1, R189 ;  /* 0x00000001e5bd7824 */ /* 0x000fe200078e02bd */
[----:B------:R-:W3:Y:S01]  /*7e90*/  LDL R167, [R1+0x8] ;  /* 0x0000080001a77983 */ /* 0x000ee20000100800 */
[----:B------:R-:W-:Y:S04]  /*7ea0*/  IADD3 R166, R0, 0x60, RZ ;  /* 0x0000006000a67810 */ /* 0x000fe80007ffe0ff */
        /* <DEDUP_REMOVED lines=15> */
[-C--:B------:R-:W-:Y:S02]  /*7fa0*/  LEA.HI.X.SX32 R7, R189, R3.reuse, 0x2, P2 ;  /* 0x00000003bd077211 */ /* 0x080fe400010f16ff */
[-C--:B------:R-:W-:Y:S01]  /*7fb0*/  LEA.HI.X.SX32 R11, R188, R3.reuse, 0x2, P1 ;  /* 0x00000003bc0b7211 */ /* 0x080fe200008f16ff */
[----:B------:R-:W-:Y:S01]  /*7fc0*/  IMAD.MOV.U32 R188, RZ, RZ, c[0x0][0x22c] ;  /* 0x00008b00ffbc7624 */ /* 0x000fe200078e00ff */
[CC--:B------:R-:W-:Y:S01]  /*7fd0*/  LEA R8, P3, R187.reuse, R2.reuse, 0x2 ;  /* 0x00000002bb087211 */ /* 0x0c0fe200078610ff */
[----:B------:R4:W-:Y:S01]  /*7fe0*/  RED.E.ADD.F32.FTZ.RN.STRONG.GPU [R6.64], R19 ;  /* 0x000000130600798e */ /* 0x0009e2000c10e786 */
[----:B-1----:R-:W-:Y:S01]  /*7ff0*/  IADD3 R17, R0, 0x60, RZ ;  /* 0x0000006000117810 */ /* 0x002fe20007ffe0ff */
[----:B------:R-:W-:Y:S01]  /*8000*/  IMAD R188, R188, c[0x0][0x1c0], RZ ;  /* 0x00007000bcbc7a24 */ /* 0x000fe200078e02ff */
[-C--:B------:R-:W-:Y:S01]  /*8010*/  LEA.HI.X.SX32 R9, R187, R3.reuse, 0x2, P3 ;  /* 0x00000003bb097211 */ /* 0x080fe200018f16ff */
[----:B------:R-:W-:Y:S01]  /*8020*/  IMAD.MOV.U32 R187, RZ, RZ, c[0x0][0x22c] ;  /* 0x00008b00ffbb7624 */ /* 0x000fe200078e00ff */
[----:B------:R1:W-:Y:S01]  /*8030*/  RED.E.ADD.F32.FTZ.RN.STRONG.GPU [R10.64], R12 ;  /* 0x0000000c0a00798e */ /* 0x0003e2000c10e786 */
[----:B------:R-:W-:Y:S01]  /*8040*/  IMAD.SHL.U32 R188, R188, 0x10, RZ ;  /* 0x00000010bcbc7824 */ /* 0x000fe200078e00ff */
[----:B------:R-:W-:Y:S01]  /*8050*/  IADD3 R16, R0, 0x60, RZ ;  /* 0x0000006000107810 */ /* 0x000fe20007ffe0ff */
[----:B------:R-:W-:Y:S02]  /*8060*/  IMAD R187, R187, c[0x0][0x1c0], RZ ;  /* 0x00007000bbbb7a24 */ /* 0x000fe400078e02ff */
[----:B------:R1:W-:Y:S01]  /*8070*/  RED.E.ADD.F32.FTZ.RN.STRONG.GPU [R8.64], R13 ;  /* 0x0000000d0800798e */ /* 0x0003e2000c10e786 */
[----:B------:R-:W-:Y:S01]  /*8080*/  IADD3 R169, R188, 0x40, RZ ;  /* 0x00000040bca97810 */ /* 0x000fe20007ffe0ff */
[----:B------:R-:W-:Y:S02]  /*8090*/  IMAD.SHL.U32 R187, R187, 0x10, RZ ;  /* 0x00000010bbbb7824 */ /* 0x000fe400078e00ff */
[C---:B------:R-:W-:Y:S02]  /*80a0*/  IMAD.IADD R17, R229.reuse, 0x1, R17 ;  /* 0x00000001e5117824 */ /* 0x040fe400078e0211 */
[----:B------:R-:W-:Y:S01]  /*80b0*/  IMAD.IADD R16, R229, 0x1, R16 ;  /* 0x00000001e5107824 */ /* 0x000fe200078e0210 */
[----:B------:R-:W-:Y:S01]  /*80c0*/  IADD3 R171, R187, 0x40, RZ ;  /* 0x00000040bbab7810 */ /* 0x000fe20007ffe0ff */
[----:B------:R-:W-:Y:S01]  /*80d0*/  IMAD.IADD R0, R229, 0x1, R251 ;  /* 0x00000001e5007824 */ /* 0x000fe200078e02fb */
[----:B------:R-:W-:Y:S01]  /*80e0*/  IADD3 R170, R187, 0x40, RZ ;  /* 0x00000040bbaa7810 */ /* 0x000fe20007ffe0ff */
[C---:B------:R-:W-:Y:S02]  /*80f0*/  IMAD.IADD R16, R229.reuse, 0x1, R16 ;  /* 0x00000001e5107824 */ /* 0x040fe400078e0210 */
[C---:B------:R-:W-:Y:S02]  /*8100*/  IMAD.IADD R171, R229.reuse, 0x1, R171 ;  /* 0x00000001e5ab7824 */ /* 0x040fe400078e02ab */
[C---:B------:R-:W-:Y:S04]  /*8110*/  IMAD.IADD R170, R229.reuse, 0x1, R170 ;  /* 0x00000001e5aa7824 */ /* 0x040fe800078e02aa */
[----:B------:R-:W-:Y:S01]  /*8120*/  IMAD.IADD R170, R229, 0x1, R170 ;  /* 0x00000001e5aa7824 */ /* 0x000fe200078e02aa */
[CC--:B----4-:R-:W-:Y:S04]  /*8130*/  LEA R4, P2, R179.reuse, R2.reuse, 0x2 ;  /* 0x00000002b3047211 */ /* 0x0d0fe800078410ff */
        /* <DEDUP_REMOVED lines=15> */
[-C--:B----4-:R-:W-:Y:S01]  /*8230*/  LEA.HI.X.SX32 R15, R166, R3.reuse, 0x2, P6 ;  /* 0x00000003a60f7211 */ /* 0x090fe200030f16ff */
        /* <DEDUP_REMOVED lines=13> */
[-C--:B----4-:R-:W-:Y:S02]  /*8310*/  LEA R10, P4, R16, R2.reuse, 0x2 ;  /* 0x00000002100a7211 */ /* 0x090fe400078810ff */
[-C--:B------:R-:W-:Y:S02]  /*8320*/  LEA.HI.X.SX32 R7, R168, R3.reuse, 0x2, P2 ;  /* 0x00000003a8077211 */ /* 0x080fe400010f16ff */
[CC--:B---3--:R-:W-:Y:S01]  /*8330*/  LEA R4, P1, R167.reuse, R2.reuse, 0x2 ;  /* 0x00000002a7047211 */ /* 0x0c8fe200078210ff */
        /* <DEDUP_REMOVED lines=334> */
.L_x_506:
        /* <DEDUP_REMOVED lines=18> */
.L_x_507:
        /* <DEDUP_REMOVED lines=57> */
.L_x_509:
[----:B---34-:R-:W-:Y:S05]  /*9cd0*/  BSYNC B0 ;  /* 0x0000000000007941 */ /* 0x018fea0003800000 */
.L_x_508:
        /* <DEDUP_REMOVED lines=18> */
.L_x_511:
[----:B------:R-:W-:Y:S05]  /*9e00*/  BSYNC B0 ;  /* 0x0000000000007941 */ /* 0x000fea0003800000 */
.L_x_510:
        /* <DEDUP_REMOVED lines=18> */
.L_x_513:
[----:B------:R-:W-:Y:S05]  /*9f30*/  BSYNC B0 ;  /* 0x0000000000007941 */ /* 0x000fea0003800000 */
.L_x_512:
        /* <DEDUP_REMOVED lines=18> */
.L_x_515:
[----:B------:R-:W-:Y:S05]  /*a060*/  BSYNC B0 ;  /* 0x0000000000007941 */ /* 0x000fea0003800000 */
.L_x_514:
        /* <DEDUP_REMOVED lines=27> */
.L_x_517:
[----:B------:R-:W-:Y:S05]  /*a220*/  BSYNC B0 ;  /* 0x0000000000007941 */ /* 0x000fea0003800000 */
.L_x_516:
        /* <DEDUP_REMOVED lines=16> */
.L_x_519:
[----:B------:R-:W-:Y:S05]  /*a330*/  BSYNC B0 ;  /* 0x0000000000007941 */ /* 0x000fea0003800000 */
.L_x_518:
        /* <DEDUP_REMOVED lines=16> */
.L_x_521:
[----:B------:R-:W-:Y:S05]  /*a440*/  BSYNC B0 ;  /* 0x0000000000007941 */ /* 0x000fea0003800000 */
.L_x_520:
        /* <DEDUP_REMOVED lines=16> */
.L_x_476:
        /* <DEDUP_REMOVED lines=20> */
.L_x_523:
        /* <DEDUP_REMOVED lines=18> */
.L_x_524:
        /* <DEDUP_REMOVED lines=37> */
.L_x_526:
[----:B------:R-:W-:Y:S05]  /*aa00*/  BSYNC B0 ;  /* 0x0000000000007941 */ /* 0x000fea0003800000 */
.L_x_525:
        /* <DEDUP_REMOVED lines=18> */
.L_x_528:
[----:B------:R-:W-:Y:S05]  /*ab30*/  BSYNC B0 ;  /* 0x0000000000007941 */ /* 0x000fea0003800000 */
.L_x_527:
        /* <DEDUP_REMOVED lines=18> */
.L_x_530:
[----:B------:R-:W-:Y:S05]  /*ac60*/  BSYNC B0 ;  /* 0x0000000000007941 */ /* 0x000fea0003800000 */
.L_x_529:
        /* <DEDUP_REMOVED lines=18> */
.L_x_532:
[----:B------:R-:W-:Y:S05]  /*ad90*/  BSYNC B0 ;  /* 0x0000000000007941 */ /* 0x000fea0003800000 */
.L_x_531:
        /* <DEDUP_REMOVED lines=27> */
.L_x_534:
[----:B------:R-:W-:Y:S05]  /*af50*/  BSYNC B0 ;  /* 0x0000000000007941 */ /* 0x000fea0003800000 */
.L_x_533:
        /* <DEDUP_REMOVED lines=16> */
.L_x_536:
[----:B------:R-:W-:Y:S05]  /*b060*/  BSYNC B0 ;  /* 0x0000000000007941 */ /* 0x000fea0003800000 */
.L_x_535:
        /* <DEDUP_REMOVED lines=16> */
.L_x_538:
[----:B------:R-:W-:Y:S05]  /*b170*/  BSYNC B0 ;  /* 0x0000000000007941 */ /* 0x000fea0003800000 */
.L_x_537:
        /* <DEDUP_REMOVED lines=14> */
.L_x_522:
[----:B------:R-:W-:Y:S05]  /*b260*/  BSYNC B1 ;  /* 0x0000000000017941 */ /* 0x000fea0003800000 */
.L_x_471:
        /* <DEDUP_REMOVED lines=11> */
.L_x_539:
[----:B------:R-:W-:Y:S05]  /*b320*/  EXIT ;  /* 0x000000000000794d */ /* 0x000fea0003800000 */
.L_x_541:
        /* <DEDUP_REMOVED lines=13> */
.L_x_2057:


//--------------------- .text._ZN5flash44flash_bwd_dq_dk_dv_loop_seqk_parallel_kernelI23Flash_bwd_kernel_traitsILi128ELi64ELi128ELi8ELi2ELi4ELi2ELb0ELb0EN7cutlass6half_tE19Flash_kernel_traitsILi128ELi64ELi128ELi8ES3_EELb0ELb0ELb1ELb0ELb0ELb1ELb0EEEvNS_16Flash_bwd_paramsE --------------------------
	.section	.text._ZN5flash44flash_bwd_dq_dk_dv_loop_seqk_parallel_kernelI23Flash_bwd_kernel_traitsILi128ELi64ELi128ELi8ELi2ELi4ELi2ELb0ELb0EN7cutlass6half_tE19Flash_kernel_traitsILi128ELi64ELi128ELi8ES3_EELb0ELb0ELb1ELb0ELb0ELb1ELb0EEEvNS_16Flash_bwd_paramsE,"ax",@progbits
	.sectioninfo	@"SHI_REGISTERS=255"
	.align	128
        .global         _ZN5flash44flash_bwd_dq_dk_dv_loop_seqk_parallel_kernelI23Flash_bwd_kernel_traitsILi128ELi64ELi128ELi8ELi2ELi4ELi2ELb0ELb0EN7cutlass6half_tE19Flash_kernel_traitsILi128ELi64ELi128ELi8ES3_EELb0ELb0ELb1ELb0ELb0ELb1ELb0EEEvNS_16Flash_bwd_paramsE
        .type           _ZN5flash44flash_bwd_dq_dk_dv_loop_seqk_parallel_kernelI23Flash_bwd_kernel_traitsILi128ELi64ELi128ELi8ELi2ELi4ELi2ELb0ELb0EN7cutlass6half_tE19Flash_kernel_traitsILi128ELi64ELi128ELi8ES3_EELb0ELb0ELb1ELb0ELb0ELb1ELb0EEEvNS_16Flash_bwd_paramsE,@function
        .size           _ZN5flash44flash_bwd_dq_dk_dv_loop_seqk_parallel_kernelI23Flash_bwd_kernel_traitsILi128ELi64ELi128ELi8ELi2ELi4ELi2ELb0ELb0EN7cutlass6half_tE19Flash_kernel_traitsILi128ELi64ELi128ELi8ES3_EELb0ELb0ELb1ELb0ELb0ELb1ELb0EEEvNS_16Flash_bwd_paramsE,(.L_x_2058 - _ZN5flash44flash_bwd_dq_dk_dv_loop_seqk_parallel_kernelI23Flash_bwd_kernel_traitsILi128ELi64ELi128ELi8ELi2ELi4ELi2ELb0ELb0EN7cutlass6half_tE19Flash_kernel_traitsILi128ELi64ELi128ELi8ES3_EELb0ELb0ELb1ELb0ELb0ELb1ELb0EEEvNS_16Flash_bwd_paramsE)
        .other          _ZN5flash44flash_bwd_dq_dk_dv_loop_seqk_parallel_kernelI23Flash_bwd_kernel_traitsILi128ELi64ELi128ELi8ELi2ELi4ELi2ELb0ELb0EN7cutlass6half_tE19Flash_kernel_traitsILi128ELi64ELi128ELi8ES3_EELb0ELb0ELb1ELb0ELb0ELb1ELb0EEEvNS_16Flash_bwd_paramsE,@"STO_CUDA_ENTRY STV_DEFAULT"
_ZN5flash44flash_bwd_dq_dk_dv_loop_seqk_parallel_kernelI23Flash_bwd_kernel_traitsILi128ELi64ELi128ELi8ELi2ELi4ELi2ELb0ELb0EN7cutlass6half_tE19Flash_kernel_traitsILi128ELi64ELi128ELi8ES3_EELb0ELb0ELb1ELb0ELb0ELb1ELb0EEEvNS_16Flash_bwd_paramsE:
.text._ZN5flash44flash_bwd_dq_dk_dv_loop_seqk_parallel_kernelI23Flash_bwd_kernel_traitsILi128ELi64ELi128ELi8ELi2ELi4ELi2ELb0ELb0EN7cutlass6half_tE19Flash_kernel_traitsILi128ELi64ELi128ELi8ES3_EELb0ELb0ELb1ELb0ELb0ELb1ELb0EEEvNS_16Flash_bwd_paramsE:
        /* <DEDUP_REMOVED lines=19> */
[----:B------:R-:W-:-:S02]  /*0130*/  UMOV UR8, 0x80 ;  /* 0x0000008000087882 */ /* 0x000fc40000000000 */
[----:B------:R-:W-:Y:S02]  /*0140*/  ULDC UR6, c[0x0][0x210] ;  /* 0x0000840000067ab9 */ /* 0x000fe40000000800 */
[----:B------:R-:W-:Y:S02]  /*0150*/  ULDC UR59, c[0x0][0x234] ;  /* 0x00008d00003b7ab9 */ /* 0x000fe40000000800 */
[----:B------:R-:W-:Y:S02]  /*0160*/  UIMAD UR59, UR8, UR6, UR59 ;  /* 0x00000006083b72a4 */ /* 0x000fe4000f8e023b */
        /* <DEDUP_REMOVED lines=11> */
[----:B---3--:R-:W-:Y:S01]  /*0220*/  USHF.R.S32.HI UR8, URZ, 0x1f, UR40 ;  /* 0x0000001f3f087899 */ /* 0x008fe20008011428 */
[----:B------:R-:W-:Y:S01]  /*0230*/  SHF.R.S32.HI R0, RZ, 0x1f, R4 ;  /* 0x0000001fff007819 */ /* 0x000fe20000011404 */
[----:B------:R-:W-:Y:S01]  /*0240*/  UIMAD UR51, UR40, UR50, URZ ;  /* 0x00000032283372a4 */ /* 0x000fe2000f8e023f */
[-C--:B------:R-:W-:Y:S01]  /*0250*/  LEA.HI R2, R4, R5.reuse, RZ, 0x1 ;  /* 0x0000000504027211 */ /* 0x080fe200078f08ff */
[----:B------:R-:W-:Y:S01]  /*0260*/  UIMAD UR50, UR50, UR12, URZ ;  /* 0x0000000c323272a4 */ /* 0x000fe2000f8e023f */
[----:B------:R-:W-:Y:S01]  /*0270*/  LEA.HI R0, R0, R5, RZ, 0x2 ;  /* 0x0000000500007211 */ /* 0x000fe200078f10ff */
[----:B------:R-:W-:Y:S01]  /*0280*/  ULDC UR13, c[0x0][0x1c0] ;  /* 0x00007000000d7ab9 */ /* 0x000fe20000000800 */
[----:B------:R-:W-:Y:S01]  /*0290*/  SHF.R.S32.HI R6, RZ, 0x4, R8 ;  /* 0x00000004ff067819 */ /* 0x000fe20000011408 */
[----:B------:R-:W-:Y:S01]  /*02a0*/  ULDC UR11, c[0x0][0x1c0] ;  /* 0x00007000000b7ab9 */ /* 0x000fe20000000800 */
[----:B------:R-:W-:Y:S01]  /*02b0*/  LOP3.LUT R0, R0, 0xfffffffc, RZ, 0xc0, !PT ;  /* 0xfffffffc00007812 */ /* 0x000fe200078ec0ff */
[----:B------:R-:W-:Y:S01]  /*02c0*/  UIMAD UR56, UR7, UR34, URZ ;  /* 0x00000022073872a4 */ /* 0x000fe2000f8e023f */
[----:B------:R-:W-:Y:S01]  /*02d0*/  LOP3.LUT R2, R2, 0xfffffffe, RZ, 0xc0, !PT ;  /* 0xfffffffe02027812 */ /* 0x000fe200078ec0ff */
[----:B------:R-:W-:Y:S01]  /*02e0*/  UIMAD UR6, UR34, UR11, UR40 ;  /* 0x0000000b220672a4 */ /* 0x000fe2000f8e0228 */
[----:B------:R-:W-:Y:S01]  /*02f0*/  LEA.HI R3, R8, R6, RZ, 0x1 ;  /* 0x0000000608037211 */ /* 0x000fe200078f08ff */
[C---:B------:R-:W-:Y:S01]  /*0300*/  IMAD.IADD R11, R5.reuse, 0x1, -R0 ;  /* 0x00000001050b7824 */ /* 0x040fe200078e0a00 */
[----:B------:R-:W-:Y:S01]  /*0310*/  LEA.HI R17, R14, R15, RZ, 0x2 ;  /* 0x0000000f0e117211 */ /* 0x000fe200078f10ff */
[----:B------:R-:W-:Y:S01]  /*0320*/  IMAD.IADD R13, R5, 0x1, -R2 ;  /* 0x00000001050d7824 */ /* 0x000fe200078e0a02 */
[----:B------:R-:W-:Y:S01]  /*0330*/  LOP3.LUT R0, R3, 0xfffffffe, RZ, 0xc0, !PT ;  /* 0xfffffffe03007812 */ /* 0x000fe200078ec0ff */
[----:B------:R-:W-:Y:S01]  /*0340*/  @!UP5 UIMAD UR7, UR34, UR13, UR40 ;  /* 0x0000000d2207d2a4 */ /* 0x000fe2000f8e0228 */
[--C-:B------:R-:W-:Y:S01]  /*0350*/  SHF.R.S32.HI R5, RZ, 0x2, R17.reuse ;  /* 0x00000002ff057819 */ /* 0x100fe20000011411 */
[----:B------:R-:W-:Y:S01]  /*0360*/  USHF.L.U32 UR45, UR50, 0x6, URZ ;  /* 0x00000006322d7899 */ /* 0x000fe2000800063f */
[----:B------:R-:W-:Y:S01]  /*0370*/  SHF.R.S32.HI R2, RZ, 0x1f, R17 ;  /* 0x0000001fff027819 */ /* 0x000fe20000011411 */
[----:B------:R-:W-:Y:S01]  /*0380*/  IMAD.IADD R9, R6, 0x1, -R0 ;  /* 0x0000000106097824 */ /* 0x000fe200078e0a00 */
[----:B------:R-:W-:Y:S01]  /*0390*/  LOP3.LUT R3, R4, 0xffffffe0, RZ, 0xc0, !PT ;  /* 0xffffffe004037812 */ /* 0x000fe200078ec0ff */
[----:B------:R-:W-:Y:S01]  /*03a0*/  ULDC UR53, c[0x0][0x214] ;  /* 0x0000850000357ab9 */ /* 0x000fe20000000800 */
[----:B------:R-:W-:Y:S01]  /*03b0*/  LEA.HI R0, R2, R5, RZ, 0x3 ;  /* 0x0000000502007211 */ /* 0x000fe200078f18ff */
[----:B------:R-:W-:Y:S01]  /*03c0*/  ULDC UR60, c[0x0][0x1c8] ;  /* 0x00007200003c7ab9 */ /* 0x000fe20000000800 */
[----:B------:R-:W-:Y:S01]  /*03d0*/  LEA.HI R6, R14, R15, RZ, 0x3 ;  /* 0x0000000f0e067211 */ /* 0x000fe200078f18ff */
[----:B------:R-:W-:Y:S01]  /*03e0*/  ULDC.U8 UR10, c[0x0][0x3d0] ;  /* 0x0000f400000a7ab9 */ /* 0x000fe20000000000 */
[----:B------:R-:W-:Y:S01]  /*03f0*/  LOP3.LUT R2, R0, 0xfffffff8, RZ, 0xc0, !PT ;  /* 0xfffffff800027812 */ /* 0x000fe200078ec0ff */
[----:B------:R-:W-:Y:S01]  /*0400*/  IMAD.IADD R0, R15, 0x1, -R3 ;  /* 0x000000010f007824 */ /* 0x000fe200078e0a03 */
[----:B------:R-:W-:-:S02]  /*0410*/  ULDC UR54, c[0x0][0x224] ;  /* 0x0000890000367ab9 */ /* 0x000fc40000000800 */
[----:B------:R-:W-:Y:S01]  /*0420*/  @UP5 UIMAD UR58, UR34, UR53, URZ ;  /* 0x00000035223a52a4 */ /* 0x000fe2000f8e023f */
[----:B------:R-:W-:Y:S01]  /*0430*/  IMAD.IADD R7, R5, 0x1, -R2 ;  /* 0x0000000105077824 */ /* 0x000fe200078e0a02 */
[----:B------:R-:W-:Y:S01]  /*0440*/  SHF.R.S32.HI R2, RZ, 0x1f, R0 ;  /* 0x0000001fff027819 */ /* 0x000fe20000011400 */
[----:B------:R-:W-:Y:S02]  /*0450*/  ULDC.64 UR4, c[0x0][0x118] ;  /* 0x0000460000047ab9 */ /* 0x000fe40000000a00 */
[----:B------:R-:W-:Y:S01]  /*0460*/  ULDC UR44, c[0x0][0x2e8] ;  /* 0x0000ba00002c7ab9 */ /* 0x000fe20000000800 */
[----:B------:R-:W-:Y:S01]  /*0470*/  LEA.HI R18, R2, R0, RZ, 0x2 ;  /* 0x0000000002127211 */ /* 0x000fe200078f10ff */
[----:B------:R-:W-:Y:S01]  /*0480*/  ULOP3.LUT UR60, UR40, UR60, URZ, 0x3c, !UPT ;  /* 0x0000003c283c7292 */ /* 0x000fe2000f8e3c3f */
[----:B------:R-:W-:Y:S01]  /*0490*/  SHF.R.S32.HI R0, RZ, 0x3, R6 ;  /* 0x00000003ff007819 */ /* 0x000fe20000011406 */
[----:B------:R-:W-:Y:S01]  /*04a0*/  USHF.R.S32.HI UR61, URZ, 0x1f, UR40 ;  /* 0x0000001f3f3d7899 */ /* 0x000fe20008011428 */
[----:B------:R-:W-:Y:S01]  /*04b0*/  LOP3.LUT R2, R6, 0xfffffff8, RZ, 0xc0, !PT ;  /* 0xfffffff806027812 */ /* 0x000fe200078ec0ff */
[----:B------:R-:W-:-:S02]  /*04c0*/  UISETP.NE.AND UP6, UPT, UR10, URZ, UPT ;  /* 0x0000003f0a00728c */ /* 0x000fc4000bfc5270 */
[----:B------:R-:W-:Y:S01]  /*04d0*/  IMAD.SHL.U32 R3, R0, 0x40, RZ ;  /* 0x0000004000037824 */ /* 0x000fe200078e00ff */
[----:B------:R-:W-:Y:S01]  /*04e0*/  UIMAD.WIDE.U32 UR46, UR38, UR48, URZ ;  /* 0x00000030262e72a5 */ /* 0x000fe2000f8e003f */
[----:B------:R-:W-:Y:S01]  /*04f0*/  IMAD.IADD R0, R15, 0x1, -R2 ;  /* 0x000000010f007824 */ /* 0x000fe200078e0a02 */
[----:B------:R-:W-:Y:S01]  /*0500*/  LOP3.LUT R2, R8, 0xfffffff0, RZ, 0xc0, !PT ;  /* 0xfffffff008027812 */ /* 0x000fe200078ec0ff */
[----:B------:R-:W-:Y:S01]  /*0510*/  UIMAD UR55, UR39, UR48, URZ ;  /* 0x00000030273772a4 */ /* 0x000fe2000f8e023f */
[----:B------:R-:W-:Y:S01]  /*0520*/  LOP3.LUT R3, R3, 0x1c0, RZ, 0xc0, !PT ;  /* 0x000001c003037812 */ /* 0x000fe200078ec0ff */
[C---:B------:R-:W-:Y:S01]  /*0530*/  IMAD.SHL.U32 R20, R0.reuse, 0x8, RZ ;  /* 0x0000000800147824 */ /* 0x040fe200078e00ff */
[C---:B------:R-:W-:Y:S01]  /*0540*/  LOP3.LUT P4, RZ, R0.reuse, 0x2, RZ, 0xc0, !PT ;  /* 0x0000000200ff7812 */ /* 0x040fe2000788c0ff */
[----:B------:R-:W-:Y:S01]  /*0550*/  IMAD.IADD R2, R15, 0x1, -R2 ;  /* 0x000000010f027824 */ /* 0x000fe200078e0a02 */
[----:B------:R-:W-:Y:S01]  /*0560*/  SHF.R.U32.HI R4, RZ, 0x3, R3 ;  /* 0x00000003ff047819 */ /* 0x000fe20000011603 */
[----:B------:R-:W-:Y:S01]  /*0570*/  USHF.R.S32.HI UR57, URZ, 0x1f, UR51 ;  /* 0x0000001f3f397899 */ /* 0x000fe20008011433 */
[----:B------:R-:W-:Y:S01]  /*0580*/  LOP3.LUT R3, R3, 0x38, R20, 0xf8, !PT ;  /* 0x0000003803037812 */ /* 0x000fe200078ef814 */
[----:B------:R-:W-:Y:S01]  /*0590*/  STL [R1+0x18], R20 ;  /* 0x0000181401007387 */ /* 0x000fe20000100800 */
[----:B------:R-:W-:Y:S01]  /*05a0*/  SHF.R.S32.HI R5, RZ, 0x1f, R2 ;  /* 0x0000001fff057819 */ /* 0x000fe20000011402 */
[----:B------:R-:W-:Y:S01]  /*05b0*/  UIMAD UR54, UR6, UR54, URZ ;  /* 0x00000036063672a4 */ /* 0x000fe2000f8e023f */
[----:B------:R-:W-:Y:S01]  /*05c0*/  LOP3.LUT R12, R3, R4, RZ, 0x3c, !PT ;  /* 0x00000004030c7212 */ /* 0x000fe200078e3cff */
[----:B------:R-:W-:Y:S01]  /*05d0*/  @!UP5 UIMAD UR53, UR7, UR53, URZ ;  /* 0x000000350735d2a4 */ /* 0x000fe2000f8e023f */
[----:B------:R-:W-:Y:S01]  /*05e0*/  LEA.HI R10, R5, R2, RZ, 0x3 ;  /* 0x00000002050a7211 */ /* 0x000fe200078f18ff */
[----:B------:R-:W-:Y:S01]  /*05f0*/  IMAD.SHL.U32 R5, R9, 0x200, RZ ;  /* 0x0000020009057824 */ /* 0x000fe200078e00ff */
[C---:B------:R-:W-:Y:S01]  /*0600*/  LOP3.LUT P3, RZ, R0.reuse, 0x4, RZ, 0xc0, !PT ;  /* 0x0000000400ff7812 */ /* 0x040fe2000786c0ff */
[----:B------:R-:W-:Y:S01]  /*0610*/  IMAD.SHL.U32 R0, R0, 0x40, RZ ;  /* 0x0000004000007824 */ /* 0x000fe200078e00ff */
[----:B------:R-:W-:Y:S01]  /*0620*/  LOP3.LUT R3, R10, 0xfffffff8, RZ, 0xc0, !PT ;  /* 0xfffffff80a037812 */ /* 0x000fe200078ec0ff */
[----:B------:R-:W-:Y:S01]  /*0630*/  USHF.R.S32.HI UR52, URZ, 0x1f, UR45 ;  /* 0x0000001f3f347899 */ /* 0x000fe2000801142d */
[----:B------:R-:W-:Y:S01]  /*0640*/  LEA.HI R4, R14, R15, RZ, 0x6 ;  /* 0x0000000f0e047211 */ /* 0x000fe200078f30ff */
[----:B------:R-:W-:Y:S01]  /*0650*/  UMOV UR43, 0xffffc000 ;  /* 0xffffc000002b7882 */ /* 0x000fe20000000000 */
[----:B------:R-:W-:Y:S01]  /*0660*/  LOP3.LUT R0, R0, 0x1c0, RZ, 0xc0, !PT ;  /* 0x000001c000007812 */ /* 0x000fe200078ec0ff */
[----:B------:R-:W-:Y:S01]  /*0670*/  IMAD.IADD R16, R2, 0x1, -R3 ;  /* 0x0000000102107824 */ /* 0x000fe200078e0a03 */
[----:B------:R-:W-:Y:S01]  /*0680*/  LOP3.LUT R3, R7, 0x1, RZ, 0xc0, !PT ;  /* 0x0000000107037812 */ /* 0x000fe200078ec0ff */
[----:B------:R-:W-:Y:S01]  /*0690*/  IMAD.SHL.U32 R2, R11, 0x10, RZ ;  /* 0x000000100b027824 */ /* 0x000fe200078e00ff */
        /* <DEDUP_REMOVED lines=18> */
[----:B------:R-:W-:Y:S01]  /*07c0*/  IMAD.U32 R6, RZ, RZ, UR14 ;  /* 0x0000000eff067e24 */ /* 0x000fe2000f8e00ff */
[----:B------:R-:W-:Y:S01]  /*07d0*/  LEA.HI R0, R14, R15, RZ, 0x7 ;  /* 0x0000000f0e007211 */ /* 0x000fe200078f38ff */
[C---:B------:R-:W-:Y:S01]  /*07e0*/  IMAD.IADD R2, R15.reuse, 0x1, -R2 ;  /* 0x000000010f027824 */ /* 0x040fe200078e0a02 */
[----:B------:R-:W-:Y:S01]  /*07f0*/  STL [R1], R7 ;  /* 0x0000000701007387 */ /* 0x000fe20000100800 */
[----:B------:R-:W-:Y:S01]  /*0800*/  IMAD.SHL.U32 R15, R15, 0x2, RZ ;  /* 0x000000020f0f7824 */ /* 0x000fe200078e00ff */
[----:B------:R-:W-:Y:S01]  /*0810*/  SHF.R.S32.HI R0, RZ, 0x7, R0 ;  /* 0x00000007ff007819 */ /* 0x000fe20000011400 */
[----:B------:R-:W-:Y:S01]  /*0820*/  IMAD.SHL.U32 R2, R2, 0x2, RZ ;  /* 0x0000000202027824 */ /* 0x000fe200078e00ff */
[----:B------:R-:W-:Y:S01]  /*0830*/  SEL R211, R211, 0x10, !P0 ;  /* 0x00000010d3d37807 */ /* 0x000fe20004000000 */
[----:B------:R-:W-:-:S02]  /*0840*/  IMAD.SHL.U32 R193, R193, 0x2, RZ ;  /* 0x00000002c1c17824 */ /* 0x000fc400078e00ff */
[--C-:B------:R-:W-:Y:S02]  /*0850*/  IMAD R8, R11, 0x400, R2.reuse ;  /* 0x000004000b087824 */ /* 0x100fe400078e0202 */
[C---:B------:R-:W-:Y:S02]  /*0860*/  IMAD R6, R0.reuse, 0x1000, R2 ;  /* 0x0000100000067824 */ /* 0x040fe400078e0202 */
[----:B------:R-:W-:Y:S01]  /*0870*/  IMAD.SHL.U32 R3, R0, 0x8, RZ ;  /* 0x0000000800037824 */ /* 0x000fe200078e00ff */
[----:B------:R-:W-:Y:S01]  /*0880*/  LOP3.LUT R0, R5, 0x1c0, RZ, 0xc0, !PT ;  /* 0x000001c005007812 */ /* 0x000fe200078ec0ff */
[----:B------:R-:W-:Y:S02]  /*0890*/  IMAD.SHL.U32 R2, R4, 0x20, RZ ;  /* 0x0000002004027824 */ /* 0x000fe400078e00ff */
[----:B------:R-:W-:Y:S01]  /*08a0*/  IMAD R6, R13, 0x400, R6 ;  /* 0x000004000d067824 */ /* 0x000fe200078e0206 */
[----:B------:R-:W-:Y:S01]  /*08b0*/  LOP3.LUT R3, R3, 0x8, RZ, 0xc0, !PT ;  /* 0x0000000803037812 */ /* 0x000fe200078ec0ff */
[----:B------:R-:W-:Y:S01]  /*08c0*/  IMAD.SHL.U32 R190, R190, 0x2, RZ ;  /* 0x00000002bebe7824 */ /* 0x000fe200078e00ff */
[----:B------:R-:W-:-:S02]  /*08d0*/  LOP3.LUT R4, R2, 0x6, R15, 0xf8, !PT ;  /* 0x0000000602047812 */ /* 0x000fc400078ef80f */
[----:B------:R-:W-:Y:S02]  /*08e0*/  LOP3.LUT R5, R0, 0x20, R2, 0xf8, !PT ;  /* 0x0000002000057812 */ /* 0x000fe400078ef802 */
[----:B------:R-:W-:Y:S01]  /*08f0*/  SHF.R.U32.HI R2, RZ, 0x3, R0 ;  /* 0x00000003ff027819 */ /* 0x000fe20000011600 */
[----:B------:R1:W-:Y:S03]  /*0900*/  STL [R1+0xc], R4 ;  /* 0x00000c0401007387 */ /* 0x0003e60000100800 */
[----:B------:R-:W-:Y:S02]  /*0910*/  LOP3.LUT R5, R5, R2, RZ, 0x3c, !PT ;  /* 0x0000000205057212 */ /* 0x000fe400078e3cff */
[----:B------:R-:W-:Y:S01]  /*0920*/  LOP3.LUT R0, R2, R0, R3, 0x1e, !PT ;  /* 0x0000000002007212 */ /* 0x000fe200078e1e03 */
[----:B------:R-:W-:Y:S01]  /*0930*/  IMAD.U32 R2, RZ, RZ, UR8 ;  /* 0x00000008ff027e24 */ /* 0x000fe2000f8e00ff */
[----:B------:R-:W-:Y:S01]  /*0940*/  SHF.R.S32.HI R2, RZ, 0x2, R18 ;  /* 0x00000002ff027819 */ /* 0x000fe20000011412 */
[----:B------:R-:W-:-:S02]  /*0950*/  IMAD.IADD R209, R5, 0x1, R6 ;  /* 0x0000000105d17824 */ /* 0x000fc400078e0206 */
[----:B------:R-:W-:Y:S02]  /*0960*/  IMAD.SHL.U32 R5, R16, 0x40, RZ ;  /* 0x0000004010057824 */ /* 0x000fe400078e00ff */
[----:B------:R-:W-:Y:S02]  /*0970*/  IMAD.IADD R8, R8, 0x1, R0 ;  /* 0x0000000108087824 */ /* 0x000fe400078e0200 */
[----:B------:R-:W-:Y:S01]  /*0980*/  IMAD.U32 R0, RZ, RZ, UR9 ;  /* 0x00000009ff007e24 */ /* 0x000fe2000f8e00ff */
[----:B------:R-:W-:Y:S01]  /*0990*/  LOP3.LUT R5, R5, 0x1c0, RZ, 0xc0, !PT ;  /* 0x000001c005057812 */ /* 0x000fe200078ec0ff */
[----:B------:R-:W-:Y:S02]  /*09a0*/  IMAD.SHL.U32 R0, R10, 0x40, RZ ;  /* 0x000000400a007824 */ /* 0x000fe400078e00ff */
[----:B------:R-:W-:Y:S01]  /*09b0*/  IMAD R252, R13, 0x10, R2 ;  /* 0x000000100dfc7824 */ /* 0x000fe200078e0202 */
[----:B------:R-:W-:Y:S01]  /*09c0*/  SHF.R.U32.HI R6, RZ, 0x3, R5 ;  /* 0x00000003ff067819 */ /* 0x000fe20000011605 */
[----:B------:R-:W-:Y:S01]  /*09d0*/  IMAD.SHL.U32 R209, R209, 0x2, RZ ;  /* 0x00000002d1d17824 */ /* 0x000fe200078e00ff */
[----:B------:R-:W-:-:S02]  /*09e0*/  LOP3.LUT R0, R0, 0xfffffe00, RZ, 0xc0, !PT ;  /* 0xfffffe0000007812 */ /* 0x000fc400078ec0ff */
[----:B------:R-:W-:Y:S01]  /*09f0*/  LOP3.LUT R189, R6, R189, R5, 0x1e, !PT ;  /* 0x000000bd06bd7212 */ /* 0x000fe200078e1e05 */
[----:B------:R-:W-:Y:S02]  /*0a00*/  IMAD.IADD R212, R209, 0x1, R211 ;  /* 0x00000001d1d47824 */ /* 0x000fe400078e02d3 */
[----:B-1----:R-:W-:Y:S01]  /*0a10*/  IMAD.SHL.U32 R4, R9, 0x10, RZ ;  /* 0x0000001009047824 */ /* 0x002fe200078e00ff */
[----:B------:R-:W-:-:S04]  /*0a20*/  LOP3.LUT R189, R189, R0, RZ, 0xfc, !PT ;  /* 0x00000000bdbd7212 */ /* 0x000fc800078efcff */
[----:B------:R-:W-:Y:S01]  /*0a30*/  LOP3.LUT R7, R3, 0x10, R4, 0xf8, !PT ;  /* 0x0000001003077812 */ /* 0x000fe200078ef804 */
[----:B------:R-:W-:Y:S01]  /*0a40*/  IMAD.SHL.U32 R3, R9, 0x8, RZ ;  /* 0x0000000809037824 */ /* 0x000fe200078e00ff */
[----:B------:R-:W-:Y:S01]  /*0a50*/  LEA R189, R189, 0xc000, 0x1 ;  /* 0x0000c000bdbd7811 */ /* 0x000fe200078e08ff */
[----:B------:R-:W-:Y:S01]  /*0a60*/  IMAD R4, R13, 0x400, R0 ;  /* 0x000004000d047824 */ /* 0x000fe200078e0200 */
[----:B------:R-:W-:Y:S02]  /*0a70*/  LOP3.LUT R2, R6, R7, R5, 0x1e, !PT ;  /* 0x0000000706027212 */ /* 0x000fe400078e1e05 */
[----:B------:R-:W-:Y:S02]  /*0a80*/  LOP3.LUT R3, R5, 0x8, R3, 0xf8, !PT ;  /* 0x0000000805037812 */ /* 0x000fe400078ef803 */
[----:B------:R-:W-:Y:S01]  /*0a90*/  LOP3.LUT R199, R2, R0, RZ, 0xfc, !PT ;  /* 0x0000000002c77212 */ /* 0x000fe200078efcff */
[----:B------:R-:W-:Y:S01]  /*0aa0*/  IMAD.MOV.U32 R2, RZ, RZ, 0x40 ;  /* 0x00000040ff027424 */ /* 0x000fe200078e00ff */
[----:B------:R-:W-:-:S02]  /*0ab0*/  LOP3.LUT R3, R3, R6, RZ, 0x3c, !PT ;  /* 0x0000000603037212 */ /* 0x000fc400078e3cff */
[----:B------:R-:W-:Y:S02]  /*0ac0*/  IADD3 R0, R252, -0x40, RZ ;  /* 0xffffffc0fc007810 */ /* 0x000fe40007ffe0ff */
[----:B------:R-:W-:Y:S01]  /*0ad0*/  SEL R195, R2, 0xffffffc0, !P3 ;  /* 0xffffffc002c37807 */ /* 0x000fe20005800000 */
[----:B------:R-:W-:Y:S01]  /*0ae0*/  IMAD.IADD R200, R4, 0x1, R3 ;  /* 0x0000000104c87824 */ /* 0x000fe200078e0203 */
[----:B------:R-:W-:Y:S01]  /*0af0*/  SHF.R.S32.HI R3, RZ, 0x1f, R0 ;  /* 0x0000001fff037819 */ /* 0x000fe20000011400 */
[----:B------:R-:W-:Y:S01]  /*0b00*/  IMAD.MOV.U32 R4, RZ, RZ, 0x20 ;  /* 0x00000020ff047424 */ /* 0x000fe200078e00ff */
[----:B------:R-:W-:Y:S01]  /*0b10*/  LEA R6, R8, 0xc000, 0x1 ;  /* 0x0000c00008067811 */ /* 0x000fe200078e08ff */
[----:B------:R-:W-:Y:S01]  /*0b20*/  IMAD.IADD R196, R193, 0x1, R195 ;  /* 0x00000001c1c47824 */ /* 0x000fe200078e02c3 */
[----:B------:R-:W-:Y:S02]  /*0b30*/  SEL R2, R2, 0xffffffc0, !P2 ;  /* 0xffffffc002027807 */ /* 0x000fe40005000000 */
[C---:B------:R-:W-:Y:S01]  /*0b40*/  SEL R194, R4.reuse, 0xffffffe0, !P4 ;  /* 0xffffffe004c27807 */ /* 0x040fe20006000000 */
[----:B------:R-:W-:Y:S01]  /*0b50*/  STL [R1+0x4], R6 ;  /* 0x0000040601007387 */ /* 0x000fe20000100800 */
[----:B------:R-:W-:-:S02]  /*0b60*/  SEL R4, R4, 0xffffffe0, !P1 ;  /* 0xffffffe004047807 */ /* 0x000fc40004800000 */
[C---:B------:R-:W-:Y:S01]  /*0b70*/  SHF.L.U64.HI R3, R0.reuse, 0x2, R3 ;  /* 0x0000000200037819 */ /* 0x040fe20000010203 */
[----:B------:R-:W-:Y:S01]  /*0b80*/  IMAD.SHL.U32 R0, R0, 0x4, RZ ;  /* 0x0000000400007824 */ /* 0x000fe200078e00ff */
[----:B------:R-:W-:Y:S01]  /*0b90*/  IADD3 R3, R6, 0x420, RZ ;  /* 0x0000042006037810 */ /* 0x000fe20007ffe0ff */
[----:B------:R-:W-:Y:S01]  /*0ba0*/  IMAD.IADD R5, R4, 0x1, R6 ;  /* 0x0000000104057824 */ /* 0x000fe200078e0206 */
[C---:B------:R-:W-:Y:S01]  /*0bb0*/  @P1 IADD3 R3, R6.reuse, 0x3e0, RZ ;  /* 0x000003e006031810 */ /* 0x040fe20007ffe0ff */
[----:B------:R-:W-:Y:S02]  /*0bc0*/  IMAD.IADD R0, R6, 0x1, R2 ;  /* 0x0000000106007824 */ /* 0x000fe400078e0202 */
[----:B------:R-:W-:Y:S01]  /*0bd0*/  IMAD.IADD R210, R209, 0x1, R4 ;  /* 0x00000001d1d27824 */ /* 0x000fe200078e0204 */
[----:B------:R-:W-:Y:S01]  /*0be0*/  STL [R1+0x10], R5 ;  /* 0x0000100501007387 */ /* 0x000fe20000100800 */
[----:B------:R-:W-:Y:S02]  /*0bf0*/  IMAD.IADD R4, R5, 0x1, R2 ;  /* 0x0000000105047824 */ /* 0x000fe400078e0202 */
[----:B------:R-:W-:Y:S01]  /*0c00*/  IMAD.IADD R194, R193, 0x1, R194 ;  /* 0x00000001c1c27824 */ /* 0x000fe200078e02c2 */
[----:B------:R1:W-:Y:S01]  /*0c10*/  STL [R1+0x8], R0 ;  /* 0x0000080001007387 */ /* 0x0003e20000100800 */
[----:B------:R-:W-:-:S02]  /*0c20*/  IMAD.IADD R211, R211, 0x1, R210 ;  /* 0x00000001d3d37824 */ /* 0x000fc400078e02d2 */
[----:B------:R-:W-:Y:S01]  /*0c30*/  IMAD.IADD R195, R195, 0x1, R194 ;  /* 0x00000001c3c37824 */ /* 0x000fe200078e02c2 */
[----:B------:R2:W-:Y:S04]  /*0c40*/  STL [R1+0x24], R3 ;  /* 0x0000240301007387 */ /* 0x0005e80000100800 */
[----:B------:R2:W-:Y:S01]  /*0c50*/  STL [R1+0x14], R4 ;  /* 0x0000140401007387 */ /* 0x0005e20000100800 */
[----:B-1----:R-:W-:-:S05]  /*0c60*/  IMAD.IADD R0, R2, 0x1, R3 ;  /* 0x0000000102007824 */ /* 0x002fca00078e0203 */
[----:B------:R2:W-:Y:S02]  /*0c70*/  STL [R1+0x20], R0 ;  /* 0x0000200001007387 */ /* 0x0005e40000100800 */
.L_x_588:
        /* <DEDUP_REMOVED lines=53> */
.L_x_542:
        /* <DEDUP_REMOVED lines=24> */
[----:B------:R-:W-:Y:S02]  /*1150*/  UIMAD.WIDE.U32 UR14, UR16, UR8, URZ ;  /* 0x00000008100e72a5 */ /* 0x000fe4000f8e003f */
[----:B------:R-:W-:Y:S02]  /*1160*/  UIADD3 UR8, UR11, 0x3f, URZ ;  /* 0x0000003f0b087890 */ /* 0x000fe4000fffe03f */
[----:B------:R-:W-:-:S02]  /*1170*/  UIADD3 UR7, UR7, UR10, -UR6 ;  /* 0x0000000a07077290 */ /* 0x000fc4000fffe806 */
[----:B------:R-:W-:Y:S02]  /*1180*/  UIMAD UR19, UR16, UR9, URZ ;  /* 0x00000009101372a4 */ /* 0x000fe4000f8e023f */
[----:B------:R-:W-:Y:S02]  /*1190*/  USHF.R.S32.HI UR9, URZ, 0x1f, UR8 ;  /* 0x0000001f3f097899 */ /* 0x000fe40008011408 */
[----:B------:R-:W-:Y:S02]  /*11a0*/  UIADD3 UR7, UR7, 0x3f, URZ ;  /* 0x0000003f07077890 */ /* 0x000fe4000fffe03f */
[----:B------:R-:W-:Y:S02]  /*11b0*/  ULDC.64 UR12, c[0x0][0x178] ;  /* 0x00005e00000c7ab9 */ /* 0x000fe40000000a00 */
[----:B------:R-:W-:Y:S02]  /*11c0*/  ULEA.HI UR18, UR9, UR8, URZ, 0x6 ;  /* 0x0000000809127291 */ /* 0x000fe4000f8f303f */
[----:B------:R-:W-:-:S02]  /*11d0*/  USHF.R.S32.HI UR8, URZ, 0x1f, UR7 ;  /* 0x0000001f3f087899 */ /* 0x000fc40008011407 */
[----:B------:R-:W-:Y:S02]  /*11e0*/  UIMAD UR10, UR42, UR12, URZ ;  /* 0x0000000c2a0a72a4 */ /* 0x000fe4000f8e023f */
[----:B------:R-:W-:Y:S02]  /*11f0*/  ULEA.HI UR17, UR8, UR7, URZ, 0x6 ;  /* 0x0000000708117291 */ /* 0x000fe4000f8f303f */
[----:B-1----:R-:W-:Y:S02]  /*1200*/  UISETP.NE.AND UP0, UPT, UR24, -0x1, UPT ;  /* 0xffffffff1800788c */ /* 0x002fe4000bf05270 */
[----:B------:R-:W-:Y:S02]  /*1210*/  UISETP.NE.AND UP3, UPT, UR16, -0x1, UPT ;  /* 0xffffffff1000788c */ /* 0x000fe4000bf65270 */
[----:B------:R-:W-:Y:S02]  /*1220*/  UIMAD.WIDE.U32 UR8, UR34, UR12, URZ ;  /* 0x0000000c220872a5 */ /* 0x000fe4000f8e003f */
[----:B------:R-:W-:Y:S01]  /*1230*/  UIMAD UR7, UR34, UR13, UR10 ;  /* 0x0000000d220772a4 */ /* 0x000fe2000f8e020a */
[----:B------:R-:W-:Y:S01]  /*1240*/  PLOP3.LUT P1, PT, PT, PT, UP0, 0x80, 0x0 ;  /* 0x000000000000781c */ /* 0x000fe20003f2f008 */
[----:B------:R-:W-:-:S02]  /*1250*/  USEL UR41, UR8, UR14, !UP3 ;  /* 0x0000000e08297287 */ /* 0x000fc4000d800000 */
[----:B------:R-:W-:Y:S02]  /*1260*/  UIADD3 UR36, UR9, UR7, URZ ;  /* 0x0000000709247290 */ /* 0x000fe4000fffe03f */
[----:B------:R-:W-:Y:S02]  /*1270*/  USHF.R.S32.HI UR8, URZ, 0x6, UR18 ;  /* 0x000000063f087899 */ /* 0x000fe40008011412 */
[----:B------:R-:W-:Y:S02]  /*1280*/  USHF.R.S32.HI UR7, URZ, 0x6, UR17 ;  /* 0x000000063f077899 */ /* 0x000fe40008011411 */
[----:B------:R-:W-:Y:S02]  /*1290*/  @UP0 UIADD3 UR10, UR22, UR24, URZ ;  /* 0x00000018160a0290 */ /* 0x000fe4000fffe03f */
[----:B------:R-:W-:Y:S02]  /*12a0*/  UISETP.LT.AND UP2, UPT, UR8, UR7, UPT ;  /* 0x000000070800728c */ /* 0x000fe4000bf41270 */
[----:B------:R-:W-:-:S02]  /*12b0*/  ULDC.64 UR12, c[0x0][0x198] ;  /* 0x00006600000c7ab9 */ /* 0x000fc40000000a00 */
[----:B------:R-:W-:Y:S02]  /*12c0*/  USEL UR31, UR8, UR7, UP2 ;  /* 0x00000007081f7287 */ /* 0x000fe40009000000 */
[----:B------:R-:W-:Y:S02]  /*12d0*/  @UP0 UIMAD.WIDE.U32 UR8, UR10, UR12, URZ ;  /* 0x0000000c0a0802a5 */ /* 0x000fe4000f8e003f */
[----:B------:R-:W-:Y:S02]  /*12e0*/  ULEA UR17, UR31, 0xffffffc0, 0x6 ;  /* 0xffffffc01f117891 */ /* 0x000fe4000f8e303f */
[----:B------:R-:W-:Y:S02]  /*12f0*/  @UP3 UIADD3 UR36, UR15, UR19, URZ ;  /* 0x000000130f243290 */ /* 0x000fe4000fffe03f */
[----:B------:R-:W-:Y:S02]  /*1300*/  @UP0 UIMAD UR37, UR10, UR13, UR9 ;  /* 0x0000000d0a2502a4 */ /* 0x000fe4000f8e0209 */
[----:B------:R-:W-:-:S02]  /*1310*/  USHF.R.S32.HI UR30, URZ, 0x1f, UR17 ;  /* 0x0000001f3f1e7899 */ /* 0x000fc40008011411 */
        /* <DEDUP_REMOVED lines=14> */
.L_x_544:
        /* <DEDUP_REMOVED lines=9> */
[----:B------:R-:W-:Y:S02]  /*1490*/  ULDC.64 UR12, c[0x0][0x188] ;  /* 0x00006200000c7ab9 */ /* 0x000fe40000000a00 */
[----:B------:R-:W-:Y:S02]  /*14a0*/  UIMAD UR10, UR22, UR9, UR7 ;  /* 0x00000009160a72a4 */ /* 0x000fe4000f8e0207 */
[----:B------:R-:W-:-:S02]  /*14b0*/  UIMAD.WIDE.U32 UR8, UR22, UR8, URZ ;  /* 0x00000008160872a5 */ /* 0x000fc4000f8e003f */
[----:B------:R-:W-:Y:S02]  /*14c0*/  UIMAD UR7, UR42, UR12, URZ ;  /* 0x0000000c2a0772a4 */ /* 0x000fe4000f8e023f */
[----:B------:R-:W-:Y:S02]  /*14d0*/  UIADD3 UR9, UR9, UR10, URZ ;  /* 0x0000000a09097290 */ /* 0x000fe4000fffe03f */
[----:B------:R-:W-:Y:S02]  /*14e0*/  UIMAD UR7, UR34, UR13, UR7 ;  /* 0x0000000d220772a4 */ /* 0x000fe4000f8e0207 */
[----:B------:R-:W-:-:S04]  /*14f0*/  UIMAD.WIDE.U32 UR8, UR34, UR12, UR8 ;  /* 0x0000000c220872a5 */ /* 0x000fc8000f8e0008 */
[----:B------:R-:W-:-:S03]  /*1500*/  UIADD3 UR33, UR9, UR7, URZ ;  /* 0x0000000709217290 */ /* 0x000fc6000fffe03f */
[----:B------:R-:W-:Y:S02]  /*1510*/  UMOV UR32, UR8 ;  /* 0x0000000800207c82 */ /* 0x000fe40008000000 */
.L_x_545:
        /* <DEDUP_REMOVED lines=8> */
[----:B------:R-:W-:Y:S02]  /*15a0*/  ULDC UR14, c[0x0][0x234] ;  /* 0x00008d00000e7ab9 */ /* 0x000fe40000000800 */
[----:B------:R-:W-:-:S02]  /*15b0*/  @UP3 UMOV UR28, UR8 ;  /* 0x00000008001c3c82 */ /* 0x000fc40008000000 */
[----:B------:R-:W-:Y:S02]  /*15c0*/  ULDC.64 UR8, c[0x0][0x368] ;  /* 0x0000da0000087ab9 */ /* 0x000fe40000000a00 */
[----:B------:R-:W-:Y:S02]  /*15d0*/  @!UP3 UIMAD UR7, UR42, UR8, URZ ;  /* 0x000000082a07b2a4 */ /* 0x000fe4000f8e023f */
[----:B------:R-:W-:Y:S02]  /*15e0*/  ULDC.64 UR12, c[0x0][0x3d8] ;  /* 0x0000f600000c7ab9 */ /* 0x000fe40000000a00 */
[----:B------:R-:W-:Y:S01]  /*15f0*/  @!UP3 UIMAD UR7, UR34, UR9, UR7 ;  /* 0x000000092207b2a4 */ /* 0x000fe2000f8e0207 */
[----:B-1----:R-:W1:Y:S01]  /*1600*/  MUFU.RCP R2, R2 ;  /* 0x0000000200027308 */ /* 0x002e620000001000 */
[----:B------:R-:W-:Y:S02]  /*1610*/  @!UP3 UIMAD.WIDE.U32 UR8, UR34, UR8, URZ ;  /* 0x000000082208b2a5 */ /* 0x000fe4000f8e003f */
[----:B------:R-:W-:-:S02]  /*1620*/  USHF.R.S32.HI UR26, URZ, 0x1f, UR20 ;  /* 0x0000001f3f1a7899 */ /* 0x000fc40008011414 */
        /* <DEDUP_REMOVED lines=23> */
[----:B------:R-:W-:Y:S01]  /*17a0*/  IMAD.HI.U32 R0, R3, R0, R2 ;  /* 0x0000000003007227 */ /* 0x000fe200078e0002 */
[----:B------:R-:W-:Y:S02]  /*17b0*/  USEL UR12, UR12, URZ, UP6 ;  /* 0x0000003f0c0c7287 */ /* 0x000fe4000b000000 */
[----:B------:R-:W-:Y:S01]  /*17c0*/  UIADD3 UR8, UP1, UR17, UR8, URZ ;  /* 0x0000000811087290 */ /* 0x000fe2000ff3e03f */
[----:B------:R-:W-:-:S03]  /*17d0*/  IMAD.MOV.U32 R2, RZ, RZ, R4 ;  /* 0x000000ffff027224 */ /* 0x000fc600078e0004 */
[----:B------:R-:W-:Y:S01]  /*17e0*/  UIADD3.X UR9, UR30, UR7, URZ, UP1, !UPT ;  /* 0x000000071e097290 */ /* 0x000fe20008ffe43f */
[----:B------:R-:W-:Y:S01]  /*17f0*/  IMAD.HI.U32 R0, R0, R2, RZ ;  /* 0x0000000200007227 */ /* 0x000fe200078e00ff */
[----:B------:R-:W-:-:S03]  /*1800*/  UIMAD UR7, UR39, UR8, URZ ;  /* 0x00000008270772a4 */ /* 0x000fc6000f8e023f */
[----:B------:R-:W-:Y:S01]  /*1810*/  IMAD.MOV R3, RZ, RZ, -R0 ;  /* 0x000000ffff037224 */ /* 0x000fe200078e0a00 */
[----:B------:R-:W-:Y:S02]  /*1820*/  UIMAD UR10, UR38, UR9, UR7 ;  /* 0x00000009260a72a4 */ /* 0x000fe4000f8e0207 */
[----:B------:R-:W-:Y:S01]  /*1830*/  @UP5 USEL UR7, UR58, UR16, !UP3 ;  /* 0x000000103a075287 */ /* 0x000fe2000d800000 */
[C---:B------:R-:W-:Y:S01]  /*1840*/  IMAD R2, R5.reuse, R3, R2 ;  /* 0x0000000305027224 */ /* 0x040fe200078e0202 */
[----:B------:R-:W-:Y:S02]  /*1850*/  UIMAD.WIDE.U32 UR8, UR38, UR8, URZ ;  /* 0x00000008260872a5 */ /* 0x000fe4000f8e003f */
[----:B------:R-:W-:Y:S02]  /*1860*/  @UP5 UIMAD UR14, UR40, UR14, UR7 ;  /* 0x0000000e280e52a4 */ /* 0x000fe4000f8e0207 */
[----:B------:R-:W-:Y:S01]  /*1870*/  ISETP.GT.U32.AND P0, PT, R5, R2, PT ;  /* 0x000000020500720c */ /* 0x000fe20003f04070 */
[----:B------:R-:W-:-:S04]  /*1880*/  UIADD3 UR10, UR9, UR10, URZ ;  /* 0x0000000a090a7290 */ /* 0x000fc8000fffe03f */
[----:B------:R-:W-:-:S08]  /*1890*/  @!UP5 UMOV UR14, UR53 ;  /* 0x00000035000edc82 */ /* 0x000fd00008000000 */
        /* <DEDUP_REMOVED lines=16> */
.L_x_546:
[----:B------:R-:W-:Y:S02]  /*19a0*/  UMOV UR13, UR54 ;  /* 0x00000036000d7c82 */ /* 0x000fe40008000000 */
.L_x_547:
[----:B------:R-:W2:Y:S04]  /*19b0*/  LDL.64 R2, [R1+0x18] ;  /* 0x0000180001027983 */ /* 0x000ea80000100a00 */
[----:B------:R1:W2:Y:S01]  /*19c0*/  LDL.64 R14, [R1+0x18] ;  /* 0x00001800010e7983 */ /* 0x0002a20000100a00 */
[----:B------:R-:W-:Y:S01]  /*19d0*/  UIADD3 UR8, UP4, UP3, UR8, UR45, UR51 ;  /* 0x0000002d08087290 */ /* 0x000fe2000fb9e033 */
[----:B------:R-:W-:Y:S01]  /*19e0*/  IMAD.U32 R11, RZ, RZ, UR5 ;  /* 0x00000005ff0b7e24 */ /* 0x000fe2000f8e00ff */
[----:B------:R-:W-:Y:S01]  /*19f0*/  BSSY B1, `(.L_x_543) ;  /* 0x0000827000017945 */ /* 0x000fe20003800000 */
[----:B------:R-:W3:Y:S01]  /*1a00*/  S2R R26, SR_TID.X ;  /* 0x00000000001a7919 */ /* 0x000ee20000002100 */
[----:B------:R-:W-:Y:S01]  /*1a10*/  UIADD3 UR27, UP2, UP1, UR18, UR8, UR19 ;  /* 0x00000008121b7290 */ /* 0x000fe2000f95e013 */
[----:B------:R-:W-:Y:S01]  /*1a20*/  IMAD.U32 R10, RZ, RZ, UR4 ;  /* 0x00000004ff0a7e24 */ /* 0x000fe2000f8e00ff */
[----:B------:R-:W-:Y:S01]  /*1a30*/  UIADD3.X UR7, UR10, UR52, UR57, UP4, UP3 ;  /* 0x000000340a077290 */ /* 0x000fe2000a7e6439 */
[----:B------:R-:W-:Y:S01]  /*1a40*/  IMAD.U32 R9, RZ, RZ, UR17 ;  /* 0x00000011ff097e24 */ /* 0x000fe2000f8e00ff */
[----:B------:R-:W-:-:S02]  /*1a50*/  ULDC.64 UR8, c[0x0][0x1a8] ;  /* 0x00006a0000087ab9 */ /* 0x000fc40000000a00 */
[----:B------:R-:W-:Y:S02]  /*1a60*/  UIADD3.X UR25, UR12, UR7, UR15, UP2, UP1 ;  /* 0x000000070c197290 */ /* 0x000fe400097e240f */
[----:B------:R-:W-:Y:S02]  /*1a70*/  UIMAD UR7, UR61, UR8, URZ ;  /* 0x000000083d0772a4 */ /* 0x000fe4000f8e023f */
[----:B------:R-:W-:Y:S02]  /*1a80*/  UMOV UR19, 0x4 ;  /* 0x0000000400137882 */ /* 0x000fe40000000000 */
[----:B------:R-:W-:Y:S02]  /*1a90*/  UIMAD UR23, UR40, UR9, UR7 ;  /* 0x00000009281772a4 */ /* 0x000fe4000f8e0207 */
[----:B------:R-:W-:Y:S02]  /*1aa0*/  ULDC.64 UR4, c[0x0][0x200] ;  /* 0x0000800000047ab9 */ /* 0x000fe40000000a00 */
[----:B------:R-:W-:-:S02]  /*1ab0*/  ULDC.64 UR8, c[0x0][0x378] ;  /* 0x0000de0000087ab9 */ /* 0x000fc40000000a00 */
[----:B------:R-:W-:-:S04]  /*1ac0*/  UIMAD UR7, UR61, UR8, URZ ;  /* 0x000000083d0772a4 */ /* 0x000fc8000f8e023f */
[----:B------:R-:W-:Y:S01]  /*1ad0*/  UIMAD UR12, UR40, UR9, UR7 ;  /* 0x00000009280c72a4 */ /* 0x000fe2000f8e0207 */
[----:B---3--:R-:W-:Y:S02]  /*1ae0*/  SHF.R.S32.HI R27, RZ, 0x1f, R26 ;  /* 0x0000001fff1b7819 */ /* 0x008fe4000001141a */
[----:B------:R-:W-:Y:S02]  /*1af0*/  ULDC.64 UR8, c[0x0][0x370] ;  /* 0x0000dc0000087ab9 */ /* 0x000fe40000000a00 */
[----:B------:R-:W-:Y:S01]  /*1b00*/  LEA.HI R0, R27, R26, RZ, 0x3 ;  /* 0x0000001a1b007211 */ /* 0x000fe200078f18ff */
[----:B------:R-:W-:Y:S02]  /*1b10*/  UIMAD UR7, UR30, UR8, URZ ;  /* 0x000000081e0772a4 */ /* 0x000fe4000f8e023f */
[----:B------:R-:W-:Y:S01]  /*1b20*/  UIADD3 UR8, UR17, UR14, URZ ;  /* 0x0000000e11087290 */ /* 0x000fe2000fffe03f */
[----:B------:R-:W-:Y:S01]  /*1b30*/  SHF.R.S32.HI R0, RZ, 0x3, R0 ;  /* 0x00000003ff007819 */ /* 0x000fe20000011400 */
[----:B------:R-:W-:-:S02]  /*1b40*/  UIMAD UR10, UR17, UR9, UR7 ;  /* 0x00000009110a72a4 */ /* 0x000fc4000f8e0207 */
[----:B------:R-:W-:Y:S01]  /*1b50*/  UIMAD.WIDE UR8, UR8, UR19, UR4 ;  /* 0x00000013080872a5 */ /* 0x000fe2000f8e0204 */
[----:B------:R-:W-:Y:S01]  /*1b60*/  SHF.R.S32.HI R23, RZ, 0x1f, R0 ;  /* 0x0000001fff177819 */ /* 0x000fe20000011400 */
[----:B------:R-:W-:Y:S01]  /*1b70*/  UIADD3 UR7, -UR6, UR11, UR20 ;  /* 0x0000000b06077290 */ /* 0x000fe2000fffe114 */
[----:B------:R-:W-:Y:S01]  /*1b80*/  IADD3 R4, P0, R0, UR17, RZ ;  /* 0x0000001100047c10 */ /* 0x000fe2000ff1e0ff */
[----:B------:R-:W-:-:S03]  /*1b90*/  ULDC.64 UR4, c[0x0][0x3c8] ;  /* 0x0000f20000047ab9 */ /* 0x000fc60000000a00 */
[----:B------:R-:W-:Y:S01]  /*1ba0*/  IADD3.X R5, R23, UR30, RZ, P0, !PT ;  /* 0x0000001e17057c10 */ /* 0x000fe200087fe4ff */
[----:B------:R-:W-:Y:S02]  /*1bb0*/  UMOV UR16, UR8 ;  /* 0x0000000800107c82 */ /* 0x000fe40008000000 */
[----:B------:R-:W-:Y:S02]  /*1bc0*/  UIADD3 UR8, UR17, UR13, URZ ;  /* 0x0000000d11087290 */ /* 0x000fe4000fffe03f */
[----:B------:R-:W-:Y:S01]  /*1bd0*/  IMAD R5, R5, c[0x0][0x190], RZ ;  /* 0x0000640005057a24 */ /* 0x000fe200078e02ff */
[----:B------:R-:W-:Y:S02]  /*1be0*/  UMOV UR15, UR9 ;  /* 0x00000009000f7c82 */ /* 0x000fe40008000000 */
[----:B------:R-:W-:Y:S01]  /*1bf0*/  UIMAD.WIDE UR8, UR8, UR19, UR4 ;  /* 0x00000013080872a5 */ /* 0x000fe2000f8e0204 */
[----:B------:R3:W4:Y:S02]  /*1c00*/  R2UR UR4, R10 ;  /* 0x000000000a0473c2 */ /* 0x00072400000e0000 */
[----:B------:R-:W-:-:S02]  /*1c10*/  ULDC UR19, c[0x0][0x2e8] ;  /* 0x0000ba0000137ab9 */ /* 0x000fc40000000800 */
[----:B------:R-:W-:Y:S02]  /*1c20*/  UIADD3 UR7, UR7, -UR19, URZ ;  /* 0x8000001307077290 */ /* 0x000fe4000fffe03f */
[----:B------:R-:W-:Y:S02]  /*1c30*/  UMOV UR18, UR8 ;  /* 0x0000000800127c82 */ /* 0x000fe40008000000 */
[----:B------:R-:W-:Y:S01]  /*1c40*/  USHF.R.S32.HI UR19, URZ, 0x1f, UR7 ;  /* 0x0000001f3f137899 */ /* 0x000fe20008011407 */
[----:B------:R1:W1:Y:S01]  /*1c50*/  R2UR UR5, R11 ;  /* 0x000000000b0573c2 */ /* 0x00026200000e0000 */
[----:B------:R-:W-:Y:S02]  /*1c60*/  UMOV UR17, UR9 ;  /* 0x0000000900117c82 */ /* 0x000fe40008000000 */
[----:B------:R-:W-:Y:S02]  /*1c70*/  ULEA.HI UR19, UR19, UR7, URZ, 0x6 ;  /* 0x0000000713137291 */ /* 0x000fe4000f8f303f */
[----:B------:R-:W-:-:S02]  /*1c80*/  UIADD3 UR7, UR31, -0x1, URZ ;  /* 0xffffffff1f077890 */ /* 0x000fc4000fffe03f */
[----:B------:R-:W-:-:S04]  /*1c90*/  USHF.R.S32.HI UR19, URZ, 0x6, UR19 ;  /* 0x000000063f137899 */ /* 0x000fc80008011413 */
[----:B------:R-:W-:-:S04]  /*1ca0*/  UISETP.LT.AND UP1, UPT, URZ, UR19, UPT ;  /* 0x000000133f00728c */ /* 0x000fc8000bf21270 */
[----:B------:R-:W-:-:S04]  /*1cb0*/  USEL UR19, URZ, UR19, !UP1 ;  /* 0x000000133f137287 */ /* 0x000fc8000c800000 */
[----:B------:R-:W-:Y:S01]  /*1cc0*/  UISETP.GT.AND UP1, UPT, UR31, UR19, UPT ;  /* 0x000000131f00728c */ /* 0x000fe2000bf24270 */
[----:B--2---:R-:W-:-:S05]  /*1cd0*/  IMAD.MOV.U32 R14, RZ, RZ, R2 ;  /* 0x000000ffff0e7224 */ /* 0x004fca00078e0002 */
[----:B------:R-:W-:-:S05]  /*1ce0*/  SHF.R.S32.HI R15, RZ, 0x1f, R14 ;  /* 0x0000001fff0f7819 */ /* 0x000fca000001140e */
[C---:B------:R-:W-:Y:S01]  /*1cf0*/  IMAD.WIDE.U32 R2, R4.reuse, c[0x0][0x190], R14 ;  /* 0x0000640004027a25 */ /* 0x040fe200078e000e */
[----:B------:R2:W-:Y:S03]  /*1d00*/  STL [R1+0x1c], R15 ;  /* 0x00001c0f01007387 */ /* 0x0005e60000100800 */
[----:B------:R-:W-:Y:S01]  /*1d10*/  IMAD R4, R4, c[0x0][0x194], R5 ;  /* 0x0000650004047a24 */ /* 0x000fe200078e0205 */
[----:B------:R-:W-:Y:S02]  /*1d20*/  IADD3 R6, P0, R2, UR41, RZ ;  /* 0x0000002902067c10 */ /* 0x000fe4000ff1e0ff */
[----:B------:R-:W-:Y:S02]  /*1d30*/  LEA.HI R5, R27, R26, RZ, 0x5 ;  /* 0x0000001a1b057211 */ /* 0x000fe400078f28ff */
[----:B------:R-:W-:Y:S02]  /*1d40*/  IADD3.X R7, R3, UR36, R4, P0, !PT ;  /* 0x0000002403077c10 */ /* 0x000fe400087fe404 */
[----:B------:R-:W-:-:S02]  /*1d50*/  LOP3.LUT R4, R5, 0xffffffe0, RZ, 0xc0, !PT ;  /* 0xffffffe005047812 */ /* 0x000fc400078ec0ff */
[----:B------:R-:W-:Y:S02]  /*1d60*/  IADD3 R2, P0, R14, UR28, RZ ;  /* 0x0000001c0e027c10 */ /* 0x000fe4000ff1e0ff */
[----:B------:R-:W-:Y:S01]  /*1d70*/  SHF.R.S32.HI R5, RZ, 0x5, R5 ;  /* 0x00000005ff057819 */ /* 0x000fe20000011405 */
[----:B------:R-:W-:Y:S01]  /*1d80*/  IMAD.IADD R4, R26, 0x1, -R4 ;  /* 0x000000011a047824 */ /* 0x000fe200078e0a04 */
[----:B------:R-:W-:-:S03]  /*1d90*/  IADD3.X R3, R15, UR29, RZ, P0, !PT ;  /* 0x0000001d0f037c10 */ /* 0x000fc600087fe4ff */
[----:B------:R-:W-:Y:S02]  /*1da0*/  IMAD R4, R5, UR50, R4 ;  /* 0x0000003205047c24 */ /* 0x000fe4000f8e0204 */
[----:B------:R-:W-:-:S03]  /*1db0*/  IMAD.WIDE.U32 R2, R9, c[0x0][0x370], R2 ;  /* 0x0000dc0009027a25 */ /* 0x000fc600078e0002 */
[C---:B---3--:R-:W-:Y:S02]  /*1dc0*/  IADD3 R10, P0, R4.reuse, UR27, RZ ;  /* 0x0000001b040a7c10 */ /* 0x048fe4000ff1e0ff */
[----:B------:R-:W-:Y:S02]  /*1dd0*/  IADD3 R3, R3, UR10, RZ ;  /* 0x0000000a03037c10 */ /* 0x000fe4000fffe0ff */
[----:B------:R-:W-:Y:S01]  /*1de0*/  LEA.HI.X.SX32 R188, R4, UR25, 0x1, P0 ;  /* 0x0000001904bc7c11 */ /* 0x000fe200080f0eff */
[----:B------:R-:W-:Y:S01]  /*1df0*/  IMAD.U32 R4, RZ, RZ, UR40 ;  /* 0x00000028ff047e24 */ /* 0x000fe2000f8e00ff */
[----:B------:R-:W-:Y:S02]  /*1e00*/  PLOP3.LUT P0, PT, PT, PT, UP1, 0x80, 0x0 ;  /* 0x000000000000781c */ /* 0x000fe40003f0f018 */
[----:B------:R-:W-:Y:S01]  /*1e10*/  LEA R203, P2, R10, c[0x0][0x350], 0x2 ;  /* 0x0000d4000acb7a11 */ /* 0x000fe200078410ff */
[----:B------:R-:W-:-:S03]  /*1e20*/  IMAD.WIDE.U32 R2, R4, c[0x0][0x378], R2 ;  /* 0x0000de0004027a25 */ /* 0x000fc600078e0002 */
[----:B------:R-:W-:Y:S01]  /*1e30*/  LEA.HI.X R188, R10, c[0x0][0x354], R188, 0x2, P2 ;  /* 0x0000d5000abc7a11 */ /* 0x000fe200010f14bc */
[----:B------:R-:W-:Y:S01]  /*1e40*/  IMAD.WIDE.U32 R4, R4, c[0x0][0x1a8], R6 ;  /* 0x00006a0004047a25 */ /* 0x000fe200078e0006 */
[----:B------:R-:W-:-:S04]  /*1e50*/  IADD3 R3, R3, UR12, RZ ;  /* 0x0000000c03037c10 */ /* 0x000fc8000fffe0ff */
[----:B------:R-:W-:Y:S01]  /*1e60*/  IADD3 R6, R5, UR23, RZ ;  /* 0x0000001705067c10 */ /* 0x000fe2000fffe0ff */
[----:B------:R-:W-:Y:S01]  /*1e70*/  IMAD R5, R23, c[0x0][0x370], RZ ;  /* 0x0000dc0017057a24 */ /* 0x000fe200078e02ff */
[----:B------:R-:W-:Y:S01]  /*1e80*/  LEA R206, P4, R4, c[0x0][0x160], 0x1 ;  /* 0x0000580004ce7a11 */ /* 0x000fe200078808ff */
[----:B------:R-:W-:-:S03]  /*1e90*/  IMAD.WIDE.U32 R2, R0, c[0x0][0x370], R2 ;  /* 0x0000dc0000027a25 */ /* 0x000fc600078e0002 */
[----:B------:R-:W-:Y:S01]  /*1ea0*/  LEA.HI.X R207, R4, c[0x0][0x164], R6, 0x1, P4 ;  /* 0x0000590004cf7a11 */ /* 0x000fe200020f0c06 */
[----:B------:R-:W-:Y:S01]  /*1eb0*/  IMAD R5, R0, c[0x0][0x374], R5 ;  /* 0x0000dd0000057a24 */ /* 0x000fe200078e0205 */
[----:B------:R-:W-:-:S03]  /*1ec0*/  LEA R204, P3, R2, c[0x0][0x330], 0x1 ;  /* 0x0000cc0002cc7a11 */ /* 0x000fc600078608ff */
[----:B------:R-:W-:-:S05]  /*1ed0*/  IMAD.IADD R3, R3, 0x1, R5 ;  /* 0x0000000103037824 */ /* 0x000fca00078e0205 */
[----:B------:R-:W-:Y:S01]  /*1ee0*/  LEA.HI.X R205, R2, c[0x0][0x334], R3, 0x1, P3 ;  /* 0x0000cd0002cd7a11 */ /* 0x000fe200018f0c03 */
[----:B-1--4-:R-:W-:Y:S05]  /*1ef0*/  @P0 BRA `(.L_x_548) ;  /* 0x00000b9000000947 */ /* 0x012fea0003800000 */
[----:B--2---:R-:W-:Y:S02]  /*1f00*/  @UP0 UIADD3 UR7, UR22, UR24, URZ ;  /* 0x0000001816070290 */ /* 0x004fe4000fffe03f */
        /* <DEDUP_REMOVED lines=17> */
.L_x_549:
        /* <DEDUP_REMOVED lines=18> */
.L_x_550:
[----:B------:R-:W-:Y:S01]  /*2140*/  ULDC.64 UR8, c[0x0][0x3a0] ;  /* 0x0000e80000087ab9 */ /* 0x000fe20000000a00 */
[----:B------:R-:W-:Y:S01]  /*2150*/  IMAD.U32 R10, RZ, RZ, UR20 ;  /* 0x00000014ff0a7e24 */ /* 0x000fe2000f8e00ff */
[----:B------:R-:W-:Y:S01]  /*2160*/  UIMAD UR7, UR26, UR8, URZ ;  /* 0x000000081a0772a4 */ /* 0x000fe2000f8e023f */
[----:B------:R-:W-:Y:S01]  /*2170*/  BSSY B0, `(.L_x_551) ;  /* 0x0000019000007945 */ /* 0x000fe20003800000 */
[----:B------:R-:W-:Y:S01]  /*2180*/  UIMAD UR6, UR21, -0x80, UR6 ;  /* 0xffffff80150678a4 */ /* 0x000fe2000f8e0206 */
[----:B------:R-:W-:Y:S01]  /*2190*/  IMAD.WIDE.U32 R2, R10, c[0x0][0x3a0], R14 ;  /* 0x0000e8000a027a25 */ /* 0x000fe200078e000e */
[----:B------:R-:W-:-:S03]  /*21a0*/  UIMAD UR7, UR20, UR9, UR7 ;  /* 0x00000009140772a4 */ /* 0x000fc6000f8e0207 */
[----:B------:R-:W-:Y:S01]  /*21b0*/  ULDC.64 UR8, c[0x0][0x3b8] ;  /* 0x0000ee0000087ab9 */ /* 0x000fe20000000a00 */
        /* <DEDUP_REMOVED lines=20> */
.L_x_552:
[----:B------:R-:W-:Y:S05]  /*2300*/  BSYNC B0 ;  /* 0x0000000000007941 */ /* 0x000fea0003800000 */
.L_x_551:
[----:B------:R-:W-:Y:S01]  /*2310*/  IADD3 R4, R0, 0x20, RZ ;  /* 0x0000002000047810 */ /* 0x000fe20007ffe0ff */
[----:B------:R-:W-:Y:S03]  /*2320*/  BSSY B0, `(.L_x_553) ;  /* 0x000000f000007945 */ /* 0x000fe60003800000 */
[----:B------:R-:W-:-:S13]  /*2330*/  ISETP.GE.AND P2, PT, R4, UR6, PT ;  /* 0x0000000604007c0c */ /* 0x000fda000bf46270 */
[----:B------:R-:W-:Y:S05]  /*2340*/  @P2 BRA `(.L_x_554) ;  /* 0x000000c000002947 */ /* 0x000fea0003800000 */
[----:B-1----:R-:W-:Y:S02]  /*2350*/  IADD3 R6, P0, R0, 0x20, RZ ;  /* 0x0000002000067810 */ /* 0x002fe40007f1e0ff */
[----:B------:R-:W-:-:S03]  /*2360*/  MOV R5, R8 ;  /* 0x0000000800057202 */ /* 0x000fc60000000f00 */
[----:B------:R-:W-:-:S04]  /*2370*/  IMAD.X R4, RZ, RZ, R23, P0 ;  /* 0x000000ffff047224 */ /* 0x000fc800000e0617 */
[----:B------:R-:W-:Y:S02]  /*2380*/  IMAD R7, R4, c[0x0][0x3a0], RZ ;  /* 0x0000e80004077a24 */ /* 0x000fe400078e02ff */
[----:B------:R-:W-:Y:S02]  /*2390*/  IMAD.MOV.U32 R4, RZ, RZ, R2 ;  /* 0x000000ffff047224 */ /* 0x000fe400078e0002 */
[C---:B------:R-:W-:Y:S02]  /*23a0*/  IMAD R7, R6.reuse, c[0x0][0x3a4], R7 ;  /* 0x0000e90006077a24 */ /* 0x040fe400078e0207 */
[----:B------:R-:W-:-:S05]  /*23b0*/  IMAD.WIDE.U32 R4, R6, c[0x0][0x3a0], R4 ;  /* 0x0000e80006047a25 */ /* 0x000fca00078e0004 */
[----:B------:R-:W-:Y:S02]  /*23c0*/  LEA R6, P0, R4, c[0x0][0x340], 0x1 ;  /* 0x0000d00004067a11 */ /* 0x000fe400078008ff */
[----:B------:R-:W-:-:S04]  /*23d0*/  IADD3 R7, R5, R7, RZ ;  /* 0x0000000705077210 */ /* 0x000fc80007ffe0ff */
[----:B------:R-:W-:-:S05]  /*23e0*/  LEA.HI.X R7, R4, c[0x0][0x344], R7, 0x1, P0 ;  /* 0x0000d10004077a11 */ /* 0x000fca00000f0c07 */
[----:B------:R1:W-:Y:S04]  /*23f0*/  STG.E.128 [R6.64], RZ ;  /* 0x000000ff06007986 */ /* 0x0003e8000c101d04 */
[----:B------:R1:W-:Y:S02]  /*2400*/  STG.E.128 [R6.64+0x80], RZ ;  /* 0x000080ff06007986 */ /* 0x0003e4000c101d04 */
.L_x_554:
[----:B------:R-:W-:Y:S05]  /*2410*/  BSYNC B0 ;  /* 0x0000000000007941 */ /* 0x000fea0003800000 */
.L_x_553:
        /* <DEDUP_REMOVED lines=16> */
.L_x_556:
[----:B------:R-:W-:Y:S05]  /*2520*/  BSYNC B0 ;  /* 0x0000000000007941 */ /* 0x000fea0003800000 */
.L_x_555:
[----:B------:R-:W-:Y:S01]  /*2530*/  IADD3 R4, R0, 0x60, RZ ;  /* 0x0000006000047810 */ /* 0x000fe20007ffe0ff */
[----:B------:R-:W-:Y:S03]  /*2540*/  BSSY B0, `(.L_x_557) ;  /* 0x000000f000007945 */ /* 0x000fe60003800000 */
[----:B------:R-:W-:-:S13]  /*2550*/  ISETP.GE.AND P0, PT, R4, UR6, PT ;  /* 0x0000000604007c0c */ /* 0x000fda000bf06270 */
        /* <DEDUP_REMOVED lines=13> */
.L_x_558:
[----:B------:R-:W-:Y:S05]  /*2630*/  BSYNC B0 ;  /* 0x0000000000007941 */ /* 0x000fea0003800000 */
.L_x_557:
[----:B------:R-:W-:Y:S01]  /*2640*/  ULDC.64 UR6, c[0x0][0x3a8] ;  /* 0x0000ea0000067ab9 */ /* 0x000fe20000000a00 */
[----:B--2---:R-:W-:Y:S01]  /*2650*/  IMAD.WIDE.U32 R2, R10, c[0x0][0x3a8], R14 ;  /* 0x0000ea000a027a25 */ /* 0x004fe200078e000e */
        /* <DEDUP_REMOVED lines=14> */
[----:B-1----:R-:W-:Y:S01]  /*2740*/  IMAD R6, R23, c[0x0][0x3a8], RZ ;  /* 0x0000ea0017067a24 */ /* 0x002fe200078e02ff */
        /* <DEDUP_REMOVED lines=8> */
.L_x_560:
[----:B------:R-:W-:Y:S05]  /*27d0*/  BSYNC B0 ;  /* 0x0000000000007941 */ /* 0x000fea0003800000 */
.L_x_559:
[----:B------:R-:W-:Y:S01]  /*27e0*/  BSSY B0, `(.L_x_561) ;  /* 0x000000e000007945 */ /* 0x000fe20003800000 */
        /* <DEDUP_REMOVED lines=13> */
.L_x_562:
[----:B------:R-:W-:Y:S05]  /*28c0*/  BSYNC B0 ;  /* 0x0000000000007941 */ /* 0x000fea0003800000 */
.L_x_561:
        /* <DEDUP_REMOVED lines=14> */
.L_x_564:
[----:B------:R-:W-:Y:S05]  /*29b0*/  BSYNC B0 ;  /* 0x0000000000007941 */ /* 0x000fea0003800000 */
.L_x_563:
        /* <DEDUP_REMOVED lines=11> */
[----:B------:R1:W-:Y:S01]  /*2a70*/  STG.E.128 [R2.64+0x80], RZ ;  /* 0x000080ff02007986 */ /* 0x0003e2000c101d04 */
[----:B------:R-:W-:Y:S05]  /*2a80*/  BRA `(.L_x_565) ;  /* 0x000071d000007947 */ /* 0x000fea0003800000 */
.L_x_548:
[----:B--2---:R-:W2:Y:S01]  /*2a90*/  LDL R16, [R1] ;  /* 0x0000000001107983 */ /* 0x004ea20000100800 */
[----:B------:R-:W-:Y:S01]  /*2aa0*/  ULDC.64 UR8, c[0x0][0x198] ;  /* 0x0000660000087ab9 */ /* 0x000fe20000000a00 */
[C---:B------:R-:W-:Y:S01]  /*2ab0*/  IADD3 R7, R0.reuse, 0x40, RZ ;  /* 0x0000004000077810 */ /* 0x040fe20007ffe0ff */
[----:B------:R-:W-:Y:S01]  /*2ac0*/  UIMAD UR8, UR26, UR8, URZ ;  /* 0x000000081a0872a4 */ /* 0x000fe2000f8e023f */
[C---:B------:R-:W-:Y:S01]  /*2ad0*/  IADD3 R6, R0.reuse, 0x60, RZ ;  /* 0x0000006000067810 */ /* 0x040fe20007ffe0ff */
[----:B------:R-:W-:Y:S01]  /*2ae0*/  IMAD.U32 R12, RZ, RZ, UR20 ;  /* 0x00000014ff0c7e24 */ /* 0x000fe2000f8e00ff */
[----:B------:R-:W-:Y:S01]  /*2af0*/  IADD3 R5, R0, 0x20, RZ ;  /* 0x0000002000057810 */ /* 0x000fe20007ffe0ff */
[----:B------:R-:W-:Y:S01]  /*2b00*/  UIMAD UR9, UR20, UR9, UR8 ;  /* 0x00000009140972a4 */ /* 0x000fe2000f8e0208 */
[----:B------:R-:W-:Y:S01]  /*2b10*/  IMAD.MOV.U32 R197, RZ, RZ, 0x40 ;  /* 0x00000040ffc57424 */ /* 0x000fe200078e00ff */
[----:B------:R-:W-:Y:S01]  /*2b20*/  ULEA.HI UR8, UR7, UR7, URZ, 0x1 ;  /* 0x0000000707087291 */ /* 0x000fe2000f8f083f */
[----:B------:R-:W-:Y:S01]  /*2b30*/  IMAD.WIDE.U32 R2, R12, c[0x0][0x198], R14 ;  /* 0x000066000c027a25 */ /* 0x000fe200078e000e */
[----:B------:R-:W-:-:S02]  /*2b40*/  MOV R242, 0x7f800000 ;  /* 0x7f80000000f27802 */ /* 0x000fc40000000f00 */
[----:B------:R-:W-:Y:S01]  /*2b50*/  ULOP3.LUT UR8, UR8, 0xfffffffe, URZ, 0xc0, !UPT ;  /* 0xfffffffe08087892 */ /* 0x000fe2000f8ec03f */
[----:B------:R-:W-:Y:S01]  /*2b60*/  IMAD.U32 R4, RZ, RZ, UR9 ;  /* 0x00000009ff047e24 */ /* 0x000fe2000f8e00ff */
[----:B------:R-:W-:Y:S01]  /*2b70*/  IADD3 R2, P0, R2, UR35, RZ ;  /* 0x0000002302027c10 */ /* 0x000fe2000ff1e0ff */
[----:B------:R-:W-:Y:S01]  /*2b80*/  IMAD R9, R197, c[0x0][0x374], RZ ;  /* 0x0000dd00c5097a24 */ /* 0x000fe200078e02ff */
[----:B------:R-:W-:Y:S01]  /*2b90*/  UIADD3 UR8, UR7, -UR8, URZ ;  /* 0x8000000807087290 */ /* 0x000fe2000fffe03f */
[----:B------:R-:W-:Y:S01]  /*2ba0*/  IMAD.MOV.U32 R241, RZ, RZ, 0x7f800000 ;  /* 0x7f800000fff17424 */ /* 0x000fe200078e00ff */
[----:B------:R-:W-:Y:S01]  /*2bb0*/  IADD3.X R3, R3, UR37, R4, P0, !PT ;  /* 0x0000002503037c10 */ /* 0x000fe200087fe404 */
[----:B------:R-:W-:Y:S01]  /*2bc0*/  IMAD.MOV.U32 R239, RZ, RZ, 0x7f800000 ;  /* 0x7f800000ffef7424 */ /* 0x000fe200078e00ff */
[----:B------:R-:W-:Y:S01]  /*2bd0*/  UISETP.NE.AND UP0, UPT, UR8, 0x1, UPT ;  /* 0x000000010800788c */ /* 0x000fe2000bf05270 */
[----:B------:R-:W-:Y:S01]  /*2be0*/  IMAD.MOV.U32 R240, RZ, RZ, 0x7f800000 ;  /* 0x7f800000fff07424 */ /* 0x000fe200078e00ff */
[----:B------:R-:W-:Y:S01]  /*2bf0*/  UIMAD UR8, UR21, -0x80, UR6 ;  /* 0xffffff80150878a4 */ /* 0x000fe2000f8e0206 */
[----:B------:R-:W-:-:S05]  /*2c00*/  IMAD.WIDE.U32 R2, R8, c[0x0][0x1b0], R2 ;  /* 0x00006c0008027a25 */ /* 0x000fca00078e0002 */
[----:B------:R-:W-:Y:S02]  /*2c10*/  ISETP.GE.AND P3, PT, R7, UR8, PT ;  /* 0x0000000807007c0c */ /* 0x000fe4000bf66270 */
[----:B------:R-:W-:Y:S01]  /*2c20*/  ISETP.GE.AND P1, PT, R6, UR8, PT ;  /* 0x0000000806007c0c */ /* 0x000fe2000bf26270 */
[----:B------:R-:W-:Y:S01]  /*2c30*/  IMAD.WIDE.U32 R6, R197, c[0x0][0x190], RZ ;  /* 0x00006400c5067a25 */ /* 0x000fe200078e00ff */
[----:B------:R-:W-:Y:S02]  /*2c40*/  ISETP.GE.AND P4, PT, R5, UR8, PT ;  /* 0x0000000805007c0c */ /* 0x000fe4000bf86270 */
[----:B------:R-:W-:Y:S01]  /*2c50*/  ISETP.GE.AND P5, PT, R0, UR8, PT ;  /* 0x0000000800007c0c */ /* 0x000fe2000bfa6270 */
[----:B------:R-:W-:Y:S02]  /*2c60*/  ULDC.64 UR8, c[0x0][0x1a0] ;  /* 0x0000680000087ab9 */ /* 0x000fe40000000a00 */
[----:B------:R-:W-:Y:S02]  /*2c70*/  UIMAD UR10, UR26, UR8, URZ ;  /* 0x000000081a0a72a4 */ /* 0x000fe4000f8e023f */
[----:B------:R-:W-:-:S02]  /*2c80*/  UIMAD UR8, UR7, -0x40, UR11 ;  /* 0xffffffc0070878a4 */ /* 0x000fc4000f8e020b */
[----:B------:R-:W-:-:S04]  /*2c90*/  UIMAD UR9, UR20, UR9, UR10 ;  /* 0x00000009140972a4 */ /* 0x000fc8000f8e020a */
[----:B------:R-:W-:Y:S01]  /*2ca0*/  ISETP.GE.AND P6, PT, R5, UR8, PT ;  /* 0x0000000805007c0c */ /* 0x000fe2000bfc6270 */
[----:B------:R-:W-:-:S12]  /*2cb0*/  IMAD.WIDE.U32 R4, R197, c[0x0][0x370], RZ ;  /* 0x0000dc00c5047a25 */ /* 0x000fd800078e00ff */
[----:B------:R-:W-:-:S04]  /*2cc0*/  @!P6 IADD3 R4, P0, R204, R4, RZ ;  /* 0x00000004cc04e210 */ /* 0x000fc80007f1e0ff */
[----:B------:R-:W-:Y:S01]  /*2cd0*/  @!P6 IADD3.X R5, R205, R5, R9, P0, !PT ;  /* 0x00000005cd05e210 */ /* 0x000fe200007fe409 */
[----:B------:R-:W-:Y:S01]  /*2ce0*/  IMAD R9, R197, c[0x0][0x194], RZ ;  /* 0x00006500c5097a24 */ /* 0x000fe200078e02ff */
[----:B------:R-:W-:Y:S02]  /*2cf0*/  @!P6 IADD3 R20, P0, R206, R6, RZ ;  /* 0x00000006ce14e210 */ /* 0x000fe40007f1e0ff */
[----:B------:R-:W-:Y:S02]  /*2d00*/  @!P4 IADD3 R6, P2, R0, 0x20, RZ ;  /* 0x000000200006c810 */ /* 0x000fe40007f5e0ff */
[----:B------:R-:W-:Y:S01]  /*2d10*/  @!P6 IADD3.X R21, R207, R7, R9, P0, !PT ;  /* 0x00000007cf15e210 */ /* 0x000fe200007fe409 */
[----:B------:R-:W-:Y:S01]  /*2d20*/  IMAD R7, R13, c[0x0][0x1b0], RZ ;  /* 0x00006c000d077a24 */ /* 0x000fe200078e02ff */
[----:B------:R-:W-:-:S03]  /*2d30*/  PLOP3.LUT P0, PT, PT, PT, UP6, 0x80, 0x0 ;  /* 0x000000000000781c */ /* 0x000fc60003f0f068 */
[----:B------:R-:W-:Y:S01]  /*2d40*/  IMAD R10, R8, c[0x0][0x1b4], R7 ;  /* 0x00006d00080a7a24 */ /* 0x000fe200078e0207 */
[----:B------:R-:W-:Y:S02]  /*2d50*/  @!P4 IADD3.X R7, RZ, R23, RZ, P2, !PT ;  /* 0x00000017ff07c210 */ /* 0x000fe400017fe4ff */
[----:B------:R-:W-:Y:S01]  /*2d60*/  PLOP3.LUT P2, PT, PT, PT, UP0, 0x80, 0x0 ;  /* 0x000000000000781c */ /* 0x000fe20003f4f008 */
[----:B------:R-:W-:Y:S02]  /*2d70*/  IMAD.IADD R3, R3, 0x1, R10 ;  /* 0x0000000103037824 */ /* 0x000fe400078e020a */
[----:B------:R-:W-:Y:S02]  /*2d80*/  @!P4 IMAD R11, R7, c[0x0][0x198], RZ ;  /* 0x00006600070bca24 */ /* 0x000fe400078e02ff */
[----:B------:R-:W-:Y:S02]  /*2d90*/  @!P5 IMAD R7, R23, c[0x0][0x198], RZ ;  /* 0x000066001707da24 */ /* 0x000fe400078e02ff */
[----:B------:R-:W-:Y:S01]  /*2da0*/  @P0 BAR.SYNC.DEFER_BLOCKING 0x0 ;  /* 0x0000000000000b1d */ /* 0x000fe20000010000 */
[----:B------:R-:W-:Y:S01]  /*2db0*/  ISETP.GE.AND P0, PT, R0, UR8, PT ;  /* 0x0000000800007c0c */ /* 0x000fe2000bf06270 */
[----:B------:R-:W-:-:S02]  /*2dc0*/  @!P4 IMAD R11, R6, c[0x0][0x19c], R11 ;  /* 0x00006700060bca24 */ /* 0x000fc400078e020b */
[----:B------:R-:W-:Y:S01]  /*2dd0*/  IMAD.MOV.U32 R198, RZ, RZ, 0x20 ;  /* 0x00000020ffc67424 */ /* 0x000fe200078e00ff */
        /* <DEDUP_REMOVED lines=8> */
[----:B------:R1:W-:Y:S01]  /*2e60*/  @P0 STS.128 [R22+0x8000], RZ ;  /* 0x008000ff16000388 */ /* 0x0003e20000000c00 */
[----:B------:R-:W-:-:S03]  /*2e70*/  SEL R9, R9, R16, !P2 ;  /* 0x0000001009097207 */ /* 0x000fc60005000000 */
[----:B------:R1:W-:Y:S02]  /*2e80*/  @P0 STS.128 [R22+0xa000], RZ ;  /* 0x00a000ff16000388 */ /* 0x0003e40000000c00 */
[----:B------:R-:W-:Y:S02]  /*2e90*/  IMAD.SHL.U32 R208, R9, 0x2, RZ ;  /* 0x0000000209d07824 */ /* 0x000fe400078e00ff */
[----:B------:R-:W-:Y:S01]  /*2ea0*/  @!PT LDS RZ, [RZ] ;  /* 0x00000000fffff984 */ /* 0x000fe20000000800 */
[----:B------:R-:W-:Y:S01]  /*2eb0*/  @!PT LDS RZ, [RZ] ;  /* 0x00000000fffff984 */ /* 0x000fe20000000800 */
[----:B------:R-:W-:Y:S01]  /*2ec0*/  @!PT LDS RZ, [RZ] ;  /* 0x00000000fffff984 */ /* 0x000fe20000000800 */
[----:B------:R1:W-:Y:S01]  /*2ed0*/  @!P0 LDGSTS.E.BYPASS.LTC128B.128 [R22+0x8000], [R204.64] ;  /* 0x08000000cc168fae */ /* 0x0003e2000b901d44 */
[----:B------:R-:W-:Y:S02]  /*2ee0*/  @!P5 IMAD R9, R0, c[0x0][0x19c], R7 ;  /* 0x000067000009da24 */ /* 0x000fe400078e0207 */
[--C-:B------:R-:W-:Y:S01]  /*2ef0*/  @!P5 IMAD.MOV.U32 R7, RZ, RZ, R3.reuse ;  /* 0x000000ffff07d224 */ /* 0x100fe200078e0003 */
        /* <DEDUP_REMOVED lines=14> */
[----:B--2---:R-:W-:-:S03]  /*2fe0*/  @!P4 IMAD.WIDE.U32 R4, R6, c[0x0][0x198], R2 ;  /* 0x000066000604ca25 */ /* 0x004fc600078e0002 */
[----:B------:R1:W-:Y:S01]  /*2ff0*/  @P0 STS [R208+0x2008], RZ ;  /* 0x002008ffd0000388 */ /* 0x0003e20000000800 */
[----:B------:R-:W-:-:S03]  /*3000*/  @!P5 IMAD.MOV.U32 R6, RZ, RZ, R2 ;  /* 0x000000ffff06d224 */ /* 0x000fc600078e0002 */
[----:B------:R1:W-:Y:S01]  /*3010*/  @P0 STS [R208+0x200c], RZ ;  /* 0x00200cffd0000388 */ /* 0x0003e20000000800 */
[----:B------:R-:W-:Y:S02]  /*3020*/  @!P4 IMAD.IADD R5, R5, 0x1, R11 ;  /* 0x000000010505c824 */ /* 0x000fe400078e020b */
[----:B------:R-:W-:Y:S01]  /*3030*/  @!P5 IMAD.WIDE.U32 R6, R0, c[0x0][0x198], R6 ;  /* 0x000066000006da25 */ /* 0x000fe200078e0006 */
[----:B------:R-:W-:Y:S01]  /*3040*/  @!PT LDS RZ, [RZ] ;  /* 0x00000000fffff984 */ /* 0x000fe20000000800 */
[----:B------:R-:W-:Y:S01]  /*3050*/  @!PT LDS RZ, [RZ] ;  /* 0x00000000fffff984 */ /* 0x000fe20000000800 */
[----:B------:R-:W-:Y:S01]  /*3060*/  @!PT LDS RZ, [RZ] ;  /* 0x00000000fffff984 */ /* 0x000fe20000000800 */
[----:B------:R1:W-:Y:S03]  /*3070*/  @!P0 LDGSTS.E.BYPASS.LTC128B.128 [R208], [R206.64] ;  /* 0x00000000ced08fae */ /* 0x0003e6000b901d44 */
[----:B------:R-:W-:Y:S01]  /*3080*/  IMAD R11, R13, c[0x0][0x1b8], RZ ;  /* 0x00006e000d0b7a24 */ /* 0x000fe200078e02ff */
[----:B------:R1:W-:Y:S01]  /*3090*/  @!P0 LDGSTS.E.BYPASS.LTC128B.128 [R208+0x2000], [R206.64+0x80] ;  /* 0x02000080ced08fae */ /* 0x0003e2000b901d44 */
[----:B------:R-:W-:Y:S01]  /*30a0*/  @!P5 IADD3 R9, R7, R9, RZ ;  /* 0x000000090709d210 */ /* 0x000fe20007ffe0ff */
[----:B------:R-:W-:Y:S01]  /*30b0*/  IMAD.U32 R7, RZ, RZ, UR9 ;  /* 0x00000009ff077e24 */ /* 0x000fe2000f8e00ff */
[C---:B------:R-:W-:Y:S01]  /*30c0*/  @!P5 LEA R18, P0, R6.reuse, c[0x0][0x168], 0x1 ;  /* 0x00005a000612da11 */ /* 0x040fe200078008ff */
[----:B------:R1:W-:Y:S03]  /*30d0*/  @P6 STS [R208+0x1000], RZ ;  /* 0x001000ffd0006388 */ /* 0x0003e60000000800 */
[----:B------:R-:W-:Y:S01]  /*30e0*/  @!P5 LEA.HI.X R19, R6, c[0x0][0x16c], R9, 0x1, P0 ;  /* 0x00005b000613da11 */ /* 0x000fe200000f0c09 */
[----:B------:R1:W-:Y:S01]  /*30f0*/  @P6 STS [R208+0x1004], RZ ;  /* 0x001004ffd0006388 */ /* 0x0003e20000000800 */
[----:B------:R-:W-:-:S03]  /*3100*/  @!P4 LEA R16, P0, R4, c[0x0][0x168], 0x1 ;  /* 0x00005a000410ca11 */ /* 0x000fc600078008ff */
[----:B------:R1:W-:Y:S01]  /*3110*/  @P6 STS [R208+0x1008], RZ ;  /* 0x001008ffd0006388 */ /* 0x0003e20000000800 */
[----:B------:R-:W-:Y:S01]  /*3120*/  @!P4 LEA.HI.X R17, R4, c[0x0][0x16c], R5, 0x1, P0 ;  /* 0x00005b000411ca11 */ /* 0x000fe200000f0c05 */
[----:B------:R-:W-:Y:S01]  /*3130*/  IMAD.WIDE.U32 R4, R12, c[0x0][0x1a0], R14 ;  /* 0x000068000c047a25 */ /* 0x000fe200078e000e */
[----:B------:R-:W-:Y:S01]  /*3140*/  @!P3 IADD3 R9, P0, R0, 0x40, RZ ;  /* 0x000000400009b810 */ /* 0x000fe20007f1e0ff */
[----:B------:R1:W-:Y:S02]  /*3150*/  @P6 STS [R208+0x100c], RZ ;  /* 0x00100cffd0006388 */ /* 0x0003e40000000800 */
[----:B------:R-:W-:Y:S02]  /*3160*/  IMAD R12, R8, c[0x0][0x1bc], R11 ;  /* 0x00006f00080c7a24 */ /* 0x000fe400078e020b */
[----:B------:R-:W-:Y:S01]  /*3170*/  @!P3 IMAD.X R6, RZ, RZ, R23, P0 ;  /* 0x000000ffff06b224 */ /* 0x000fe200000e0617 */
[----:B------:R-:W-:Y:S01]  /*3180*/  @!P1 IADD3 R10, P0, R0, 0x60, RZ ;  /* 0x00000060000a9810 */ /* 0x000fe20007f1e0ff */
[----:B------:R-:W-:Y:S01]  /*3190*/  @!P5 IMAD R11, R23, c[0x0][0x1a0], RZ ;  /* 0x00006800170bda24 */ /* 0x000fe200078e02ff */
[----:B------:R1:W-:Y:S01]  /*31a0*/  @P6 STS [R208+0x3000], RZ ;  /* 0x003000ffd0006388 */ /* 0x0003e20000000800 */
[----:B------:R-:W-:-:S02]  /*31b0*/  @!P3 IMAD R6, R6, c[0x0][0x198], RZ ;  /* 0x000066000606ba24 */ /* 0x000fc400078e02ff */
[----:B------:R-:W-:Y:S01]  /*31c0*/  @!P1 IMAD.X R14, RZ, RZ, R23, P0 ;  /* 0x000000ffff0e9224 */ /* 0x000fe200000e0617 */
[----:B------:R-:W-:Y:S01]  /*31d0*/  IADD3 R4, P0, R4, UR32, RZ ;  /* 0x0000002004047c10 */ /* 0x000fe2000ff1e0ff */
[----:B------:R-:W-:Y:S01]  /*31e0*/  @!P3 IMAD R13, R9, c[0x0][0x19c], R6 ;  /* 0x00006700090dba24 */ /* 0x000fe200078e0206 */
[----:B------:R-:W-:Y:S01]  /*31f0*/  @!P3 MOV R6, R2 ;  /* 0x000000020006b202 */ /* 0x000fe20000000f00 */
[----:B------:R1:W-:Y:S01]  /*3200*/  @P6 STS [R208+0x3004], RZ ;  /* 0x003004ffd0006388 */ /* 0x0003e20000000800 */
[----:B------:R-:W-:Y:S01]  /*3210*/  IADD3.X R5, R5, UR33, R7, P0, !PT ;  /* 0x0000002105057c10 */ /* 0x000fe200087fe407 */
[----:B------:R-:W-:Y:S02]  /*3220*/  @!P3 IMAD.MOV.U32 R7, RZ, RZ, R3 ;  /* 0x000000ffff07b224 */ /* 0x000fe400078e0003 */
[----:B------:R1:W-:Y:S02]  /*3230*/  @P6 STS [R208+0x3008], RZ ;  /* 0x003008ffd0006388 */ /* 0x0003e40000000800 */
[----:B------:R-:W-:-:S02]  /*3240*/  IMAD.WIDE.U32 R4, R8, c[0x0][0x1b8], R4 ;  /* 0x00006e0008047a25 */ /* 0x000fc400078e0004 */
[----:B------:R1:W-:Y:S02]  /*3250*/  @P6 STS [R208+0x300c], RZ ;  /* 0x00300cffd0006388 */ /* 0x0003e40000000800 */
[----:B------:R-:W-:Y:S02]  /*3260*/  @!P3 IMAD.WIDE.U32 R6, R9, c[0x0][0x198], R6 ;  /* 0x000066000906ba25 */ /* 0x000fe400078e0006 */
[----:B------:R-:W-:Y:S01]  /*3270*/  @!PT LDS RZ, [RZ] ;  /* 0x00000000fffff984 */ /* 0x000fe20000000800 */
[----:B------:R-:W-:Y:S01]  /*3280*/  @!PT LDS RZ, [RZ] ;  /* 0x00000000fffff984 */ /* 0x000fe20000000800 */
[----:B------:R-:W-:Y:S01]  /*3290*/  @!PT LDS RZ, [RZ] ;  /* 0x00000000fffff984 */ /* 0x000fe20000000800 */
[----:B------:R1:W-:Y:S02]  /*32a0*/  @!P6 LDGSTS.E.BYPASS.LTC128B.128 [R208+0x1000], [R20.64] ;  /* 0x0100000014d0efae */ /* 0x0003e4000b901d44 */
[----:B------:R-:W-:Y:S02]  /*32b0*/  @!P1 IMAD.MOV.U32 R8, RZ, RZ, R2 ;  /* 0x000000ffff089224 */ /* 0x000fe400078e0002 */
[----:B------:R-:W-:Y:S01]  /*32c0*/  @!P1 IMAD R2, R14, c[0x0][0x198], RZ ;  /* 0x000066000e029a24 */ /* 0x000fe200078e02ff */
[----:B------:R-:W-:Y:S01]  /*32d0*/  @!P3 LEA R14, P0, R6, c[0x0][0x168], 0x1 ;  /* 0x00005a00060eba11 */ /* 0x000fe200078008ff */
[----:B------:R-:W-:Y:S01]  /*32e0*/  @!P1 IMAD.MOV.U32 R9, RZ, RZ, R3 ;  /* 0x000000ffff099224 */ /* 0x000fe200078e0003 */
[----:B------:R-:W-:Y:S01]  /*32f0*/  IADD3 R3, R5, R12, RZ ;  /* 0x0000000c05037210 */ /* 0x000fe20007ffe0ff */
[----:B------:R-:W-:Y:S01]  /*3300*/  @!P3 IMAD.IADD R7, R7, 0x1, R13 ;  /* 0x000000010707b824 */ /* 0x000fe200078e020d */
[----:B------:R1:W-:Y:S01]  /*3310*/  @!P6 LDGSTS.E.BYPASS.LTC128B.128 [R208+0x3000], [R20.64+0x80] ;  /* 0x0300008014d0efae */ /* 0x0003e2000b901d44 */
[----:B------:R-:W-:-:S02]  /*3320*/  @!P1 IMAD R12, R10, c[0x0][0x19c], R2 ;  /* 0x000067000a0c9a24 */ /* 0x000fc400078e0202 */
[----:B------:R-:W-:Y:S01]  /*3330*/  @!P5 IMAD.MOV.U32 R2, RZ, RZ, R4 ;  /* 0x000000ffff02d224 */ /* 0x000fe200078e0004 */
[----:B------:R-:W-:Y:S01]  /*3340*/  @!P3 LEA.HI.X R15, R6, c[0x0][0x16c], R7, 0x1, P0 ;  /* 0x00005b00060fba11 */ /* 0x000fe200000f0c07 */
[----:B------:R-:W-:Y:S01]  /*3350*/  @!P1 IMAD.WIDE.U32 R8, R10, c[0x0][0x198], R8 ;  /* 0x000066000a089a25 */ /* 0x000fe200078e0008 */
[----:B------:R1:W-:Y:S03]  /*3360*/  @P5 STS.128 [R22+0xc000], RZ ;  /* 0x00c000ff16005388 */ /* 0x0003e60000000c00 */
[----:B------:R-:W-:Y:S01]  /*3370*/  @!P5 IMAD.WIDE.U32 R6, R0, c[0x0][0x1a0], R2 ;  /* 0x000068000006da25 */ /* 0x000fe200078e0002 */
[----:B------:R1:W-:Y:S03]  /*3380*/  @P5 STS.128 [R22+0x10000], RZ ;  /* 0x010000ff16005388 */ /* 0x0003e60000000c00 */
[----:B------:R-:W-:Y:S01]  /*3390*/  @!P1 IMAD.IADD R2, R9, 0x1, R12 ;  /* 0x0000000109029824 */ /* 0x000fe200078e020c */
[----:B------:R-:W-:Y:S01]  /*33a0*/  @!P1 LEA R12, P0, R8, c[0x0][0x168], 0x1 ;  /* 0x00005a00080c9a11 */ /* 0x000fe200078008ff */
[----:B------:R-:W-:Y:S01]  /*33b0*/  @!P5 IMAD R5, R0, c[0x0][0x1a4], R11 ;  /* 0x000069000005da24 */ /* 0x000fe200078e020b */
[----:B------:R-:W-:Y:S01]  /*33c0*/  @!PT LDS RZ, [RZ] ;  /* 0x00000000fffff984 */ /* 0x000fe20000000800 */
[----:B------:R-:W-:Y:S01]  /*33d0*/  @!PT LDS RZ, [RZ] ;  /* 0x00000000fffff984 */ /* 0x000fe20000000800 */
[----:B------:R-:W-:Y:S01]  /*33e0*/  @!PT LDS RZ, [RZ] ;  /* 0x00000000fffff984 */ /* 0x000fe20000000800 */
[----:B------:R1:W-:Y:S02]  /*33f0*/  @!P5 LDGSTS.E.BYPASS.LTC128B.128 [R22+0xc000], [R18.64] ;  /* 0x0c0000001216dfae */ /* 0x0003e4000b901d44 */
[----:B------:R-:W-:Y:S01]  /*3400*/  @!P1 LEA.HI.X R13, R8, c[0x0][0x16c], R2, 0x1, P0 ;  /* 0x00005b00080d9a11 */ /* 0x000fe200000f0c02 */
[----:B------:R-:W-:Y:S01]  /*3410*/  @!P5 IMAD.IADD R5, R7, 0x1, R5 ;  /* 0x000000010705d824 */ /* 0x000fe200078e0205 */
[----:B------:R-:W-:Y:S01]  /*3420*/  @!P5 LEA R8, P0, R6, c[0x0][0x170], 0x1 ;  /* 0x00005c000608da11 */ /* 0x000fe200078008ff */
[----:B------:R1:W-:Y:S01]  /*3430*/  @!P5 LDGSTS.E.BYPASS.LTC128B.128 [R22+0x10000], [R18.64+0x80] ;  /* 0x100000801216dfae */ /* 0x0003e2000b901d44 */
[----:B------:R-:W-:-:S02]  /*3440*/  @!P4 MOV R7, R3 ;  /* 0x000000030007c202 */ /* 0x000fc40000000f00 */
[----:B------:R-:W-:Y:S01]  /*3450*/  @!P5 LEA.HI.X R9, R6, c[0x0][0x174], R5, 0x1, P0 ;  /* 0x00005d000609da11 */ /* 0x000fe200000f0c05 */
[----:B------:R1:W-:Y:S01]  /*3460*/  @P4 STS.128 [R22+0xd000], RZ ;  /* 0x00d000ff16004388 */ /* 0x0003e20000000c00 */
[----:B------:R-:W-:Y:S01]  /*3470*/  @!P4 IADD3 R2, P0, R0, 0x20, RZ ;  /* 0x000000200002c810 */ /* 0x000fe20007f1e0ff */
[----:B------:R-:W-:Y:S02]  /*3480*/  @!P4 IMAD.MOV.U32 R6, RZ, RZ, R4 ;  /* 0x000000ffff06c224 */ /* 0x000fe400078e0004 */
[----:B------:R1:W-:Y:S01]  /*3490*/  @P4 STS.128 [R22+0x11000], RZ ;  /* 0x011000ff16004388 */ /* 0x0003e20000000c00 */
[----:B------:R-:W-:Y:S01]  /*34a0*/  @!P4 IADD3.X R5, RZ, R23, RZ, P0, !PT ;  /* 0x00000017ff05c210 */ /* 0x000fe200007fe4ff */
[----:B------:R-:W-:Y:S01]  /*34b0*/  @!P4 IMAD.WIDE.U32 R6, R2, c[0x0][0x1a0], R6 ;  /* 0x000068000206ca25 */ /* 0x000fe200078e0006 */
[----:B------:R-:W-:Y:S01]  /*34c0*/  @!P3 IADD3 R11, P0, R0, 0x40, RZ ;  /* 0x00000040000bb810 */ /* 0x000fe20007f1e0ff */
[----:B------:R-:W-:Y:S01]  /*34d0*/  @!PT LDS RZ, [RZ] ;  /* 0x00000000fffff984 */ /* 0x000fe20000000800 */
[----:B------:R-:W-:Y:S01]  /*34e0*/  @!PT LDS RZ, [RZ] ;  /* 0x00000000fffff984 */ /* 0x000fe20000000800 */
[----:B------:R-:W-:Y:S01]  /*34f0*/  @!PT LDS RZ, [RZ] ;  /* 0x00000000fffff984 */ /* 0x000fe20000000800 */
[----:B------:R1:W-:Y:S02]  /*3500*/  @!P4 LDGSTS.E.BYPASS.LTC128B.128 [R22+0xd000], [R16.64] ;  /* 0x0d0000001016cfae */ /* 0x0003e4000b901d44 */
[----:B------:R-:W-:-:S02]  /*3510*/  @!P4 IMAD R5, R5, c[0x0][0x1a0], RZ ;  /* 0x000068000505ca24 */ /* 0x000fc400078e02ff */
[----:B------:R-:W-:Y:S01]  /*3520*/  @!P3 IMAD.X R10, RZ, RZ, R23, P0 ;  /* 0x000000ffff0ab224 */ /* 0x000fe200000e0617 */
[----:B------:R-:W-:Y:S01]  /*3530*/  @!P1 IADD3 R0, P0, R0, 0x60, RZ ;  /* 0x0000006000009810 */ /* 0x000fe20007f1e0ff */
[----:B------:R-:W-:Y:S01]  /*3540*/  @!P4 IMAD R25, R2, c[0x0][0x1a4], R5 ;  /* 0x000069000219ca24 */ /* 0x000fe200078e0205 */
[----:B------:R1:W-:Y:S01]  /*3550*/  @!P4 LDGSTS.E.BYPASS.LTC128B.128 [R22+0x11000], [R16.64+0x80] ;  /* 0x110000801016cfae */ /* 0x0003e2000b901d44 */
[----:B------:R-:W-:Y:S02]  /*3560*/  @!P3 IMAD R10, R10, c[0x0][0x1a0], RZ ;  /* 0x000068000a0aba24 */ /* 0x000fe400078e02ff */
[----:B------:R-:W-:Y:S01]  /*3570*/  @!P3 IMAD.MOV.U32 R5, RZ, RZ, R3 ;  /* 0x000000ffff05b224 */ /* 0x000fe200078e0003 */
[----:B------:R1:W-:Y:S01]  /*3580*/  @P3 STS.128 [R22+0xe000], RZ ;  /* 0x00e000ff16003388 */ /* 0x0003e20000000c00 */
[----:B------:R-:W-:Y:S02]  /*3590*/  @!P1 IMAD.X R23, RZ, RZ, R23, P0 ;  /* 0x000000ffff179224 */ /* 0x000fe400000e0617 */
[----:B------:R-:W-:Y:S01]  /*35a0*/  @!P1 IMAD.MOV.U32 R2, RZ, RZ, R4 ;  /* 0x000000ffff029224 */ /* 0x000fe200078e0004 */
[----:B------:R1:W-:Y:S01]  /*35b0*/  @P3 STS.128 [R22+0x12000], RZ ;  /* 0x012000ff16003388 */ /* 0x0003e20000000c00 */
[C---:B------:R-:W-:Y:S01]  /*35c0*/  @!P3 IMAD R24, R11.reuse, c[0x0][0x1a4], R10 ;  /* 0x000069000b18ba24 */ /* 0x040fe200078e020a */
[----:B------:R-:W-:Y:S01]  /*35d0*/  @!P4 LEA R10, P0, R6, c[0x0][0x170], 0x1 ;  /* 0x00005c00060aca11 */ /* 0x000fe200078008ff */
[----:B------:R-:W-:Y:S01]  /*35e0*/  @!P3 IMAD.WIDE.U32 R4, R11, c[0x0][0x1a0], R4 ;  /* 0x000068000b04ba25 */ /* 0x000fe200078e0004 */
[----:B------:R-:W-:Y:S01]  /*35f0*/  @!PT LDS RZ, [RZ] ;  /* 0x00000000fffff984 */ /* 0x000fe20000000800 */
[----:B------:R-:W-:Y:S01]  /*3600*/  @!PT LDS RZ, [RZ] ;  /* 0x00000000fffff984 */ /* 0x000fe20000000800 */
[----:B------:R-:W-:Y:S01]  /*3610*/  @!PT LDS RZ, [RZ] ;  /* 0x00000000fffff984 */ /* 0x000fe20000000800 */
[----:B------:R1:W-:Y:S03]  /*3620*/  @!P3 LDGSTS.E.BYPASS.LTC128B.128 [R22+0xe000], [R14.64] ;  /* 0x0e0000000e16bfae */ /* 0x0003e6000b901d44 */
[----:B------:R-:W-:Y:S01]  /*3630*/  @!P1 IMAD R23, R23, c[0x0][0x1a0], RZ ;  /* 0x0000680017179a24 */ /* 0x000fe200078e02ff */
[----:B------:R1:W-:Y:S01]  /*3640*/  @!P3 LDGSTS.E.BYPASS.LTC128B.128 [R22+0x12000], [R14.64+0x80] ;  /* 0x120000800e16bfae */ /* 0x0003e2000b901d44 */
[----:B------:R-:W-:Y:S01]  /*3650*/  @!P4 IMAD.IADD R7, R7, 0x1, R25 ;  /* 0x000000010707c824 */ /* 0x000fe200078e0219 */
[----:B------:R-:W-:Y:S01]  /*3660*/  @!P3 IADD3 R5, R5, R24, RZ ;  /* 0x000000180505b210 */ /* 0x000fe20007ffe0ff */
[C---:B------:R-:W-:Y:S01]  /*3670*/  @!P1 IMAD R23, R0.reuse, c[0x0][0x1a4], R23 ;  /* 0x0000690000179a24 */ /* 0x040fe200078e0217 */
[----:B------:R1:W-:Y:S01]  /*3680*/  @P1 STS.128 [R22+0xf000], RZ ;  /* 0x00f000ff16001388 */ /* 0x0003e20000000c00 */
[----:B------:R-:W-:Y:S01]  /*3690*/  @!P1 IMAD.WIDE.U32 R2, R0, c[0x0][0x1a0], R2 ;  /* 0x0000680000029a25 */ /* 0x000fe200078e0002 */
[----:B------:R-:W-:-:S02]  /*36a0*/  IADD3 R0, R252, 0x20, RZ ;  /* 0x00000020fc007810 */ /* 0x000fc40007ffe0ff */
[----:B------:R1:W-:Y:S01]  /*36b0*/  @P1 STS.128 [R22+0x13000], RZ ;  /* 0x013000ff16001388 */ /* 0x0003e20000000c00 */
[----:B------:R-:W-:Y:S01]  /*36c0*/  @!P4 LEA.HI.X R11, R6, c[0x0][0x174], R7, 0x1, P0 ;  /* 0x00005d00060bca11 */ /* 0x000fe200000f0c07 */
[----:B------:R-:W-:Y:S01]  /*36d0*/  @!P1 IMAD.IADD R3, R3, 0x1, R23 ;  /* 0x0000000103039824 */ /* 0x000fe200078e0217 */
[----:B------:R-:W-:Y:S01]  /*36e0*/  IADD3 R7, R252, 0x8, RZ ;  /* 0x00000008fc077810 */ /* 0x000fe20007ffe0ff */
[----:B------:R-:W-:Y:S01]  /*36f0*/  @!PT LDS RZ, [RZ] ;  /* 0x00000000fffff984 */ /* 0x000fe20000000800 */
[----:B------:R-:W-:Y:S01]  /*3700*/  @!PT LDS RZ, [RZ] ;  /* 0x00000000fffff984 */ /* 0x000fe20000000800 */
[----:B------:R-:W-:Y:S01]  /*3710*/  @!PT LDS RZ, [RZ] ;  /* 0x00000000fffff984 */ /* 0x000fe20000000800 */
[----:B------:R1:W-:Y:S01]  /*3720*/  @!P1 LDGSTS.E.BYPASS.LTC128B.128 [R22+0xf000], [R12.64] ;  /* 0x0f0000000c169fae */ /* 0x0003e2000b901d44 */
[C---:B------:R-:W-:Y:S02]  /*3730*/  @!P1 LEA R6, P0, R2.reuse, c[0x0][0x170], 0x1 ;  /* 0x00005c0002069a11 */ /* 0x040fe400078008ff */
[----:B------:R-:W-:Y:S01]  /*3740*/  ISETP.GE.AND P6, PT, R7, UR8, PT ;  /* 0x0000000807007c0c */ /* 0x000fe2000bfc6270 */
[----:B------:R1:W-:Y:S01]  /*3750*/  @!P1 LDGSTS.E.BYPASS.LTC128B.128 [R22+0x13000], [R12.64+0x80] ;  /* 0x130000800c169fae */ /* 0x0003e2000b901d44 */
[----:B------:R-:W-:Y:S01]  /*3760*/  @!P1 LEA.HI.X R7, R2, c[0x0][0x174], R3, 0x1, P0 ;  /* 0x00005d0002079a11 */ /* 0x000fe200000f0c03 */
[----:B------:R-:W-:-:S02]  /*3770*/  IMAD.SHL.U32 R2, R252, 0x4, RZ ;  /* 0x00000004fc027824 */ /* 0x000fc400078e00ff */
        /* <DEDUP_REMOVED lines=13> */
[----:B------:R1:W-:Y:S01]  /*3850*/  @!P4 LDGSTS.E.BYPASS.LTC128B.128 [R22+0x19000], [R10.64+0x80] ;  /* 0x190000800a16cfae */ /* 0x0003e2000b901d44 */
[----:B------:R-:W-:-:S03]  /*3860*/  ISETP.GE.AND P4, PT, R252, UR8, PT ;  /* 0x00000008fc007c0c */ /* 0x000fc6000bf86270 */
[----:B------:R1:W-:Y:S04]  /*3870*/  @P3 STS.128 [R22+0x16000], RZ ;  /* 0x016000ff16003388 */ /* 0x0003e80000000c00 */
[----:B------:R1:W-:Y:S01]  /*3880*/  @P3 STS.128 [R22+0x1a000], RZ ;  /* 0x01a000ff16003388 */ /* 0x0003e20000000c00 */
[----:B--2---:R-:W-:-:S04]  /*3890*/  @!P3 LEA R8, P5, R4, c[0x0][0x170], 0x1 ;  /* 0x00005c000408ba11 */ /* 0x004fc800078a08ff */
[----:B------:R-:W-:Y:S02]  /*38a0*/  @!P3 LEA.HI.X R9, R4, c[0x0][0x174], R5, 0x1, P5 ;  /* 0x00005d000409ba11 */ /* 0x000fe400028f0c05 */
[----:B------:R-:W-:Y:S02]  /*38b0*/  ISETP.GE.AND P5, PT, R0, UR8, PT ;  /* 0x0000000800007c0c */ /* 0x000fe4000bfa6270 */
[----:B------:R-:W-:Y:S01]  /*38c0*/  IADD3 R0, R252, 0x28, RZ ;  /* 0x00000028fc007810 */ /* 0x000fe20007ffe0ff */
[----:B------:R-:W-:Y:S01]  /*38d0*/  @!PT LDS RZ, [RZ] ;  /* 0x00000000fffff984 */ /* 0x000fe20000000800 */
[----:B------:R-:W-:Y:S01]  /*38e0*/  @!PT LDS RZ, [RZ] ;  /* 0x00000000fffff984 */ /* 0x000fe20000000800 */
[----:B------:R-:W-:Y:S01]  /*38f0*/  @!PT LDS RZ, [RZ] ;  /* 0x00000000fffff984 */ /* 0x000fe20000000800 */
[----:B------:R1:W-:Y:S03]  /*3900*/  @!P3 LDGSTS.E.BYPASS.LTC128B.128 [R22+0x16000], [R8.64] ;  /* 0x160000000816bfae */ /* 0x0003e6000b901d44 */
[----:B------:R-:W-:Y:S01]  /*3910*/  ISETP.GE.AND P0, PT, R0, UR8, PT ;  /* 0x0000000800007c0c */ /* 0x000fe2000bf06270 */
[----:B------:R1:W-:Y:S01]  /*3920*/  @!P3 LDGSTS.E.BYPASS.LTC128B.128 [R22+0x1a000], [R8.64+0x80] ;  /* 0x1a0000800816bfae */ /* 0x0003e2000b901d44 */
[----:B------:R-:W-:-:S02]  /*3930*/  SHF.R.S32.HI R3, RZ, 0x1f, R0 ;  /* 0x0000001fff037819 */ /* 0x000fc40000011400 */
[----:B------:R-:W-:Y:S01]  /*3940*/  IADD3 R2, P3, R2, UR16, RZ ;  /* 0x0000001002027c10 */ /* 0x000fe2000ff7e0ff */
[----:B------:R1:W-:Y:S04]  /*3950*/  @P1 STS.128 [R22+0x17000], RZ ;  /* 0x017000ff16001388 */ /* 0x0003e80000000c00 */
[----:B------:R1:W-:Y:S04]  /*3960*/  @P1 STS.128 [R22+0x1b000], RZ ;  /* 0x01b000ff16001388 */ /* 0x0003e80000000c00 */
[----:B------:R-:W-:Y:S01]  /*3970*/  @!PT LDS RZ, [RZ] ;  /* 0x00000000fffff984 */ /* 0x000fe20000000800 */
[----:B------:R-:W-:Y:S01]  /*3980*/  @!PT LDS RZ, [RZ] ;  /* 0x00000000fffff984 */ /* 0x000fe20000000800 */
[----:B------:R-:W-:Y:S01]  /*3990*/  @!PT LDS RZ, [RZ] ;  /* 0x00000000fffff984 */ /* 0x000fe20000000800 */
[----:B------:R2:W-:Y:S04]  /*39a0*/  @!P1 LDGSTS.E.BYPASS.LTC128B.128 [R22+0x17000], [R6.64] ;  /* 0x1700000006169fae */ /* 0x0005e8000b901d44 */
[----:B------:R2:W-:Y:S01]  /*39b0*/  @!P1 LDGSTS.E.BYPASS.LTC128B.128 [R22+0x1b000], [R6.64+0x80] ;  /* 0x1b00008006169fae */ /* 0x0005e2000b901d44 */
[----:B------:R-:W-:-:S03]  /*39c0*/  @!P0 LEA R4, P1, R0, UR16, 0x2 ;  /* 0x0000001000048c11 */ /* 0x000fc6000f8210ff */
[----:B------:R-:W0:Y:S01]  /*39d0*/  LDGDEPBAR ;  /* 0x00000000000079af */ /* 0x000e220000000000 */
[----:B------:R-:W-:Y:S02]  /*39e0*/  @!P0 LEA.HI.X R5, R0, UR15, R3, 0x2, P1 ;  /* 0x0000000f00058c11 */ /* 0x000fe400088f1403 */
[----:B------:R-:W-:-:S03]  /*39f0*/  LEA.HI R0, R27, R26, RZ, 0x4 ;  /* 0x0000001a1b007211 */ /* 0x000fc600078f20ff */
[----:B------:R3:W5:Y:S01]  /*3a00*/  @!P0 LDG.E R240, [R4.64] ;  /* 0x0000000404f08981 */ /* 0x000762000c1e1900 */
[----:B------:R-:W-:-:S05]  /*3a10*/  LOP3.LUT R0, R0, 0xfffffff0, RZ, 0xc0, !PT ;  /* 0xfffffff000007812 */ /* 0x000fca00078ec0ff */
[----:B------:R-:W-:Y:S01]  /*3a20*/  IMAD.IADD R0, R26, 0x1, -R0 ;  /* 0x000000011a007824 */ /* 0x000fe200078e0a00 */
[----:B--2---:R-:W-:-:S04]  /*3a30*/  SHF.R.S32.HI R7, RZ, 0x1f, R252 ;  /* 0x0000001fff077819 */ /* 0x004fc800000114fc */
[----:B------:R-:W-:-:S04]  /*3a40*/  SHF.L.U64.HI R6, R252, 0x2, R7 ;  /* 0x00000002fc067819 */ /* 0x000fc80000010207 */
[----:B------:R-:W-:-:S05]  /*3a50*/  IADD3.X R3, R6, UR15, RZ, P3, !PT ;  /* 0x0000000f06037c10 */ /* 0x000fca0009ffe4ff */
[----:B------:R2:W5:Y:S04]  /*3a60*/  @!P4 LDG.E R241, [R2.64] ;  /* 0x0000000402f1c981 */ /* 0x000568000c1e1900 */
[----:B------:R2:W5:Y:S04]  /*3a70*/  @!P6 LDG.E R242, [R2.64+0x20] ;  /* 0x0000200402f2e981 */ /* 0x000568000c1e1900 */
[----:B------:R2:W5:Y:S02]  /*3a80*/  @!P5 LDG.E R239, [R2.64+0x80] ;  /* 0x0000800402efd981 */ /* 0x000564000c1e1900 */
[----:B--2---:R-:W-:-:S04]  /*3a90*/  SHF.R.S32.HI R2, RZ, 0x1f, R0 ;  /* 0x0000001fff027819 */ /* 0x004fc80000011400 */
[----:B------:R-:W-:-:S04]  /*3aa0*/  LEA.HI R2, R2, R0, RZ, 0x3 ;  /* 0x0000000002027211 */ /* 0x000fc800078f18ff */
[----:B------:R-:W-:-:S04]  /*3ab0*/  LOP3.LUT R2, R2, 0xfffffff8, RZ, 0xc0, !PT ;  /* 0xfffffff802027812 */ /* 0x000fc800078ec0ff */
[----:B------:R-:W-:-:S04]  /*3ac0*/  IADD3 R0, R0, -R2, RZ ;  /* 0x8000000200007210 */ /* 0x000fc80007ffe0ff */
[C---:B------:R-:W-:Y:S02]  /*3ad0*/  LOP3.LUT P0, RZ, R0.reuse, 0x2, RZ, 0xc0, !PT ;  /* 0x0000000200ff7812 */ /* 0x040fe4000780c0ff */
[----:B------:R-:W-:Y:S02]  /*3ae0*/  LOP3.LUT P1, RZ, R0, 0x4, RZ, 0xc0, !PT ;  /* 0x0000000400ff7812 */ /* 0x000fe4000782c0ff */
[----:B------:R-:W-:-:S04]  /*3af0*/  IADD3 R0, R199, 0x2000, RZ ;  /* 0x00002000c7007810 */ /* 0x000fc80007ffe0ff */
[----:B------:R-:W-:Y:S02]  /*3b00*/  SEL R0, R0, R199, !P2 ;  /* 0x000000c700007207 */ /* 0x000fe40005000000 */
[----:B------:R-:W-:-:S03]  /*3b10*/  IADD3 R2, R200, 0x2000, RZ ;  /* 0x00002000c8027810 */ /* 0x000fc60007ffe0ff */
[----:B------:R-:W-:Y:S01]  /*3b20*/  IMAD.SHL.U32 R191, R0, 0x2, RZ ;  /* 0x0000000200bf7824 */ /* 0x000fe200078e00ff */
[----:B------:R-:W-:Y:S02]  /*3b30*/  MOV R0, c[0x0][0x22c] ;  /* 0x00008b0000007a02 */ /* 0x000fe40000000f00 */
[----:B------:R-:W-:-:S03]  /*3b40*/  SEL R2, R2, R200, !P2 ;  /* 0x000000c802027207 */ /* 0x000fc60005000000 */
[----:B------:R-:W-:Y:S02]  /*3b50*/  IMAD R0, R0, c[0x0][0x1c0], RZ ;  /* 0x0000700000007a24 */ /* 0x000fe400078e02ff */
[----:B------:R-:W-:Y:S02]  /*3b60*/  IMAD.SHL.U32 R192, R2, 0x2, RZ ;  /* 0x0000000202c07824 */ /* 0x000fe400078e00ff */
[----:B------:R-:W-:Y:S01]  /*3b70*/  IMAD.SHL.U32 R2, R0, 0x10, RZ ;  /* 0x0000001000027824 */ /* 0x000fe200078e00ff */
[C---:B---3--:R-:W-:Y:S01]  /*3b80*/  SHF.L.U64.HI R4, R252.reuse, 0x2, R7 ;  /* 0x00000002fc047819 */ /* 0x048fe20000010207 */
[----:B------:R-:W-:Y:S02]  /*3b90*/  IMAD.SHL.U32 R3, R252, 0x4, RZ ;  /* 0x00000004fc037824 */ /* 0x000fe400078e00ff */
[----:B------:R-:W-:Y:S01]  /*3ba0*/  IMAD.SHL.U32 R219, R0, 0x8, RZ ;  /* 0x0000000800db7824 */ /* 0x000fe200078e00ff */
[C---:B------:R-:W-:Y:S02]  /*3bb0*/  IADD3 R4, R2.reuse, 0x20, RZ ;  /* 0x0000002002047810 */ /* 0x040fe40007ffe0ff */
[----:B------:R-:W-:-:S02]  /*3bc0*/  IADD3 R3, R2, 0x40, RZ ;  /* 0x0000004002037810 */ /* 0x000fc40007ffe0ff */
[----:B------:R-:W-:Y:S02]  /*3bd0*/  IADD3 R2, R2, 0x60, RZ ;  /* 0x0000006002027810 */ /* 0x000fe40007ffe0ff */
[C---:B------:R-:W-:Y:S01]  /*3be0*/  IADD3 R4, R219.reuse, R4, RZ ;  /* 0x00000004db047210 */ /* 0x040fe20007ffe0ff */
[C---:B------:R-:W-:Y:S02]  /*3bf0*/  IMAD.IADD R3, R219.reuse, 0x1, R3 ;  /* 0x00000001db037824 */ /* 0x040fe400078e0203 */
[C---:B------:R-:W-:Y:S02]  /*3c00*/  IMAD.IADD R2, R219.reuse, 0x1, R2 ;  /* 0x00000001db027824 */ /* 0x040fe400078e0202 */
[C---:B------:R-:W-:Y:S01]  /*3c10*/  IMAD.IADD R4, R219.reuse, 0x1, R4 ;  /* 0x00000001db047824 */ /* 0x040fe200078e0204 */
[C---:B------:R-:W-:Y:S01]  /*3c20*/  IADD3 R3, R219.reuse, R3, RZ ;  /* 0x00000003db037210 */ /* 0x040fe20007ffe0ff */
[C---:B------:R-:W-:Y:S02]  /*3c30*/  IMAD.IADD R2, R219.reuse, 0x1, R2 ;  /* 0x00000001db027824 */ /* 0x040fe400078e0202 */
[----:B------:R-:W-:-:S02]  /*3c40*/  IMAD.IADD R248, R219, 0x1, R4 ;  /* 0x00000001dbf87824 */ /* 0x000fc400078e0204 */
[C---:B------:R-:W-:Y:S01]  /*3c50*/  IMAD.IADD R246, R219.reuse, 0x1, R3 ;  /* 0x00000001dbf67824 */ /* 0x040fe200078e0203 */
[C---:B------:R-:W-:Y:S01]  /*3c60*/  IADD3 R244, R219.reuse, R2, RZ ;  /* 0x00000002dbf47210 */ /* 0x040fe20007ffe0ff */
[----:B------:R-:W-:Y:S01]  /*3c70*/  UIADD3 UR8, UR20, UR11, URZ ;  /* 0x0000000b14087290 */ /* 0x000fe2000fffe03f */
[C---:B------:R-:W-:Y:S02]  /*3c80*/  IMAD.IADD R247, R219.reuse, 0x1, R248 ;  /* 0x00000001dbf77824 */ /* 0x040fe400078e02f8 */
[C---:B------:R-:W-:Y:S02]  /*3c90*/  IMAD.IADD R245, R219.reuse, 0x1, R246 ;  /* 0x00000001dbf57824 */ /* 0x040fe400078e02f6 */
[C---:B------:R-:W-:Y:S01]  /*3ca0*/  IMAD.IADD R243, R219.reuse, 0x1, R244 ;  /* 0x00000001dbf37824 */ /* 0x040fe200078e02f4 */
[----:B------:R-:W-:Y:S01]  /*3cb0*/  UIADD3 UR8, -UR6, 0x80, UR8 ;  /* 0x0000008006087890 */ /* 0x000fe2000fffe108 */
        /* <DEDUP_REMOVED lines=60> */
[----:B------:R-:W-:Y:S01]  /*4080*/  SEL R197, R197, 0xffffffc0, !P1 ;  /* 0xffffffc0c5c57807 */ /* 0x000fe20004800000 */
[C---:B------:R-:W-:Y:S01]  /*4090*/  IMAD.IADD R249, R219.reuse, 0x1, R243 ;  /* 0x00000001dbf97824 */ /* 0x040fe200078e02f3 */
[----:B------:R-:W-:Y:S01]  /*40a0*/  IADD3 R251, R219, R247, RZ ;  /* 0x000000f7dbfb7210 */ /* 0x000fe20007ffe0ff */
[----:B------:R-:W-:-:S02]  /*40b0*/  ULDC UR12, c[0x0][0x2e8] ;  /* 0x0000ba00000c7ab9 */ /* 0x000fc40000000800 */
[----:B------:R-:W-:Y:S02]  /*40c0*/  UIADD3 UR20, UR8, -UR12, URZ ;  /* 0x8000000c08147290 */ /* 0x000fe4000fffe03f */
[----:B-1----:R-:W-:Y:S02]  /*40d0*/  ULDC UR13, c[0x0][0x2e4] ;  /* 0x0000b900000d7ab9 */ /* 0x002fe40000000800 */
.L_x_570:
[----:B------:R-:W0:Y:S01]  /*40e0*/  LDGDEPBAR ;  /* 0x00000000000079af */ /* 0x000e220000000000 */
[C---:B------:R-:W-:Y:S01]  /*40f0*/  IMAD.IADD R0, R192.reuse, 0x1, R198 ;  /* 0x00000001c0007824 */ /* 0x040fe200078e02c6 */
[----:B------:R-:W-:Y:S01]  /*4100*/  SHF.R.S32.HI R186, RZ, 0x1f, R252 ;  /* 0x0000001fffba7819 */ /* 0x000fe200000114fc */
[--C-:B------:R-:W-:Y:S01]  /*4110*/  IMAD.IADD R3, R192, 0x1, R197.reuse ;  /* 0x00000001c0037824 */ /* 0x100fe200078e02c5 */
[----:B------:R-:W-:Y:S01]  /*4120*/  SHF.L.U32 R184, R252, 0x2, RZ ;  /* 0x00000002fcb87819 */ /* 0x000fe200000006ff */
[----:B------:R-:W-:Y:S01]  /*4130*/  IMAD.IADD R2, R0, 0x1, R197 ;  /* 0x0000000100027824 */ /* 0x000fe200078e02c5 */
[----:B------:R-:W-:Y:S01]  /*4140*/  SHF.L.U64.HI R186, R252, 0x2, R186 ;  /* 0x00000002fcba7819 */ /* 0x000fe200000102ba */
[----:B------:R-:W-:Y:S01]  /*4150*/  IMAD.MOV.U32 R214, RZ, RZ, R203 ;  /* 0x000000ffffd67224 */ /* 0x000fe200078e00cb */
[----:B------:R-:W-:Y:S01]  /*4160*/  IADD3 R184, P0, R184, UR18, RZ ;  /* 0x00000012b8b87c10 */ /* 0x000fe2000ff1e0ff */
[----:B------:R-:W-:Y:S01]  /*4170*/  USHF.L.U32 UR8, UR7, 0x6, URZ ;  /* 0x0000000607087899 */ /* 0x000fe2000800063f */
[----:B------:R-:W-:Y:S01]  /*4180*/  MOV R215, R188 ;  /* 0x000000bc00d77202 */ /* 0x000fe20000000f00 */
[----:B------:R-:W-:Y:S01]  /*4190*/  ULDC UR10, c[0x0][0x2e4] ;  /* 0x0000b900000a7ab9 */ /* 0x000fe20000000800 */
[----:B------:R-:W-:Y:S01]  /*41a0*/  IADD3.X R185, R186, UR17, RZ, P0, !PT ;  /* 0x00000011bab97c10 */ /* 0x000fe200087fe4ff */
[----:B------:R-:W-:Y:S06]  /*41b0*/  UISETP.GE.AND UP0, UPT, UR8, UR20, UPT ;  /* 0x000000140800728c */ /* 0x000fec000bf06270 */
[----:B------:R-:W-:Y:S01]  /*41c0*/  PLOP3.LUT P0, PT, PT, PT, UP0, 0x80, 0x0 ;  /* 0x000000000000781c */ /* 0x000fe20003f0f008 */
[----:B------:R-:W-:Y:S04]  /*41d0*/  DEPBAR.LE SB0, 0x0 ;  /* 0x000080000000791a */ /* 0x000fe80000000000 */
[----:B------:R-:W-:Y:S06]  /*41e0*/  BAR.SYNC.DEFER_BLOCKING 0x0 ;  /* 0x0000000000007b1d */ /* 0x000fec0000010000 */
        /* <DEDUP_REMOVED lines=9> */
[----:B-----5:R1:W5:Y:S03]  /*4280*/  LDG.E R201, [R184.64] ;  /* 0x00000004b8c97981 */ /* 0x020366000c1e1900 */
[C---:B--2---:R-:W-:Y:S03]  /*4290*/  HMMA.16816.F32 R8, R28.reuse, R16, RZ ;  /* 0x000000101c08723c */ /* 0x044fe600000018ff */
[----:B------:R1:W5:Y:S06]  /*42a0*/  LDG.E R202, [R184.64+0x20] ;  /* 0x00002004b8ca7981 */ /* 0x00036c000c1e1900 */
[----:B------:R1:W5:Y:S01]  /*42b0*/  LDG.E R187, [R184.64+0x80] ;  /* 0x00008004b8bb7981 */ /* 0x000362000c1e1900 */
[-C--:B------:R-:W-:Y:S05]  /*42c0*/  HMMA.16816.F32 R12, R28, R18.reuse, RZ ;  /* 0x000000121c0c723c */ /* 0x080fea00000018ff */
[----:B------:R1:W5:Y:S03]  /*42d0*/  LDG.E R186, [R184.64+0xa0] ;  /* 0x0000a004b8ba7981 */ /* 0x000366000c1e1900 */
        /* <DEDUP_REMOVED lines=10> */
[----:B------:R-:W2:Y:S07]  /*4380*/  LDSM.16.M88.4 R172, [R196+0xc000] ;  /* 0x00c00000c4ac783b */ /* 0x000eae0000000200 */
[-C--:B------:R-:W-:Y:S08]  /*4390*/  HMMA.16816.F32 R20, R168, R180.reuse, R20 ;  /* 0x000000b4a814723c */ /* 0x080ff00000001814 */
[C---:B------:R-:W-:Y:S08]  /*43a0*/  HMMA.16816.F32 R24, R176.reuse, R180, R24 ;  /* 0x000000b4b018723c */ /* 0x040ff00000001818 */
[-C--:B------:R-:W-:Y:S01]  /*43b0*/  HMMA.16816.F32 R28, R176, R182.reuse, R28 ;  /* 0x000000b6b01c723c */ /* 0x080fe2000000181c */
[----:B------:R-:W3:Y:S07]  /*43c0*/  LDSM.16.M88.4 R176, [R3+0x1000] ;  /* 0x0010000003b0783b */ /* 0x000eee0000000200 */
[----:B------:R-:W-:Y:S01]  /*43d0*/  HMMA.16816.F32 R32, R168, R182, R32 ;  /* 0x000000b6a820723c */ /* 0x000fe20000001820 */
[----:B------:R-:W4:Y:S06]  /*43e0*/  LDSM.16.M88.4 R168, [R196+0xc800] ;  /* 0x00c80000c4a8783b */ /* 0x000f2c0000000200 */
[----:B------:R-:W-:Y:S01]  /*43f0*/  LDSM.16.M88.4 R180, [R195+0xc000] ;  /* 0x00c00000c3b4783b */ /* 0x000fe20000000200 */
[-C--:B--2---:R-:W-:Y:S08]  /*4400*/  HMMA.16816.F32 R4, R164, R172.reuse, R4 ;  /* 0x000000aca404723c */ /* 0x084ff00000001804 */
[C---:B---3--:R-:W-:Y:S08]  /*4410*/  HMMA.16816.F32 R8, R176.reuse, R172, R8 ;  /* 0x000000acb008723c */ /* 0x048ff00000001808 */
[-C--:B------:R-:W-:Y:S08]  /*4420*/  HMMA.16816.F32 R12, R176, R174.reuse, R12 ;  /* 0x000000aeb00c723c */ /* 0x080ff0000000180c */
[C---:B------:R-:W-:Y:S01]  /*4430*/  HMMA.16816.F32 R16, R164.reuse, R174, R16 ;  /* 0x000000aea410723c */ /* 0x040fe20000001810 */
[----:B------:R-:W2:Y:S07]  /*4440*/  LDSM.16.M88.4 R172, [R2] ;  /* 0x0000000002ac783b */ /* 0x000eae0000000200 */
[-C--:B----4-:R-:W-:Y:S08]  /*4450*/  HMMA.16816.F32 R20, R164, R168.reuse, R20 ;  /* 0x000000a8a414723c */ /* 0x090ff00000001814 */
        /* <DEDUP_REMOVED lines=10> */
[----:B------:R-:W-:Y:S07]  /*4500*/  LDSM.16.M88.4 R180, [R2+0x3000] ;  /* 0x0030000002b4783b */ /* 0x000fee0000000200 */
[-C--:B----4-:R-:W-:Y:S08]  /*4510*/  HMMA.16816.F32 R20, R172, R164.reuse, R20 ;  /* 0x000000a4ac14723c */ /* 0x090ff00000001814 */
[C---:B------:R-:W-:Y:S08]  /*4520*/  HMMA.16816.F32 R24, R176.reuse, R164, R24 ;  /* 0x000000a4b018723c */ /* 0x040ff00000001818 */
[-C--:B------:R-:W-:Y:S01]  /*4530*/  HMMA.16816.F32 R28, R176, R166.reuse, R28 ;  /* 0x000000a6b01c723c */ /* 0x080fe2000000181c */
[----:B------:R-:W-:Y:S07]  /*4540*/  LDSM.16.M88.4 R176, [R193+0x10800] ;  /* 0x01080000c1b0783b */ /* 0x000fee0000000200 */
[----:B------:R-:W-:Y:S01]  /*4550*/  HMMA.16816.F32 R32, R172, R166, R32 ;  /* 0x000000a6ac20723c */ /* 0x000fe20000001820 */
[----:B------:R-:W2:Y:S06]  /*4560*/  LDSM.16.M88.4 R164, [R192+0x2000] ;  /* 0x00200000c0a4783b */ /* 0x000eac0000000200 */
[----:B------:R-:W3:Y:S01]  /*4570*/  LDSM.16.M88.4 R172, [R192+0x3000] ;  /* 0x00300000c0ac783b */ /* 0x000ee20000000200 */
[-C--:B--2---:R-:W-:Y:S08]  /*4580*/  HMMA.16816.F32 R4, R164, R168.reuse, R4 ;  /* 0x000000a8a404723c */ /* 0x084ff00000001804 */
        /* <DEDUP_REMOVED lines=9> */
[----:B------:R-:W2:Y:S06]  /*4620*/  LDSM.16.M88.4 R164, [R0+0x2000] ;  /* 0x0020000000a4783b */ /* 0x000eac0000000200 */
[----:B------:R-:W3:Y:S01]  /*4630*/  LDSM.16.M88.4 R176, [R194+0x10800] ;  /* 0x01080000c2b0783b */ /* 0x000ee20000000200 */
[-C--:B--2---:R-:W-:Y:S08]  /*4640*/  HMMA.16816.F32 R4, R164, R168.reuse, R4 ;  /* 0x000000a8a404723c */ /* 0x084ff00000001804 */
[C---:B------:R-:W-:Y:S08]  /*4650*/  HMMA.16816.F32 R8, R172.reuse, R168, R8 ;  /* 0x000000a8ac08723c */ /* 0x040ff00000001808 */
        /* <DEDUP_REMOVED lines=18> */
[----:B------:R-:W2:Y:S07]  /*4780*/  LDSM.16.M88.4 R172, [R195+0x10000] ;  /* 0x01000000c3ac783b */ /* 0x000eae0000000200 */
[----:B------:R-:W-:Y:S01]  /*4790*/  HMMA.16816.F32 R32, R164, R178, R32 ;  /* 0x000000b2a420723c */ /* 0x000fe20000001820 */
[----:B------:R-:W3:Y:S07]  /*47a0*/  LDSM.16.M88.4 R164, [R195+0x10800] ;  /* 0x01080000c3a4783b */ /* 0x000eee0000000200 */
[-C--:B--2---:R-:W-:Y:S08]  /*47b0*/  HMMA.16816.F32 R4, R168, R172.reuse, R4 ;  /* 0x000000aca804723c */ /* 0x084ff00000001804 */
[C---:B------:R-:W-:Y:S08]  /*47c0*/  HMMA.16816.F32 R8, R180.reuse, R172, R8 ;  /* 0x000000acb408723c */ /* 0x040ff00000001808 */
[-C--:B------:R-:W-:Y:S08]  /*47d0*/  HMMA.16816.F32 R12, R180, R174.reuse, R12 ;  /* 0x000000aeb40c723c */ /* 0x080ff0000000180c */
[C---:B------:R-:W-:Y:S08]  /*47e0*/  HMMA.16816.F32 R16, R168.reuse, R174, R16 ;  /* 0x000000aea810723c */ /* 0x040ff00000001810 */
[-C--:B---3--:R-:W-:Y:S08]  /*47f0*/  HMMA.16816.F32 R20, R168, R164.reuse, R20 ;  /* 0x000000a4a814723c */ /* 0x088ff00000001814 */
[C---:B------:R-:W-:Y:S08]  /*4800*/  HMMA.16816.F32 R24, R180.reuse, R164, R24 ;  /* 0x000000a4b418723c */ /* 0x040ff00000001818 */
[-C--:B------:R-:W-:Y:S08]  /*4810*/  HMMA.16816.F32 R28, R180, R166.reuse, R28 ;  /* 0x000000a6b41c723c */ /* 0x080ff0000000181c */
[----:B------:R-:W-:Y:S01]  /*4820*/  HMMA.16816.F32 R32, R168, R166, R32 ;  /* 0x000000a6a820723c */ /* 0x000fe20000001820 */
[----:B------:R-:W-:-:S07]  /*4830*/  @!P0 BRA `(.L_x_566) ;  /* 0x000000c000008947 */ /* 0x000fce0003800000 */
[----:B-1----:R-:W-:Y:S02]  /*4840*/  USHF.L.U32 UR9, UR21, 0x7, URZ ;  /* 0x0000000715097899 */ /* 0x002fe4000800063f */
[----:B------:R-:W-:Y:S02]  /*4850*/  UIADD3 UR14, UR8, 0x40, URZ ;  /* 0x00000040080e7890 */ /* 0x000fe4000fffe03f */
[----:B------:R-:W-:Y:S02]  /*4860*/  UIADD3 UR10, UR9, UR11, URZ ;  /* 0x0000000b090a7290 */ /* 0x000fe4000fffe03f */
[----:B------:R-:W-:Y:S02]  /*4870*/  UIADD3 UR12, UR9, 0x80, URZ ;  /* 0x00000080090c7890 */ /* 0x000fe4000fffe03f */
[----:B------:R-:W-:Y:S03]  /*4880*/  UIADD3 UR9, UR13, UR10, -UR6 ;  /* 0x0000000a0d097290 */ /* 0x000fe6000fffe806 */
[----:B------:R-:W-:Y:S01]  /*4890*/  UMOV UR10, UR13 ;  /* 0x0000000d000a7c82 */ /* 0x000fe20008000000 */
[----:B------:R-:W-:Y:S01]  /*48a0*/  IMAD.U32 R0, RZ, RZ, UR12 ;  /* 0x0000000cff007e24 */ /* 0x000fe2000f8e00ff */
[----:B------:R-:W-:Y:S04]  /*48b0*/  UISETP.GE.AND UP0, UPT, UR14, UR9, UPT ;  /* 0x000000090e00728c */ /* 0x000fe8000bf06270 */
[----:B------:R-:W-:Y:S02]  /*48c0*/  ISETP.LT.AND P0, PT, R0, UR6, PT ;  /* 0x0000000600007c0c */ /* 0x000fe4000bf01270 */
[----:B------:R-:W-:Y:S11]  /*48d0*/  PLOP3.LUT P2, PT, PT, PT, UP0, 0x80, 0x0 ;  /* 0x000000000000781c */ /* 0x000ff60003f4f008 */
[----:B------:R-:W-:Y:S02]  /*48e0*/  @!UPT UIADD3 URZ, URZ, URZ, URZ ;  /* 0x0000003f3f3ff290 */ /* 0x000fe4000fffe03f */
[----:B------:R-:W-:-:S05]  /*48f0*/  @!P2 BRA P0, `(.L_x_567) ;  /* 0x000008200000a947 */ /* 0x000fca0000000000 */
.L_x_566:
[----:B-1----:R-:W-:Y:S01]  /*4900*/  IADD3 R164, R252, UR8, RZ ;  /* 0x00000008fca47c10 */ /* 0x002fe2000fffe0ff */
[----:B------:R-:W2:Y:S01]  /*4910*/  LDL R2, [R1+0xc] ;  /* 0x00000c0001027983 */ /* 0x000ea20000100800 */
[----:B------:R-:W-:Y:S01]  /*4920*/  UIADD3 UR9, -UR10, UR6, -UR11 ;  /* 0x000000060a097290 */ /* 0x000fe2000fffe90b */
[----:B------:R-:W-:Y:S01]  /*4930*/  IMAD.U32 R0, RZ, RZ, UR21 ;  /* 0x00000015ff007e24 */ /* 0x000fe2000f8e00ff */
[C---:B------:R-:W-:Y:S01]  /*4940*/  IADD3 R172, R164.reuse, 0x8, RZ ;  /* 0x00000008a4ac7810 */ /* 0x040fe20007ffe0ff */
[----:B------:R-:W-:Y:S02]  /*4950*/  UIADD3 UR12, UR6, 0x1, -UR11 ;  /* 0x00000001060c7890 */ /* 0x000fe4000fffe80b */
[----:B------:R-:W-:Y:S01]  /*4960*/  UMOV UR13, UR10 ;  /* 0x0000000a000d7c82 */ /* 0x000fe20008000000 */
[----:B------:R-:W-:Y:S01]  /*4970*/  IADD3 R3, R164, UR9, RZ ;  /* 0x00000009a4037c10 */ /* 0x000fe2000fffe0ff */
[----:B------:R-:W-:Y:S03]  /*4980*/  UIADD3 UR8, UR12, UR44, URZ ;  /* 0x0000002c0c087290 */ /* 0x000fe6000fffe03f */
[----:B------:R-:W-:Y:S03]  /*4990*/  IMNMX R3, RZ, R3, !PT ;  /* 0x00000003ff037217 */ /* 0x000fe60007800200 */
[----:B------:R-:W-:Y:S01]  /*49a0*/  IADD3 R173, R172, UR8, RZ ;  /* 0x00000008acad7c10 */ /* 0x000fe2000fffe0ff */
[----:B--2---:R-:W-:Y:S01]  /*49b0*/  IMAD R0, R0, 0x80, R2 ;  /* 0x0000008000007824 */ /* 0x004fe200078e0202 */
[----:B------:R-:W-:Y:S04]  /*49c0*/  IADD3 R2, R164, UR8, RZ ;  /* 0x00000008a4027c10 */ /* 0x000fe8000fffe0ff */
[----:B------:R-:W-:Y:S02]  /*49d0*/  IADD3 R171, R0, 0x1, RZ ;  /* 0x0000000100ab7810 */ /* 0x000fe40007ffe0ff */
[----:B------:R-:W-:Y:S02]  /*49e0*/  IMNMX R2, R2, UR6, PT ;  /* 0x0000000602027c17 */ /* 0x000fe4000b800200 */
[CC--:B------:R-:W-:Y:S02]  /*49f0*/  ISETP.GE.AND P2, PT, R0.reuse, R3.reuse, PT ;  /* 0x000000030000720c */ /* 0x0c0fe40003f46270 */
[CC--:B------:R-:W-:Y:S02]  /*4a00*/  ISETP.GE.AND P0, PT, R171.reuse, R3.reuse, PT ;  /* 0x00000003ab00720c */ /* 0x0c0fe40003f06270 */
[C---:B------:R-:W-:Y:S02]  /*4a10*/  IADD3 R170, R0.reuse, 0x8, RZ ;  /* 0x0000000800aa7810 */ /* 0x040fe40007ffe0ff */
[C---:B------:R-:W-:Y:S02]  /*4a20*/  IADD3 R169, R0.reuse, 0x9, RZ ;  /* 0x0000000900a97810 */ /* 0x040fe40007ffe0ff */
[C---:B------:R-:W-:Y:S02]  /*4a30*/  IADD3 R168, R0.reuse, 0x10, RZ ;  /* 0x0000001000a87810 */ /* 0x040fe40007ffe0ff */
[C---:B------:R-:W-:Y:S02]  /*4a40*/  IADD3 R167, R0.reuse, 0x11, RZ ;  /* 0x0000001100a77810 */ /* 0x040fe40007ffe0ff */
[C---:B------:R-:W-:Y:S02]  /*4a50*/  IADD3 R166, R0.reuse, 0x18, RZ ;  /* 0x0000001800a67810 */ /* 0x040fe40007ffe0ff */
[C---:B------:R-:W-:Y:S02]  /*4a60*/  IADD3 R165, R0.reuse, 0x19, RZ ;  /* 0x0000001900a57810 */ /* 0x040fe40007ffe0ff */
[-C--:B------:R-:W-:Y:S02]  /*4a70*/  ISETP.GE.OR P2, PT, R0, R2.reuse, !P2 ;  /* 0x000000020000720c */ /* 0x080fe40005746670 */
[-C--:B------:R-:W-:Y:S02]  /*4a80*/  ISETP.GE.OR P0, PT, R171, R2.reuse, !P0 ;  /* 0x00000002ab00720c */ /* 0x080fe40004706670 */
[-C--:B------:R-:W-:Y:S02]  /*4a90*/  ISETP.GE.AND P6, PT, R170, R3.reuse, PT ;  /* 0x00000003aa00720c */ /* 0x080fe40003fc6270 */
[-C--:B------:R-:W-:Y:S02]  /*4aa0*/  ISETP.GE.AND P5, PT, R169, R3.reuse, PT ;  /* 0x00000003a900720c */ /* 0x080fe40003fa6270 */
[-C--:B------:R-:W-:Y:S02]  /*4ab0*/  ISETP.GE.AND P4, PT, R168, R3.reuse, PT ;  /* 0x00000003a800720c */ /* 0x080fe40003f86270 */
[-C--:B------:R-:W-:Y:S02]  /*4ac0*/  ISETP.GE.AND P3, PT, R167, R3.reuse, PT ;  /* 0x00000003a700720c */ /* 0x080fe40003f66270 */
[----:B------:R-:W-:Y:S02]  /*4ad0*/  FSEL R4, R4, -INF , !P2 ;  /* 0xff80000004047808 */ /* 0x000fe40005000000 */
[-C--:B------:R-:W-:Y:S02]  /*4ae0*/  ISETP.GE.AND P2, PT, R166, R3.reuse, PT ;  /* 0x00000003a600720c */ /* 0x080fe40003f46270 */
[----:B------:R-:W-:Y:S02]  /*4af0*/  FSEL R5, R5, -INF , !P0 ;  /* 0xff80000005057808 */ /* 0x000fe40004000000 */
[----:B------:R-:W-:Y:S02]  /*4b00*/  ISETP.GE.AND P0, PT, R165, R3, PT ;  /* 0x00000003a500720c */ /* 0x000fe40003f06270 */
[----:B------:R-:W-:Y:S02]  /*4b10*/  IADD3 R3, R172, UR9, RZ ;  /* 0x00000009ac037c10 */ /* 0x000fe4000fffe0ff */
[-C--:B------:R-:W-:Y:S02]  /*4b20*/  ISETP.GE.OR P6, PT, R170, R2.reuse, !P6 ;  /* 0x00000002aa00720c */ /* 0x080fe400077c6670 */
[-C--:B------:R-:W-:Y:S02]  /*4b30*/  ISETP.GE.OR P5, PT, R169, R2.reuse, !P5 ;  /* 0x00000002a900720c */ /* 0x080fe40006fa6670 */
[----:B------:R-:W-:Y:S02]  /*4b40*/  IMNMX R3, RZ, R3, !PT ;  /* 0x00000003ff037217 */ /* 0x000fe40007800200 */
[-C--:B------:R-:W-:Y:S02]  /*4b50*/  ISETP.GE.OR P4, PT, R168, R2.reuse, !P4 ;  /* 0x00000002a800720c */ /* 0x080fe40006786670 */
[-C--:B------:R-:W-:Y:S02]  /*4b60*/  ISETP.GE.OR P3, PT, R167, R2.reuse, !P3 ;  /* 0x00000002a700720c */ /* 0x080fe40005f66670 */
[-C--:B------:R-:W-:Y:S02]  /*4b70*/  ISETP.GE.OR P2, PT, R166, R2.reuse, !P2 ;  /* 0x00000002a600720c */ /* 0x080fe40005746670 */
[----:B------:R-:W-:Y:S02]  /*4b80*/  ISETP.GE.OR P0, PT, R165, R2, !P0 ;  /* 0x00000002a500720c */ /* 0x000fe40004706670 */
[----:B------:R-:W-:Y:S02]  /*4b90*/  IMNMX R2, R173, UR6, PT ;  /* 0x00000006ad027c17 */ /* 0x000fe4000b800200 */
[----:B------:R-:W-:Y:S02]  /*4ba0*/  FSEL R16, R16, -INF , !P6 ;  /* 0xff80000010107808 */ /* 0x000fe40007000000 */
[-C--:B------:R-:W-:Y:S02]  /*4bb0*/  ISETP.GE.AND P6, PT, R0, R3.reuse, PT ;  /* 0x000000030000720c */ /* 0x080fe40003fc6270 */
[----:B------:R-:W-:Y:S02]  /*4bc0*/  FSEL R17, R17, -INF , !P5 ;  /* 0xff80000011117808 */ /* 0x000fe40006800000 */
[CC--:B------:R-:W-:Y:S02]  /*4bd0*/  ISETP.GE.AND P5, PT, R171.reuse, R3.reuse, PT ;  /* 0x00000003ab00720c */ /* 0x0c0fe40003fa6270 */
[----:B------:R-:W-:Y:S02]  /*4be0*/  IADD3 R172, R164, 0x20, RZ ;  /* 0x00000020a4ac7810 */ /* 0x000fe40007ffe0ff */
[-C--:B------:R-:W-:Y:S02]  /*4bf0*/  ISETP.GE.OR P6, PT, R0, R2.reuse, !P6 ;  /* 0x000000020000720c */ /* 0x080fe400077c6670 */
        /* <DEDUP_REMOVED lines=14> */
[C---:B------:R-:W-:Y:S02]  /*4ce0*/  IADD3 R164, R172.reuse, UR9, RZ ;  /* 0x00000009aca47c10 */ /* 0x040fe4000fffe0ff */
[----:B------:R-:W-:Y:S02]  /*4cf0*/  IADD3 R173, R172, UR8, RZ ;  /* 0x00000008acad7c10 */ /* 0x000fe4000fffe0ff */
[-C--:B------:R-:W-:Y:S02]  /*4d00*/  ISETP.GE.OR P4, PT, R170, R2.reuse, !P4 ;  /* 0x00000002aa00720c */ /* 0x080fe40006786670 */
[-C--:B------:R-:W-:Y:S02]  /*4d10*/  ISETP.GE.OR P3, PT, R169, R2.reuse, !P3 ;  /* 0x00000002a900720c */ /* 0x080fe40005f66670 */
[-C--:B------:R-:W-:Y:S02]  /*4d20*/  ISETP.GE.OR P2, PT, R168, R2.reuse, !P2 ;  /* 0x00000002a800720c */ /* 0x080fe40005746670 */
[-C--:B------:R-:W-:Y:S02]  /*4d30*/  ISETP.GE.OR P0, PT, R167, R2.reuse, !P0 ;  /* 0x00000002a700720c */ /* 0x080fe40004706670 */
[-C--:B------:R-:W-:Y:S02]  /*4d40*/  ISETP.GE.OR P6, PT, R166, R2.reuse, !P6 ;  /* 0x00000002a600720c */ /* 0x080fe400077c6670 */
[----:B------:R-:W-:Y:S02]  /*4d50*/  ISETP.GE.OR P5, PT, R165, R2, !P5 ;  /* 0x00000002a500720c */ /* 0x000fe40006fa6670 */
[----:B------:R-:W-:Y:S02]  /*4d60*/  IMNMX R2, RZ, R164, !PT ;  /* 0x000000a4ff027217 */ /* 0x000fe40007800200 */
[----:B------:R-:W-:Y:S02]  /*4d70*/  IMNMX R164, R173, UR6, PT ;  /* 0x00000006ada47c17 */ /* 0x000fe4000b800200 */
[----:B------:R-:W-:Y:S02]  /*4d80*/  FSEL R18, R18, -INF , !P4 ;  /* 0xff80000012127808 */ /* 0x000fe40006000000 */
[-C--:B------:R-:W-:Y:S02]  /*4d90*/  ISETP.GE.AND P4, PT, R0, R2.reuse, PT ;  /* 0x000000020000720c */ /* 0x080fe40003f86270 */
[----:B------:R-:W-:Y:S02]  /*4da0*/  FSEL R19, R19, -INF , !P3 ;  /* 0xff80000013137808 */ /* 0x000fe40005800000 */
[-C--:B------:R-:W-:Y:S02]  /*4db0*/  ISETP.GE.AND P3, PT, R171, R2.reuse, PT ;  /* 0x00000002ab00720c */ /* 0x080fe40003f66270 */
[----:B------:R-:W-:Y:S02]  /*4dc0*/  IADD3 R172, R3, UR9, RZ ;  /* 0x0000000903ac7c10 */ /* 0x000fe4000fffe0ff */
[----:B------:R-:W-:Y:S02]  /*4dd0*/  FSEL R22, R22, -INF , !P2 ;  /* 0xff80000016167808 */ /* 0x000fe40005000000 */
[-C--:B------:R-:W-:Y:S02]  /*4de0*/  ISETP.GE.AND P2, PT, R170, R2.reuse, PT ;  /* 0x00000002aa00720c */ /* 0x080fe40003f46270 */
[----:B------:R-:W-:Y:S02]  /*4df0*/  FSEL R23, R23, -INF , !P0 ;  /* 0xff80000017177808 */ /* 0x000fe40004000000 */
[----:B------:R-:W-:Y:S02]  /*4e00*/  ISETP.GE.AND P0, PT, R169, R2, PT ;  /* 0x00000002a900720c */ /* 0x000fe40003f06270 */
        /* <DEDUP_REMOVED lines=10> */
[----:B------:R-:W-:Y:S02]  /*4eb0*/  IADD3 R2, R3, UR8, RZ ;  /* 0x0000000803027c10 */ /* 0x000fe4000fffe0ff */
[----:B------:R-:W-:Y:S02]  /*4ec0*/  ISETP.GE.OR P2, PT, R170, R164, !P2 ;  /* 0x000000a4aa00720c */ /* 0x000fe40005746670 */
[----:B------:R-:W-:Y:S02]  /*4ed0*/  IMNMX R3, RZ, R172, !PT ;  /* 0x000000acff037217 */ /* 0x000fe40007800200 */
[-C--:B------:R-:W-:Y:S02]  /*4ee0*/  ISETP.GE.OR P0, PT, R169, R164.reuse, !P0 ;  /* 0x000000a4a900720c */ /* 0x080fe40004706670 */
[----:B------:R-:W-:Y:S02]  /*4ef0*/  IMNMX R2, R2, UR6, PT ;  /* 0x0000000602027c17 */ /* 0x000fe4000b800200 */
[----:B------:R-:W-:Y:S02]  /*4f00*/  FSEL R12, R12, -INF , !P2 ;  /* 0xff8000000c0c7808 */ /* 0x000fe40005000000 */
[-C--:B------:R-:W-:Y:S02]  /*4f10*/  ISETP.GE.AND P2, PT, R0, R3.reuse, PT ;  /* 0x000000030000720c */ /* 0x080fe40003f46270 */
[----:B------:R-:W-:Y:S02]  /*4f20*/  FSEL R13, R13, -INF , !P0 ;  /* 0xff8000000d0d7808 */ /* 0x000fe40004000000 */
[-C--:B------:R-:W-:Y:S02]  /*4f30*/  ISETP.GE.AND P0, PT, R171, R3.reuse, PT ;  /* 0x00000003ab00720c */ /* 0x080fe40003f06270 */
[-C--:B------:R-:W-:Y:S02]  /*4f40*/  ISETP.GE.OR P6, PT, R168, R164.reuse, !P6 ;  /* 0x000000a4a800720c */ /* 0x080fe400077c6670 */
[-C--:B------:R-:W-:Y:S02]  /*4f50*/  ISETP.GE.OR P5, PT, R167, R164.reuse, !P5 ;  /* 0x000000a4a700720c */ /* 0x080fe40006fa6670 */
[-C--:B------:R-:W-:Y:S02]  /*4f60*/  ISETP.GE.OR P4, PT, R166, R164.reuse, !P4 ;  /* 0x000000a4a600720c */ /* 0x080fe40006786670 */
[----:B------:R-:W-:Y:S02]  /*4f70*/  ISETP.GE.OR P3, PT, R165, R164, !P3 ;  /* 0x000000a4a500720c */ /* 0x000fe40005f66670 */
        /* <DEDUP_REMOVED lines=26> */
.L_x_567:
[C---:B------:R-:W-:Y:S01]  /*5120*/  FMUL.FTZ R164, R241.reuse, 1.4426950216293334961 ;  /* 0x3fb8aa3bf1a47820 */ /* 0x040fe20000410000 */
[----:B------:R-:W-:Y:S01]  /*5130*/  FSETP.NEU.FTZ.AND P0, PT, R241, -INF , PT ;  /* 0xff800000f100780b */ /* 0x000fe20003f1d000 */
[----:B------:R-:W-:Y:S01]  /*5140*/  FMUL.FTZ R3, R242, 1.4426950216293334961 ;  /* 0x3fb8aa3bf2037820 */ /* 0x000fe20000410000 */
[----:B------:R-:W-:Y:S01]  /*5150*/  MOV R197, 0x40 ;  /* 0x0000004000c57802 */ /* 0x000fe20000000f00 */
[----:B------:R-:W-:Y:S01]  /*5160*/  FMUL.FTZ R2, R239, 1.4426950216293334961 ;  /* 0x3fb8aa3bef027820 */ /* 0x000fe20000410000 */
[----:B------:R-:W-:Y:S01]  /*5170*/  FSEL R164, R164, RZ, P0 ;  /* 0x000000ffa4a47208 */ /* 0x000fe20000000000 */
[----:B------:R-:W-:Y:S01]  /*5180*/  FMUL.FTZ R0, R240, 1.4426950216293334961 ;  /* 0x3fb8aa3bf0007820 */ /* 0x000fe20000410000 */
[----:B------:R-:W-:Y:S01]  /*5190*/  FSETP.NEU.FTZ.AND P0, PT, R242, -INF , PT ;  /* 0xff800000f200780b */ /* 0x000fe20003f1d000 */
[----:B------:R-:W-:Y:S01]  /*51a0*/  UISETP.GT.AND UP3, UPT, UR7, UR19, UPT ;  /* 0x000000130700728c */ /* 0x000fe2000bf64270 */
[----:B------:R-:W-:Y:S01]  /*51b0*/  SEL R197, R197, 0xffffffc0, !P1 ;  /* 0xffffffc0c5c57807 */ /* 0x000fe20004800000 */
[--C-:B------:R-:W-:Y:S01]  /*51c0*/  FFMA.FTZ R4, R4, c[0x0][0x23c], -R164.reuse ;  /* 0x00008f0004047a23 */ /* 0x100fe200000108a4 */
[----:B------:R-:W-:Y:S01]  /*51d0*/  FSEL R3, R3, RZ, P0 ;  /* 0x000000ff03037208 */ /* 0x000fe20000000000 */
[--C-:B------:R-:W-:Y:S01]  /*51e0*/  FFMA.FTZ R5, R5, c[0x0][0x23c], -R164.reuse ;  /* 0x00008f0005057a23 */ /* 0x100fe200000108a4 */
[----:B------:R-:W-:Y:S01]  /*51f0*/  FSETP.NEU.FTZ.AND P0, PT, R239, -INF , PT ;  /* 0xff800000ef00780b */ /* 0x000fe20003f1d000 */
[----:B------:R-:W-:Y:S01]  /*5200*/  MUFU.EX2 R203, R4 ;  /* 0x0000000400cb7308 */ /* 0x000fe20000000800 */
[----:B------:R-:W-:Y:S02]  /*5210*/  FFMA.FTZ R16, R16, c[0x0][0x23c], -R164 ;  /* 0x00008f0010107a23 */ /* 0x000fe400000108a4 */
[----:B------:R-:W-:Y:S01]  /*5220*/  FSEL R2, R2, RZ, P0 ;  /* 0x000000ff02027208 */ /* 0x000fe20000000000 */
[--C-:B------:R-:W-:Y:S01]  /*5230*/  FFMA.FTZ R18, R18, c[0x0][0x23c], -R3.reuse ;  /* 0x00008f0012127a23 */ /* 0x100fe20000010803 */
[----:B------:R-:W-:Y:S01]  /*5240*/  FSETP.NEU.FTZ.AND P0, PT, R240, -INF , PT ;  /* 0xff800000f000780b */ /* 0x000fe20003f1d000 */
[--C-:B------:R-:W-:Y:S02]  /*5250*/  FFMA.FTZ R19, R19, c[0x0][0x23c], -R3.reuse ;  /* 0x00008f0013137a23 */ /* 0x100fe40000010803 */
[--C-:B------:R-:W-:Y:S01]  /*5260*/  FFMA.FTZ R34, R34, c[0x0][0x23c], -R3.reuse ;  /* 0x00008f0022227a23 */ /* 0x100fe20000010803 */
[----:B------:R-:W-:Y:S01]  /*5270*/  FSEL R0, R0, RZ, P0 ;  /* 0x000000ff00007208 */ /* 0x000fe20000000000 */
[--C-:B------:R-:W-:Y:S01]  /*5280*/  FFMA.FTZ R28, R28, c[0x0][0x23c], -R2.reuse ;  /* 0x00008f001c1c7a23 */ /* 0x100fe20000010802 */
[----:B------:R-:W1:Y:S01]  /*5290*/  MUFU.EX2 R183, R5 ;  /* 0x0000000500b77308 */ /* 0x000e620000000800 */
[--C-:B------:R-:W-:Y:S01]  /*52a0*/  FFMA.FTZ R6, R6, c[0x0][0x23c], -R3.reuse ;  /* 0x00008f0006067a23 */ /* 0x100fe20000010803 */
[----:B------:R-:W-:Y:S01]  /*52b0*/  PLOP3.LUT P0, PT, PT, PT, UP3, 0x80, 0x0 ;  /* 0x000000000000781c */ /* 0x000fe20003f0f038 */
        /* <DEDUP_REMOVED lines=81> */
[----:B---3--:R-:W-:Y:S03]  /*57d0*/  SHF.L.U32 R3, R200, 0x1, RZ ;  /* 0x00000001c8037819 */ /* 0x008fe600000006ff */
[----:B------:R-:W-:Y:S01]  /*57e0*/  STS [R210+0x21400], R4 ;  /* 0x02140004d2007388 */ /* 0x000fe20000000800 */
[----:B----4-:R-:W-:Y:S02]  /*57f0*/  F2FP.PACK_AB R2, R223, R225 ;  /* 0x000000e1df02723e */ /* 0x010fe400000000ff */
[-C--:B------:R-:W-:Y:S02]  /*5800*/  IADD3 R184, R198, R3.reuse, RZ ;  /* 0x00000003c6b87210 */ /* 0x080fe40007ffe0ff */
[----:B------:R-:W-:Y:S01]  /*5810*/  F2FP.PACK_AB R0, R218, R220 ;  /* 0x000000dcda00723e */ /* 0x000fe200000000ff */
[----:B------:R-:W-:Y:S01]  /*5820*/  STS [R211+0x21000], R2 ;  /* 0x02100002d3007388 */ /* 0x000fe20000000800 */
[C---:B------:R-:W-:Y:S02]  /*5830*/  IADD3 R185, R197.reuse, R3, RZ ;  /* 0x00000003c5b97210 */ /* 0x040fe40007ffe0ff */
[----:B------:R-:W-:Y:S01]  /*5840*/  IADD3 R188, R197, R184, RZ ;  /* 0x000000b8c5bc7210 */ /* 0x000fe20007ffe0ff */
[----:B------:R-:W-:Y:S04]  /*5850*/  STS [R211+0x21400], R0 ;  /* 0x02140000d3007388 */ /* 0x000fe80000000800 */
[----:B------:R-:W-:Y:S08]  /*5860*/  LDSM.16.M88.4 R32, [R3+0x8000] ;  /* 0x008000000320783b */ /* 0x000ff00000000200 */
[----:B------:R-:W1:Y:S08]  /*5870*/  LDSM.16.M88.4 R16, [R193+0x14000] ;  /* 0x01400000c110783b */ /* 0x000e700000000200 */
[----:B------:R-:W2:Y:S08]  /*5880*/  LDSM.16.M88.4 R28, [R3+0x9000] ;  /* 0x00900000031c783b */ /* 0x000eb00000000200 */
[----:B------:R-:W3:Y:S08]  /*5890*/  LDSM.16.M88.4 R164, [R193+0x14800] ;  /* 0x01480000c1a4783b */ /* 0x000ef00000000200 */
[----:B------:R-:W-:Y:S08]  /*58a0*/  LDSM.16.M88.4 R168, [R184+0x8000] ;  /* 0x00800000b8a8783b */ /* 0x000ff00000000200 */
[----:B------:R-:W4:Y:S01]  /*58b0*/  LDSM.16.M88.4 R172, [R194+0x14000] ;  /* 0x01400000c2ac783b */ /* 0x000f220000000200 */
        /* <DEDUP_REMOVED lines=158> */
[C---:B------:R-:W-:Y:S01]  /*62a0*/  IMAD.U32 R0, R5.reuse, -0x40, RZ ;  /* 0xffffffc005007824 */ /* 0x040fe200078e00ff */
[----:B------:R-:W-:Y:S04]  /*62b0*/  UISETP.NE.U32.AND UP0, UPT, UR8, 0x1, UPT ;  /* 0x000000010800788c */ /* 0x000fe8000bf05070 */
[C---:B------:R-:W-:Y:S01]  /*62c0*/  LEA R2, P2, R0.reuse, R206, 0x1 ;  /* 0x000000ce00027211 */ /* 0x040fe200078408ff */
[----:B------:R-:W-:Y:S03]  /*62d0*/  USEL UR8, UR43, 0x4000, !UP0 ;  /* 0x000040002b087887 */ /* 0x000fe6000c000000 */
[----:B------:R-:W-:Y:S01]  /*62e0*/  LEA.HI.X.SX32 R0, R0, R207, 0x1, P2 ;  /* 0x000000cf00007211 */ /* 0x000fe200010f0eff */
[----:B------:R-:W-:Y:S02]  /*62f0*/  IMAD.MOV.U32 R206, RZ, RZ, R2 ;  /* 0x000000ffffce7224 */ /* 0x000fe400078e0002 */
[----:B------:R-:W-:Y:S02]  /*6300*/  IADD3 R208, R208, UR8, RZ ;  /* 0x00000008d0d07c10 */ /* 0x000fe4000fffe0ff */
[----:B------:R-:W-:Y:S01]  /*6310*/  IMAD.MOV.U32 R207, RZ, RZ, R0 ;  /* 0x000000ffffcf7224 */ /* 0x000fe200078e0000 */
[C---:B------:R-:W-:Y:S02]  /*6320*/  LEA R4, P2, R5.reuse, R206, 0x6 ;  /* 0x000000ce05047211 */ /* 0x040fe400078430ff */
        /* <DEDUP_REMOVED lines=10> */
.L_x_568:
[----:B------:R-:W-:Y:S01]  /*63d0*/  F2FP.PACK_AB R12, R183, R203 ;  /* 0x000000cbb70c723e */ /* 0x000fe200000000ff */
[----:B------:R2:W5:Y:S01]  /*63e0*/  LDL R201, [R1] ;  /* 0x0000000001c97983 */ /* 0x0005620000100800 */
        /* <DEDUP_REMOVED lines=144> */
.L_x_569:
[----:B------:R-:W-:Y:S01]  /*6cf0*/  LDSM.16.M88.4 R32, [R3+0x1c000] ;  /* 0x01c000000320783b */ /* 0x000fe20000000200 */
[C---:B------:R-:W-:Y:S01]  /*6d00*/  IADD3 R203, R252.reuse, -0x40, RZ ;  /* 0xffffffc0fccb7810 */ /* 0x040fe20007ffe0ff */
[----:B------:R-:W-:Y:S01]  /*6d10*/  IMAD.MOV.U32 R217, RZ, RZ, c[0x0][0x22c] ;  /* 0x00008b00ffd97624 */ /* 0x000fe200078e00ff */
[C---:B------:R-:W-:Y:S01]  /*6d20*/  IADD3 R2, R252.reuse, -0x40, RZ ;  /* 0xffffffc0fc027810 */ /* 0x040fe20007ffe0ff */
[----:B------:R-:W-:Y:S01]  /*6d30*/  IMAD.MOV.U32 R216, RZ, RZ, c[0x0][0x22c] ;  /* 0x00008b00ffd87624 */ /* 0x000fe200078e00ff */
[----:B------:R-:W2:Y:S01]  /*6d40*/  LDSM.16.MT88.4 R16, [R189] ;  /* 0x00000000bd10783b */ /* 0x000ea20000004200 */
[----:B------:R-:W-:Y:S01]  /*6d50*/  IMAD.SHL.U32 R203, R203, 0x4, RZ ;  /* 0x00000004cbcb7824 */ /* 0x000fe200078e00ff */
[----:B------:R-:W-:Y:S01]  /*6d60*/  IADD3 R202, R252, -0x40, RZ ;  /* 0xffffffc0fcca7810 */ /* 0x000fe20007ffe0ff */
[----:B------:R-:W-:Y:S01]  /*6d70*/  IMAD R217, R217, c[0x0][0x1c0], RZ ;  /* 0x00007000d9d97a24 */ /* 0x000fe200078e02ff */
[----:B------:R-:W-:Y:S01]  /*6d80*/  ULOP3.LUT UR8, UR7, 0x1, URZ, 0xc0, !UPT ;  /* 0x0000000107087892 */ /* 0x000fe2000f8ec03f */
[----:B------:R-:W3:Y:S01]  /*6d90*/  LDSM.16.M88.4 R28, [R3+0x1d000] ;  /* 0x01d00000031c783b */ /* 0x000ee20000000200 */
[----:B------:R-:W-:Y:S01]  /*6da0*/  SHF.R.S32.HI R202, RZ, 0x1f, R202 ;  /* 0x0000001fffca7819 */ /* 0x000fe200000114ca */
[----:B------:R-:W-:Y:S01]  /*6db0*/  IMAD.SHL.U32 R217, R217, 0x20, RZ ;  /* 0x00000020d9d97824 */ /* 0x000fe200078e00ff */
[----:B------:R-:W-:Y:S01]  /*6dc0*/  UISETP.NE.U32.AND UP0, UPT, UR8, 0x1, UPT ;  /* 0x000000010800788c */ /* 0x000fe2000bf05070 */
[----:B------:R-:W-:Y:S01]  /*6dd0*/  IMAD R216, R216, c[0x0][0x1c0], RZ ;  /* 0x00007000d8d87a24 */ /* 0x000fe200078e02ff */
[----:B------:R-:W4:Y:S01]  /*6de0*/  LDSM.16.MT88.4 R164, [R189+0x4000] ;  /* 0x00400000bda4783b */ /* 0x000f220000004200 */
[----:B------:R-:W-:Y:S01]  /*6df0*/  SHF.L.U64.HI R2, R2, 0x2, R202 ;  /* 0x0000000202027819 */ /* 0x000fe200000102ca */
[----:B------:R-:W-:Y:S01]  /*6e00*/  IMAD.MOV.U32 R202, RZ, RZ, c[0x0][0x22c] ;  /* 0x00008b00ffca7624 */ /* 0x000fe200078e00ff */
[----:B------:R-:W-:Y:S01]  /*6e10*/  UISETP.GT.AND UP2, UPT, UR7, UR19, UPT ;  /* 0x000000130700728c */ /* 0x000fe2000bf44270 */
[----:B------:R-:W-:Y:S01]  /*6e20*/  IMAD R216, R216, 0x28, RZ ;  /* 0x00000028d8d87824 */ /* 0x000fe200078e02ff */
[----:B------:R-:W-:Y:S01]  /*6e30*/  LDSM.16.M88.4 R168, [R184+0x1c000] ;  /* 0x01c00000b8a8783b */ /* 0x000fe20000000200 */
[----:B------:R-:W-:Y:S01]  /*6e40*/  IMAD R202, R202, c[0x0][0x1c0], RZ ;  /* 0x00007000caca7a24 */ /* 0x000fe200078e02ff */
[----:B------:R-:W-:Y:S01]  /*6e50*/  UIADD3 UR7, UR7, -0x1, URZ ;  /* 0xffffffff07077890 */ /* 0x000fe2000fffe03f */
[----:B------:R-:W-:Y:S02]  /*6e60*/  IMAD.MOV.U32 R213, RZ, RZ, c[0x0][0x22c] ;  /* 0x00008b00ffd57624 */ /* 0x000fe400078e00ff */
[----:B------:R-:W1:Y:S01]  /*6e70*/  LDSM.16.MT88.4 R172, [R189+0x800] ;  /* 0x00080000bdac783b */ /* 0x000e620000004200 */
[----:B------:R-:W-:Y:S02]  /*6e80*/  IMAD.SHL.U32 R202, R202, 0x10, RZ ;  /* 0x00000010caca7824 */ /* 0x000fe400078e00ff */
[----:B------:R-:W-:Y:S02]  /*6e90*/  IMAD R213, R213, c[0x0][0x1c0], RZ ;  /* 0x00007000d5d57a24 */ /* 0x000fe400078e02ff */
[----:B------:R-:W1:Y:S02]  /*6ea0*/  LDSM.16.M88.4 R176, [R184+0x1d000] ;  /* 0x01d00000b8b0783b */ /* 0x000e640000000200 */
[----:B-1----:R-:W-:Y:S02]  /*6eb0*/  IMAD.MOV.U32 R0, RZ, RZ, c[0x0][0x22c] ;  /* 0x00008b00ff007624 */ /* 0x002fe400078e00ff */
[----:B------:R-:W-:Y:S01]  /*6ec0*/  IMAD R213, R213, 0x38, RZ ;  /* 0x00000038d5d57824 */ /* 0x000fe200078e02ff */
[----:B------:R-:W1:Y:S01]  /*6ed0*/  LDSM.16.MT88.4 R180, [R189+0x4800] ;  /* 0x00480000bdb4783b */ /* 0x000e620000004200 */
[----:B------:R-:W-:Y:S04]  /*6ee0*/  IMAD R0, R0, c[0x0][0x1c0], RZ ;  /* 0x0000700000007a24 */ /* 0x000fe800078e02ff */
[----:B------:R-:W-:Y:S01]  /*6ef0*/  IMAD.U32 R0, R0, -0x40, RZ ;  /* 0xffffffc000007824 */ /* 0x000fe200078e00ff */
[-C--:B--2---:R-:W-:Y:S08]  /*6f00*/  HMMA.16816.F32 R4, R32, R16.reuse, RZ ;  /* 0x000000102004723c */ /* 0x084ff000000018ff */
[C---:B---3--:R-:W-:Y:S08]  /*6f10*/  HMMA.16816.F32 R8, R28.reuse, R16, RZ ;  /* 0x000000101c08723c */ /* 0x048ff000000018ff */
[-C--:B------:R-:W-:Y:S08]  /*6f20*/  HMMA.16816.F32 R12, R28, R18.reuse, RZ ;  /* 0x000000121c0c723c */ /* 0x080ff000000018ff */
[C---:B------:R-:W-:Y:S08]  /*6f30*/  HMMA.16816.F32 R16, R32.reuse, R18, RZ ;  /* 0x000000122010723c */ /* 0x040ff000000018ff */
[-C--:B----4-:R-:W-:Y:S08]  /*6f40*/  HMMA.16816.F32 R20, R32, R164.reuse, RZ ;  /* 0x000000a42014723c */ /* 0x090ff000000018ff */
[C---:B------:R-:W-:Y:S08]  /*6f50*/  HMMA.16816.F32 R24, R28.reuse, R164, RZ ;  /* 0x000000a41c18723c */ /* 0x040ff000000018ff */
[-C--:B------:R-:W-:Y:S08]  /*6f60*/  HMMA.16816.F32 R28, R28, R166.reuse, RZ ;  /* 0x000000a61c1c723c */ /* 0x080ff000000018ff */
[----:B------:R-:W-:Y:S01]  /*6f70*/  HMMA.16816.F32 R32, R32, R166, RZ ;  /* 0x000000a62020723c */ /* 0x000fe200000018ff */
[----:B------:R-:W-:Y:S07]  /*6f80*/  LDSM.16.M88.4 R164, [R185+0x1c000] ;  /* 0x01c00000b9a4783b */ /* 0x000fee0000000200 */
[-C--:B------:R-:W-:Y:S08]  /*6f90*/  HMMA.16816.F32 R4, R168, R172.reuse, R4 ;  /* 0x000000aca804723c */ /* 0x080ff00000001804 */
[C---:B------:R-:W-:Y:S08]  /*6fa0*/  HMMA.16816.F32 R8, R176.reuse, R172, R8 ;  /* 0x000000acb008723c */ /* 0x040ff00000001808 */
[-C--:B------:R-:W-:Y:S08]  /*6fb0*/  HMMA.16816.F32 R12, R176, R174.reuse, R12 ;  /* 0x000000aeb00c723c */ /* 0x080ff0000000180c */
[C---:B------:R-:W-:Y:S01]  /*6fc0*/  HMMA.16816.F32 R16, R168.reuse, R174, R16 ;  /* 0x000000aea810723c */ /* 0x040fe20000001810 */
[----:B------:R-:W2:Y:S07]  /*6fd0*/  LDSM.16.MT88.4 R172, [R189+0x1000] ;  /* 0x00100000bdac783b */ /* 0x000eae0000004200 */
[-C--:B-1----:R-:W-:Y:S08]  /*6fe0*/  HMMA.16816.F32 R20, R168, R180.reuse, R20 ;  /* 0x000000b4a814723c */ /* 0x082ff00000001814 */
[C---:B------:R-:W-:Y:S08]  /*6ff0*/  HMMA.16816.F32 R24, R176.reuse, R180, R24 ;  /* 0x000000b4b018723c */ /* 0x040ff00000001818 */
[-C--:B------:R-:W-:Y:S01]  /*7000*/  HMMA.16816.F32 R28, R176, R182.reuse, R28 ;  /* 0x000000b6b01c723c */ /* 0x080fe2000000181c */
[----:B------:R-:W1:Y:S07]  /*7010*/  LDSM.16.M88.4 R176, [R185+0x1d000] ;  /* 0x01d00000b9b0783b */ /* 0x000e6e0000000200 */
[----:B------:R-:W-:Y:S01]  /*7020*/  HMMA.16816.F32 R32, R168, R182, R32 ;  /* 0x000000b6a820723c */ /* 0x000fe20000001820 */
[----:B------:R-:W3:Y:S05]  /*7030*/  LDSM.16.MT88.4 R168, [R189+0x5000] ;  /* 0x00500000bda8783b */ /* 0x000eea0000004200 */
[----:B------:R-:W-:Y:S02]  /*7040*/  LDSM.16.M88.4 R180, [R188+0x1d000] ;  /* 0x01d00000bcb4783b */ /* 0x000fe40000000200 */
[-C--:B--2---:R-:W-:Y:S08]  /*7050*/  HMMA.16816.F32 R4, R164, R172.reuse, R4 ;  /* 0x000000aca404723c */ /* 0x084ff00000001804 */
[C---:B-1----:R-:W-:Y:S08]  /*7060*/  HMMA.16816.F32 R8, R176.reuse, R172, R8 ;  /* 0x000000acb008723c */ /* 0x042ff00000001808 */
        /* <DEDUP_REMOVED lines=41> */
[C---:B------:R-:W-:Y:S08]  /*7300*/  HMMA.16816.F32 R24, R180.reuse, R164, R24 ;  /* 0x000000a4b418723c */ /* 0x040ff00000001818 */
[-C--:B------:R-:W-:Y:S01]  /*7310*/  HMMA.16816.F32 R28, R180, R166.reuse, R28 ;  /* 0x000000a6b41c723c */ /* 0x080fe2000000181c */
[----:B------:R-:W2:Y:S07]  /*7320*/  LDSM.16.MT88.4 R180, [R189+0x7000] ;  /* 0x00700000bdb4783b */ /* 0x000eae0000004200 */
[----:B------:R-:W-:Y:S01]  /*7330*/  HMMA.16816.F32 R32, R172, R166, R32 ;  /* 0x000000a6ac20723c */ /* 0x000fe20000001820 */
[----:B------:R-:W-:Y:S05]  /*7340*/  LDSM.16.M88.4 R164, [R188+0x1e000] ;  /* 0x01e00000bca4783b */ /* 0x000fea0000000200 */
[----:B------:R-:W3:Y:S02]  /*7350*/  LDSM.16.MT88.4 R172, [R189+0x3800] ;  /* 0x00380000bdac783b */ /* 0x000ee40000004200 */
[-C--:B-1----:R-:W-:Y:S08]  /*7360*/  HMMA.16816.F32 R4, R168, R176.reuse, R4 ;  /* 0x000000b0a804723c */ /* 0x082ff00000001804 */
[C---:B------:R-:W-:Y:S08]  /*7370*/  HMMA.16816.F32 R8, R184.reuse, R176, R8 ;  /* 0x000000b0b808723c */ /* 0x040ff00000001808 */
[-C--:B------:R-:W-:Y:S08]  /*7380*/  HMMA.16816.F32 R12, R184, R178.reuse, R12 ;  /* 0x000000b2b80c723c */ /* 0x080ff0000000180c */
[C---:B------:R-:W-:Y:S01]  /*7390*/  HMMA.16816.F32 R16, R168.reuse, R178, R16 ;  /* 0x000000b2a810723c */ /* 0x040fe20000001810 */
[----:B------:R-:W1:Y:S07]  /*73a0*/  LDSM.16.M88.4 R176, [R188+0x1f000] ;  /* 0x01f00000bcb0783b */ /* 0x000e6e0000000200 */
[-C--:B--2---:R-:W-:Y:S08]  /*73b0*/  HMMA.16816.F32 R20, R168, R180.reuse, R20 ;  /* 0x000000b4a814723c */ /* 0x084ff00000001814 */
[C---:B------:R-:W-:Y:S08]  /*73c0*/  HMMA.16816.F32 R24, R184.reuse, R180, R24 ;  /* 0x000000b4b818723c */ /* 0x040ff00000001818 */
[-C--:B------:R-:W-:Y:S01]  /*73d0*/  HMMA.16816.F32 R28, R184, R182.reuse, R28 ;  /* 0x000000b6b81c723c */ /* 0x080fe2000000181c */
[----:B------:R-:W2:Y:S07]  /*73e0*/  LDSM.16.MT88.4 R184, [R189+0x7800] ;  /* 0x00780000bdb8783b */ /* 0x000eae0000004200 */
[----:B------:R-:W-:Y:S07]  /*73f0*/  HMMA.16816.F32 R32, R168, R182, R32 ;  /* 0x000000b6a820723c */ /* 0x000fee0000001820 */
[----:B------:R-:W-:Y:S01]  /*7400*/  @P0 IADD3 R170, P3, R203, UR16, RZ ;  /* 0x00000010cbaa0c10 */ /* 0x000fe2000ff7e0ff */
[-C--:B---3--:R-:W-:Y:S01]  /*7410*/  HMMA.16816.F32 R4, R164, R172.reuse, R4 ;  /* 0x000000aca404723c */ /* 0x088fe20000001804 */
[----:B------:R-:W-:Y:S04]  /*7420*/  @UP3 UIADD3 UR16, UP1, UR16, -0x100, URZ ;  /* 0xffffff0010103890 */ /* 0x000fe8000ff3e03f */
[----:B------:R-:W-:Y:S01]  /*7430*/  @P0 IADD3.X R171, R2, UR15, RZ, P3, !PT ;  /* 0x0000000f02ab0c10 */ /* 0x000fe20009ffe4ff */
[----:B------:R-:W-:Y:S01]  /*7440*/  @UP3 UIADD3.X UR15, UR15, -0x1, URZ, UP1, !UPT ;  /* 0xffffffff0f0f3890 */ /* 0x000fe20008ffe43f */
[C---:B------:R-:W-:Y:S01]  /*7450*/  LEA R203, P2, R0.reuse, R214, 0x2 ;  /* 0x000000d600cb7211 */ /* 0x040fe200078410ff */
[C---:B-1----:R-:W-:Y:S02]  /*7460*/  HMMA.16816.F32 R8, R176.reuse, R172, R8 ;  /* 0x000000acb008723c */ /* 0x042fe40000001808 */
[----:B------:R1:W5:Y:S02]  /*7470*/  @P0 LDG.E R241, [R170.64] ;  /* 0x00000004aaf10981 */ /* 0x000364000c1e1900 */
[----:B------:R-:W-:Y:S01]  /*7480*/  IMAD.MOV.U32 R2, RZ, RZ, R203 ;  /* 0x000000ffff027224 */ /* 0x000fe200078e00cb */
[----:B------:R-:W-:Y:S01]  /*7490*/  LEA.HI.X.SX32 R188, R0, R215, 0x2, P2 ;  /* 0x000000d700bc7211 */ /* 0x000fe200010f16ff */
[----:B------:R-:W-:Y:S01]  /*74a0*/  IMAD.MOV.U32 R0, RZ, RZ, c[0x0][0x22c] ;  /* 0x00008b00ff007624 */ /* 0x000fe200078e00ff */
[----:B------:R1:W5:Y:S01]  /*74b0*/  @P0 LDG.E R242, [R170.64+0x20] ;  /* 0x00002004aaf20981 */ /* 0x000362000c1e1900 */
[-C--:B------:R-:W-:Y:S04]  /*74c0*/  HMMA.16816.F32 R12, R176, R174.reuse, R12 ;  /* 0x000000aeb00c723c */ /* 0x080fe8000000180c */
[----:B------:R1:W5:Y:S01]  /*74d0*/  @P0 LDG.E R239, [R170.64+0x80] ;  /* 0x00008004aaef0981 */ /* 0x000362000c1e1900 */
[----:B------:R-:W-:Y:S01]  /*74e0*/  IMAD.MOV.U32 R3, RZ, RZ, R188 ;  /* 0x000000ffff037224 */ /* 0x000fe200078e00bc */
[CC--:B------:R-:W-:Y:S01]  /*74f0*/  LEA R168, P2, R219.reuse, R2.reuse, 0x2 ;  /* 0x00000002dba87211 */ /* 0x0c0fe200078410ff */
[----:B------:R-:W-:Y:S01]  /*7500*/  IMAD R0, R0, c[0x0][0x1c0], RZ ;  /* 0x0000700000007a24 */ /* 0x000fe200078e02ff */
[C---:B------:R-:W-:Y:S01]  /*7510*/  HMMA.16816.F32 R16, R164.reuse, R174, R16 ;  /* 0x000000aea410723c */ /* 0x040fe20000001810 */
[----:B------:R1:W5:Y:S03]  /*7520*/  @P0 LDG.E R240, [R170.64+0xa0] ;  /* 0x0000a004aaf00981 */ /* 0x000366000c1e1900 */
[-C--:B------:R-:W-:Y:S01]  /*7530*/  LEA.HI.X.SX32 R169, R219, R3.reuse, 0x2, P2 ;  /* 0x00000003dba97211 */ /* 0x080fe200010f16ff */
[----:B------:R-:W-:Y:S01]  /*7540*/  IMAD R0, R0, 0x18, RZ ;  /* 0x0000001800007824 */ /* 0x000fe200078e02ff */
[----:B------:R-:W-:Y:S01]  /*7550*/  RED.E.ADD.F32.FTZ.RN.STRONG.GPU [R2.64], R4 ;  /* 0x000000040200798e */ /* 0x000fe2000c10e784 */
[CC--:B------:R-:W-:Y:S01]  /*7560*/  LEA R172, P0, R202.reuse, R2.reuse, 0x2 ;  /* 0x00000002caac7211 */ /* 0x0c0fe200078010ff */
[-C--:B--2---:R-:W-:Y:S03]  /*7570*/  HMMA.16816.F32 R20, R164, R184.reuse, R20 ;  /* 0x000000b8a414723c */ /* 0x084fe60000001814 */
[----:B------:R-:W-:Y:S01]  /*7580*/  RED.E.ADD.F32.FTZ.RN.STRONG.GPU [R168.64], R5 ;  /* 0x00000005a800798e */ /* 0x000fe2000c10e784 */
[-C--:B------:R-:W-:Y:S04]  /*7590*/  LEA.HI.X.SX32 R173, R202, R3.reuse, 0x2, P0 ;  /* 0x00000003caad7211 */ /* 0x080fe800000f16ff */
[C---:B------:R-:W-:Y:S01]  /*75a0*/  HMMA.16816.F32 R24, R176.reuse, R184, R24 ;  /* 0x000000b8b018723c */ /* 0x040fe20000001818 */
[----:B------:R2:W-:Y:S07]  /*75b0*/  RED.E.ADD.F32.FTZ.RN.STRONG.GPU [R172.64], R6 ;  /* 0x00000006ac00798e */ /* 0x0005ee000c10e784 */
[-C--:B------:R-:W-:Y:S04]  /*75c0*/  HMMA.16816.F32 R28, R176, R186.reuse, R28 ;  /* 0x000000bab01c723c */ /* 0x080fe8000000181c */
[CC--:B-1----:R-:W-:Y:S04]  /*75d0*/  LEA R170, P2, R0.reuse, R2.reuse, 0x2 ;  /* 0x0000000200aa7211 */ /* 0x0c2fe800078410ff */
[----:B------:R-:W-:Y:S04]  /*75e0*/  HMMA.16816.F32 R32, R164, R186, R32 ;  /* 0x000000baa420723c */ /* 0x000fe80000001820 */
[-C--:B------:R-:W-:Y:S01]  /*75f0*/  LEA.HI.X.SX32 R171, R0, R3.reuse, 0x2, P2 ;  /* 0x0000000300ab7211 */ /* 0x080fe200010f16ff */
[----:B------:R-:W-:Y:S02]  /*7600*/  IMAD.MOV.U32 R0, RZ, RZ, c[0x0][0x22c] ;  /* 0x00008b00ff007624 */ /* 0x000fe400078e00ff */
[CC--:B------:R-:W-:Y:S02]  /*7610*/  LEA R166, P0, R217.reuse, R2.reuse, 0x2 ;  /* 0x00000002d9a67211 */ /* 0x0c0fe400078010ff */
[----:B------:R-:W-:Y:S01]  /*7620*/  IMAD R0, R0, c[0x0][0x1c0], RZ ;  /* 0x0000700000007a24 */ /* 0x000fe200078e02ff */
[----:B------:R1:W-:Y:S02]  /*7630*/  RED.E.ADD.F32.FTZ.RN.STRONG.GPU [R170.64], R7 ;  /* 0x00000007aa00798e */ /* 0x0003e4000c10e784 */
[-C--:B------:R-:W-:Y:S01]  /*7640*/  LEA.HI.X.SX32 R167, R217, R3.reuse, 0x2, P0 ;  /* 0x00000003d9a77211 */ /* 0x080fe200000f16ff */
[----:B------:R-:W-:Y:S01]  /*7650*/  IMAD R0, R0, 0x30, RZ ;  /* 0x0000003000007824 */ /* 0x000fe200078e02ff */
[CC--:B------:R-:W-:Y:S02]  /*7660*/  LEA R164, P3, R216.reuse, R2.reuse, 0x2 ;  /* 0x00000002d8a47211 */ /* 0x0c0fe400078610ff */
[CC--:B--2---:R-:W-:Y:S01]  /*7670*/  LEA R6, P0, R213.reuse, R2.reuse, 0x2 ;  /* 0x00000002d5067211 */ /* 0x0c4fe200078010ff */
[----:B------:R2:W-:Y:S01]  /*7680*/  RED.E.ADD.F32.FTZ.RN.STRONG.GPU [R166.64], R8 ;  /* 0x00000008a600798e */ /* 0x0005e2000c10e784 */
[-C--:B------:R-:W-:Y:S02]  /*7690*/  LEA.HI.X.SX32 R165, R216, R3.reuse, 0x2, P3 ;  /* 0x00000003d8a57211 */ /* 0x080fe400018f16ff */
[CC--:B------:R-:W-:Y:S03]  /*76a0*/  LEA R4, P2, R0.reuse, R2.reuse, 0x2 ;  /* 0x0000000200047211 */ /* 0x0c0fe600078410ff */
[----:B------:R3:W-:Y:S01]  /*76b0*/  RED.E.ADD.F32.FTZ.RN.STRONG.GPU [R164.64], R9 ;  /* 0x00000009a400798e */ /* 0x0007e2000c10e784 */
[-C--:B------:R-:W-:Y:S01]  /*76c0*/  LEA.HI.X.SX32 R5, R0, R3.reuse, 0x2, P2 ;  /* 0x0000000300057211 */ /* 0x080fe200010f16ff */
[----:B------:R-:W-:Y:S04]  /*76d0*/  IMAD.MOV.U32 R0, RZ, RZ, c[0x0][0x22c] ;  /* 0x00008b00ff007624 */ /* 0x000fe800078e00ff */
[----:B------:R4:W-:Y:S01]  /*76e0*/  RED.E.ADD.F32.FTZ.RN.STRONG.GPU [R4.64], R10 ;  /* 0x0000000a0400798e */ /* 0x0009e2000c10e784 */
[----:B------:R-:W-:Y:S04]  /*76f0*/  IMAD R0, R0, c[0x0][0x1c0], RZ ;  /* 0x0000700000007a24 */ /* 0x000fe800078e02ff */
[----:B------:R-:W-:Y:S01]  /*7700*/  IMAD.SHL.U32 R0, R0, 0x10, RZ ;  /* 0x0000001000007824 */ /* 0x000fe200078e00ff */
[-C--:B-1----:R-:W-:Y:S04]  /*7710*/  LEA.HI.X.SX32 R7, R213, R3.reuse, 0x2, P0 ;  /* 0x00000003d5077211 */ /* 0x082fe800000f16ff */
[C---:B------:R-:W-:Y:S02]  /*7720*/  IADD3 R175, R0.reuse, 0x20, RZ ;  /* 0x0000002000af7810 */ /* 0x040fe40007ffe0ff */
[C---:B------:R-:W-:Y:S01]  /*7730*/  IADD3 R174, R0.reuse, 0x20, RZ ;  /* 0x0000002000ae7810 */ /* 0x040fe20007ffe0ff */
[----:B------:R1:W-:Y:S01]  /*7740*/  RED.E.ADD.F32.FTZ.RN.STRONG.GPU [R6.64], R11 ;  /* 0x0000000b0600798e */ /* 0x0003e2000c10e784 */
[----:B------:R-:W-:Y:S02]  /*7750*/  IADD3 R0, R0, 0x20, RZ ;  /* 0x0000002000007810 */ /* 0x000fe40007ffe0ff */
[CC--:B--2---:R-:W-:Y:S01]  /*7760*/  LEA R8, P3, R248.reuse, R2.reuse, 0x2 ;  /* 0x00000002f8087211 */ /* 0x0c4fe200078610ff */
[C---:B------:R-:W-:Y:S01]  /*7770*/  IMAD.IADD R174, R219.reuse, 0x1, R174 ;  /* 0x00000001dbae7824 */ /* 0x040fe200078e02ae */
[----:B------:R2:W-:Y:S01]  /*7780*/  RED.E.ADD.F32.FTZ.RN.STRONG.GPU [R2.64+0x80], R16 ;  /* 0x000080100200798e */ /* 0x0005e2000c10e784 */
[C---:B------:R-:W-:Y:S01]  /*7790*/  IMAD.IADD R0, R219.reuse, 0x1, R0 ;  /* 0x00000001db007824 */ /* 0x040fe200078e0200 */
[-C--:B---3--:R-:W-:Y:S03]  /*77a0*/  LEA.HI.X.SX32 R9, R248, R3.reuse, 0x2, P3 ;  /* 0x00000003f8097211 */ /* 0x088fe600018f16ff */
[----:B------:R3:W-:Y:S01]  /*77b0*/  RED.E.ADD.F32.FTZ.RN.STRONG.GPU [R168.64+0x80], R17 ;  /* 0x00008011a800798e */ /* 0x0007e2000c10e784 */
[----:B------:R-:W-:Y:S01]  /*77c0*/  IMAD.IADD R0, R219, 0x1, R0 ;  /* 0x00000001db007824 */ /* 0x000fe200078e0200 */
[CC--:B----4-:R-:W-:Y:S04]  /*77d0*/  LEA R4, P0, R175.reuse, R2.reuse, 0x2 ;  /* 0x00000002af047211 */ /* 0x0d0fe800078010ff */
[-C--:B------:R-:W-:Y:S02]  /*77e0*/  LEA.HI.X.SX32 R5, R175, R3.reuse, 0x2, P0 ;  /* 0x00000003af057211 */ /* 0x080fe400000f16ff */
[-C--:B------:R-:W-:Y:S03]  /*77f0*/  LEA R10, P0, R0, R2.reuse, 0x2 ;  /* 0x00000002000a7211 */ /* 0x080fe600078010ff */
[----:B------:R4:W-:Y:S01]  /*7800*/  RED.E.ADD.F32.FTZ.RN.STRONG.GPU [R4.64], R18 ;  /* 0x000000120400798e */ /* 0x0009e2000c10e784 */
[-C--:B-1----:R-:W-:Y:S02]  /*7810*/  LEA R6, P2, R174, R2.reuse, 0x2 ;  /* 0x00000002ae067211 */ /* 0x082fe400078410ff */
[-C--:B------:R-:W-:Y:S01]  /*7820*/  LEA.HI.X.SX32 R11, R0, R3.reuse, 0x2, P0 ;  /* 0x00000003000b7211 */ /* 0x080fe200000f16ff */
[----:B------:R-:W-:Y:S01]  /*7830*/  IMAD.MOV.U32 R0, RZ, RZ, c[0x0][0x22c] ;  /* 0x00008b00ff007624 */ /* 0x000fe200078e00ff */
[-C--:B------:R-:W-:Y:S02]  /*7840*/  LEA.HI.X.SX32 R7, R174, R3.reuse, 0x2, P2 ;  /* 0x00000003ae077211 */ /* 0x080fe400010f16ff */
[----:B--2---:R-:W-:Y:S01]  /*7850*/  IADD3 R16, R202, 0x60, RZ ;  /* 0x00000060ca107810 */ /* 0x004fe20007ffe0ff */
[----:B------:R-:W-:Y:S02]  /*7860*/  IMAD R0, R0, c[0x0][0x1c0], RZ ;  /* 0x0000700000007a24 */ /* 0x000fe400078e02ff */
[----:B------:R1:W-:Y:S01]  /*7870*/  RED.E.ADD.F32.FTZ.RN.STRONG.GPU [R6.64], R19 ;  /* 0x000000130600798e */ /* 0x0003e2000c10e784 */
[----:B---3--:R-:W-:Y:S01]  /*7880*/  IADD3 R17, R202, 0x60, RZ ;  /* 0x00000060ca117810 */ /* 0x008fe20007ffe0ff */
[----:B------:R-:W-:Y:S02]  /*7890*/  IMAD.SHL.U32 R0, R0, 0x10, RZ ;  /* 0x0000001000007824 */ /* 0x000fe400078e00ff */
[----:B------:R-:W-:Y:S01]  /*78a0*/  IMAD.IADD R16, R219, 0x1, R16 ;  /* 0x00000001db107824 */ /* 0x000fe200078e0210 */
[----:B------:R2:W-:Y:S02]  /*78b0*/  RED.E.ADD.F32.FTZ.RN.STRONG.GPU [R10.64], R12 ;  /* 0x0000000c0a00798e */ /* 0x0005e4000c10e784 */
[C---:B------:R-:W-:Y:S02]  /*78c0*/  IADD3 R173, R0.reuse, 0x40, RZ ;  /* 0x0000004000ad7810 */ /* 0x040fe40007ffe0ff */
[C---:B------:R-:W-:Y:S01]  /*78d0*/  IADD3 R172, R0.reuse, 0x40, RZ ;  /* 0x0000004000ac7810 */ /* 0x040fe20007ffe0ff */
[----:B------:R3:W-:Y:S01]  /*78e0*/  RED.E.ADD.F32.FTZ.RN.STRONG.GPU [R8.64], R13 ;  /* 0x0000000d0800798e */ /* 0x0007e2000c10e784 */
[----:B------:R-:W-:Y:S02]  /*78f0*/  IADD3 R0, R0, 0x40, RZ ;  /* 0x0000004000007810 */ /* 0x000fe40007ffe0ff */
[-C--:B----4-:R-:W-:Y:S01]  /*7900*/  LEA R4, P2, R247, R2.reuse, 0x2 ;  /* 0x00000002f7047211 */ /* 0x090fe200078410ff */
[C---:B------:R-:W-:Y:S02]  /*7910*/  IMAD.IADD R172, R219.reuse, 0x1, R172 ;  /* 0x00000001dbac7824 */ /* 0x040fe400078e02ac */
[----:B------:R-:W-:Y:S01]  /*7920*/  IMAD.IADD R0, R219, 0x1, R0 ;  /* 0x00000001db007824 */ /* 0x000fe200078e0200 */
[-C--:B------:R-:W-:Y:S03]  /*7930*/  LEA.HI.X.SX32 R5, R247, R3.reuse, 0x2, P2 ;  /* 0x00000003f7057211 */ /* 0x080fe600010f16ff */
[----:B------:R-:W-:Y:S02]  /*7940*/  IMAD.IADD R0, R219, 0x1, R0 ;  /* 0x00000001db007824 */ /* 0x000fe400078e0200 */
[----:B------:R4:W-:Y:S01]  /*7950*/  RED.E.ADD.F32.FTZ.RN.STRONG.GPU [R4.64], R14 ;  /* 0x0000000e0400798e */ /* 0x0009e2000c10e784 */
[CC--:B-1----:R-:W-:Y:S04]  /*7960*/  LEA R6, P0, R251.reuse, R2.reuse, 0x2 ;  /* 0x00000002fb067211 */ /* 0x0c2fe800078010ff */
[-C--:B------:R-:W-:Y:S02]  /*7970*/  LEA.HI.X.SX32 R7, R251, R3.reuse, 0x2, P0 ;  /* 0x00000003fb077211 */ /* 0x080fe400000f16ff */
[CC--:B--2---:R-:W-:Y:S03]  /*7980*/  LEA R12, P2, R172.reuse, R2.reuse, 0x2 ;  /* 0x00000002ac0c7211 */ /* 0x0c4fe600078410ff */
[----:B------:R1:W-:Y:S01]  /*7990*/  RED.E.ADD.F32.FTZ.RN.STRONG.GPU [R6.64], R15 ;  /* 0x0000000f0600798e */ /* 0x0003e2000c10e784 */
[-C--:B---3--:R-:W-:Y:S02]  /*79a0*/  LEA.HI.X.SX32 R13, R172, R3.reuse, 0x2, P2 ;  /* 0x00000003ac0d7211 */ /* 0x088fe400010f16ff */
[CC--:B------:R-:W-:Y:S02]  /*79b0*/  LEA R8, P3, R246.reuse, R2.reuse, 0x2 ;  /* 0x00000002f6087211 */ /* 0x0c0fe400078610ff */
[----:B------:R-:W-:Y:S02]  /*79c0*/  RED.E.ADD.F32.FTZ.RN.STRONG.GPU [R2.64+0x100], R20 ;  /* 0x000100140200798e */ /* 0x000fe4000c10e784 */
[-C--:B------:R-:W-:Y:S03]  /*79d0*/  LEA.HI.X.SX32 R9, R246, R3.reuse, 0x2, P3 ;  /* 0x00000003f6097211 */ /* 0x080fe600018f16ff */
[----:B------:R-:W-:Y:S01]  /*79e0*/  RED.E.ADD.F32.FTZ.RN.STRONG.GPU [R168.64+0x100], R21 ;  /* 0x00010015a800798e */ /* 0x000fe2000c10e784 */
[-C--:B----4-:R-:W-:Y:S02]  /*79f0*/  LEA R4, P0, R173, R2.reuse, 0x2 ;  /* 0x00000002ad047211 */ /* 0x090fe400078010ff */
[-C--:B------:R-:W-:Y:S02]  /*7a00*/  LEA R14, P6, R17, R2.reuse, 0x2 ;  /* 0x00000002110e7211 */ /* 0x080fe400078c10ff */
[-C--:B------:R-:W-:Y:S02]  /*7a10*/  LEA.HI.X.SX32 R5, R173, R3.reuse, 0x2, P0 ;  /* 0x00000003ad057211 */ /* 0x080fe400000f16ff */
[CC--:B------:R-:W-:Y:S03]  /*7a20*/  LEA R10, P0, R0.reuse, R2.reuse, 0x2 ;  /* 0x00000002000a7211 */ /* 0x0c0fe600078010ff */
[----:B------:R2:W-:Y:S01]  /*7a30*/  RED.E.ADD.F32.FTZ.RN.STRONG.GPU [R4.64], R22 ;  /* 0x000000160400798e */ /* 0x0005e2000c10e784 */
[-C--:B------:R-:W-:Y:S02]  /*7a40*/  LEA.HI.X.SX32 R11, R0, R3.reuse, 0x2, P0 ;  /* 0x00000003000b7211 */ /* 0x080fe400000f16ff */
[----:B------:R-:W-:Y:S02]  /*7a50*/  IADD3 R0, R202, 0x60, RZ ;  /* 0x00000060ca007810 */ /* 0x000fe40007ffe0ff */
[----:B------:R3:W-:Y:S01]  /*7a60*/  RED.E.ADD.F32.FTZ.RN.STRONG.GPU [R12.64], R23 ;  /* 0x000000170c00798e */ /* 0x0007e2000c10e784 */
[-C--:B-1----:R-:W-:Y:S02]  /*7a70*/  LEA R6, P2, R245, R2.reuse, 0x2 ;  /* 0x00000002f5067211 */ /* 0x082fe400078410ff */
[----:B------:R-:W-:Y:S01]  /*7a80*/  IMAD.IADD R0, R219, 0x1, R0 ;  /* 0x00000001db007824 */ /* 0x000fe200078e0200 */
[-C--:B------:R-:W-:Y:S01]  /*7a90*/  LEA.HI.X.SX32 R15, R17, R3.reuse, 0x2, P6 ;  /* 0x00000003110f7211 */ /* 0x080fe200030f16ff */
[----:B------:R1:W-:Y:S01]  /*7aa0*/  RED.E.ADD.F32.FTZ.RN.STRONG.GPU [R10.64], R24 ;  /* 0x000000180a00798e */ /* 0x0003e2000c10e784 */
[-C--:B------:R-:W-:Y:S01]  /*7ab0*/  LEA.HI.X.SX32 R7, R245, R3.reuse, 0x2, P2 ;  /* 0x00000003f5077211 */ /* 0x080fe200010f16ff */
[----:B------:R-:W-:Y:S03]  /*7ac0*/  IMAD.IADD R0, R219, 0x1, R0 ;  /* 0x00000001db007824 */ /* 0x000fe600078e0200 */
[----:B------:R4:W-:Y:S05]  /*7ad0*/  RED.E.ADD.F32.FTZ.RN.STRONG.GPU [R8.64], R25 ;  /* 0x000000190800798e */ /* 0x0009ea000c10e784 */
[----:B------:R4:W-:Y:S05]  /*7ae0*/  RED.E.ADD.F32.FTZ.RN.STRONG.GPU [R6.64], R26 ;  /* 0x0000001a0600798e */ /* 0x0009ea000c10e784 */
[----:B------:R-:W-:Y:S01]  /*7af0*/  LDSM.16.MT88.4 R20, [R191+0x2000] ;  /* 0x00200000bf14783b */ /* 0x000fe20000004200 */
[CC--:B--2---:R-:W-:Y:S04]  /*7b00*/  LEA R4, P0, R250.reuse, R2.reuse, 0x2 ;  /* 0x00000002fa047211 */ /* 0x0c4fe800078010ff */
[-C--:B------:R-:W-:Y:S02]  /*7b10*/  LEA.HI.X.SX32 R5, R250, R3.reuse, 0x2, P0 ;  /* 0x00000003fa057211 */ /* 0x080fe400000f16ff */
[CC--:B---3--:R-:W-:Y:S03]  /*7b20*/  LEA R12, P5, R16.reuse, R2.reuse, 0x2 ;  /* 0x00000002100c7211 */ /* 0x0c8fe600078a10ff */
[----:B------:R2:W-:Y:S01]  /*7b30*/  RED.E.ADD.F32.FTZ.RN.STRONG.GPU [R4.64], R27 ;  /* 0x0000001b0400798e */ /* 0x0005e2000c10e784 */
[-C--:B------:R-:W-:Y:S02]  /*7b40*/  LEA.HI.X.SX32 R13, R16, R3.reuse, 0x2, P5 ;  /* 0x00000003100d7211 */ /* 0x080fe400028f16ff */
[-C--:B-1----:R-:W-:Y:S02]  /*7b50*/  LEA R10, P4, R0, R2.reuse, 0x2 ;  /* 0x00000002000a7211 */ /* 0x082fe400078810ff */
[----:B------:R-:W-:Y:S01]  /*7b60*/  RED.E.ADD.F32.FTZ.RN.STRONG.GPU [R2.64+0x180], R32 ;  /* 0x000180200200798e */ /* 0x000fe2000c10e784 */
[-C--:B----4-:R-:W-:Y:S02]  /*7b70*/  LEA R8, P3, R244, R2.reuse, 0x2 ;  /* 0x00000002f4087211 */ /* 0x090fe400078610ff */
[-C--:B------:R-:W-:Y:S01]  /*7b80*/  LEA.HI.X.SX32 R11, R0, R3.reuse, 0x2, P4 ;  /* 0x00000003000b7211 */ /* 0x080fe200020f16ff */
[----:B------:R-:W-:Y:S01]  /*7b90*/  IMAD.IADD R0, R197, 0x1, R191 ;  /* 0x00000001c5007824 */ /* 0x000fe200078e02bf */
[----:B------:R-:W-:Y:S01]  /*7ba0*/  RED.E.ADD.F32.FTZ.RN.STRONG.GPU [R168.64+0x180], R33 ;  /* 0x00018021a800798e */ /* 0x000fe2000c10e784 */
[-C--:B------:R-:W-:Y:S02]  /*7bb0*/  LEA.HI.X.SX32 R9, R244, R3.reuse, 0x2, P3 ;  /* 0x00000003f4097211 */ /* 0x080fe400018f16ff */
[CC--:B------:R-:W-:Y:S02]  /*7bc0*/  LEA R6, P2, R243.reuse, R2.reuse, 0x2 ;  /* 0x00000002f3067211 */ /* 0x0c0fe400078410ff */
[----:B------:R-:W-:Y:S02]  /*7bd0*/  RED.E.ADD.F32.FTZ.RN.STRONG.GPU [R14.64], R34 ;  /* 0x000000220e00798e */ /* 0x000fe4000c10e784 */
[-C--:B------:R-:W-:Y:S02]  /*7be0*/  LEA.HI.X.SX32 R7, R243, R3.reuse, 0x2, P2 ;  /* 0x00000003f3077211 */ /* 0x080fe400010f16ff */
[----:B------:R-:W-:Y:S01]  /*7bf0*/  PLOP3.LUT P2, PT, PT, PT, UP0, 0x80, 0x0 ;  /* 0x000000000000781c */ /* 0x000fe20003f4f008 */
[----:B------:R-:W-:Y:S01]  /*7c00*/  RED.E.ADD.F32.FTZ.RN.STRONG.GPU [R12.64], R35 ;  /* 0x000000230c00798e */ /* 0x000fe2000c10e784 */
[----:B------:R-:W-:Y:S04]  /*7c10*/  @UP3 UIADD3 UR18, UP0, UR18, -0x100, URZ ;  /* 0xffffff0012123890 */ /* 0x000fe8000ff1e03f */
[----:B------:R-:W-:Y:S01]  /*7c20*/  RED.E.ADD.F32.FTZ.RN.STRONG.GPU [R10.64], R28 ;  /* 0x0000001c0a00798e */ /* 0x000fe2000c10e784 */
[----:B------:R-:W-:Y:S01]  /*7c30*/  @UP3 UIADD3.X UR17, UR17, -0x1, URZ, UP0, !UPT ;  /* 0xffffffff11113890 */ /* 0x000fe200087fe43f */
[C---:B--2---:R-:W-:Y:S03]  /*7c40*/  LEA R4, P0, R249.reuse, R2, 0x2 ;  /* 0x00000002f9047211 */ /* 0x044fe600078010ff */
[----:B------:R-:W-:Y:S01]  /*7c50*/  RED.E.ADD.F32.FTZ.RN.STRONG.GPU [R8.64], R29 ;  /* 0x0000001d0800798e */ /* 0x000fe2000c10e784 */
[----:B------:R-:W-:Y:S02]  /*7c60*/  LEA.HI.X.SX32 R5, R249, R3, 0x2, P0 ;  /* 0x00000003f9057211 */ /* 0x000fe400000f16ff */
[----:B------:R-:W-:Y:S02]  /*7c70*/  PLOP3.LUT P0, PT, PT, PT, UP2, 0x80, 0x0 ;  /* 0x000000000000781c */ /* 0x000fe40003f0f028 */
[----:B------:R-:W-:Y:S05]  /*7c80*/  RED.E.ADD.F32.FTZ.RN.STRONG.GPU [R6.64], R30 ;  /* 0x0000001e0600798e */ /* 0x000fea000c10e784 */
        /* <DEDUP_REMOVED lines=10> */
[-C--:B-1----:R-:W-:Y:S04]  /*7d30*/  HMMA.16816.F32 R100, R4, R8.reuse, R100 ;  /* 0x000000080464723c */ /* 0x082fe80000001864 */
[----:B------:R-:W-:Y:S04]  /*7d40*/  LDSM.16.MT88.4 R172, [R0+0x2800] ;  /* 0x0028000000ac783b */ /* 0x000fe80000004200 */
        /* <DEDUP_REMOVED lines=300> */
.L_x_571:
        /* <DEDUP_REMOVED lines=19> */
.L_x_572:
[----:B-1----:R-:W2:Y:S01]  /*9140*/  LDL.64 R2, [R1+0x18] ;  /* 0x0000180001027983 */ /* 0x002ea20000100a00 */
[----:B-----5:R-:W-:Y:S01]  /*9150*/  IMAD.SHL.U32 R4, R201, 0x2, RZ ;  /* 0x00000002c9047824 */ /* 0x020fe200078e00ff */
[----:B------:R-:W-:Y:S01]  /*9160*/  USHF.L.U32 UR7, UR21, 0x7, URZ ;  /* 0x0000000715077899 */ /* 0x000fe2000800063f */
[----:B------:R-:W-:Y:S01]  /*9170*/  BSSY B0, `(.L_x_573) ;  /* 0x0000036000007945 */ /* 0x000fe20003800000 */
[----:B------:R-:W-:Y:S01]  /*9180*/  BAR.SYNC.DEFER_BLOCKING 0x0 ;  /* 0x0000000000007b1d */ /* 0x000fe20000010000 */
[----:B------:R-:W-:Y:S02]  /*9190*/  UIMAD UR6, UR21, -0x80, UR6 ;  /* 0xffffff80150678a4 */ /* 0x000fe4000f8e0206 */
[----:B------:R-:W-:Y:S01]  /*91a0*/  USHF.R.S32.HI UR10, URZ, 0x1f, UR7 ;  /* 0x0000001f3f0a7899 */ /* 0x000fe20008011407 */
[----:B------:R-:W-:Y:S01]  /*91b0*/  IMAD.U32 R11, RZ, RZ, UR7 ;  /* 0x00000007ff0b7e24 */ /* 0x000fe2000f8e00ff */
[----:B------:R-:W-:Y:S01]  /*91c0*/  USHF.R.S32.HI UR13, URZ, 0x1f, UR40 ;  /* 0x0000001f3f0d7899 */ /* 0x000fe20008011428 */
[----:B------:R-:W1:Y:S01]  /*91d0*/  S2R R6, SR_TID.X ;  /* 0x0000000000067919 */ /* 0x000e620000002100 */
[----:B------:R-:W-:-:S02]  /*91e0*/  ULDC.64 UR8, c[0x0][0x3a0] ;  /* 0x0000e80000087ab9 */ /* 0x000fc40000000a00 */
[----:B------:R-:W-:-:S04]  /*91f0*/  UIMAD UR8, UR10, UR8, URZ ;  /* 0x000000080a0872a4 */ /* 0x000fc8000f8e023f */
[----:B------:R-:W-:-:S06]  /*9200*/  UIMAD UR8, UR7, UR9, UR8 ;  /* 0x00000009070872a4 */ /* 0x000fcc000f8e0208 */
[----:B------:R-:W-:Y:S01]  /*9210*/  IMAD.U32 R5, RZ, RZ, UR8 ;  /* 0x00000008ff057e24 */ /* 0x000fe2000f8e00ff */
[----:B------:R-:W-:Y:S02]  /*9220*/  ULDC.64 UR8, c[0x0][0x3b8] ;  /* 0x0000ee0000087ab9 */ /* 0x000fe40000000a00 */
[----:B------:R-:W-:Y:S01]  /*9230*/  UIMAD UR8, UR13, UR8, URZ ;  /* 0x000000080d0872a4 */ /* 0x000fe2000f8e023f */
[----:B------:R3:W4:Y:S03]  /*9240*/  LDS.128 R24, [R4+0xd000] ;  /* 0x00d0000004187984 */ /* 0x0007260000000c00 */
[----:B------:R-:W-:Y:S01]  /*9250*/  UIMAD UR8, UR40, UR9, UR8 ;  /* 0x00000009280872a4 */ /* 0x000fe2000f8e0208 */
[----:B------:R3:W2:Y:S01]  /*9260*/  LDS.128 R32, [R4+0xe000] ;  /* 0x00e0000004207984 */ /* 0x0006a20000000c00 */
[----:B-1----:R-:W-:-:S03]  /*9270*/  SHF.R.S32.HI R0, RZ, 0x1f, R6 ;  /* 0x0000001fff007819 */ /* 0x002fc60000011406 */
[----:B------:R3:W1:Y:S01]  /*9280*/  LDS.128 R40, [R4+0xf000] ;  /* 0x00f0000004287984 */ /* 0x0006620000000c00 */
[----:B------:R-:W-:-:S03]  /*9290*/  LEA.HI R0, R0, R6, RZ, 0x3 ;  /* 0x0000000600007211 */ /* 0x000fc600078f18ff */
[----:B------:R3:W1:Y:S01]  /*92a0*/  LDS.128 R20, [R4+0x11000] ;  /* 0x0110000004147984 */ /* 0x0006620000000c00 */
[----:B------:R-:W-:-:S03]  /*92b0*/  SHF.R.S32.HI R0, RZ, 0x3, R0 ;  /* 0x00000003ff007819 */ /* 0x000fc60000011400 */
[----:B------:R3:W1:Y:S01]  /*92c0*/  LDS.128 R28, [R4+0x12000] ;  /* 0x01200000041c7984 */ /* 0x0006620000000c00 */
[----:B------:R-:W-:-:S03]  /*92d0*/  ISETP.GE.AND P4, PT, R0, UR6, PT ;  /* 0x0000000600007c0c */ /* 0x000fc6000bf86270 */
        /* <DEDUP_REMOVED lines=10> */
[--C-:B--2---:R-:W-:Y:S01]  /*9380*/  SHF.R.S32.HI R9, RZ, 0x1f, R2.reuse ;  /* 0x0000001fff097819 */ /* 0x104fe20000011402 */
[----:B------:R-:W-:-:S04]  /*9390*/  IMAD.MOV.U32 R8, RZ, RZ, R2 ;  /* 0x000000ffff087224 */ /* 0x000fc800078e0002 */
[----:B------:R-:W-:-:S05]  /*93a0*/  IMAD.WIDE.U32 R2, R11, c[0x0][0x3a0], R8 ;  /* 0x0000e8000b027a25 */ /* 0x000fca00078e0008 */
[----:B------:R-:W-:-:S04]  /*93b0*/  IADD3 R2, P0, R2, UR14, RZ ;  /* 0x0000000e02027c10 */ /* 0x000fc8000ff1e0ff */
[----:B------:R-:W-:Y:S01]  /*93c0*/  IADD3.X R3, R3, UR15, R5, P0, !PT ;  /* 0x0000000f03037c10 */ /* 0x000fe200087fe405 */
[----:B------:R-:W-:-:S04]  /*93d0*/  IMAD.U32 R5, RZ, RZ, UR40 ;  /* 0x00000028ff057e24 */ /* 0x000fc8000f8e00ff */
[----:B------:R-:W-:-:S05]  /*93e0*/  IMAD.WIDE.U32 R2, R5, c[0x0][0x3b8], R2 ;  /* 0x0000ee0005027a25 */ /* 0x000fca00078e0002 */
[----:B------:R-:W-:Y:S01]  /*93f0*/  IADD3 R10, R3, UR8, RZ ;  /* 0x00000008030a7c10 */ /* 0x000fe2000fffe0ff */
[----:B------:R-:W-:Y:S05]  /*9400*/  @P4 BRA `(.L_x_574) ;  /* 0x000000c000004947 */ /* 0x000fea0003800000 */
[----:B-1-34-:R-:W1:Y:S01]  /*9410*/  LDS.128 R16, [R4+0xc000] ;  /* 0x00c0000004107984 */ /* 0x01ae620000000c00 */
[----:B------:R-:W-:Y:S01]  /*9420*/  MOV R5, R10 ;  /* 0x0000000a00057202 */ /* 0x000fe20000000f00 */
[----:B------:R-:W-:Y:S02]  /*9430*/  IMAD R6, R76, c[0x0][0x3a0], RZ ;  /* 0x0000e8004c067a24 */ /* 0x000fe400078e02ff */
[----:B------:R2:W3:Y:S02]  /*9440*/  LDS.128 R12, [R4+0x10000] ;  /* 0x01000000040c7984 */ /* 0x0004e40000000c00 */
[----:B------:R-:W-:Y:S01]  /*9450*/  IMAD R6, R0, c[0x0][0x3a4], R6 ;  /* 0x0000e90000067a24 */ /* 0x000fe200078e0206 */
[----:B--2---:R-:W-:-:S05]  /*9460*/  MOV R4, R2 ;  /* 0x0000000200047202 */ /* 0x004fca0000000f00 */
[----:B------:R-:W-:-:S05]  /*9470*/  IMAD.WIDE.U32 R4, R0, c[0x0][0x3a0], R4 ;  /* 0x0000e80000047a25 */ /* 0x000fca00078e0004 */
[----:B------:R-:W-:Y:S02]  /*9480*/  IADD3 R5, R6, R5, RZ ;  /* 0x0000000506057210 */ /* 0x000fe40007ffe0ff */
[----:B------:R-:W-:-:S04]  /*9490*/  LEA R6, P0, R4, c[0x0][0x340], 0x1 ;  /* 0x0000d00004067a11 */ /* 0x000fc800078008ff */
[----:B------:R-:W-:-:S05]  /*94a0*/  LEA.HI.X R7, R4, c[0x0][0x344], R5, 0x1, P0 ;  /* 0x0000d10004077a11 */ /* 0x000fca00000f0c05 */
[----:B-1----:R1:W-:Y:S04]  /*94b0*/  STG.E.128 [R6.64], R16 ;  /* 0x0000001006007986 */ /* 0x0023e8000c101d04 */
[----:B---3--:R1:W-:Y:S02]  /*94c0*/  STG.E.128 [R6.64+0x80], R12 ;  /* 0x0000800c06007986 */ /* 0x0083e4000c101d04 */
.L_x_574:
[----:B-1-34-:R-:W-:Y:S05]  /*94d0*/  BSYNC B0 ;  /* 0x0000000000007941 */ /* 0x01afea0003800000 */
.L_x_573:
[----:B------:R-:W-:Y:S01]  /*94e0*/  IADD3 R4, R0, 0x20, RZ ;  /* 0x0000002000047810 */ /* 0x000fe20007ffe0ff */
[----:B------:R-:W-:Y:S03]  /*94f0*/  BSSY B0, `(.L_x_575) ;  /* 0x000000f000007945 */ /* 0x000fe60003800000 */
[----:B------:R-:W-:-:S13]  /*9500*/  ISETP.GE.AND P3, PT, R4, UR6, PT ;  /* 0x0000000604007c0c */ /* 0x000fda000bf66270 */
[----:B------:R-:W-:Y:S05]  /*9510*/  @P3 BRA `(.L_x_576) ;  /* 0x000000c000003947 */ /* 0x000fea0003800000 */
[----:B------:R-:W-:Y:S02]  /*9520*/  IADD3 R6, P0, R0, 0x20, RZ ;  /* 0x0000002000067810 */ /* 0x000fe40007f1e0ff */
        /* <DEDUP_REMOVED lines=9> */
[----:B------:R1:W-:Y:S04]  /*95c0*/  STG.E.128 [R6.64], R24 ;  /* 0x0000001806007986 */ /* 0x0003e8000c101d04 */
[----:B------:R1:W-:Y:S02]  /*95d0*/  STG.E.128 [R6.64+0x80], R20 ;  /* 0x0000801406007986 */ /* 0x0003e4000c101d04 */
.L_x_576:
[----:B------:R-:W-:Y:S05]  /*95e0*/  BSYNC B0 ;  /* 0x0000000000007941 */ /* 0x000fea0003800000 */
.L_x_575:
        /* <DEDUP_REMOVED lines=16> */
.L_x_578:
[----:B------:R-:W-:Y:S05]  /*96f0*/  BSYNC B0 ;  /* 0x0000000000007941 */ /* 0x000fea0003800000 */
.L_x_577:
        /* <DEDUP_REMOVED lines=16> */
.L_x_580:
[----:B------:R-:W-:Y:S05]  /*9800*/  BSYNC B0 ;  /* 0x0000000000007941 */ /* 0x000fea0003800000 */
.L_x_579:
[----:B------:R-:W-:Y:S01]  /*9810*/  ULDC.64 UR8, c[0x0][0x3a8] ;  /* 0x0000ea0000087ab9 */ /* 0x000fe20000000a00 */
[----:B-1----:R-:W-:Y:S01]  /*9820*/  IMAD.WIDE.U32 R2, R11, c[0x0][0x3a8], R8 ;  /* 0x0000ea000b027a25 */ /* 0x002fe200078e0008 */
[----:B------:R-:W-:Y:S01]  /*9830*/  UIMAD UR6, UR10, UR8, URZ ;  /* 0x000000080a0672a4 */ /* 0x000fe2000f8e023f */
[----:B------:R-:W-:Y:S01]  /*9840*/  BSSY B0, `(.L_x_581) ;  /* 0x0000017000007945 */ /* 0x000fe20003800000 */
[----:B------:R-:W-:Y:S02]  /*9850*/  USHF.R.S32.HI UR13, URZ, 0x1f, UR40 ;  /* 0x0000001f3f0d7899 */ /* 0x000fe40008011428 */
        /* <DEDUP_REMOVED lines=21> */
.L_x_582:
[----:B------:R-:W-:Y:S05]  /*99b0*/  BSYNC B0 ;  /* 0x0000000000007941 */ /* 0x000fea0003800000 */
.L_x_581:
        /* <DEDUP_REMOVED lines=14> */
.L_x_584:
[----:B------:R-:W-:Y:S05]  /*9aa0*/  BSYNC B0 ;  /* 0x0000000000007941 */ /* 0x000fea0003800000 */
.L_x_583:
        /* <DEDUP_REMOVED lines=14> */
.L_x_586:
[----:B------:R-:W-:Y:S05]  /*9b90*/  BSYNC B0 ;  /* 0x0000000000007941 */ /* 0x000fea0003800000 */
.L_x_585:
        /* <DEDUP_REMOVED lines=12> */
.L_x_565:
[----:B------:R-:W-:Y:S05]  /*9c60*/  BSYNC B1 ;  /* 0x0000000000017941 */ /* 0x000fea0003800000 */
.L_x_543:
        /* <DEDUP_REMOVED lines=11> */
.L_x_587:
[----:B------:R-:W-:Y:S05]  /*9d20*/  EXIT ;  /* 0x000000000000794d */ /* 0x000fea0003800000 */
.L_x_589:
        /* <DEDUP_REMOVED lines=13> */
.L_x_2058:


//--------------------- .text._ZN5flash44flash_bwd_dq_dk_dv_loop_seqk_parallel_kernelI23Flash_bwd_kernel_traitsILi128ELi64ELi128ELi8ELi2ELi4ELi2ELb0ELb0EN7cutlass6half_tE19Flash_kernel_traitsILi128ELi64ELi128ELi8ES3_EELb0ELb0ELb1ELb1ELb0ELb0ELb0EEEvNS_16Flash_bwd_paramsE --------------------------
	.section	.text._ZN5flash44flash_bwd_dq_dk_dv_loop_seqk_parallel_kernelI23Flash_bwd_kernel_traitsILi128ELi64ELi128ELi8ELi2ELi4ELi2ELb0ELb0EN7cutlass6half_tE19Flash_kernel_traitsILi128ELi64ELi128ELi8ES3_EELb0ELb0ELb1ELb1ELb0ELb0ELb0EEEvNS_16Flash_bwd_paramsE,"ax",@progbits
	.sectioninfo	@"SHI_REGISTERS=255"
	.align	128
        .global         _ZN5flash44flash_bwd_dq_dk_dv_loop_seqk_parallel_kernelI23Flash_bwd_kernel_traitsILi128ELi64ELi128ELi8ELi2ELi4ELi2ELb0ELb0EN7cutlass6half_tE19Flash_kernel_traitsILi128ELi64ELi128ELi8ES3_EELb0ELb0ELb1ELb1ELb0ELb0ELb0EEEvNS_16Flash_bwd_paramsE
        .type           _ZN5flash44flash_bwd_dq_dk_dv_loop_seqk_parallel_kernelI23Flash_bwd_kernel_traitsILi128ELi64ELi128ELi8ELi2ELi4ELi2ELb0ELb0EN7cutlass6half_tE19Flash_kernel_traitsILi128ELi64ELi128ELi8ES3_EELb0ELb0ELb1ELb1ELb0ELb0ELb0EEEvNS_16Flash_bwd_paramsE,@function
        .size           _ZN5flash44flash_bwd_dq_dk_dv_loop_seqk_parallel_kernelI23Flash_bwd_kernel_traitsILi128ELi64ELi128ELi8ELi2ELi4ELi2ELb0ELb0EN7cutlass6half_tE19Flash_kernel_traitsILi128ELi64ELi128ELi8ES3_EELb0ELb0ELb1ELb1ELb0ELb0ELb0EEEvNS_16Flash_bwd_paramsE,(.L_x_2059 - _ZN5flash44flash_bwd_dq_dk_dv_loop_seqk_parallel_kernelI23Flash_bwd_kernel_traitsILi128ELi64ELi128ELi8ELi2ELi4ELi2ELb0ELb0EN7cutlass6half_tE19Flash_kernel_traitsILi128ELi64ELi128ELi8ES3_EELb0ELb0ELb1ELb1ELb0ELb0ELb0EEEvNS_16Flash_bwd_paramsE)
        .other          _ZN5flash44flash_bwd_dq_dk_dv_loop_seqk_parallel_kernelI23Flash_bwd_kernel_traitsILi128ELi64ELi128ELi8ELi2ELi4ELi2ELb0ELb0EN7cutlass6half_tE19Flash_kernel_traitsILi128ELi64ELi128ELi8ES3_EELb0ELb0ELb1ELb1ELb0ELb0ELb0EEEvNS_16Flash_bwd_paramsE,@"STO_CUDA_ENTRY STV_DEFAULT"
_ZN5flash44flash_bwd_dq_dk_dv_loop_seqk_parallel_kernelI23Flash_bwd_kernel_traitsILi128ELi64ELi128ELi8ELi2ELi4ELi2ELb0ELb0EN7cutlass6half_tE19Flash_kernel_traitsILi128ELi64ELi128ELi8ES3_EELb0ELb0ELb1ELb1ELb0ELb0ELb0EEEvNS_16Flash_bwd_paramsE:
.text._ZN5flash44flash_bwd_dq_dk_dv_loop_seqk_parallel_kernelI23Flash_bwd_kernel_traitsILi128ELi64ELi128ELi8ELi2ELi4ELi2ELb0ELb0EN7cutlass6half_tE19Flash_kernel_traitsILi128ELi64ELi128ELi8ES3_EELb0ELb0ELb1ELb1ELb0ELb0ELb0EEEvNS_16Flash_bwd_paramsE:
        /* <DEDUP_REMOVED lines=27> */
[----:B--2---:R-:W-:Y:S01]  /*01b0*/  UIMAD.WIDE.U32 UR46, UR34, UR14, URZ ;  /* 0x0000000e222e72a5 */ /* 0x004fe2000f8e003f */
[----:B------:R-:W-:Y:S01]  /*01c0*/  IMAD.SHL.U32 R252, R13, 0x2, RZ ;  /* 0x000000020dfc7824 */ /* 0x000fe200078e00ff */
        /* <DEDUP_REMOVED lines=41> */
[----:B------:R-:W-:Y:S01]  /*0460*/  ULDC UR42, c[0x0][0x2e8] ;  /* 0x0000ba00002a7ab9 */ /* 0x000fe20000000800 */
[----:B------:R-:W-:Y:S01]  /*0470*/  IMAD.IADD R0, R13, 0x1, -R4 ;  /* 0x000000010d007824 */ /* 0x000fe200078e0a04 */
[----:B------:R-:W-:Y:S01]  /*0480*/  LOP3.LUT R4, R6, 0xfffffff0, RZ, 0xc0, !PT ;  /* 0xfffffff006047812 */ /* 0x000fe200078ec0ff */
[----:B------:R-:W-:Y:S01]  /*0490*/  IMAD.SHL.U32 R3, R3, 0x40, RZ ;  /* 0x0000004003037824 */ /* 0x000fe200078e00ff */
[----:B------:R-:W-:Y:S01]  /*04a0*/  SHF.R.S32.HI R5, RZ, 0x1f, R2 ;  /* 0x0000001fff057819 */ /* 0x000fe20000011402 */
[C---:B------:R-:W-:Y:S01]  /*04b0*/  IMAD.SHL.U32 R234, R0.reuse, 0x8, RZ ;  /* 0x0000000800ea7824 */ /* 0x040fe200078e00ff */
[C---:B------:R-:W-:Y:S01]  /*04c0*/  LOP3.LUT P4, RZ, R0.reuse, 0x2, RZ, 0xc0, !PT ;  /* 0x0000000200ff7812 */ /* 0x040fe2000788c0ff */
[----:B------:R-:W-:Y:S01]  /*04d0*/  ULOP3.LUT UR58, UR36, UR58, URZ, 0x3c, !UPT ;  /* 0x0000003a243a7292 */ /* 0x000fe2000f8e3c3f */
[----:B------:R-:W-:Y:S01]  /*04e0*/  LEA.HI R16, R5, R2, RZ, 0x2 ;  /* 0x0000000205107211 */ /* 0x000fe200078f10ff */
[----:B------:R-:W-:Y:S01]  /*04f0*/  IMAD.IADD R2, R13, 0x1, -R4 ;  /* 0x000000010d027824 */ /* 0x000fe200078e0a04 */
[----:B------:R-:W-:Y:S01]  /*0500*/  LOP3.LUT R3, R3, 0x1c0, RZ, 0xc0, !PT ;  /* 0x000001c003037812 */ /* 0x000fe200078ec0ff */
[----:B------:R-:W-:Y:S01]  /*0510*/  USHF.R.S32.HI UR59, URZ, 0x1f, UR36 ;  /* 0x0000001f3f3b7899 */ /* 0x000fe20008011424 */
[C---:B------:R-:W-:Y:S01]  /*0520*/  LOP3.LUT P3, RZ, R0.reuse, 0x4, RZ, 0xc0, !PT ;  /* 0x0000000400ff7812 */ /* 0x040fe2000786c0ff */
[----:B------:R-:W-:Y:S01]  /*0530*/  IMAD.SHL.U32 R0, R0, 0x40, RZ ;  /* 0x0000004000007824 */ /* 0x000fe200078e00ff */
[----:B------:R-:W-:Y:S01]  /*0540*/  SHF.R.S32.HI R5, RZ, 0x1f, R2 ;  /* 0x0000001fff057819 */ /* 0x000fe20000011402 */
[----:B------:R-:W-:Y:S01]  /*0550*/  UISETP.NE.AND UP6, UPT, UR8, URZ, UPT ;  /* 0x0000003f0800728c */ /* 0x000fe2000bfc5270 */
[----:B------:R-:W-:Y:S01]  /*0560*/  LOP3.LUT R4, R3, 0x38, R234, 0xf8, !PT ;  /* 0x0000003803047812 */ /* 0x000fe200078ef8ea */
[----:B------:R-:W-:Y:S01]  /*0570*/  USHF.R.S32.HI UR61, URZ, 0x1f, UR34 ;  /* 0x0000001f3f3d7899 */ /* 0x000fe20008011422 */
[----:B------:R-:W-:Y:S01]  /*0580*/  SHF.R.U32.HI R3, RZ, 0x3, R3 ;  /* 0x00000003ff037819 */ /* 0x000fe20000011603 */
[----:B------:R-:W-:Y:S01]  /*0590*/  USHF.R.S32.HI UR60, URZ, 0x1f, UR36 ;  /* 0x0000001f3f3c7899 */ /* 0x000fe20008011424 */
[----:B------:R-:W-:Y:S01]  /*05a0*/  LEA.HI R10, R5, R2, RZ, 0x3 ;  /* 0x00000002050a7211 */ /* 0x000fe200078f18ff */
[----:B------:R-:W-:Y:S01]  /*05b0*/  IMAD.SHL.U32 R5, R9, 0x200, RZ ;  /* 0x0000020009057824 */ /* 0x000fe200078e00ff */
[----:B------:R-:W-:Y:S01]  /*05c0*/  LOP3.LUT R247, R4, R3, RZ, 0x3c, !PT ;  /* 0x0000000304f77212 */ /* 0x000fe200078e3cff */
[----:B------:R-:W-:Y:S01]  /*05d0*/  UIMAD.WIDE.U32 UR44, UR38, UR46, URZ ;  /* 0x0000002e262c72a5 */ /* 0x000fe2000f8e003f */
[----:B------:R-:W-:Y:S01]  /*05e0*/  LOP3.LUT R3, R10, 0xfffffff8, RZ, 0xc0, !PT ;  /* 0xfffffff80a037812 */ /* 0x000fe200078ec0ff */
[----:B------:R-:W-:Y:S01]  /*05f0*/  UIMAD UR53, UR39, UR46, URZ ;  /* 0x0000002e273572a4 */ /* 0x000fe2000f8e023f */
[----:B------:R-:W-:Y:S01]  /*0600*/  LOP3.LUT R0, R0, 0x1c0, RZ, 0xc0, !PT ;  /* 0x000001c000007812 */ /* 0x000fe200078ec0ff */
[----:B------:R-:W-:Y:S01]  /*0610*/  USHF.R.S32.HI UR55, URZ, 0x1f, UR49 ;  /* 0x0000001f3f377899 */ /* 0x000fe20008011431 */
[----:B------:R-:W-:Y:S01]  /*0620*/  LOP3.LUT R4, R7, 0x1, RZ, 0xc0, !PT ;  /* 0x0000000107047812 */ /* 0x000fe200078ec0ff */
[----:B------:R-:W-:Y:S01]  /*0630*/  IMAD.IADD R14, R2, 0x1, -R3 ;  /* 0x00000001020e7824 */ /* 0x000fe200078e0a03 */
[-C--:B------:R-:W-:Y:S01]  /*0640*/  LEA.HI R2, R12, R13.reuse, RZ, 0x6 ;  /* 0x0000000d0c027211 */ /* 0x080fe200078f30ff */
[----:B------:R-:W-:Y:S01]  /*0650*/  IMAD.SHL.U32 R3, R8, 0x10, RZ ;  /* 0x0000001008037824 */ /* 0x000fe200078e00ff */
[C---:B------:R-:W-:Y:S01]  /*0660*/  LOP3.LUT R215, R0.reuse, 0x8, R15, 0xf8, !PT ;  /* 0x0000000800d77812 */ /* 0x040fe200078ef80f */
[----:B------:R-:W-:Y:S01]  /*0670*/  UIMAD UR52, UR4, UR52, URZ ;  /* 0x00000034043472a4 */ /* 0x000fe2000f8e023f */
[----:B------:R-:W-:Y:S01]  /*0680*/  SHF.R.S32.HI R2, RZ, 0x6, R2 ;  /* 0x00000006ff027819 */ /* 0x000fe20000011402 */
[----:B------:R-:W-:Y:S01]  /*0690*/  @!UP5 UIMAD UR51, UR5, UR51, URZ ;  /* 0x000000330533d2a4 */ /* 0x000fe2000f8e023f */
[----:B------:R-:W-:Y:S01]  /*06a0*/  LOP3.LUT R3, R0, 0x30, R3, 0xf8, !PT ;  /* 0x0000003000037812 */ /* 0x000fe200078ef803 */
[----:B------:R-:W-:Y:S01]  /*06b0*/  USHF.R.S32.HI UR50, URZ, 0x1f, UR43 ;  /* 0x0000001f3f327899 */ /* 0x000fe2000801142b */
[----:B------:R-:W-:Y:S01]  /*06c0*/  SHF.R.U32.HI R212, RZ, 0x3, R0 ;  /* 0x00000003ffd47819 */ /* 0x000fe20000011600 */
[----:B------:R-:W-:Y:S01]  /*06d0*/  IMAD R0, R2, 0x800, R5 ;  /* 0x0000080002007824 */ /* 0x000fe200078e0205 */
[----:B------:R-:W-:Y:S01]  /*06e0*/  ISETP.NE.U32.AND P0, PT, R4, 0x1, PT ;  /* 0x000000010400780c */ /* 0x000fe20003f05070 */
[C---:B------:R-:W-:Y:S01]  /*06f0*/  IMAD.SHL.U32 R6, R2.reuse, 0x8, RZ ;  /* 0x0000000802067824 */ /* 0x040fe200078e00ff */
[----:B------:R-:W-:Y:S01]  /*0700*/  LOP3.LUT R215, R215, R212, RZ, 0x3c, !PT ;  /* 0x000000d4d7d77212 */ /* 0x000fe200078e3cff */
[----:B------:R-:W-:Y:S01]  /*0710*/  IMAD R247, R2, 0x200, R247 ;  /* 0x0000020002f77824 */ /* 0x000fe200078e02f7 */
        /* <DEDUP_REMOVED lines=14> */
[----:B------:R-:W-:Y:S01]  /*0800*/  LOP3.LUT R252, R2, 0x6, R252, 0xf8, !PT ;  /* 0x0000000602fc7812 */ /* 0x000fe200078ef8fc */
[----:B------:R-:W-:Y:S01]  /*0810*/  IMAD.SHL.U32 R212, R212, 0x2, RZ ;  /* 0x00000002d4d47824 */ /* 0x000fe200078e00ff */
[----:B------:R-:W-:Y:S01]  /*0820*/  SHF.R.S32.HI R0, RZ, 0x7, R0 ;  /* 0x00000007ff007819 */ /* 0x000fe20000011400 */
[----:B------:R-:W-:Y:S01]  /*0830*/  IMAD.SHL.U32 R3, R3, 0x2, RZ ;  /* 0x0000000203037824 */ /* 0x000fe200078e00ff */
[----:B------:R-:W-:Y:S01]  /*0840*/  SEL R227, R227, 0x10, !P0 ;  /* 0x00000010e3e37807 */ /* 0x000fe20004000000 */
[----:B------:R-:W-:Y:S01]  /*0850*/  UMOV UR41, 0xffffc000 ;  /* 0xffffc00000297882 */ /* 0x000fe20000000000 */
[----:B------:R-:W-:Y:S01]  /*0860*/  IADD3 R241, R234, 0x40, RZ ;  /* 0x00000040eaf17810 */ /* 0x000fe20007ffe0ff */
[----:B------:R-:W-:-:S02]  /*0870*/  IMAD R8, R8, 0x400, R3 ;  /* 0x0000040008087824 */ /* 0x000fc400078e0203 */
[C---:B------:R-:W-:Y:S02]  /*0880*/  IMAD R6, R0.reuse, 0x1000, R3 ;  /* 0x0000100000067824 */ /* 0x040fe400078e0203 */
[----:B------:R-:W-:Y:S01]  /*0890*/  IMAD.SHL.U32 R3, R0, 0x8, RZ ;  /* 0x0000000800037824 */ /* 0x000fe200078e00ff */
[----:B------:R-:W-:Y:S01]  /*08a0*/  LOP3.LUT R0, R4, 0x1c0, RZ, 0xc0, !PT ;  /* 0x000001c004007812 */ /* 0x000fe200078ec0ff */
[----:B------:R-:W-:Y:S02]  /*08b0*/  IMAD R6, R11, 0x400, R6 ;  /* 0x000004000b067824 */ /* 0x000fe400078e0206 */
[----:B------:R-:W-:Y:S01]  /*08c0*/  IMAD.SHL.U32 R4, R9, 0x10, RZ ;  /* 0x0000001009047824 */ /* 0x000fe200078e00ff */
[----:B------:R-:W-:Y:S02]  /*08d0*/  LOP3.LUT R5, R0, 0x20, R2, 0xf8, !PT ;  /* 0x0000002000057812 */ /* 0x000fe400078ef802 */
[----:B------:R-:W-:Y:S02]  /*08e0*/  SHF.R.U32.HI R2, RZ, 0x3, R0 ;  /* 0x00000003ff027819 */ /* 0x000fe40000011600 */
[----:B------:R-:W-:-:S02]  /*08f0*/  LOP3.LUT R3, R3, 0x8, RZ, 0xc0, !PT ;  /* 0x0000000803037812 */ /* 0x000fc400078ec0ff */
[----:B------:R-:W-:Y:S02]  /*0900*/  LOP3.LUT R5, R5, R2, RZ, 0x3c, !PT ;  /* 0x0000000205057212 */ /* 0x000fe400078e3cff */
[----:B------:R-:W-:Y:S02]  /*0910*/  LOP3.LUT R0, R2, R0, R3, 0x1e, !PT ;  /* 0x0000000002007212 */ /* 0x000fe400078e1e03 */
[----:B------:R-:W-:Y:S01]  /*0920*/  LOP3.LUT R7, R3, 0x10, R4, 0xf8, !PT ;  /* 0x0000001003077812 */ /* 0x000fe200078ef804 */
[----:B------:R-:W-:Y:S01]  /*0930*/  IMAD.IADD R225, R5, 0x1, R6 ;  /* 0x0000000105e17824 */ /* 0x000fe200078e0206 */
[----:B------:R-:W-:Y:S01]  /*0940*/  SHF.R.S32.HI R2, RZ, 0x2, R16 ;  /* 0x00000002ff027819 */ /* 0x000fe20000011410 */
[----:B------:R-:W-:Y:S02]  /*0950*/  IMAD.SHL.U32 R5, R14, 0x40, RZ ;  /* 0x000000400e057824 */ /* 0x000fe400078e00ff */
[----:B------:R-:W-:Y:S02]  /*0960*/  IMAD.IADD R8, R8, 0x1, R0 ;  /* 0x0000000108087824 */ /* 0x000fe400078e0200 */
[----:B------:R-:W-:Y:S01]  /*0970*/  IMAD.SHL.U32 R0, R10, 0x40, RZ ;  /* 0x000000400a007824 */ /* 0x000fe200078e00ff */
[----:B------:R-:W-:Y:S01]  /*0980*/  LOP3.LUT R5, R5, 0x1c0, RZ, 0xc0, !PT ;  /* 0x000001c005057812 */ /* 0x000fe200078ec0ff */
[----:B------:R-:W-:-:S02]  /*0990*/  IMAD.SHL.U32 R3, R9, 0x8, RZ ;  /* 0x0000000809037824 */ /* 0x000fc400078e00ff */
[----:B------:R-:W-:Y:S01]  /*09a0*/  IMAD R246, R11, 0x10, R2 ;  /* 0x000000100bf67824 */ /* 0x000fe200078e0202 */
[----:B------:R-:W-:Y:S01]  /*09b0*/  LOP3.LUT R0, R0, 0xfffffe00, RZ, 0xc0, !PT ;  /* 0xfffffe0000007812 */ /* 0x000fe200078ec0ff */
[----:B------:R-:W-:Y:S01]  /*09c0*/  IMAD.SHL.U32 R225, R225, 0x2, RZ ;  /* 0x00000002e1e17824 */ /* 0x000fe200078e00ff */
[----:B------:R-:W-:Y:S02]  /*09d0*/  LOP3.LUT R3, R5, 0x8, R3, 0xf8, !PT ;  /* 0x0000000805037812 */ /* 0x000fe400078ef803 */
[----:B------:R-:W-:Y:S01]  /*09e0*/  SHF.R.U32.HI R6, RZ, 0x3, R5 ;  /* 0x00000003ff067819 */ /* 0x000fe20000011605 */
[----:B------:R-:W-:Y:S02]  /*09f0*/  IMAD R4, R11, 0x400, R0 ;  /* 0x000004000b047824 */ /* 0x000fe400078e0200 */
[----:B------:R-:W-:Y:S01]  /*0a00*/  IMAD.IADD R228, R225, 0x1, R227 ;  /* 0x00000001e1e47824 */ /* 0x000fe200078e02e3 */
[----:B------:R-:W-:Y:S02]  /*0a10*/  LOP3.LUT R3, R3, R6, RZ, 0x3c, !PT ;  /* 0x0000000603037212 */ /* 0x000fe400078e3cff */
[----:B------:R-:W-:-:S02]  /*0a20*/  LOP3.LUT R2, R6, R7, R5, 0x1e, !PT ;  /* 0x0000000706027212 */ /* 0x000fc400078e1e05 */
[----:B------:R-:W-:Y:S01]  /*0a30*/  LOP3.LUT R211, R6, R211, R5, 0x1e, !PT ;  /* 0x000000d306d37212 */ /* 0x000fe200078e1e05 */
[----:B------:R-:W-:Y:S01]  /*0a40*/  IMAD.IADD R221, R4, 0x1, R3 ;  /* 0x0000000104dd7824 */ /* 0x000fe200078e0203 */
[-C--:B------:R-:W-:Y:S01]  /*0a50*/  LOP3.LUT R220, R2, R0.reuse, RZ, 0xfc, !PT ;  /* 0x0000000002dc7212 */ /* 0x080fe200078efcff */
[----:B------:R-:W-:Y:S01]  /*0a60*/  IMAD.MOV.U32 R4, RZ, RZ, 0x20 ;  /* 0x00000020ff047424 */ /* 0x000fe200078e00ff */
[----:B------:R-:W-:Y:S01]  /*0a70*/  LOP3.LUT R211, R211, R0, RZ, 0xfc, !PT ;  /* 0x00000000d3d37212 */ /* 0x000fe200078efcff */
[----:B------:R-:W-:Y:S01]  /*0a80*/  IMAD.MOV.U32 R2, RZ, RZ, 0x40 ;  /* 0x00000040ff027424 */ /* 0x000fe200078e00ff */
[----:B------:R-:W-:Y:S02]  /*0a90*/  IADD3 R0, R246, -0x40, RZ ;  /* 0xffffffc0f6007810 */ /* 0x000fe40007ffe0ff */
[----:B------:R-:W-:Y:S02]  /*0aa0*/  SEL R216, R4, 0xffffffe0, !P4 ;  /* 0xffffffe004d87807 */ /* 0x000fe40006000000 */
[----:B------:R-:W-:-:S02]  /*0ab0*/  SEL R217, R2, 0xffffffc0, !P3 ;  /* 0xffffffc002d97807 */ /* 0x000fc40005800000 */
[----:B------:R-:W-:Y:S01]  /*0ac0*/  SEL R4, R4, 0xffffffe0, !P1 ;  /* 0xffffffe004047807 */ /* 0x000fe20004800000 */
[C---:B------:R-:W-:Y:S01]  /*0ad0*/  IMAD.IADD R216, R215.reuse, 0x1, R216 ;  /* 0x00000001d7d87824 */ /* 0x040fe200078e02d8 */
[----:B------:R-:W-:Y:S01]  /*0ae0*/  SHF.R.S32.HI R3, RZ, 0x1f, R0 ;  /* 0x0000001fff037819 */ /* 0x000fe20000011400 */
[----:B------:R-:W-:Y:S01]  /*0af0*/  IMAD.IADD R218, R215, 0x1, R217 ;  /* 0x00000001d7da7824 */ /* 0x000fe200078e02d9 */
[----:B------:R-:W-:Y:S01]  /*0b00*/  LEA R6, R8, 0xc000, 0x1 ;  /* 0x0000c00008067811 */ /* 0x000fe200078e08ff */
[----:B------:R-:W-:Y:S01]  /*0b10*/  IMAD.IADD R226, R225, 0x1, R4 ;  /* 0x00000001e1e27824 */ /* 0x000fe200078e0204 */
[----:B------:R-:W-:Y:S01]  /*0b20*/  SEL R2, R2, 0xffffffc0, !P2 ;  /* 0xffffffc002027807 */ /* 0x000fe20005000000 */
[----:B------:R-:W-:Y:S01]  /*0b30*/  IMAD.IADD R217, R217, 0x1, R216 ;  /* 0x00000001d9d97824 */ /* 0x000fe200078e02d8 */
[C---:B------:R-:W-:Y:S01]  /*0b40*/  SHF.L.U64.HI R3, R0.reuse, 0x2, R3 ;  /* 0x0000000200037819 */ /* 0x040fe20000010203 */
[----:B------:R-:W-:Y:S01]  /*0b50*/  IMAD.SHL.U32 R0, R0, 0x4, RZ ;  /* 0x0000000400007824 */ /* 0x000fe200078e00ff */
[----:B------:R-:W-:Y:S01]  /*0b60*/  IADD3 R3, R6, 0x420, RZ ;  /* 0x0000042006037810 */ /* 0x000fe20007ffe0ff */
[----:B------:R-:W-:Y:S01]  /*0b70*/  IMAD.IADD R5, R4, 0x1, R6 ;  /* 0x0000000104057824 */ /* 0x000fe200078e0206 */
[C---:B------:R-:W-:Y:S01]  /*0b80*/  @P1 IADD3 R3, R6.reuse, 0x3e0, RZ ;  /* 0x000003e006031810 */ /* 0x040fe20007ffe0ff */
[--C-:B------:R-:W-:Y:S01]  /*0b90*/  IMAD.IADD R0, R6, 0x1, R2.reuse ;  /* 0x0000000106007824 */ /* 0x100fe200078e0202 */
[----:B------:R-:W-:Y:S01]  /*0ba0*/  STL [R1], R6 ;  /* 0x0000000601007387 */ /* 0x000fe20000100800 */
[----:B------:R-:W-:Y:S01]  /*0bb0*/  IMAD.IADD R4, R5, 0x1, R2 ;  /* 0x0000000105047824 */ /* 0x000fe200078e0202 */
[----:B------:R-:W-:Y:S01]  /*0bc0*/  LEA R211, R211, 0xc000, 0x1 ;  /* 0x0000c000d3d37811 */ /* 0x000fe200078e08ff */
[----:B------:R-:W-:Y:S01]  /*0bd0*/  IMAD.IADD R227, R227, 0x1, R226 ;  /* 0x00000001e3e37824 */ /* 0x000fe200078e02e2 */
[----:B------:R-:W-:Y:S04]  /*0be0*/  STL [R1+0x8], R5 ;  /* 0x0000080501007387 */ /* 0x000fe80000100800 */
[----:B------:R1:W-:Y:S04]  /*0bf0*/  STL [R1+0x4], R0 ;  /* 0x0000040001007387 */ /* 0x0003e80000100800 */
[----:B------:R2:W-:Y:S04]  /*0c00*/  STL [R1+0x14], R3 ;  /* 0x0000140301007387 */ /* 0x0005e80000100800 */
[----:B------:R2:W-:Y:S01]  /*0c10*/  STL [R1+0xc], R4 ;  /* 0x00000c0401007387 */ /* 0x0005e20000100800 */
[----:B-1----:R-:W-:-:S05]  /*0c20*/  IMAD.IADD R0, R2, 0x1, R3 ;  /* 0x0000000102007824 */ /* 0x002fca00078e0203 */
[----:B------:R2:W-:Y:S02]  /*0c30*/  STL [R1+0x10], R0 ;  /* 0x0000100001007387 */ /* 0x0005e40000100800 */
.L_x_662:
        /* <DEDUP_REMOVED lines=12> */
[----:B-123--:R-:W-:Y:S01]  /*0d00*/  IMAD.U32 R2, RZ, RZ, UR4 ;  /* 0x00000004ff027e24 */ /* 0x00efe2000f8e00ff */
        /* <DEDUP_REMOVED lines=40> */
.L_x_590:
        /* <DEDUP_REMOVED lines=67> */
.L_x_592:
        /* <DEDUP_REMOVED lines=18> */
.L_x_593:
        /* <DEDUP_REMOVED lines=72> */
.L_x_594:
[----:B------:R-:W-:Y:S02]  /*1960*/  UMOV UR6, UR52 ;  /* 0x0000003400067c82 */ /* 0x000fe40008000000 */
.L_x_595:
        /* <DEDUP_REMOVED lines=99> */
.L_x_597:
        /* <DEDUP_REMOVED lines=16> */
[----:B------:R-:W-:-:S03]  /*20a0*/  UIADD3 UR13, UR5, UR6, URZ ;  /* 0x00000006050d7290 */ /* 0x000fc6000fffe03f */
[----:B------:R-:W-:Y:S02]  /*20b0*/  UMOV UR6, UR4 ;  /* 0x0000000400067c82 */ /* 0x000fe40008000000 */
.L_x_598:
[----:B------:R-:W-:Y:S01]  /*20c0*/  ULDC.64 UR4, c[0x0][0x3a0] ;  /* 0x0000e80000047ab9 */ /* 0x000fe20000000a00 */
[----:B------:R-:W-:Y:S01]  /*20d0*/  IMAD.U32 R11, RZ, RZ, UR20 ;  /* 0x00000014ff0b7e24 */ /* 0x000fe2000f8e00ff */
[----:B------:R-:W-:Y:S01]  /*20e0*/  UIMAD UR4, UR22, UR4, URZ ;  /* 0x00000004160472a4 */ /* 0x000fe2000f8e023f */
[----:B------:R-:W-:Y:S01]  /*20f0*/  BSSY B0, `(.L_x_599) ;  /* 0x000001b000007945 */ /* 0x000fe20003800000 */
[----:B------:R-:W-:Y:S01]  /*2100*/  UIMAD UR9, UR21, -0x80, UR9 ;  /* 0xffffff80150978a4 */ /* 0x000fe2000f8e0209 */
[----:B------:R-:W-:Y:S01]  /*2110*/  IMAD.WIDE.U32 R4, R11, c[0x0][0x3a0], R234 ;  /* 0x0000e8000b047a25 */ /* 0x000fe200078e00ea */
[----:B------:R-:W-:-:S04]  /*2120*/  UIMAD UR4, UR20, UR5, UR4 ;  /* 0x00000005140472a4 */ /* 0x000fc8000f8e0204 */
[----:B------:R-:W-:Y:S02]  /*2130*/  IADD3 R4, P0, R4, UR14, RZ ;  /* 0x0000000e04047c10 */ /* 0x000fe4000ff1e0ff */
[----:B------:R-:W-:Y:S01]  /*2140*/  MOV R0, UR4 ;  /* 0x0000000400007c02 */ /* 0x000fe20008000f00 */
[----:B------:R-:W-:Y:S01]  /*2150*/  ULDC.64 UR4, c[0x0][0x3b8] ;  /* 0x0000ee0000047ab9 */ /* 0x000fe20000000a00 */
[----:B------:R-:W-:Y:S01]  /*2160*/  ISETP.GE.AND P5, PT, R2, UR9, PT ;  /* 0x0000000902007c0c */ /* 0x000fe2000bfa6270 */
[----:B------:R-:W-:Y:S01]  /*2170*/  UIMAD UR4, UR59, UR4, URZ ;  /* 0x000000043b0472a4 */ /* 0x000fe2000f8e023f */
[----:B------:R-:W-:Y:S01]  /*2180*/  IADD3.X R5, R5, UR15, R0, P0, !PT ;  /* 0x0000000f05057c10 */ /* 0x000fe200087fe400 */
[----:B------:R-:W-:Y:S02]  /*2190*/  IMAD.U32 R0, RZ, RZ, UR36 ;  /* 0x00000024ff007e24 */ /* 0x000fe4000f8e00ff */
[----:B------:R-:W-:Y:S02]  /*21a0*/  UIMAD UR4, UR36, UR5, UR4 ;  /* 0x00000005240472a4 */ /* 0x000fe4000f8e0204 */
        /* <DEDUP_REMOVED lines=15> */
.L_x_600:
[----:B------:R-:W-:Y:S05]  /*22a0*/  BSYNC B0 ;  /* 0x0000000000007941 */ /* 0x000fea0003800000 */
.L_x_599:
        /* <DEDUP_REMOVED lines=18> */
.L_x_602:
[----:B------:R-:W-:Y:S05]  /*23d0*/  BSYNC B0 ;  /* 0x0000000000007941 */ /* 0x000fea0003800000 */
.L_x_601:
        /* <DEDUP_REMOVED lines=18> */
.L_x_604:
[----:B------:R-:W-:Y:S05]  /*2500*/  BSYNC B0 ;  /* 0x0000000000007941 */ /* 0x000fea0003800000 */
.L_x_603:
        /* <DEDUP_REMOVED lines=17> */
.L_x_606:
[----:B------:R-:W-:Y:S05]  /*2620*/  BSYNC B0 ;  /* 0x0000000000007941 */ /* 0x000fea0003800000 */
.L_x_605:
        /* <DEDUP_REMOVED lines=27> */
.L_x_608:
[----:B------:R-:W-:Y:S05]  /*27e0*/  BSYNC B0 ;  /* 0x0000000000007941 */ /* 0x000fea0003800000 */
.L_x_607:
        /* <DEDUP_REMOVED lines=16> */
.L_x_610:
[----:B------:R-:W-:Y:S05]  /*28f0*/  BSYNC B0 ;  /* 0x0000000000007941 */ /* 0x000fea0003800000 */
.L_x_609:
        /* <DEDUP_REMOVED lines=16> */
.L_x_612:
[----:B------:R-:W-:Y:S05]  /*2a00*/  BSYNC B0 ;  /* 0x0000000000007941 */ /* 0x000fea0003800000 */
.L_x_611:
        /* <DEDUP_REMOVED lines=16> */
.L_x_596:
        /* <DEDUP_REMOVED lines=26> */
.L_x_615:
[----:B------:R-:W-:Y:S05]  /*2cb0*/  BSYNC B0 ;  /* 0x0000000000007941 */ /* 0x000fea0003800000 */
.L_x_614:
        /* <DEDUP_REMOVED lines=29> */
.L_x_617:
[----:B------:R-:W-:Y:S05]  /*2e90*/  BSYNC B0 ;  /* 0x0000000000007941 */ /* 0x000fea0003800000 */
.L_x_616:
        /* <DEDUP_REMOVED lines=15> */
.L_x_619:
        /* <DEDUP_REMOVED lines=19> */
.L_x_620:
[----:B------:R-:W-:Y:S05]  /*30c0*/  BSYNC B0 ;  /* 0x0000000000007941 */ /* 0x000fea0003800000 */
.L_x_618:
        /* <DEDUP_REMOVED lines=14> */
.L_x_622:
        /* <DEDUP_REMOVED lines=27> */
.L_x_623:
[----:B------:R-:W-:Y:S05]  /*3360*/  BSYNC B0 ;  /* 0x0000000000007941 */ /* 0x000fea0003800000 */
.L_x_621:
[C---:B------:R-:W-:Y:S01]  /*3370*/  IADD3 R3, R246.reuse, 0x28, RZ ;  /* 0x00000028f6037810 */ /* 0x040fe20007ffe0ff */
[----:B------:R-:W-:Y:S01]  /*3380*/  IMAD.MOV.U32 R245, RZ, RZ, 0x7f800000 ;  /* 0x7f800000fff57424 */ /* 0x000fe200078e00ff */
[----:B-1----:R-:W-:Y:S01]  /*3390*/  IADD3 R4, R246, 0x8, RZ ;  /* 0x00000008f6047810 */ /* 0x002fe20007ffe0ff */
[----:B------:R-:W-:Y:S01]  /*33a0*/  IMAD.MOV.U32 R242, RZ, RZ, 0x7f800000 ;  /* 0x7f800000fff27424 */ /* 0x000fe200078e00ff */
[----:B------:R-:W-:Y:S01]  /*33b0*/  ISETP.GE.AND P3, PT, R3, UR4, PT ;  /* 0x0000000403007c0c */ /* 0x000fe2000bf66270 */
[----:B------:R-:W-:Y:S01]  /*33c0*/  IMAD.MOV.U32 R243, RZ, RZ, 0x7f800000 ;  /* 0x7f800000fff37424 */ /* 0x000fe200078e00ff */
[----:B------:R-:W-:Y:S01]  /*33d0*/  ISETP.GE.AND P5, PT, R4, UR4, PT ;  /* 0x0000000404007c0c */ /* 0x000fe2000bfa6270 */
[C---:B------:R-:W-:Y:S01]  /*33e0*/  IMAD.SHL.U32 R4, R246.reuse, 0x4, RZ ;  /* 0x00000004f6047824 */ /* 0x040fe200078e00ff */
[----:B------:R-:W-:Y:S01]  /*33f0*/  IADD3 R5, R246, 0x20, RZ ;  /* 0x00000020f6057810 */ /* 0x000fe20007ffe0ff */
[----:B------:R-:W-:Y:S01]  /*3400*/  IMAD.MOV.U32 R244, RZ, RZ, 0x7f800000 ;  /* 0x7f800000fff47424 */ /* 0x000fe200078e00ff */
[----:B------:R-:W-:Y:S01]  /*3410*/  SHF.R.S32.HI R15, RZ, 0x1f, R246 ;  /* 0x0000001fff0f7819 */ /* 0x000fe200000114f6 */
[----:B------:R-:W-:Y:S01]  /*3420*/  ULDC.64 UR6, c[0x0][0x198] ;  /* 0x0000660000067ab9 */ /* 0x000fe20000000a00 */
[----:B------:R-:W-:Y:S01]  /*3430*/  ISETP.GE.AND P4, PT, R5, UR4, PT ;  /* 0x0000000405007c0c */ /* 0x000fe2000bf86270 */
[----:B------:R-:W-:Y:S01]  /*3440*/  UIMAD UR5, UR22, UR6, URZ ;  /* 0x00000006160572a4 */ /* 0x000fe2000f8e023f */
[----:B------:R-:W-:Y:S01]  /*3450*/  IADD3 R4, P2, R4, UR16, RZ ;  /* 0x0000001004047c10 */ /* 0x000fe2000ff5e0ff */
[----:B------:R-:W-:Y:S01]  /*3460*/  IMAD.U32 R12, RZ, RZ, UR20 ;  /* 0x00000014ff0c7e24 */ /* 0x000fe2000f8e00ff */
[----:B------:R-:W-:Y:S01]  /*3470*/  SHF.L.U64.HI R5, R246, 0x2, R15 ;  /* 0x00000002f6057819 */ /* 0x000fe2000001020f */
[----:B------:R-:W-:Y:S01]  /*3480*/  UIMAD UR5, UR20, UR7, UR5 ;  /* 0x00000007140572a4 */ /* 0x000fe2000f8e0205 */
[----:B------:R-:W-:Y:S01]  /*3490*/  SHF.R.S32.HI R9, RZ, 0x1f, R3 ;  /* 0x0000001fff097819 */ /* 0x000fe20000011403 */
[----:B------:R-:W-:Y:S01]  /*34a0*/  IMAD.WIDE.U32 R6, R12, c[0x0][0x198], R234 ;  /* 0x000066000c067a25 */ /* 0x000fe200078e00ea */
[----:B------:R-:W-:-:S02]  /*34b0*/  IADD3.X R5, R5, UR15, RZ, P2, !PT ;  /* 0x0000000f05057c10 */ /* 0x000fc400097fe4ff */
[C---:B------:R-:W-:Y:S01]  /*34c0*/  @!P3 LEA R8, P2, R3.reuse, UR16, 0x2 ;  /* 0x000000100308bc11 */ /* 0x040fe2000f8410ff */
[----:B------:R-:W-:Y:S01]  /*34d0*/  IMAD.U32 R10, RZ, RZ, UR5 ;  /* 0x00000005ff0a7e24 */ /* 0x000fe2000f8e00ff */
[----:B------:R-:W-:Y:S01]  /*34e0*/  ISETP.GE.AND P6, PT, R246, UR4, PT ;  /* 0x00000004f6007c0c */ /* 0x000fe2000bfc6270 */
[----:B------:R1:W5:Y:S01]  /*34f0*/  @!P5 LDG.E R245, [R4.64+0x20] ;  /* 0x0000200a04f5d981 */ /* 0x000362000c1e1900 */
[----:B------:R-:W-:Y:S02]  /*3500*/  @!P3 LEA.HI.X R9, R3, UR15, R9, 0x2, P2 ;  /* 0x0000000f0309bc11 */ /* 0x000fe400090f1409 */
[----:B------:R-:W-:Y:S01]  /*3510*/  IADD3 R6, P0, R6, UR23, RZ ;  /* 0x0000001706067c10 */ /* 0x000fe2000ff1e0ff */
[----:B------:R1:W5:Y:S04]  /*3520*/  @!P4 LDG.E R242, [R4.64+0x80] ;  /* 0x0000800a04f2c981 */ /* 0x000368000c1e1900 */
[----:B------:R1:W5:Y:S01]  /*3530*/  @!P3 LDG.E R243, [R8.64] ;  /* 0x0000000a08f3b981 */ /* 0x000362000c1e1900 */
[----:B------:R-:W-:-:S03]  /*3540*/  UIMAD UR4, UR21, -0x80, UR9 ;  /* 0xffffff80150478a4 */ /* 0x000fc6000f8e0209 */
[----:B------:R1:W5:Y:S03]  /*3550*/  @!P6 LDG.E R244, [R4.64] ;  /* 0x0000000a04f4e981 */ /* 0x000366000c1e1900 */
[----:B------:R-:W-:Y:S01]  /*3560*/  ISETP.GE.AND P6, PT, R2, UR4, PT ;  /* 0x0000000402007c0c */ /* 0x000fe2000bfc6270 */
[----:B------:R-:W-:Y:S01]  /*3570*/  IMAD R3, R13, c[0x0][0x1b0], RZ ;  /* 0x00006c000d037a24 */ /* 0x000fe200078e02ff */
[----:B------:R-:W-:-:S11]  /*3580*/  IADD3.X R7, R7, UR25, R10, P0, !PT ;  /* 0x0000001907077c10 */ /* 0x000fd600087fe40a */
[----:B------:R1:W-:Y:S04]  /*3590*/  @P6 STS.128 [R0+0xc000], RZ ;  /* 0x00c000ff00006388 */ /* 0x0003e80000000c00 */
[----:B------:R1:W-:Y:S01]  /*35a0*/  @P6 STS.128 [R0+0x10000], RZ ;  /* 0x010000ff00006388 */ /* 0x0003e20000000c00 */
[C---:B------:R-:W-:Y:S01]  /*35b0*/  IMAD R3, R11.reuse, c[0x0][0x1b4], R3 ;  /* 0x00006d000b037a24 */ /* 0x040fe200078e0203 */
[----:B------:R-:W-:Y:S01]  /*35c0*/  BSSY B0, `(.L_x_624) ;  /* 0x000001b000007945 */ /* 0x000fe20003800000 */
[----:B------:R-:W-:-:S04]  /*35d0*/  IMAD.WIDE.U32 R6, R11, c[0x0][0x1b0], R6 ;  /* 0x00006c000b067a25 */ /* 0x000fc800078e0006 */
[----:B------:R-:W-:Y:S01]  /*35e0*/  IMAD.IADD R10, R7, 0x1, R3 ;  /* 0x00000001070a7824 */ /* 0x000fe200078e0203 */
[----:B------:R-:W-:Y:S05]  /*35f0*/  @P6 BRA `(.L_x_625) ;  /* 0x0000017000006947 */ /* 0x000fea0003800000 */
[----:B------:R-:W-:Y:S01]  /*3600*/  ISETP.GE.AND P2, PT, R234, c[0x0][0x220], PT ;  /* 0x00008800ea007a0c */ /* 0x000fe20003f46270 */
[----:B------:R-:W-:Y:S01]  /*3610*/  IMAD R3, R16, c[0x0][0x198], RZ ;  /* 0x0000660010037a24 */ /* 0x000fe200078e02ff */
[----:B-1----:R-:W-:Y:S01]  /*3620*/  MOV R5, R10 ;  /* 0x0000000a00057202 */ /* 0x002fe20000000f00 */
        /* <DEDUP_REMOVED lines=20> */
.L_x_625:
[----:B------:R-:W-:Y:S05]  /*3770*/  BSYNC B0 ;  /* 0x0000000000007941 */ /* 0x000fea0003800000 */
.L_x_624:
[----:B------:R-:W-:Y:S01]  /*3780*/  ISETP.GE.AND P5, PT, R14, UR4, PT ;  /* 0x000000040e007c0c */ /* 0x000fe2000bfa6270 */
[----:B------:R-:W-:-:S12]  /*3790*/  BSSY B0, `(.L_x_626) ;  /* 0x000001d000007945 */ /* 0x000fd80003800000 */
[----:B------:R1:W-:Y:S04]  /*37a0*/  @P5 STS.128 [R0+0xd000], RZ ;  /* 0x00d000ff00005388 */ /* 0x0003e80000000c00 */
[----:B------:R1:W-:Y:S01]  /*37b0*/  @P5 STS.128 [R0+0x11000], RZ ;  /* 0x011000ff00005388 */ /* 0x0003e20000000c00 */
[----:B------:R-:W-:Y:S05]  /*37c0*/  @P5 BRA `(.L_x_627) ;  /* 0x0000019000005947 */ /* 0x000fea0003800000 */
[----:B------:R-:W-:Y:S02]  /*37d0*/  IADD3 R3, P0, R2, 0x20, RZ ;  /* 0x0000002002037810 */ /* 0x000fe40007f1e0ff */
[----:B------:R-:W-:Y:S02]  /*37e0*/  ISETP.GE.AND P2, PT, R234, c[0x0][0x220], PT ;  /* 0x00008800ea007a0c */ /* 0x000fe40003f46270 */
[----:B-1----:R-:W-:Y:S01]  /*37f0*/  MOV R5, R10 ;  /* 0x0000000a00057202 */ /* 0x002fe20000000f00 */
        /* <DEDUP_REMOVED lines=22> */
.L_x_627:
[----:B------:R-:W-:Y:S05]  /*3960*/  BSYNC B0 ;  /* 0x0000000000007941 */ /* 0x000fea0003800000 */
.L_x_626:
        /* <DEDUP_REMOVED lines=31> */
.L_x_629:
[----:B------:R-:W-:Y:S05]  /*3b60*/  BSYNC B0 ;  /* 0x0000000000007941 */ /* 0x000fea0003800000 */
.L_x_628:
        /* <DEDUP_REMOVED lines=9> */
[----:B-1----:R-:W-:-:S04]  /*3c00*/  IMAD.X R4, RZ, RZ, R16, P0 ;  /* 0x000000ffff047224 */ /* 0x002fc800000e0610 */
        /* <DEDUP_REMOVED lines=20> */
.L_x_631:
[----:B------:R-:W-:Y:S05]  /*3d50*/  BSYNC B0 ;  /* 0x0000000000007941 */ /* 0x000fea0003800000 */
.L_x_630:
        /* <DEDUP_REMOVED lines=38> */
.L_x_633:
[----:B-1----:R-:W-:Y:S05]  /*3fc0*/  BSYNC B0 ;  /* 0x0000000000007941 */ /* 0x002fea0003800000 */
.L_x_632:
        /* <DEDUP_REMOVED lines=29> */
.L_x_635:
[----:B------:R-:W-:Y:S05]  /*41a0*/  BSYNC B0 ;  /* 0x0000000000007941 */ /* 0x000fea0003800000 */
.L_x_634:
        /* <DEDUP_REMOVED lines=29> */
.L_x_637:
[----:B------:R-:W-:Y:S05]  /*4380*/  BSYNC B0 ;  /* 0x0000000000007941 */ /* 0x000fea0003800000 */
.L_x_636:
        /* <DEDUP_REMOVED lines=28> */
.L_x_639:
[----:B------:R-:W-:Y:S05]  /*4550*/  BSYNC B0 ;  /* 0x0000000000007941 */ /* 0x000fea0003800000 */
.L_x_638:
[----:B------:R-:W-:Y:S02]  /*4560*/  ULDC.64 UR6, c[0x0][0x318] ;  /* 0x0000c60000067ab9 */ /* 0x000fe40000000a00 */
[----:B------:R-:W-:Y:S01]  /*4570*/  ULDC.64 UR22, c[0x0][0x320] ;  /* 0x0000c80000167ab9 */ /* 0x000fe20000000a00 */
[----:B-1234-:R-:W-:Y:S01]  /*4580*/  LEA.HI R0, R18, R17, RZ, 0x4 ;  /* 0x0000001112007211 */ /* 0x01efe200078f20ff */
[----:B------:R-:W-:Y:S01]  /*4590*/  UISETP.NE.U32.AND UP1, UPT, URZ, UR6, UPT ;  /* 0x000000063f00728c */ /* 0x000fe2000bf25070 */
[----:B------:R-:W0:Y:S03]  /*45a0*/  LDGDEPBAR ;  /* 0x00000000000079af */ /* 0x000e260000000000 */
[----:B------:R-:W-:-:S06]  /*45b0*/  UISETP.NE.AND.EX UP1, UPT, URZ, UR7, UPT, UP1 ;  /* 0x000000073f00728c */ /* 0x000fcc000bf25310 */
        /* <DEDUP_REMOVED lines=9> */
[----:B------:R-:W-:-:S05]  /*4650*/  IMAD.U32 R2, RZ, RZ, UR6 ;  /* 0x00000006ff027e24 */ /* 0x000fca000f8e00ff */
[----:B------:R-:W-:-:S06]  /*4660*/  IMAD.U32 R3, RZ, RZ, UR7 ;  /* 0x00000007ff037e24 */ /* 0x000fcc000f8e00ff */
[----:B------:R1:W2:Y:S01]  /*4670*/  @P2 LDG.E R3, [R2.64] ;  /* 0x0000000a02032981 */ /* 0x0002a2000c1e1900 */
[----:B------:R-:W-:Y:S01]  /*4680*/  LOP3.LUT R0, R0, 0xfffffff0, RZ, 0xc0, !PT ;  /* 0xfffffff000007812 */ /* 0x000fe200078ec0ff */
[----:B------:R-:W2:Y:S01]  /*4690*/  @P2 MUFU.RCP R4, c[0x0][0x238] ;  /* 0x00008e0000042b08 */ /* 0x000ea20000001000 */
[----:B------:R-:W-:Y:S01]  /*46a0*/  IADD3 R214, R221, 0x2000, RZ ;  /* 0x00002000ddd67810 */ /* 0x000fe20007ffe0ff */
[----:B------:R-:W-:Y:S01]  /*46b0*/  UIADD3 UR4, UR20, UR13, URZ ;  /* 0x0000000d14047290 */ /* 0x000fe2000fffe03f */
[----:B------:R-:W-:Y:S01]  /*46c0*/  IMAD.MOV.U32 R200, RZ, RZ, 0x40 ;  /* 0x00000040ffc87424 */ /* 0x000fe200078e00ff */
[----:B------:R-:W-:Y:S01]  /*46d0*/  CS2R R158, SRZ ;  /* 0x00000000009e7805 */ /* 0x000fe2000001ff00 */
[----:B------:R-:W-:Y:S01]  /*46e0*/  IMAD.IADD R0, R17, 0x1, -R0 ;  /* 0x0000000111007824 */ /* 0x000fe200078e0a00 */
[----:B------:R-:W-:Y:S01]  /*46f0*/  SEL R214, R214, R221, !P1 ;  /* 0x000000ddd6d67207 */ /* 0x000fe20004800000 */
[----:B------:R-:W-:Y:S01]  /*4700*/  IMAD.MOV.U32 R250, RZ, RZ, 0x40 ;  /* 0x00000040fffa7424 */ /* 0x000fe200078e00ff */
[----:B------:R-:W-:Y:S01]  /*4710*/  UIADD3 UR4, -UR9, 0x80, UR4 ;  /* 0x0000008009047890 */ /* 0x000fe2000fffe104 */
        /* <DEDUP_REMOVED lines=14> */
[----:B-1----:R-:W-:Y:S01]  /*4800*/  SHF.R.S32.HI R2, RZ, 0x1f, R0 ;  /* 0x0000001fff027819 */ /* 0x002fe20000011400 */
        /* <DEDUP_REMOVED lines=13> */
[----:B------:R-:W-:Y:S01]  /*48e0*/  CS2R R110, SRZ ;  /* 0x00000000006e7805 */ /* 0x000fe2000001ff00 */
[----:B------:R-:W-:Y:S01]  /*48f0*/  CS2R R108, SRZ ;  /* 0x00000000006c7805 */ /* 0x000fe2000001ff00 */
[----:B------:R-:W-:Y:S01]  /*4900*/  CS2R R114, SRZ ;  /* 0x0000000000727805 */ /* 0x000fe2000001ff00 */
[----:B------:R-:W-:Y:S01]  /*4910*/  CS2R R112, SRZ ;  /* 0x0000000000707805 */ /* 0x000fe2000001ff00 */
[C---:B------:R-:W-:Y:S01]  /*4920*/  LOP3.LUT P0, RZ, R0.reuse, 0x2, RZ, 0xc0, !PT ;  /* 0x0000000200ff7812 */ /* 0x040fe2000780c0ff */
[----:B------:R-:W-:Y:S01]  /*4930*/  CS2R R106, SRZ ;  /* 0x00000000006a7805 */ /* 0x000fe2000001ff00 */
[----:B------:R-:W-:Y:S01]  /*4940*/  LOP3.LUT P3, RZ, R0, 0x4, RZ, 0xc0, !PT ;  /* 0x0000000400ff7812 */ /* 0x000fe2000786c0ff */
[----:B------:R-:W-:Y:S01]  /*4950*/  IMAD.U32 R0, RZ, RZ, UR21 ;  /* 0x00000015ff007e24 */ /* 0x000fe2000f8e00ff */
[----:B------:R-:W-:Y:S01]  /*4960*/  CS2R R104, SRZ ;  /* 0x0000000000687805 */ /* 0x000fe2000001ff00 */
[----:B------:R-:W-:Y:S01]  /*4970*/  CS2R R102, SRZ ;  /* 0x0000000000667805 */ /* 0x000fe2000001ff00 */
[----:B------:R-:W-:Y:S01]  /*4980*/  CS2R R100, SRZ ;  /* 0x0000000000647805 */ /* 0x000fe2000001ff00 */
[----:B------:R-:W-:Y:S01]  /*4990*/  IMAD R0, R0, 0x80, R252 ;  /* 0x0000008000007824 */ /* 0x000fe200078e02fc */
[----:B------:R-:W-:Y:S01]  /*49a0*/  CS2R R94, SRZ ;  /* 0x00000000005e7805 */ /* 0x000fe2000001ff00 */
[----:B------:R-:W-:Y:S01]  /*49b0*/  CS2R R92, SRZ ;  /* 0x00000000005c7805 */ /* 0x000fe2000001ff00 */
[----:B------:R-:W-:Y:S01]  /*49c0*/  CS2R R98, SRZ ;  /* 0x0000000000627805 */ /* 0x000fe2000001ff00 */
[----:B------:R-:W-:Y:S01]  /*49d0*/  CS2R R96, SRZ ;  /* 0x0000000000607805 */ /* 0x000fe2000001ff00 */
[----:B------:R-:W-:Y:S01]  /*49e0*/  IADD3 R0, R246, -UR13, -R0 ;  /* 0x8000000df6007c10 */ /* 0x000fe2000fffe800 */
        /* <DEDUP_REMOVED lines=29> */
[----:B------:R-:W-:Y:S01]  /*4bc0*/  IADD3 R251, R0, UR9, RZ ;  /* 0x0000000900fb7c10 */ /* 0x000fe2000fffe0ff */
[----:B------:R-:W-:Y:S01]  /*4bd0*/  IMAD.SHL.U32 R248, R246, 0x4, RZ ;  /* 0x00000004f6f87824 */ /* 0x000fe200078e00ff */
[----:B------:R-:W-:Y:S01]  /*4be0*/  SEL R219, R219, 0xffffffe0, !P0 ;  /* 0xffffffe0dbdb7807 */ /* 0x000fe20004000000 */
[----:B------:R-:W-:Y:S01]  /*4bf0*/  ULDC UR25, c[0x0][0x2e8] ;  /* 0x0000ba0000197ab9 */ /* 0x000fe20000000800 */
[----:B------:R-:W-:Y:S01]  /*4c00*/  SEL R200, R200, 0xffffffc0, !P3 ;  /* 0xffffffc0c8c87807 */ /* 0x000fe20005800000 */
[----:B------:R-:W-:Y:S01]  /*4c10*/  UMOV UR7, URZ ;  /* 0x0000003f00077c82 */ /* 0x000fe20008000000 */
[----:B------:R-:W-:Y:S01]  /*4c20*/  SEL R250, R250, 0xffffffc0, !P3 ;  /* 0xffffffc0fafa7807 */ /* 0x000fe20005800000 */
[----:B------:R-:W-:Y:S01]  /*4c30*/  ULDC UR14, c[0x0][0x2e4] ;  /* 0x0000b900000e7ab9 */ /* 0x000fe20000000800 */
[----:B------:R-:W-:Y:S01]  /*4c40*/  SHF.L.U64.HI R249, R246, 0x2, R15 ;  /* 0x00000002f6f97819 */ /* 0x000fe2000001020f */
[----:B------:R-:W-:Y:S01]  /*4c50*/  UIADD3 UR20, UR4, -UR25, URZ ;  /* 0x8000001904147290 */ /* 0x000fe2000fffe03f */
[----:B--2---:R-:W-:-:S04]  /*4c60*/  @P2 FMUL.FTZ R2, R3, R4 ;  /* 0x0000000403022220 */ /* 0x004fc80000410000 */
[----:B------:R1:W2:Y:S02]  /*4c70*/  @P2 R2UR UR5, R2 ;  /* 0x00000000020523c2 */ /* 0x0002a400000e0000 */
[----:B-1----:R-:W-:Y:S01]  /*4c80*/  IADD3 R2, R220, 0x2000, RZ ;  /* 0x00002000dc027810 */ /* 0x002fe20007ffe0ff */
[----:B--2---:R-:W-:-:S03]  /*4c90*/  @UP1 UMOV UR7, UR5 ;  /* 0x0000000500071c82 */ /* 0x004fc60008000000 */
[----:B------:R-:W-:-:S05]  /*4ca0*/  SEL R2, R2, R220, !P1 ;  /* 0x000000dc02027207 */ /* 0x000fca0004800000 */
[----:B------:R-:W-:Y:S02]  /*4cb0*/  IMAD.SHL.U32 R213, R2, 0x2, RZ ;  /* 0x0000000202d57824 */ /* 0x000fe400078e00ff */
.L_x_644:
[----:B------:R-:W0:Y:S01]  /*4cc0*/  LDGDEPBAR ;  /* 0x00000000000079af */ /* 0x000e220000000000 */
[C---:B------:R-:W-:Y:S01]  /*4cd0*/  IMAD.IADD R0, R214.reuse, 0x1, R219 ;  /* 0x00000001d6007824 */ /* 0x040fe200078e02db */
[----:B------:R-:W-:Y:S01]  /*4ce0*/  USHF.L.U32 UR4, UR12, 0x6, URZ ;  /* 0x000000060c047899 */ /* 0x000fe2000800063f */
[--C-:B------:R-:W-:Y:S01]  /*4cf0*/  IMAD.IADD R3, R214, 0x1, R200.reuse ;  /* 0x00000001d6037824 */ /* 0x100fe200078e02c8 */
[----:B------:R-:W-:Y:S01]  /*4d00*/  ULDC UR6, c[0x0][0x2e4] ;  /* 0x0000b90000067ab9 */ /* 0x000fe20000000800 */
[----:B------:R-:W-:Y:S01]  /*4d10*/  IMAD.IADD R2, R0, 0x1, R200 ;  /* 0x0000000100027824 */ /* 0x000fe200078e02c8 */
[----:B------:R-:W-:Y:S01]  /*4d20*/  UISETP.GE.AND UP0, UPT, UR4, UR20, UPT ;  /* 0x000000140400728c */ /* 0x000fe2000bf06270 */
[----:B------:R-:W-:Y:S04]  /*4d30*/  DEPBAR.LE SB0, 0x0 ;  /* 0x000080000000791a */ /* 0x000fe80000000000 */
[----:B------:R-:W-:Y:S08]  /*4d40*/  BAR.SYNC.DEFER_BLOCKING 0x0 ;  /* 0x0000000000007b1d */ /* 0x000ff00000010000 */
        /* <DEDUP_REMOVED lines=11> */
[----:B------:R-:W-:Y:S01]  /*4e00*/  LDSM.16.M88.4 R184, [R3+0x1000] ;  /* 0x0010000003b8783b */ /* 0x000fe20000000200 */
[C---:B------:R-:W-:Y:S07]  /*4e10*/  HMMA.16816.F32 R16, R32.reuse, R18, RZ ;  /* 0x000000122010723c */ /* 0x040fee00000018ff */
[----:B------:R-:W-:Y:S01]  /*4e20*/  LDSM.16.M88.4 R188, [R218+0xc800] ;  /* 0x00c80000dabc783b */ /* 0x000fe20000000200 */
[-C--:B---3--:R-:W-:Y:S07]  /*4e30*/  HMMA.16816.F32 R20, R32, R164.reuse, RZ ;  /* 0x000000a42014723c */ /* 0x088fee00000018ff */
[----:B------:R-:W-:Y:S01]  /*4e40*/  LDSM.16.M88.4 R192, [R217+0xc000] ;  /* 0x00c00000d9c0783b */ /* 0x000fe20000000200 */
[C---:B------:R-:W-:Y:S07]  /*4e50*/  HMMA.16816.F32 R24, R28.reuse, R164, RZ ;  /* 0x000000a41c18723c */ /* 0x040fee00000018ff */
[----:B------:R-:W-:Y:S01]  /*4e60*/  LDSM.16.M88.4 R196, [R2+0x1000] ;  /* 0x0010000002c4783b */ /* 0x000fe20000000200 */
[-C--:B------:R-:W-:Y:S08]  /*4e70*/  HMMA.16816.F32 R28, R28, R166.reuse, RZ ;  /* 0x000000a61c1c723c */ /* 0x080ff000000018ff */
[----:B------:R-:W-:Y:S01]  /*4e80*/  HMMA.16816.F32 R32, R32, R166, RZ ;  /* 0x000000a62020723c */ /* 0x000fe200000018ff */
[----:B------:R-:W-:Y:S07]  /*4e90*/  LDSM.16.M88.4 R164, [R3] ;  /* 0x0000000003a4783b */ /* 0x000fee0000000200 */
[-C--:B----4-:R-:W-:Y:S08]  /*4ea0*/  HMMA.16816.F32 R4, R168, R172.reuse, R4 ;  /* 0x000000aca804723c */ /* 0x090ff00000001804 */
[C---:B-1----:R-:W-:Y:S08]  /*4eb0*/  HMMA.16816.F32 R8, R176.reuse, R172, R8 ;  /* 0x000000acb008723c */ /* 0x042ff00000001808 */
[-C--:B------:R-:W-:Y:S08]  /*4ec0*/  HMMA.16816.F32 R12, R176, R174.reuse, R12 ;  /* 0x000000aeb00c723c */ /* 0x080ff0000000180c */
[C---:B------:R-:W-:Y:S01]  /*4ed0*/  HMMA.16816.F32 R16, R168.reuse, R174, R16 ;  /* 0x000000aea810723c */ /* 0x040fe20000001810 */
[----:B------:R-:W1:Y:S07]  /*4ee0*/  LDSM.16.M88.4 R172, [R218+0xc000] ;  /* 0x00c00000daac783b */ /* 0x000e6e0000000200 */
[-C--:B--2---:R-:W-:Y:S08]  /*4ef0*/  HMMA.16816.F32 R20, R168, R180.reuse, R20 ;  /* 0x000000b4a814723c */ /* 0x084ff00000001814 */
[C---:B------:R-:W-:Y:S07]  /*4f00*/  HMMA.16816.F32 R24, R176.reuse, R180, R24 ;  /* 0x000000b4b018723c */ /* 0x040fee0000001818 */
[----:B------:R-:W-:Y:S01]  /*4f10*/  IADD3 R180, P0, R248, UR18, RZ ;  /* 0x00000012f8b47c10 */ /* 0x000fe2000ff1e0ff */
[-C--:B------:R-:W-:Y:S01]  /*4f20*/  HMMA.16816.F32 R28, R176, R182.reuse, R28 ;  /* 0x000000b6b01c723c */ /* 0x080fe2000000181c */
[----:B------:R-:W2:Y:S03]  /*4f30*/  LDSM.16.M88.4 R176, [R2] ;  /* 0x0000000002b0783b */ /* 0x000ea60000000200 */
[----:B------:R-:W-:Y:S04]  /*4f40*/  IADD3.X R181, R249, UR17, RZ, P0, !PT ;  /* 0x00000011f9b57c10 */ /* 0x000fe800087fe4ff */
[----:B------:R-:W-:Y:S01]  /*4f50*/  HMMA.16816.F32 R32, R168, R182, R32 ;  /* 0x000000b6a820723c */ /* 0x000fe20000001820 */
[----:B------:R-:W3:Y:S07]  /*4f60*/  LDSM.16.M88.4 R168, [R217+0xc800] ;  /* 0x00c80000d9a8783b */ /* 0x000eee0000000200 */
[-C--:B-1----:R-:W-:Y:S01]  /*4f70*/  HMMA.16816.F32 R4, R164, R172.reuse, R4 ;  /* 0x000000aca404723c */ /* 0x082fe20000001804 */
[----:B-----5:R1:W5:Y:S04]  /*4f80*/  LDG.E R203, [R180.64] ;  /* 0x0000000ab4cb7981 */ /* 0x020368000c1e1900 */
[----:B------:R1:W5:Y:S03]  /*4f90*/  LDG.E R204, [R180.64+0x20] ;  /* 0x0000200ab4cc7981 */ /* 0x000366000c1e1900 */
[C---:B------:R-:W-:Y:S01]  /*4fa0*/  HMMA.16816.F32 R8, R184.reuse, R172, R8 ;  /* 0x000000acb808723c */ /* 0x040fe20000001808 */
[----:B------:R1:W5:Y:S04]  /*4fb0*/  LDG.E R202, [R180.64+0x80] ;  /* 0x0000800ab4ca7981 */ /* 0x000368000c1e1900 */
[----:B------:R1:W5:Y:S03]  /*4fc0*/  LDG.E R201, [R180.64+0xa0] ;  /* 0x0000a00ab4c97981 */ /* 0x000366000c1e1900 */
[-C--:B------:R-:W-:Y:S08]  /*4fd0*/  HMMA.16816.F32 R12, R184, R174.reuse, R12 ;  /* 0x000000aeb80c723c */ /* 0x080ff0000000180c */
[C---:B------:R-:W-:Y:S01]  /*4fe0*/  HMMA.16816.F32 R16, R164.reuse, R174, R16 ;  /* 0x000000aea410723c */ /* 0x040fe20000001810 */
[----:B------:R-:W-:Y:S07]  /*4ff0*/  LDSM.16.M88.4 R172, [R214+0x2000] ;  /* 0x00200000d6ac783b */ /* 0x000fee0000000200 */
[-C--:B------:R-:W-:Y:S01]  /*5000*/  HMMA.16816.F32 R20, R164, R188.reuse, R20 ;  /* 0x000000bca414723c */ /* 0x080fe20000001814 */
[----:B-1----:R-:W1:Y:S07]  /*5010*/  LDSM.16.M88.4 R180, [R215+0x10000] ;  /* 0x01000000d7b4783b */ /* 0x002e6e0000000200 */
[C---:B------:R-:W-:Y:S08]  /*5020*/  HMMA.16816.F32 R24, R184.reuse, R188, R24 ;  /* 0x000000bcb818723c */ /* 0x040ff00000001818 */
[-C--:B------:R-:W-:Y:S01]  /*5030*/  HMMA.16816.F32 R28, R184, R190.reuse, R28 ;  /* 0x000000beb81c723c */ /* 0x080fe2000000181c */
[----:B------:R-:W4:Y:S07]  /*5040*/  LDSM.16.M88.4 R184, [R214+0x3000] ;  /* 0x00300000d6b8783b */ /* 0x000f2e0000000200 */
[----:B------:R-:W-:Y:S01]  /*5050*/  HMMA.16816.F32 R32, R164, R190, R32 ;  /* 0x000000bea420723c */ /* 0x000fe20000001820 */
[----:B------:R-:W1:Y:S07]  /*5060*/  LDSM.16.M88.4 R164, [R215+0x10800] ;  /* 0x01080000d7a4783b */ /* 0x000e6e0000000200 */
[-C--:B--2---:R-:W-:Y:S01]  /*5070*/  HMMA.16816.F32 R4, R176, R192.reuse, R4 ;  /* 0x000000c0b004723c */ /* 0x084fe20000001804 */
[----:B------:R-:W-:Y:S07]  /*5080*/  LDSM.16.M88.4 R188, [R0+0x2000] ;  /* 0x0020000000bc783b */ /* 0x000fee0000000200 */
[C---:B------:R-:W-:Y:S08]  /*5090*/  HMMA.16816.F32 R8, R196.reuse, R192, R8 ;  /* 0x000000c0c408723c */ /* 0x040ff00000001808 */
[-C--:B------:R-:W-:Y:S08]  /*50a0*/  HMMA.16816.F32 R12, R196, R194.reuse, R12 ;  /* 0x000000c2c40c723c */ /* 0x080ff0000000180c */
[C---:B------:R-:W-:Y:S01]  /*50b0*/  HMMA.16816.F32 R16, R176.reuse, R194, R16 ;  /* 0x000000c2b010723c */ /* 0x040fe20000001810 */
[----:B------:R-:W2:Y:S07]  /*50c0*/  LDSM.16.M88.4 R192, [R216+0x10000] ;  /* 0x01000000d8c0783b */ /* 0x000eae0000000200 */
[-C--:B---3--:R-:W-:Y:S08]  /*50d0*/  HMMA.16816.F32 R20, R176, R168.reuse, R20 ;  /* 0x000000a8b014723c */ /* 0x088ff00000001814 */
[C---:B------:R-:W-:Y:S08]  /*50e0*/  HMMA.16816.F32 R24, R196.reuse, R168, R24 ;  /* 0x000000a8c418723c */ /* 0x040ff00000001818 */
[-C--:B------:R-:W-:Y:S01]  /*50f0*/  HMMA.16816.F32 R28, R196, R170.reuse, R28 ;  /* 0x000000aac41c723c */ /* 0x080fe2000000181c */
[----:B------:R3:W2:Y:S07]  /*5100*/  LDSM.16.M88.4 R196, [R0+0x3000] ;  /* 0x0030000000c4783b */ /* 0x0006ae0000000200 */
[----:B------:R-:W-:Y:S01]  /*5110*/  HMMA.16816.F32 R32, R176, R170, R32 ;  /* 0x000000aab020723c */ /* 0x000fe20000001820 */
[----:B------:R-:W2:Y:S07]  /*5120*/  LDSM.16.M88.4 R168, [R216+0x10800] ;  /* 0x01080000d8a8783b */ /* 0x000eae0000000200 */
[-C--:B-1----:R-:W-:Y:S01]  /*5130*/  HMMA.16816.F32 R4, R172, R180.reuse, R4 ;  /* 0x000000b4ac04723c */ /* 0x082fe20000001804 */
[----:B------:R-:W-:Y:S07]  /*5140*/  LDSM.16.M88.4 R176, [R3+0x3000] ;  /* 0x0030000003b0783b */ /* 0x000fee0000000200 */
[C---:B----4-:R-:W-:Y:S04]  /*5150*/  HMMA.16816.F32 R8, R184.reuse, R180, R8 ;  /* 0x000000b4b808723c */ /* 0x050fe80000001808 */
[----:B---3--:R-:W-:Y:S04]  /*5160*/  IADD3 R0, R251, UR4, RZ ;  /* 0x00000004fb007c10 */ /* 0x008fe8000fffe0ff */
[-C--:B------:R-:W-:Y:S04]  /*5170*/  HMMA.16816.F32 R12, R184, R182.reuse, R12 ;  /* 0x000000b6b80c723c */ /* 0x080fe8000000180c */
[C---:B------:R-:W-:Y:S02]  /*5180*/  IADD3 R181, R0.reuse, -0x1, RZ ;  /* 0xffffffff00b57810 */ /* 0x040fe40007ffe0ff */
[----:B------:R-:W-:Y:S02]  /*5190*/  IADD3 R180, R0, 0x8, RZ ;  /* 0x0000000800b47810 */ /* 0x000fe40007ffe0ff */
[C---:B------:R-:W-:Y:S04]  /*51a0*/  HMMA.16816.F32 R16, R172.reuse, R182, R16 ;  /* 0x000000b6ac10723c */ /* 0x040fe80000001810 */
[----:B------:R-:W-:Y:S02]  /*51b0*/  ISETP.GE.AND P0, PT, R181, RZ, PT ;  /* 0x000000ffb500720c */ /* 0x000fe40003f06270 */
[----:B------:R-:W-:Y:S02]  /*51c0*/  ISETP.GE.AND P1, PT, R180, RZ, PT ;  /* 0x000000ffb400720c */ /* 0x000fe40003f26270 */
[-C--:B------:R-:W-:Y:S08]  /*51d0*/  HMMA.16816.F32 R20, R172, R164.reuse, R20 ;  /* 0x000000a4ac14723c */ /* 0x080ff00000001814 */
[C---:B------:R-:W-:Y:S04]  /*51e0*/  HMMA.16816.F32 R24, R184.reuse, R164, R24 ;  /* 0x000000a4b818723c */ /* 0x040fe80000001818 */
[C---:B------:R-:W-:Y:S02]  /*51f0*/  @!P0 IADD3 R181, -R0.reuse, 0x1, RZ ;  /* 0x0000000100b58810 */ /* 0x040fe40007ffe1ff */
[C---:B------:R-:W-:Y:S02]  /*5200*/  @!P1 IADD3 R180, -R0.reuse, -0x8, RZ ;  /* 0xfffffff800b49810 */ /* 0x040fe40007ffe1ff */
[-C--:B------:R-:W-:Y:S07]  /*5210*/  HMMA.16816.F32 R28, R184, R166.reuse, R28 ;  /* 0x000000a6b81c723c */ /* 0x080fee000000181c */
[----:B------:R-:W-:Y:S01]  /*5220*/  IADD3 R184, R0, 0x7, RZ ;  /* 0x0000000700b87810 */ /* 0x000fe20007ffe0ff */
[----:B------:R-:W-:Y:S01]  /*5230*/  HMMA.16816.F32 R32, R172, R166, R32 ;  /* 0x000000a6ac20723c */ /* 0x000fe20000001820 */
[----:B------:R1:W-:Y:S03]  /*5240*/  LDSM.16.M88.4 R164, [R3+0x2000] ;  /* 0x0020000003a4783b */ /* 0x0003e60000000200 */
[----:B------:R-:W-:Y:S03]  /*5250*/  ISETP.GE.AND P0, PT, R184, RZ, PT ;  /* 0x000000ffb800720c */ /* 0x000fe60003f06270 */
[----:B------:R-:W-:Y:S01]  /*5260*/  IABS R172, R0 ;  /* 0x0000000000ac7213 */ /* 0x000fe20000000000 */
[-C--:B--2---:R-:W-:Y:S03]  /*5270*/  HMMA.16816.F32 R4, R188, R192.reuse, R4 ;  /* 0x000000c0bc04723c */ /* 0x084fe60000001804 */
[----:B------:R2:W-:Y:S05]  /*5280*/  I2F R205, R172 ;  /* 0x000000ac00cd7306 */ /* 0x0005ea0000201400 */
[C---:B------:R-:W-:Y:S04]  /*5290*/  HMMA.16816.F32 R8, R196.reuse, R192, R8 ;  /* 0x000000c0c408723c */ /* 0x040fe80000001808 */
[C---:B------:R-:W-:Y:S01]  /*52a0*/  @!P0 IADD3 R184, -R0.reuse, -0x7, RZ ;  /* 0xfffffff900b88810 */ /* 0x040fe20007ffe1ff */
[----:B------:R-:W3:Y:S03]  /*52b0*/  I2F R193, R181 ;  /* 0x000000b500c17306 */ /* 0x000ee60000201400 */
[-C--:B------:R-:W-:Y:S04]  /*52c0*/  HMMA.16816.F32 R12, R196, R194.reuse, R12 ;  /* 0x000000c2c40c723c */ /* 0x080fe8000000180c */
[C---:B-1----:R-:W-:Y:S03]  /*52d0*/  IADD3 R3, R0.reuse, 0x20, RZ ;  /* 0x0000002000037810 */ /* 0x042fe60007ffe0ff */
[----:B------:R1:W-:Y:S01]  /*52e0*/  I2F R192, R184 ;  /* 0x000000b800c07306 */ /* 0x0003e20000201400 */
[C---:B------:R-:W-:Y:S01]  /*52f0*/  HMMA.16816.F32 R16, R188.reuse, R194, R16 ;  /* 0x000000c2bc10723c */ /* 0x040fe20000001810 */
[----:B--2---:R-:W2:Y:S07]  /*5300*/  LDSM.16.M88.4 R172, [R218+0x10000] ;  /* 0x01000000daac783b */ /* 0x004eae0000000200 */
[-C--:B------:R-:W-:Y:S01]  /*5310*/  HMMA.16816.F32 R20, R188, R168.reuse, R20 ;  /* 0x000000a8bc14723c */ /* 0x080fe20000001814 */
[----:B------:R4:W2:Y:S07]  /*5320*/  I2F R194, R180 ;  /* 0x000000b400c27306 */ /* 0x0008ae0000201400 */
[C---:B------:R-:W-:Y:S07]  /*5330*/  HMMA.16816.F32 R24, R196.reuse, R168, R24 ;  /* 0x000000a8c418723c */ /* 0x040fee0000001818 */
[C---:B------:R-:W-:Y:S01]  /*5340*/  IADD3 R169, R0.reuse, 0x28, RZ ;  /* 0x0000002800a97810 */ /* 0x040fe20007ffe0ff */
[-C--:B------:R-:W-:Y:S01]  /*5350*/  HMMA.16816.F32 R28, R196, R170.reuse, R28 ;  /* 0x000000aac41c723c */ /* 0x080fe2000000181c */
[----:B-1----:R-:W-:Y:S02]  /*5360*/  LDSM.16.M88.4 R184, [R217+0x10000] ;  /* 0x01000000d9b8783b */ /* 0x002fe40000000200 */
[----:B------:R-:W-:Y:S02]  /*5370*/  ISETP.GE.AND P1, PT, R169, RZ, PT ;  /* 0x000000ffa900720c */ /* 0x000fe40003f26270 */
[----:B------:R-:W-:Y:S03]  /*5380*/  IADD3 R168, R0, 0x27, RZ ;  /* 0x0000002700a87810 */ /* 0x000fe60007ffe0ff */
[----:B------:R-:W-:Y:S01]  /*5390*/  HMMA.16816.F32 R32, R188, R170, R32 ;  /* 0x000000aabc20723c */ /* 0x000fe20000001820 */
[----:B----4-:R-:W1:Y:S03]  /*53a0*/  LDSM.16.M88.4 R180, [R218+0x10800] ;  /* 0x01080000dab4783b */ /* 0x010e660000000200 */
[----:B------:R-:W-:Y:S03]  /*53b0*/  ISETP.GE.AND P0, PT, R168, RZ, PT ;  /* 0x000000ffa800720c */ /* 0x000fe60003f06270 */
[C---:B------:R-:W-:Y:S02]  /*53c0*/  IADD3 R188, R0.reuse, 0x1f, RZ ;  /* 0x0000001f00bc7810 */ /* 0x040fe40007ffe0ff */
[C---:B------:R-:W-:Y:S02]  /*53d0*/  @!P1 IADD3 R169, -R0.reuse, -0x28, RZ ;  /* 0xffffffd800a99810 */ /* 0x040fe40007ffe1ff */
[----:B------:R-:W-:Y:S01]  /*53e0*/  ISETP.GE.AND P1, PT, R3, RZ, PT ;  /* 0x000000ff0300720c */ /* 0x000fe20003f26270 */
[-C--:B--2---:R-:W-:Y:S01]  /*53f0*/  HMMA.16816.F32 R4, R164, R172.reuse, R4 ;  /* 0x000000aca404723c */ /* 0x084fe20000001804 */
[----:B------:R-:W2:Y:S04]  /*5400*/  I2F R196, R169 ;  /* 0x000000a900c47306 */ /* 0x000ea80000201400 */
[----:B------:R-:W-:Y:S02]  /*5410*/  @!P0 IADD3 R168, -R0, -0x27, RZ ;  /* 0xffffffd900a88810 */ /* 0x000fe40007ffe1ff */
[----:B------:R-:W-:Y:S01]  /*5420*/  ISETP.GE.AND P0, PT, R188, RZ, PT ;  /* 0x000000ffbc00720c */ /* 0x000fe20003f06270 */
[C---:B------:R-:W-:Y:S03]  /*5430*/  HMMA.16816.F32 R8, R176.reuse, R172, R8 ;  /* 0x000000acb008723c */ /* 0x040fe60000001808 */
[----:B------:R4:W2:Y:S01]  /*5440*/  I2F R195, R168 ;  /* 0x000000a800c37306 */ /* 0x0008a20000201400 */
[C---:B------:R-:W-:Y:S02]  /*5450*/  @!P1 IADD3 R3, -R0.reuse, -0x20, RZ ;  /* 0xffffffe000039810 */ /* 0x040fe40007ffe1ff */
[C---:B------:R-:W-:Y:S02]  /*5460*/  IADD3 R189, R0.reuse, 0x18, RZ ;  /* 0x0000001800bd7810 */ /* 0x040fe40007ffe0ff */
[-C--:B------:R-:W-:Y:S03]  /*5470*/  HMMA.16816.F32 R12, R176, R174.reuse, R12 ;  /* 0x000000aeb00c723c */ /* 0x080fe6000000180c */
[----:B------:R-:W-:Y:S02]  /*5480*/  ISETP.GE.AND P1, PT, R189, RZ, PT ;  /* 0x000000ffbd00720c */ /* 0x000fe40003f26270 */
[----:B------:R2:W2:Y:S01]  /*5490*/  I2F R191, R3 ;  /* 0x0000000300bf7306 */ /* 0x0004a20000201400 */
[C---:B------:R-:W-:Y:S02]  /*54a0*/  @!P0 IADD3 R188, -R0.reuse, -0x1f, RZ ;  /* 0xffffffe100bc8810 */ /* 0x040fe40007ffe1ff */
[C---:B------:R-:W-:Y:S01]  /*54b0*/  HMMA.16816.F32 R16, R164.reuse, R174, R16 ;  /* 0x000000aea410723c */ /* 0x040fe20000001810 */
[----:B------:R-:W-:Y:S06]  /*54c0*/  LDSM.16.M88.4 R172, [R2+0x3000] ;  /* 0x0030000002ac783b */ /* 0x000fec0000000200 */
[----:B------:R3:W3:Y:S01]  /*54d0*/  I2F R190, R188 ;  /* 0x000000bc00be7306 */ /* 0x0006e20000201400 */
[-C--:B-1----:R-:W-:Y:S01]  /*54e0*/  HMMA.16816.F32 R20, R164, R180.reuse, R20 ;  /* 0x000000b4a414723c */ /* 0x082fe20000001814 */
[----:B----4-:R1:W4:Y:S03]  /*54f0*/  LDSM.16.M88.4 R168, [R2+0x2000] ;  /* 0x0020000002a8783b */ /* 0x0103260000000200 */
[C---:B------:R-:W-:Y:S04]  /*5500*/  @!P1 IADD3 R189, -R0.reuse, -0x18, RZ ;  /* 0xffffffe800bd9810 */ /* 0x040fe80007ffe1ff */
[C---:B------:R-:W-:Y:S02]  /*5510*/  HMMA.16816.F32 R24, R176.reuse, R180, R24 ;  /* 0x000000b4b018723c */ /* 0x040fe40000001818 */
[----:B------:R-:W4:Y:S02]  /*5520*/  I2F R189, R189 ;  /* 0x000000bd00bd7306 */ /* 0x000f240000201400 */
[C---:B--2---:R-:W-:Y:S03]  /*5530*/  IADD3 R3, R0.reuse, 0x17, RZ ;  /* 0x0000001700037810 */ /* 0x044fe60007ffe0ff */
[C---:B------:R-:W-:Y:S01]  /*5540*/  IADD3 R180, R0.reuse, -0x9, RZ ;  /* 0xfffffff700b47810 */ /* 0x040fe20007ffe0ff */
[-C--:B------:R-:W-:Y:S03]  /*5550*/  HMMA.16816.F32 R28, R176, R182.reuse, R28 ;  /* 0x000000b6b01c723c */ /* 0x080fe6000000181c */
[----:B------:R-:W-:Y:S02]  /*5560*/  ISETP.GE.AND P0, PT, R3, RZ, PT ;  /* 0x000000ff0300720c */ /* 0x000fe40003f06270 */
[----:B---3--:R-:W-:Y:S03]  /*5570*/  IADD3 R188, R0, -0x8, RZ ;  /* 0xfffffff800bc7810 */ /* 0x008fe60007ffe0ff */
[----:B------:R-:W-:Y:S01]  /*5580*/  HMMA.16816.F32 R32, R164, R182, R32 ;  /* 0x000000b6a420723c */ /* 0x000fe20000001820 */
[----:B------:R-:W2:Y:S03]  /*5590*/  LDSM.16.M88.4 R164, [R217+0x10800] ;  /* 0x01080000d9a4783b */ /* 0x000ea60000000200 */
[----:B------:R-:W-:Y:S02]  /*55a0*/  ISETP.GE.AND P1, PT, R188, RZ, PT ;  /* 0x000000ffbc00720c */ /* 0x000fe40003f26270 */
[C---:B-1----:R-:W-:Y:S02]  /*55b0*/  IADD3 R2, R0.reuse, -0x10, RZ ;  /* 0xfffffff000027810 */ /* 0x042fe40007ffe0ff */
[----:B------:R-:W-:Y:S02]  /*55c0*/  @!P0 IADD3 R3, -R0, -0x17, RZ ;  /* 0xffffffe900038810 */ /* 0x000fe40007ffe1ff */
[----:B------:R-:W-:Y:S02]  /*55d0*/  ISETP.GE.AND P0, PT, R180, RZ, PT ;  /* 0x000000ffb400720c */ /* 0x000fe40003f06270 */
[----:B------:R1:W3:Y:S01]  /*55e0*/  I2F R181, R3 ;  /* 0x0000000300b57306 */ /* 0x0002e20000201400 */
[C---:B------:R-:W-:Y:S02]  /*55f0*/  IADD3 R176, R0.reuse, -0x11, RZ ;  /* 0xffffffef00b07810 */ /* 0x040fe40007ffe0ff */
[C---:B------:R-:W-:Y:S02]  /*5600*/  IADD3 R177, R0.reuse, -0x19, RZ ;  /* 0xffffffe700b17810 */ /* 0x040fe40007ffe0ff */
[----:B------:R-:W-:Y:S02]  /*5610*/  @!P1 IADD3 R188, -R0, 0x8, RZ ;  /* 0x0000000800bc9810 */ /* 0x000fe40007ffe1ff */
[----:B------:R-:W-:Y:S01]  /*5620*/  ISETP.GE.AND P1, PT, R2, RZ, PT ;  /* 0x000000ff0200720c */ /* 0x000fe20003f26270 */
[-C--:B----4-:R-:W-:Y:S03]  /*5630*/  HMMA.16816.F32 R4, R168, R184.reuse, R4 ;  /* 0x000000b8a804723c */ /* 0x090fe60000001804 */
[----:B------:R-:W4:Y:S02]  /*5640*/  I2F R188, R188 ;  /* 0x000000bc00bc7306 */ /* 0x000f240000201400 */
[----:B------:R-:W-:Y:S02]  /*5650*/  @!P0 IADD3 R180, -R0, 0x9, RZ ;  /* 0x0000000900b48810 */ /* 0x000fe40007ffe1ff */
[----:B------:R-:W-:Y:S01]  /*5660*/  ISETP.GE.AND P0, PT, R176, RZ, PT ;  /* 0x000000ffb000720c */ /* 0x000fe20003f06270 */
[C---:B------:R-:W-:Y:S04]  /*5670*/  HMMA.16816.F32 R8, R172.reuse, R184, R8 ;  /* 0x000000b8ac08723c */ /* 0x040fe80000001808 */
[C---:B------:R-:W-:Y:S01]  /*5680*/  @!P1 IADD3 R2, -R0.reuse, 0x10, RZ ;  /* 0x0000001000029810 */ /* 0x040fe20007ffe1ff */
[----:B------:R-:W3:Y:S03]  /*5690*/  I2F R180, R180 ;  /* 0x000000b400b47306 */ /* 0x000ee60000201400 */
[-C--:B------:R-:W-:Y:S04]  /*56a0*/  HMMA.16816.F32 R12, R172, R186.reuse, R12 ;  /* 0x000000baac0c723c */ /* 0x080fe8000000180c */
[C---:B------:R-:W-:Y:S02]  /*56b0*/  @!P0 IADD3 R176, -R0.reuse, 0x11, RZ ;  /* 0x0000001100b08810 */ /* 0x040fe40007ffe1ff */
[----:B-1----:R-:W-:Y:S01]  /*56c0*/  IADD3 R3, R0, 0x10, RZ ;  /* 0x0000001000037810 */ /* 0x002fe20007ffe0ff */
[----:B------:R1:W1:Y:S01]  /*56d0*/  I2F R179, R2 ;  /* 0x0000000200b37306 */ /* 0x0002620000201400 */
[----:B------:R-:W-:Y:S01]  /*56e0*/  FFMA.FTZ R5, R193, -UR7, R5 ;  /* 0x80000007c1057c23 */ /* 0x000fe20008010005 */
[C---:B------:R-:W-:Y:S04]  /*56f0*/  HMMA.16816.F32 R16, R168.reuse, R186, R16 ;  /* 0x000000baa810723c */ /* 0x040fe80000001810 */
[----:B------:R-:W-:Y:S01]  /*5700*/  FFMA.FTZ R6, R194, -UR7, R6 ;  /* 0x80000007c2067c23 */ /* 0x000fe20008010006 */
[----:B------:R-:W-:Y:S01]  /*5710*/  ISETP.GE.AND P1, PT, R3, RZ, PT ;  /* 0x000000ff0300720c */ /* 0x000fe20003f26270 */
[----:B------:R-:W-:Y:S02]  /*5720*/  FFMA.FTZ R7, R192, -UR7, R7 ;  /* 0x80000007c0077c23 */ /* 0x000fe40008010007 */
[----:B------:R-:W-:Y:S01]  /*5730*/  FFMA.FTZ R4, R205, -UR7, R4 ;  /* 0x80000007cd047c23 */ /* 0x000fe20008010004 */
[----:B------:R3:W3:Y:S01]  /*5740*/  I2F R178, R176 ;  /* 0x000000b000b27306 */ /* 0x0006e20000201400 */
[-C--:B--2---:R-:W-:Y:S03]  /*5750*/  HMMA.16816.F32 R20, R168, R164.reuse, R20 ;  /* 0x000000a4a814723c */ /* 0x084fe60000001814 */
[----:B------:R-:W-:Y:S02]  /*5760*/  FFMA.FTZ R10, R196, -UR7, R10 ;  /* 0x80000007c40a7c23 */ /* 0x000fe4000801000a */
[----:B------:R-:W-:Y:S02]  /*5770*/  FFMA.FTZ R11, R195, -UR7, R11 ;  /* 0x80000007c30b7c23 */ /* 0x000fe4000801000b */
[----:B------:R-:W-:Y:S01]  /*5780*/  FFMA.FTZ R8, R191, -UR7, R8 ;  /* 0x80000007bf087c23 */ /* 0x000fe20008010008 */
[----:B------:R-:W-:Y:S01]  /*5790*/  @!P1 IADD3 R3, -R0, -0x10, RZ ;  /* 0xfffffff000039810 */ /* 0x000fe20007ffe1ff */
[----:B------:R-:W-:Y:S01]  /*57a0*/  FFMA.FTZ R9, R190, -UR7, R9 ;  /* 0x80000007be097c23 */ /* 0x000fe20008010009 */
[----:B------:R-:W-:Y:S01]  /*57b0*/  ISETP.GE.AND P1, PT, R177, RZ, PT ;  /* 0x000000ffb100720c */ /* 0x000fe20003f26270 */
[C---:B------:R-:W-:Y:S03]  /*57c0*/  HMMA.16816.F32 R24, R172.reuse, R164, R24 ;  /* 0x000000a4ac18723c */ /* 0x040fe60000001818 */
[----:B------:R-:W2:Y:S01]  /*57d0*/  I2F R3, R3 ;  /* 0x0000000300037306 */ /* 0x000ea20000201400 */
[----:B------:R-:W-:Y:S01]  /*57e0*/  FFMA.FTZ R14, R191, -UR7, R14 ;  /* 0x80000007bf0e7c23 */ /* 0x000fe2000801000e */
[----:B-1----:R-:W-:Y:S01]  /*57f0*/  IADD3 R2, R0, 0xf, RZ ;  /* 0x0000000f00027810 */ /* 0x002fe20007ffe0ff */
[----:B------:R-:W-:Y:S02]  /*5800*/  FFMA.FTZ R15, R190, -UR7, R15 ;  /* 0x80000007be0f7c23 */ /* 0x000fe4000801000f */
[----:B------:R-:W-:Y:S01]  /*5810*/  FFMA.FTZ R12, R189, -UR7, R12 ;  /* 0x80000007bd0c7c23 */ /* 0x000fe2000801000c */
[----:B------:R-:W-:Y:S01]  /*5820*/  ISETP.GE.AND P0, PT, R2, RZ, PT ;  /* 0x000000ff0200720c */ /* 0x000fe20003f06270 */
[-C--:B------:R-:W-:Y:S03]  /*5830*/  HMMA.16816.F32 R28, R172, R166.reuse, R28 ;  /* 0x000000a6ac1c723c */ /* 0x080fe6000000181c */
[----:B---3--:R-:W-:Y:S01]  /*5840*/  FFMA.FTZ R13, R181, -UR7, R13 ;  /* 0x80000007b50d7c23 */ /* 0x008fe2000801000d */
[C---:B------:R-:W-:Y:S01]  /*5850*/  IADD3 R176, R0.reuse, -0x18, RZ ;  /* 0xffffffe800b07810 */ /* 0x040fe20007ffe0ff */
[----:B------:R-:W-:Y:S01]  /*5860*/  FFMA.FTZ R19, R193, -UR7, R19 ;  /* 0x80000007c1137c23 */ /* 0x000fe20008010013 */
[----:B------:R-:W-:Y:S01]  /*5870*/  @!P1 IADD3 R177, -R0, 0x19, RZ ;  /* 0x0000001900b19810 */ /* 0x000fe20007ffe1ff */
[----:B------:R-:W-:Y:S01]  /*5880*/  FFMA.FTZ R18, R205, -UR7, R18 ;  /* 0x80000007cd127c23 */ /* 0x000fe20008010012 */
[----:B------:R-:W-:Y:S01]  /*5890*/  ISETP.GE.AND P2, PT, R176, RZ, PT ;  /* 0x000000ffb000720c */ /* 0x000fe20003f46270 */
[----:B----4-:R-:W-:Y:S01]  /*58a0*/  FFMA.FTZ R16, R188, -UR7, R16 ;  /* 0x80000007bc107c23 */ /* 0x010fe20008010010 */
[----:B------:R-:W-:Y:S02]  /*58b0*/  HMMA.16816.F32 R32, R168, R166, R32 ;  /* 0x000000a6a820723c */ /* 0x000fe40000001820 */
[----:B------:R-:W1:Y:S02]  /*58c0*/  I2F R177, R177 ;  /* 0x000000b100b17306 */ /* 0x000e640000201400 */
[----:B------:R-:W-:Y:S01]  /*58d0*/  FFMA.FTZ R17, R180, -UR7, R17 ;  /* 0x80000007b4117c23 */ /* 0x000fe20008010011 */
[----:B------:R-:W-:Y:S01]  /*58e0*/  @!P0 IADD3 R2, -R0, -0xf, RZ ;  /* 0xfffffff100028810 */ /* 0x000fe20007ffe1ff */
[----:B------:R-:W-:Y:S01]  /*58f0*/  FFMA.FTZ R22, R188, -UR7, R22 ;  /* 0x80000007bc167c23 */ /* 0x000fe20008010016 */
[----:B------:R-:W-:Y:S01]  /*5900*/  PLOP3.LUT P0, PT, PT, PT, UP0, 0x80, 0x0 ;  /* 0x000000000000781c */ /* 0x000fe20003f0f008 */
[----:B------:R-:W-:Y:S04]  /*5910*/  FFMA.FTZ R23, R180, -UR7, R23 ;  /* 0x80000007b4177c23 */ /* 0x000fe80008010017 */
[----:B------:R-:W-:Y:S01]  /*5920*/  FFMA.FTZ R20, R179, -UR7, R20 ;  /* 0x80000007b3147c23 */ /* 0x000fe20008010014 */
[----:B------:R-:W-:Y:S01]  /*5930*/  @!P2 IADD3 R176, -R0, 0x18, RZ ;  /* 0x0000001800b0a810 */ /* 0x000fe20007ffe1ff */
[----:B------:R-:W-:Y:S01]  /*5940*/  FFMA.FTZ R21, R178, -UR7, R21 ;  /* 0x80000007b2157c23 */ /* 0x000fe20008010015 */
[----:B------:R-:W3:Y:S01]  /*5950*/  I2F R2, R2 ;  /* 0x0000000200027306 */ /* 0x000ee20000201400 */
[----:B------:R-:W-:Y:S02]  /*5960*/  FFMA.FTZ R26, R189, -UR7, R26 ;  /* 0x80000007bd1a7c23 */ /* 0x000fe4000801001a */
[----:B------:R-:W-:Y:S02]  /*5970*/  FFMA.FTZ R27, R181, -UR7, R27 ;  /* 0x80000007b51b7c23 */ /* 0x000fe4000801001b */
[C---:B--2---:R-:W-:Y:S02]  /*5980*/  FFMA.FTZ R24, R3.reuse, -UR7, R24 ;  /* 0x8000000703187c23 */ /* 0x044fe40008010018 */
[----:B------:R-:W-:Y:S02]  /*5990*/  FFMA.FTZ R28, R194, -UR7, R28 ;  /* 0x80000007c21c7c23 */ /* 0x000fe4000801001c */
[----:B------:R-:W-:Y:S01]  /*59a0*/  FFMA.FTZ R29, R192, -UR7, R29 ;  /* 0x80000007c01d7c23 */ /* 0x000fe2000801001d */
[----:B------:R-:W2:Y:S01]  /*59b0*/  I2F R176, R176 ;  /* 0x000000b000b07306 */ /* 0x000ea20000201400 */
[----:B------:R-:W-:Y:S02]  /*59c0*/  FFMA.FTZ R30, R3, -UR7, R30 ;  /* 0x80000007031e7c23 */ /* 0x000fe4000801001e */
[----:B------:R-:W-:Y:S02]  /*59d0*/  FFMA.FTZ R34, R179, -UR7, R34 ;  /* 0x80000007b3227c23 */ /* 0x000fe40008010022 */
[----:B------:R-:W-:Y:S02]  /*59e0*/  FFMA.FTZ R35, R178, -UR7, R35 ;  /* 0x80000007b2237c23 */ /* 0x000fe40008010023 */
[----:B-1----:R-:W-:Y:S02]  /*59f0*/  FFMA.FTZ R33, R177, -UR7, R33 ;  /* 0x80000007b1217c23 */ /* 0x002fe40008010021 */
[C---:B---3--:R-:W-:Y:S02]  /*5a00*/  FFMA.FTZ R25, R2.reuse, -UR7, R25 ;  /* 0x8000000702197c23 */ /* 0x048fe40008010019 */
[----:B------:R-:W-:Y:S02]  /*5a10*/  FFMA.FTZ R31, R2, -UR7, R31 ;  /* 0x80000007021f7c23 */ /* 0x000fe4000801001f */
[----:B--2---:R-:W-:Y:S01]  /*5a20*/  FFMA.FTZ R32, R176, -UR7, R32 ;  /* 0x80000007b0207c23 */ /* 0x004fe20008010020 */
[----:B------:R-:W-:-:S05]  /*5a30*/  @!P0 BRA `(.L_x_640) ;  /* 0x000000c000008947 */ /* 0x000fca0003800000 */
[----:B------:R-:W-:Y:S04]  /*5a40*/  USHF.L.U32 UR5, UR21, 0x7, URZ ;  /* 0x0000000715057899 */ /* 0x000fe8000800063f */
[----:B------:R-:W-:Y:S02]  /*5a50*/  UIADD3 UR6, UR5, UR13, URZ ;  /* 0x0000000d05067290 */ /* 0x000fe4000fffe03f */
[----:B------:R-:W-:Y:S02]  /*5a60*/  UIADD3 UR5, UR5, 0x80, URZ ;  /* 0x0000008005057890 */ /* 0x000fe4000fffe03f */
[----:B------:R-:W-:Y:S02]  /*5a70*/  UIADD3 UR8, UR14, UR6, -UR9 ;  /* 0x000000060e087290 */ /* 0x000fe4000fffe809 */
[----:B------:R-:W-:Y:S02]  /*5a80*/  UIADD3 UR6, UR4, 0x40, URZ ;  /* 0x0000004004067890 */ /* 0x000fe4000fffe03f */
[----:B------:R-:W-:Y:S02]  /*5a90*/  IMAD.U32 R0, RZ, RZ, UR5 ;  /* 0x00000005ff007e24 */ /* 0x000fe4000f8e00ff */
[----:B------:R-:W-:Y:S03]  /*5aa0*/  UISETP.GE.AND UP0, UPT, UR6, UR8, UPT ;  /* 0x000000080600728c */ /* 0x000fe6000bf06270 */
[----:B------:R-:W-:Y:S01]  /*5ab0*/  ISETP.LT.AND P0, PT, R0, UR9, PT ;  /* 0x0000000900007c0c */ /* 0x000fe2000bf01270 */
[----:B------:R-:W-:Y:S02]  /*5ac0*/  UMOV UR6, UR14 ;  /* 0x0000000e00067c82 */ /* 0x000fe40008000000 */
[----:B------:R-:W-:Y:S11]  /*5ad0*/  PLOP3.LUT P1, PT, PT, PT, UP0, 0x80, 0x0 ;  /* 0x000000000000781c */ /* 0x000ff60003f2f008 */
[----:B------:R-:W-:Y:S02]  /*5ae0*/  @!UPT UIADD3 URZ, URZ, URZ, URZ ;  /* 0x0000003f3f3ff290 */ /* 0x000fe4000fffe03f */
[----:B------:R-:W-:-:S05]  /*5af0*/  @!P1 BRA P0, `(.L_x_641) ;  /* 0x0000081000009947 */ /* 0x000fca0000000000 */
.L_x_640:
[----:B------:R-:W-:Y:S01]  /*5b00*/  IADD3 R172, R246, UR4, RZ ;  /* 0x00000004f6ac7c10 */ /* 0x000fe2000fffe0ff */
[----:B------:R-:W-:Y:S01]  /*5b10*/  UIADD3 UR5, -UR6, UR9, -UR13 ;  /* 0x0000000906057290 */ /* 0x000fe2000fffe90d */
[----:B------:R-:W-:Y:S01]  /*5b20*/  IMAD.U32 R0, RZ, RZ, UR21 ;  /* 0x00000015ff007e24 */ /* 0x000fe2000f8e00ff */
[----:B------:R-:W-:Y:S01]  /*5b30*/  UIADD3 UR8, UR9, 0x1, -UR13 ;  /* 0x0000000109087890 */ /* 0x000fe2000fffe80d */
[----:B------:R-:W-:Y:S01]  /*5b40*/  IADD3 R3, R172, 0x8, RZ ;  /* 0x00000008ac037810 */ /* 0x000fe20007ffe0ff */
[----:B------:R-:W-:Y:S01]  /*5b50*/  UMOV UR14, UR6 ;  /* 0x00000006000e7c82 */ /* 0x000fe20008000000 */
[----:B------:R-:W-:Y:S01]  /*5b60*/  IMAD R0, R0, 0x80, R252 ;  /* 0x0000008000007824 */ /* 0x000fe200078e02fc */
[----:B------:R-:W-:Y:S01]  /*5b70*/  IADD3 R2, R172, UR5, RZ ;  /* 0x00000005ac027c10 */ /* 0x000fe2000fffe0ff */
[----:B------:R-:W-:Y:S01]  /*5b80*/  UIADD3 UR4, UR8, UR42, URZ ;  /* 0x0000002a08047290 */ /* 0x000fe2000fffe03f */
[----:B------:R-:W-:Y:S02]  /*5b90*/  IADD3 R173, R3, UR5, RZ ;  /* 0x0000000503ad7c10 */ /* 0x000fe4000fffe0ff */
[----:B------:R-:W-:Y:S02]  /*5ba0*/  IMNMX R2, RZ, R2, !PT ;  /* 0x00000002ff027217 */ /* 0x000fe40007800200 */
[----:B------:R-:W-:Y:S02]  /*5bb0*/  IADD3 R171, R0, 0x1, RZ ;  /* 0x0000000100ab7810 */ /* 0x000fe40007ffe0ff */
[----:B------:R-:W-:Y:S02]  /*5bc0*/  IADD3 R164, R172, UR4, RZ ;  /* 0x00000004aca47c10 */ /* 0x000fe4000fffe0ff */
[-C--:B------:R-:W-:Y:S02]  /*5bd0*/  ISETP.GE.AND P3, PT, R0, R2.reuse, PT ;  /* 0x000000020000720c */ /* 0x080fe40003f66270 */
[----:B------:R-:W-:Y:S02]  /*5be0*/  IMNMX R164, R164, UR9, PT ;  /* 0x00000009a4a47c17 */ /* 0x000fe4000b800200 */
[C---:B------:R-:W-:Y:S02]  /*5bf0*/  IADD3 R170, R0.reuse, 0x8, RZ ;  /* 0x0000000800aa7810 */ /* 0x040fe40007ffe0ff */
[C---:B------:R-:W-:Y:S02]  /*5c00*/  IADD3 R169, R0.reuse, 0x9, RZ ;  /* 0x0000000900a97810 */ /* 0x040fe40007ffe0ff */
[C---:B------:R-:W-:Y:S02]  /*5c10*/  IADD3 R168, R0.reuse, 0x10, RZ ;  /* 0x0000001000a87810 */ /* 0x040fe40007ffe0ff */
[C---:B------:R-:W-:Y:S02]  /*5c20*/  IADD3 R167, R0.reuse, 0x11, RZ ;  /* 0x0000001100a77810 */ /* 0x040fe40007ffe0ff */
[C---:B------:R-:W-:Y:S02]  /*5c30*/  IADD3 R166, R0.reuse, 0x18, RZ ;  /* 0x0000001800a67810 */ /* 0x040fe40007ffe0ff */
[C---:B------:R-:W-:Y:S02]  /*5c40*/  IADD3 R165, R0.reuse, 0x19, RZ ;  /* 0x0000001900a57810 */ /* 0x040fe40007ffe0ff */
        /* <DEDUP_REMOVED lines=108> */
.L_x_641:
        /* <DEDUP_REMOVED lines=112> */
[----:B------:R-:W-:Y:S02]  /*6a10*/  IADD3 R208, R219, R3, RZ ;  /* 0x00000003dbd07210 */ /* 0x000fe40007ffe0ff */
[----:B------:R-:W-:Y:S01]  /*6a20*/  F2FP.PACK_AB R0, R188, R189 ;  /* 0x000000bdbc00723e */ /* 0x000fe200000000ff */
[----:B------:R1:W-:Y:S01]  /*6a30*/  STS [R227+0x21000], R2 ;  /* 0x02100002e3007388 */ /* 0x0003e20000000800 */
[C---:B------:R-:W-:Y:S02]  /*6a40*/  IADD3 R210, R200.reuse, R3, RZ ;  /* 0x00000003c8d27210 */ /* 0x040fe40007ffe0ff */
[----:B------:R-:W-:Y:S01]  /*6a50*/  IADD3 R209, R200, R208, RZ ;  /* 0x000000d0c8d17210 */ /* 0x000fe20007ffe0ff */
[----:B------:R2:W-:Y:S04]  /*6a60*/  STS [R227+0x21400], R0 ;  /* 0x02140000e3007388 */ /* 0x0005e80000000800 */
[----:B------:R-:W-:Y:S08]  /*6a70*/  LDSM.16.M88.4 R32, [R3+0x8000] ;  /* 0x008000000320783b */ /* 0x000ff00000000200 */
[----:B------:R-:W3:Y:S08]  /*6a80*/  LDSM.16.M88.4 R16, [R215+0x14000] ;  /* 0x01400000d710783b */ /* 0x000ef00000000200 */
[----:B------:R-:W4:Y:S01]  /*6a90*/  LDSM.16.M88.4 R28, [R3+0x9000] ;  /* 0x00900000031c783b */ /* 0x000f220000000200 */
[----:B-1----:R-:W-:Y:S02]  /*6aa0*/  MOV R2, UR4 ;  /* 0x0000000400027c02 */ /* 0x002fe40008000f00 */
[----:B--2---:R-:W-:Y:S05]  /*6ab0*/  MOV R0, UR4 ;  /* 0x0000000400007c02 */ /* 0x004fea0008000f00 */
[----:B------:R-:W1:Y:S01]  /*6ac0*/  LDSM.16.M88.4 R164, [R215+0x14800] ;  /* 0x01480000d7a4783b */ /* 0x000e620000000200 */
[----:B------:R-:W-:Y:S04]  /*6ad0*/  LEA R222, P0, R0, R222, 0x2 ;  /* 0x000000de00de7211 */ /* 0x000fe800078010ff */
[----:B------:R-:W-:Y:S03]  /*6ae0*/  LEA.HI.X.SX32 R223, R2, R223, 0x2, P0 ;  /* 0x000000df02df7211 */ /* 0x000fe600000f16ff */
[----:B------:R-:W-:Y:S08]  /*6af0*/  LDSM.16.M88.4 R168, [R208+0x8000] ;  /* 0x00800000d0a8783b */ /* 0x000ff00000000200 */
[----:B------:R-:W2:Y:S01]  /*6b00*/  LDSM.16.M88.4 R172, [R216+0x14000] ;  /* 0x01400000d8ac783b */ /* 0x000ea20000000200 */
[-C--:B---3--:R-:W-:Y:S08]  /*6b10*/  HMMA.16816.F32 R4, R32, R16.reuse, RZ ;  /* 0x000000102004723c */ /* 0x088ff000000018ff */
[C---:B----4-:R-:W-:Y:S08]  /*6b20*/  HMMA.16816.F32 R8, R28.reuse, R16, RZ ;  /* 0x000000101c08723c */ /* 0x050ff000000018ff */
[-C--:B------:R-:W-:Y:S08]  /*6b30*/  HMMA.16816.F32 R12, R28, R18.reuse, RZ ;  /* 0x000000121c0c723c */ /* 0x080ff000000018ff */
[C---:B------:R-:W-:Y:S08]  /*6b40*/  HMMA.16816.F32 R16, R32.reuse, R18, RZ ;  /* 0x000000122010723c */ /* 0x040ff000000018ff */
[-C--:B-1----:R-:W-:Y:S08]  /*6b50*/  HMMA.16816.F32 R20, R32, R164.reuse, RZ ;  /* 0x000000a42014723c */ /* 0x082ff000000018ff */
[C---:B------:R-:W-:Y:S08]  /*6b60*/  HMMA.16816.F32 R24, R28.reuse, R164, RZ ;  /* 0x000000a41c18723c */ /* 0x040ff000000018ff */
[-C--:B------:R-:W-:Y:S08]  /*6b70*/  HMMA.16816.F32 R28, R28, R166.reuse, RZ ;  /* 0x000000a61c1c723c */ /* 0x080ff000000018ff */
[----:B------:R-:W-:Y:S01]  /*6b80*/  HMMA.16816.F32 R32, R32, R166, RZ ;  /* 0x000000a62020723c */ /* 0x000fe200000018ff */
[----:B------:R-:W1:Y:S07]  /*6b90*/  LDSM.16.M88.4 R164, [R208+0x9000] ;  /* 0x00900000d0a4783b */ /* 0x000e6e0000000200 */
[-C--:B--2---:R-:W-:Y:S08]  /*6ba0*/  HMMA.16816.F32 R4, R168, R172.reuse, R4 ;  /* 0x000000aca804723c */ /* 0x084ff00000001804 */
        /* <DEDUP_REMOVED lines=200> */
.L_x_642:
        /* <DEDUP_REMOVED lines=164> */
.L_x_643:
[----:B------:R-:W-:Y:S01]  /*8270*/  LDSM.16.M88.4 R32, [R3+0x1c000] ;  /* 0x01c000000320783b */ /* 0x000fe20000000200 */
[C---:B------:R-:W-:Y:S01]  /*8280*/  IADD3 R0, R246.reuse, -0x40, RZ ;  /* 0xffffffc0f6007810 */ /* 0x040fe20007ffe0ff */
[----:B------:R-:W-:Y:S01]  /*8290*/  USHF.L.U32 UR6, UR5, 0x5, URZ ;  /* 0x0000000505067899 */ /* 0x000fe2000800063f */
[----:B------:R-:W-:Y:S01]  /*82a0*/  IADD3 R236, R246, -0x40, RZ ;  /* 0xffffffc0f6ec7810 */ /* 0x000fe20007ffe0ff */
[----:B------:R-:W-:Y:S01]  /*82b0*/  UIMAD UR8, UR5, 0x30, URZ ;  /* 0x00000030050878a4 */ /* 0x000fe2000f8e023f */
[----:B------:R-:W2:Y:S01]  /*82c0*/  LDSM.16.MT88.4 R16, [R211] ;  /* 0x00000000d310783b */ /* 0x000ea20000004200 */
[----:B------:R-:W-:Y:S01]  /*82d0*/  IMAD.SHL.U32 R0, R0, 0x4, RZ ;  /* 0x0000000400007824 */ /* 0x000fe200078e00ff */
[----:B------:R-:W-:Y:S01]  /*82e0*/  SHF.R.S32.HI R236, RZ, 0x1f, R236 ;  /* 0x0000001fffec7819 */ /* 0x000fe200000114ec */
[----:B------:R-:W-:Y:S02]  /*82f0*/  UIMAD UR4, UR5, 0x18, URZ ;  /* 0x00000018050478a4 */ /* 0x000fe4000f8e023f */
[----:B------:R-:W3:Y:S01]  /*8300*/  LDSM.16.M88.4 R28, [R3+0x1d000] ;  /* 0x01d00000031c783b */ /* 0x000ee20000000200 */
[----:B-1----:R-:W-:Y:S01]  /*8310*/  @P1 IADD3 R2, P0, R0, UR16, RZ ;  /* 0x0000001000021c10 */ /* 0x002fe2000ff1e0ff */
[----:B------:R-:W-:Y:S01]  /*8320*/  UISETP.GT.AND UP2, UPT, UR12, UR19, UPT ;  /* 0x000000130c00728c */ /* 0x000fe2000bf44270 */
[----:B------:R-:W-:Y:S01]  /*8330*/  IADD3 R0, R246, -0x40, RZ ;  /* 0xffffffc0f6007810 */ /* 0x000fe20007ffe0ff */
[----:B------:R-:W-:Y:S01]  /*8340*/  @UP3 UIADD3 UR16, UP1, UR16, -0x100, URZ ;  /* 0xffffff0010103890 */ /* 0x000fe2000ff3e03f */
[----:B------:R-:W1:Y:S02]  /*8350*/  LDSM.16.MT88.4 R164, [R211+0x4000] ;  /* 0x00400000d3a4783b */ /* 0x000e640000004200 */
[----:B------:R-:W-:Y:S03]  /*8360*/  SHF.L.U64.HI R0, R0, 0x2, R236 ;  /* 0x0000000200007819 */ /* 0x000fe600000102ec */
[----:B------:R-:W-:Y:S05]  /*8370*/  LDSM.16.M88.4 R168, [R208+0x1c000] ;  /* 0x01c00000d0a8783b */ /* 0x000fea0000000200 */
[----:B------:R-:W4:Y:S05]  /*8380*/  LDSM.16.MT88.4 R172, [R211+0x800] ;  /* 0x00080000d3ac783b */ /* 0x000f2a0000004200 */
[----:B------:R-:W1:Y:S05]  /*8390*/  LDSM.16.M88.4 R176, [R208+0x1d000] ;  /* 0x01d00000d0b0783b */ /* 0x000e6a0000000200 */
[----:B------:R-:W1:Y:S05]  /*83a0*/  LDSM.16.MT88.4 R180, [R211+0x4800] ;  /* 0x00480000d3b4783b */ /* 0x000e6a0000004200 */
[----:B------:R-:W-:Y:S01]  /*83b0*/  LDSM.16.M88.4 R184, [R210+0x1c000] ;  /* 0x01c00000d2b8783b */ /* 0x000fe20000000200 */
[-C--:B--2---:R-:W-:Y:S04]  /*83c0*/  HMMA.16816.F32 R4, R32, R16.reuse, RZ ;  /* 0x000000102004723c */ /* 0x084fe800000018ff */
[----:B------:R-:W2:Y:S05]  /*83d0*/  LDSM.16.MT88.4 R188, [R211+0x1000] ;  /* 0x00100000d3bc783b */ /* 0x000eaa0000004200 */
[----:B------:R-:W2:Y:S01]  /*83e0*/  LDSM.16.M88.4 R192, [R210+0x1d000] ;  /* 0x01d00000d2c0783b */ /* 0x000ea20000000200 */
[C---:B---3--:R-:W-:Y:S04]  /*83f0*/  HMMA.16816.F32 R8, R28.reuse, R16, RZ ;  /* 0x000000101c08723c */ /* 0x048fe800000018ff */
[----:B------:R-:W3:Y:S04]  /*8400*/  LDSM.16.MT88.4 R196, [R211+0x5000] ;  /* 0x00500000d3c4783b */ /* 0x000ee80000004200 */
[-C--:B------:R-:W-:Y:S01]  /*8410*/  HMMA.16816.F32 R12, R28, R18.reuse, RZ ;  /* 0x000000121c0c723c */ /* 0x080fe200000018ff */
[----:B------:R-:W-:Y:S05]  /*8420*/  LDSM.16.M88.4 R200, [R209+0x1d000] ;  /* 0x01d00000d1c8783b */ /* 0x000fea0000000200 */
[----:B------:R-:W-:Y:S02]  /*8430*/  LDSM.16.MT88.4 R204, [R211+0x6000] ;  /* 0x00600000d3cc783b */ /* 0x000fe40000004200 */
[C---:B------:R-:W-:Y:S08]  /*8440*/  HMMA.16816.F32 R16, R32.reuse, R18, RZ ;  /* 0x000000122010723c */ /* 0x040ff000000018ff */
[-C--:B-1----:R-:W-:Y:S08]  /*8450*/  HMMA.16816.F32 R20, R32, R164.reuse, RZ ;  /* 0x000000a42014723c */ /* 0x082ff000000018ff */
        /* <DEDUP_REMOVED lines=12> */
[----:B------:R-:W4:Y:S07]  /*8520*/  LDSM.16.MT88.4 R176, [R211+0x5800] ;  /* 0x00580000d3b0783b */ /* 0x000f2e0000004200 */
[----:B------:R-:W-:Y:S01]  /*8530*/  HMMA.16816.F32 R32, R168, R182, R32 ;  /* 0x000000b6a820723c */ /* 0x000fe20000001820 */
[----:B------:R-:W-:Y:S05]  /*8540*/  LDSM.16.M88.4 R168, [R3+0x1e000] ;  /* 0x01e0000003a8783b */ /* 0x000fea0000000200 */
[----:B------:R-:W1:Y:S02]  /*8550*/  LDSM.16.MT88.4 R180, [R211+0x2000] ;  /* 0x00200000d3b4783b */ /* 0x000e640000004200 */
[-C--:B--2---:R-:W-:Y:S08]  /*8560*/  HMMA.16816.F32 R4, R184, R188.reuse, R4 ;  /* 0x000000bcb804723c */ /* 0x084ff00000001804 */
[C---:B------:R-:W-:Y:S08]  /*8570*/  HMMA.16816.F32 R8, R192.reuse, R188, R8 ;  /* 0x000000bcc008723c */ /* 0x040ff00000001808 */
[-C--:B------:R-:W-:Y:S08]  /*8580*/  HMMA.16816.F32 R12, R192, R190.reuse, R12 ;  /* 0x000000bec00c723c */ /* 0x080ff0000000180c */
[C---:B------:R-:W-:Y:S01]  /*8590*/  HMMA.16816.F32 R16, R184.reuse, R190, R16 ;  /* 0x000000beb810723c */ /* 0x040fe20000001810 */
[----:B------:R2:W4:Y:S07]  /*85a0*/  LDSM.16.M88.4 R188, [R3+0x1f000] ;  /* 0x01f0000003bc783b */ /* 0x00052e0000000200 */
[-C--:B---3--:R-:W-:Y:S08]  /*85b0*/  HMMA.16816.F32 R20, R184, R196.reuse, R20 ;  /* 0x000000c4b814723c */ /* 0x088ff00000001814 */
[C---:B------:R-:W-:Y:S08]  /*85c0*/  HMMA.16816.F32 R24, R192.reuse, R196, R24 ;  /* 0x000000c4c018723c */ /* 0x040ff00000001818 */
[-C--:B------:R-:W-:Y:S01]  /*85d0*/  HMMA.16816.F32 R28, R192, R198.reuse, R28 ;  /* 0x000000c6c01c723c */ /* 0x080fe2000000181c */
[----:B------:R-:W-:Y:S03]  /*85e0*/  LDSM.16.M88.4 R192, [R208+0x1f000] ;  /* 0x01f00000d0c0783b */ /* 0x000fe60000000200 */
[----:B--2---:R-:W-:Y:S01]  /*85f0*/  @P1 IADD3.X R3, R0, UR15, RZ, P0, !PT ;  /* 0x0000000f00031c10 */ /* 0x004fe200087fe4ff */
[----:B------:R-:W-:Y:S01]  /*8600*/  IMAD.U32 R0, RZ, RZ, UR6 ;  /* 0x00000006ff007e24 */ /* 0x000fe2000f8e00ff */
[----:B------:R-:W-:Y:S02]  /*8610*/  @UP3 UIADD3.X UR15, UR15, -0x1, URZ, UP1, !UPT ;  /* 0xffffffff0f0f3890 */ /* 0x000fe40008ffe43f */
[----:B------:R-:W-:Y:S01]  /*8620*/  HMMA.16816.F32 R32, R184, R198, R32 ;  /* 0x000000c6b820723c */ /* 0x000fe20000001820 */
[----:B------:R-:W-:Y:S05]  /*8630*/  LDSM.16.MT88.4 R184, [R211+0x2800] ;  /* 0x00280000d3b8783b */ /* 0x000fea0000004200 */
[----:B------:R-:W-:Y:S02]  /*8640*/  LDSM.16.MT88.4 R196, [R211+0x6800] ;  /* 0x00680000d3c4783b */ /* 0x000fe40000004200 */
[-C--:B-1----:R-:W-:Y:S03]  /*8650*/  HMMA.16816.F32 R4, R164, R172.reuse, R4 ;  /* 0x000000aca404723c */ /* 0x082fe60000001804 */
[----:B------:R1:W5:Y:S05]  /*8660*/  @P1 LDG.E R244, [R2.64] ;  /* 0x0000000a02f41981 */ /* 0x00036a000c1e1900 */
[C---:B------:R-:W-:Y:S01]  /*8670*/  HMMA.16816.F32 R8, R200.reuse, R172, R8 ;  /* 0x000000acc808723c */ /* 0x040fe20000001808 */
[----:B------:R1:W5:Y:S05]  /*8680*/  @P1 LDG.E R245, [R2.64+0x20] ;  /* 0x0000200a02f51981 */ /* 0x00036a000c1e1900 */
[----:B------:R1:W5:Y:S02]  /*8690*/  @P1 LDG.E R242, [R2.64+0x80] ;  /* 0x0000800a02f21981 */ /* 0x000364000c1e1900 */
[-C--:B------:R-:W-:Y:S03]  /*86a0*/  HMMA.16816.F32 R12, R200, R174.reuse, R12 ;  /* 0x000000aec80c723c */ /* 0x080fe6000000180c */
[----:B------:R1:W5:Y:S05]  /*86b0*/  @P1 LDG.E R243, [R2.64+0xa0] ;  /* 0x0000a00a02f31981 */ /* 0x00036a000c1e1900 */
[C---:B------:R-:W-:Y:S01]  /*86c0*/  HMMA.16816.F32 R16, R164.reuse, R174, R16 ;  /* 0x000000aea410723c */ /* 0x040fe20000001810 */
[----:B------:R-:W2:Y:S07]  /*86d0*/  LDSM.16.M88.4 R172, [R208+0x1e000] ;  /* 0x01e00000d0ac783b */ /* 0x000eae0000000200 */
[-C--:B----4-:R-:W-:Y:S08]  /*86e0*/  HMMA.16816.F32 R20, R164, R176.reuse, R20 ;  /* 0x000000b0a414723c */ /* 0x090ff00000001814 */
[C---:B------:R-:W-:Y:S08]  /*86f0*/  HMMA.16816.F32 R24, R200.reuse, R176, R24 ;  /* 0x000000b0c818723c */ /* 0x040ff00000001818 */
[-C--:B------:R-:W-:Y:S01]  /*8700*/  HMMA.16816.F32 R28, R200, R178.reuse, R28 ;  /* 0x000000b2c81c723c */ /* 0x080fe2000000181c */
[----:B------:R-:W-:Y:S07]  /*8710*/  LDSM.16.MT88.4 R200, [R211+0x7000] ;  /* 0x00700000d3c8783b */ /* 0x000fee0000004200 */
[----:B------:R-:W-:Y:S01]  /*8720*/  HMMA.16816.F32 R32, R164, R178, R32 ;  /* 0x000000b2a420723c */ /* 0x000fe20000001820 */
[----:B------:R-:W-:Y:S05]  /*8730*/  LDSM.16.M88.4 R164, [R210+0x1e000] ;  /* 0x01e00000d2a4783b */ /* 0x000fea0000000200 */
[----:B------:R-:W3:Y:S02]  /*8740*/  LDSM.16.MT88.4 R176, [R211+0x3000] ;  /* 0x00300000d3b0783b */ /* 0x000ee40000004200 */
[-C--:B------:R-:W-:Y:S08]  /*8750*/  HMMA.16816.F32 R4, R168, R180.reuse, R4 ;  /* 0x000000b4a804723c */ /* 0x080ff00000001804 */
        /* <DEDUP_REMOVED lines=9> */
[----:B------:R-:W-:Y:S05]  /*87f0*/  LDSM.16.M88.4 R168, [R209+0x1e000] ;  /* 0x01e00000d1a8783b */ /* 0x000fea0000000200 */
[----:B------:R-:W-:Y:S02]  /*8800*/  LDSM.16.MT88.4 R204, [R211+0x7800] ;  /* 0x00780000d3cc783b */ /* 0x000fe40000004200 */
[-C--:B--2---:R-:W-:Y:S08]  /*8810*/  HMMA.16816.F32 R4, R172, R184.reuse, R4 ;  /* 0x000000b8ac04723c */ /* 0x084ff00000001804 */
[C---:B------:R-:W-:Y:S08]  /*8820*/  HMMA.16816.F32 R8, R192.reuse, R184, R8 ;  /* 0x000000b8c008723c */ /* 0x040ff00000001808 */
[-C--:B------:R-:W-:Y:S08]  /*8830*/  HMMA.16816.F32 R12, R192, R186.reuse, R12 ;  /* 0x000000bac00c723c */ /* 0x080ff0000000180c */
[C---:B------:R-:W-:Y:S01]  /*8840*/  HMMA.16816.F32 R16, R172.reuse, R186, R16 ;  /* 0x000000baac10723c */ /* 0x040fe20000001810 */
[----:B------:R-:W2:Y:S07]  /*8850*/  LDSM.16.MT88.4 R184, [R211+0x3800] ;  /* 0x00380000d3b8783b */ /* 0x000eae0000004200 */
[-C--:B------:R-:W-:Y:S08]  /*8860*/  HMMA.16816.F32 R20, R172, R196.reuse, R20 ;  /* 0x000000c4ac14723c */ /* 0x080ff00000001814 */
[C---:B------:R-:W-:Y:S08]  /*8870*/  HMMA.16816.F32 R24, R192.reuse, R196, R24 ;  /* 0x000000c4c018723c */ /* 0x040ff00000001818 */
[-C--:B------:R-:W-:Y:S08]  /*8880*/  HMMA.16816.F32 R28, R192, R198.reuse, R28 ;  /* 0x000000c6c01c723c */ /* 0x080ff0000000181c */
[----:B------:R-:W-:Y:S07]  /*8890*/  HMMA.16816.F32 R32, R172, R198, R32 ;  /* 0x000000c6ac20723c */ /* 0x000fee0000001820 */
[----:B------:R-:W-:Y:S01]  /*88a0*/  IMAD.U32 R172, RZ, RZ, UR8 ;  /* 0x00000008ffac7e24 */ /* 0x000fe2000f8e00ff */
[-C--:B---3--:R-:W-:Y:S08]  /*88b0*/  HMMA.16816.F32 R4, R164, R176.reuse, R4 ;  /* 0x000000b0a404723c */ /* 0x088ff00000001804 */
[C---:B----4-:R-:W-:Y:S07]  /*88c0*/  HMMA.16816.F32 R8, R180.reuse, R176, R8 ;  /* 0x000000b0b408723c */ /* 0x050fee0000001808 */
[----:B------:R-:W-:Y:S01]  /*88d0*/  IMAD.U32 R176, RZ, RZ, UR8 ;  /* 0x00000008ffb07e24 */ /* 0x000fe2000f8e00ff */
[-C--:B------:R-:W-:Y:S01]  /*88e0*/  HMMA.16816.F32 R12, R180, R178.reuse, R12 ;  /* 0x000000b2b40c723c */ /* 0x080fe2000000180c */
[----:B------:R-:W-:Y:S07]  /*88f0*/  USHF.L.U32 UR8, UR5, 0x4, URZ ;  /* 0x0000000405087899 */ /* 0x000fee000800063f */
[C---:B------:R-:W-:Y:S08]  /*8900*/  HMMA.16816.F32 R16, R164.reuse, R178, R16 ;  /* 0x000000b2a410723c */ /* 0x040ff00000001810 */
[-C--:B------:R-:W-:Y:S08]  /*8910*/  HMMA.16816.F32 R20, R164, R200.reuse, R20 ;  /* 0x000000c8a414723c */ /* 0x080ff00000001814 */
[C---:B------:R-:W-:Y:S07]  /*8920*/  HMMA.16816.F32 R24, R180.reuse, R200, R24 ;  /* 0x000000c8b418723c */ /* 0x040fee0000001818 */
[----:B------:R-:W-:Y:S01]  /*8930*/  IMAD.MOV.U32 R200, RZ, RZ, R250 ;  /* 0x000000ffffc87224 */ /* 0x000fe200078e00fa */
[-C--:B------:R-:W-:Y:S08]  /*8940*/  HMMA.16816.F32 R28, R180, R202.reuse, R28 ;  /* 0x000000cab41c723c */ /* 0x080ff0000000181c */
[----:B------:R-:W-:Y:S07]  /*8950*/  HMMA.16816.F32 R32, R164, R202, R32 ;  /* 0x000000caa420723c */ /* 0x000fee0000001820 */
[----:B------:R-:W-:Y:S01]  /*8960*/  IMAD.U32 R166, RZ, RZ, UR6 ;  /* 0x00000006ffa67e24 */ /* 0x000fe2000f8e00ff */
[-C--:B--2---:R-:W-:Y:S01]  /*8970*/  HMMA.16816.F32 R4, R168, R184.reuse, R4 ;  /* 0x000000b8a804723c */ /* 0x084fe20000001804 */
[----:B------:R-:W-:Y:S01]  /*8980*/  IMAD.U32 R164, RZ, RZ, UR8 ;  /* 0x00000008ffa47e24 */ /* 0x000fe2000f8e00ff */
[----:B------:R-:W-:Y:S02]  /*8990*/  USHF.L.U32 UR6, UR5, 0x3, URZ ;  /* 0x0000000305067899 */ /* 0x000fe4000800063f */
[----:B------:R-:W-:Y:S02]  /*89a0*/  IMAD.U32 R165, RZ, RZ, UR4 ;  /* 0x00000004ffa57e24 */ /* 0x000fe4000f8e00ff */
[-C--:B------:R-:W-:Y:S01]  /*89b0*/  LEA R164, P2, R164, R222.reuse, 0x2 ;  /* 0x000000dea4a47211 */ /* 0x080fe200078410ff */
[----:B------:R-:W-:Y:S01]  /*89c0*/  IMAD.U32 R167, RZ, RZ, UR4 ;  /* 0x00000004ffa77e24 */ /* 0x000fe2000f8e00ff */
[C---:B------:R-:W-:Y:S01]  /*89d0*/  HMMA.16816.F32 R8, R188.reuse, R184, R8 ;  /* 0x000000b8bc08723c */ /* 0x040fe20000001808 */
[----:B-1----:R-:W-:Y:S01]  /*89e0*/  IMAD.U32 R2, RZ, RZ, UR6 ;  /* 0x00000006ff027e24 */ /* 0x002fe2000f8e00ff */
[----:B------:R-:W-:Y:S02]  /*89f0*/  UIMAD UR4, UR5, 0x28, URZ ;  /* 0x00000028050478a4 */ /* 0x000fe4000f8e023f */
[----:B------:R-:W-:Y:S02]  /*8a00*/  IMAD.U32 R3, RZ, RZ, UR6 ;  /* 0x00000006ff037e24 */ /* 0x000fe4000f8e00ff */
[-C--:B------:R-:W-:Y:S02]  /*8a10*/  LEA R2, P0, R2, R222.reuse, 0x2 ;  /* 0x000000de02027211 */ /* 0x080fe400078010ff */
[-C--:B------:R-:W-:Y:S01]  /*8a20*/  HMMA.16816.F32 R12, R188, R186.reuse, R12 ;  /* 0x000000babc0c723c */ /* 0x080fe2000000180c */
[----:B------:R-:W-:Y:S03]  /*8a30*/  IMAD.U32 R173, RZ, RZ, UR4 ;  /* 0x00000004ffad7e24 */ /* 0x000fe6000f8e00ff */
[-C--:B------:R-:W-:Y:S01]  /*8a40*/  LEA.HI.X.SX32 R3, R3, R223.reuse, 0x2, P0 ;  /* 0x000000df03037211 */ /* 0x080fe200000f16ff */
[----:B------:R-:W-:Y:S01]  /*8a50*/  IMAD.U32 R175, RZ, RZ, UR4 ;  /* 0x00000004ffaf7e24 */ /* 0x000fe2000f8e00ff */
[-C--:B------:R-:W-:Y:S01]  /*8a60*/  LEA R166, P0, R166, R222.reuse, 0x2 ;  /* 0x000000dea6a67211 */ /* 0x080fe200078010ff */
[----:B------:R1:W-:Y:S01]  /*8a70*/  RED.E.ADD.F32.FTZ.RN.STRONG.GPU [R222.64], R4 ;  /* 0x00000004de00798e */ /* 0x0003e2000c10e78a */
[C---:B------:R-:W-:Y:S01]  /*8a80*/  HMMA.16816.F32 R16, R168.reuse, R186, R16 ;  /* 0x000000baa810723c */ /* 0x040fe20000001810 */
[----:B------:R-:W-:Y:S03]  /*8a90*/  UIMAD UR4, UR5, 0x38, URZ ;  /* 0x00000038050478a4 */ /* 0x000fe6000f8e023f */
[----:B------:R2:W-:Y:S04]  /*8aa0*/  RED.E.ADD.F32.FTZ.RN.STRONG.GPU [R2.64], R5 ;  /* 0x000000050200798e */ /* 0x0005e8000c10e78a */
[-C--:B------:R-:W-:Y:S08]  /*8ab0*/  HMMA.16816.F32 R20, R168, R204.reuse, R20 ;  /* 0x000000cca814723c */ /* 0x080ff00000001814 */
[C---:B------:R-:W-:Y:S08]  /*8ac0*/  HMMA.16816.F32 R24, R188.reuse, R204, R24 ;  /* 0x000000ccbc18723c */ /* 0x040ff00000001818 */
[-C--:B------:R-:W-:Y:S04]  /*8ad0*/  HMMA.16816.F32 R28, R188, R206.reuse, R28 ;  /* 0x000000cebc1c723c */ /* 0x080fe8000000181c */
[-C--:B-1----:R-:W-:Y:S04]  /*8ae0*/  LEA R4, P1, R165, R222.reuse, 0x2 ;  /* 0x000000dea5047211 */ /* 0x082fe800078210ff */
[----:B------:R-:W-:Y:S04]  /*8af0*/  HMMA.16816.F32 R32, R168, R206, R32 ;  /* 0x000000cea820723c */ /* 0x000fe80000001820 */
[-C--:B--2---:R-:W-:Y:S02]  /*8b00*/  LEA.HI.X.SX32 R5, R167, R223.reuse, 0x2, P1 ;  /* 0x000000dfa7057211 */ /* 0x084fe400008f16ff */
[-C--:B------:R-:W-:Y:S01]  /*8b10*/  LEA.HI.X.SX32 R167, R0, R223.reuse, 0x2, P0 ;  /* 0x000000df00a77211 */ /* 0x080fe200000f16ff */
[----:B------:R-:W-:Y:S02]  /*8b20*/  IMAD.U32 R169, RZ, RZ, UR8 ;  /* 0x00000008ffa97e24 */ /* 0x000fe4000f8e00ff */
[----:B------:R-:W-:Y:S03]  /*8b30*/  IMAD.U32 R168, RZ, RZ, UR4 ;  /* 0x00000004ffa87e24 */ /* 0x000fe6000f8e00ff */
[-C--:B------:R-:W-:Y:S01]  /*8b40*/  LEA.HI.X.SX32 R165, R169, R223.reuse, 0x2, P2 ;  /* 0x000000dfa9a57211 */ /* 0x080fe200010f16ff */
[----:B------:R-:W-:Y:S01]  /*8b50*/  IMAD.U32 R171, RZ, RZ, UR4 ;  /* 0x00000004ffab7e24 */ /* 0x000fe2000f8e00ff */
[----:B------:R-:W-:Y:S03]  /*8b60*/  UIADD3 UR4, UR8, 0x20, URZ ;  /* 0x0000002008047890 */ /* 0x000fe6000fffe03f */
[----:B------:R1:W-:Y:S03]  /*8b70*/  RED.E.ADD.F32.FTZ.RN.STRONG.GPU [R164.64], R6 ;  /* 0x00000006a400798e */ /* 0x0003e6000c10e78a */
[----:B------:R-:W-:Y:S02]  /*8b80*/  IMAD.U32 R170, RZ, RZ, UR4 ;  /* 0x00000004ffaa7e24 */ /* 0x000fe4000f8e00ff */
[----:B------:R2:W-:Y:S01]  /*8b90*/  RED.E.ADD.F32.FTZ.RN.STRONG.GPU [R4.64], R7 ;  /* 0x000000070400798e */ /* 0x0005e2000c10e78a */
[----:B------:R-:W-:Y:S01]  /*8ba0*/  IMAD.U32 R174, RZ, RZ, UR4 ;  /* 0x00000004ffae7e24 */ /* 0x000fe2000f8e00ff */
[----:B------:R-:W-:Y:S03]  /*8bb0*/  UIADD3 UR4, UR6, UR4, URZ ;  /* 0x0000000406047290 */ /* 0x000fe6000fffe03f */
[----:B------:R3:W-:Y:S03]  /*8bc0*/  RED.E.ADD.F32.FTZ.RN.STRONG.GPU [R166.64], R8 ;  /* 0x00000008a600798e */ /* 0x0007e6000c10e78a */
[----:B------:R-:W-:Y:S02]  /*8bd0*/  IMAD.U32 R0, RZ, RZ, UR4 ;  /* 0x00000004ff007e24 */ /* 0x000fe4000f8e00ff */
[----:B------:R-:W-:Y:S01]  /*8be0*/  IMAD.U32 R169, RZ, RZ, UR4 ;  /* 0x00000004ffa97e24 */ /* 0x000fe2000f8e00ff */
[----:B------:R-:W-:Y:S01]  /*8bf0*/  UIADD3 UR4, UR6, UR4, URZ ;  /* 0x0000000406047290 */ /* 0x000fe2000fffe03f */
[-C--:B-1----:R-:W-:Y:S02]  /*8c00*/  LEA R164, P0, R173, R222.reuse, 0x2 ;  /* 0x000000deada47211 */ /* 0x082fe400078010ff */
[-C--:B------:R-:W-:Y:S03]  /*8c10*/  LEA R6, P1, R172, R222.reuse, 0x2 ;  /* 0x000000deac067211 */ /* 0x080fe600078210ff */
[----:B------:R-:W-:Y:S01]  /*8c20*/  IMAD.U32 R172, RZ, RZ, UR4 ;  /* 0x00000004ffac7e24 */ /* 0x000fe2000f8e00ff */
[-C--:B------:R-:W-:Y:S02]  /*8c30*/  LEA.HI.X.SX32 R165, R175, R223.reuse, 0x2, P0 ;  /* 0x000000dfafa57211 */ /* 0x080fe400000f16ff */
[-C--:B--2---:R-:W-:Y:S02]  /*8c40*/  LEA.HI.X.SX32 R7, R176, R223.reuse, 0x2, P1 ;  /* 0x000000dfb0077211 */ /* 0x084fe400008f16ff */
[-C--:B------:R-:W-:Y:S01]  /*8c50*/  LEA R4, P0, R168, R222.reuse, 0x2 ;  /* 0x000000dea8047211 */ /* 0x080fe200078010ff */
[----:B------:R1:W-:Y:S01]  /*8c60*/  RED.E.ADD.F32.FTZ.RN.STRONG.GPU [R164.64], R9 ;  /* 0x00000009a400798e */ /* 0x0003e2000c10e78a */
[-C--:B---3--:R-:W-:Y:S01]  /*8c70*/  LEA R8, P1, R170, R222.reuse, 0x2 ;  /* 0x000000deaa087211 */ /* 0x088fe200078210ff */
[----:B------:R-:W-:Y:S01]  /*8c80*/  IMAD.U32 R167, RZ, RZ, UR4 ;  /* 0x00000004ffa77e24 */ /* 0x000fe2000f8e00ff */
[-C--:B------:R-:W-:Y:S01]  /*8c90*/  LEA.HI.X.SX32 R5, R171, R223.reuse, 0x2, P0 ;  /* 0x000000dfab057211 */ /* 0x080fe200000f16ff */
[----:B------:R-:W-:Y:S01]  /*8ca0*/  UIADD3 UR4, UR6, UR4, URZ ;  /* 0x0000000406047290 */ /* 0x000fe2000fffe03f */
[----:B------:R2:W-:Y:S05]  /*8cb0*/  RED.E.ADD.F32.FTZ.RN.STRONG.GPU [R6.64], R10 ;  /* 0x0000000a0600798e */ /* 0x0005ea000c10e78a */
[----:B------:R3:W-:Y:S01]  /*8cc0*/  RED.E.ADD.F32.FTZ.RN.STRONG.GPU [R4.64], R11 ;  /* 0x0000000b0400798e */ /* 0x0007e2000c10e78a */
[----:B------:R-:W-:Y:S02]  /*8cd0*/  IMAD.U32 R166, RZ, RZ, UR4 ;  /* 0x00000004ffa67e24 */ /* 0x000fe4000f8e00ff */
[----:B------:R-:W-:Y:S01]  /*8ce0*/  IMAD.U32 R168, RZ, RZ, UR4 ;  /* 0x00000004ffa87e24 */ /* 0x000fe2000f8e00ff */
[----:B------:R-:W-:Y:S01]  /*8cf0*/  UIADD3 UR4, UR6, UR4, URZ ;  /* 0x0000000406047290 */ /* 0x000fe2000fffe03f */
[----:B------:R-:W-:Y:S05]  /*8d00*/  RED.E.ADD.F32.FTZ.RN.STRONG.GPU [R222.64+0x80], R16 ;  /* 0x00008010de00798e */ /* 0x000fea000c10e78a */
[----:B------:R4:W-:Y:S01]  /*8d10*/  RED.E.ADD.F32.FTZ.RN.STRONG.GPU [R2.64+0x80], R17 ;  /* 0x000080110200798e */ /* 0x0009e2000c10e78a */
[-C--:B-1----:R-:W-:Y:S01]  /*8d20*/  LEA.HI.X.SX32 R9, R174, R223.reuse, 0x2, P1 ;  /* 0x000000dfae097211 */ /* 0x082fe200008f16ff */
[----:B------:R-:W-:Y:S01]  /*8d30*/  IMAD.U32 R165, RZ, RZ, UR4 ;  /* 0x00000004ffa57e24 */ /* 0x000fe2000f8e00ff */
[-C--:B--2---:R-:W-:Y:S03]  /*8d40*/  LEA R6, P0, R0, R222.reuse, 0x2 ;  /* 0x000000de00067211 */ /* 0x084fe600078010ff */
[----:B------:R-:W-:Y:S01]  /*8d50*/  RED.E.ADD.F32.FTZ.RN.STRONG.GPU [R8.64], R18 ;  /* 0x000000120800798e */ /* 0x000fe2000c10e78a */
[----:B------:R-:W-:Y:S01]  /*8d60*/  IMAD.U32 R10, RZ, RZ, UR4 ;  /* 0x00000004ff0a7e24 */ /* 0x000fe2000f8e00ff */
[----:B------:R-:W-:Y:S01]  /*8d70*/  UIADD3 UR4, UR6, UR4, URZ ;  /* 0x0000000406047290 */ /* 0x000fe2000fffe03f */
[-C--:B------:R-:W-:Y:S02]  /*8d80*/  LEA.HI.X.SX32 R7, R169, R223.reuse, 0x2, P0 ;  /* 0x000000dfa9077211 */ /* 0x080fe400000f16ff */
[-C--:B---3--:R-:W-:Y:S03]  /*8d90*/  LEA R4, P0, R167, R222.reuse, 0x2 ;  /* 0x000000dea7047211 */ /* 0x088fe600078010ff */
[----:B------:R1:W-:Y:S01]  /*8da0*/  RED.E.ADD.F32.FTZ.RN.STRONG.GPU [R6.64], R19 ;  /* 0x000000130600798e */ /* 0x0003e2000c10e78a */
[-C--:B------:R-:W-:Y:S01]  /*8db0*/  LEA.HI.X.SX32 R5, R172, R223.reuse, 0x2, P0 ;  /* 0x000000dfac057211 */ /* 0x080fe200000f16ff */
[----:B------:R-:W-:Y:S04]  /*8dc0*/  IMAD.U32 R164, RZ, RZ, UR4 ;  /* 0x00000004ffa47e24 */ /* 0x000fe8000f8e00ff */
[----:B------:R2:W-:Y:S01]  /*8dd0*/  RED.E.ADD.F32.FTZ.RN.STRONG.GPU [R4.64], R12 ;  /* 0x0000000c0400798e */ /* 0x0005e2000c10e78a */
[----:B----4-:R-:W-:Y:S01]  /*8de0*/  IMAD.U32 R17, RZ, RZ, UR4 ;  /* 0x00000004ff117e24 */ /* 0x010fe2000f8e00ff */
[----:B------:R-:W-:Y:S06]  /*8df0*/  UIADD3 UR4, UR8, 0x40, URZ ;  /* 0x0000004008047890 */ /* 0x000fec000fffe03f */
[----:B------:R-:W-:Y:S02]  /*8e00*/  IMAD.U32 R0, RZ, RZ, UR4 ;  /* 0x00000004ff007e24 */ /* 0x000fe4000f8e00ff */
[----:B------:R-:W-:Y:S01]  /*8e10*/  IMAD.U32 R16, RZ, RZ, UR4 ;  /* 0x00000004ff107e24 */ /* 0x000fe2000f8e00ff */
[----:B------:R-:W-:Y:S06]  /*8e20*/  UIADD3 UR4, UR6, UR4, URZ ;  /* 0x0000000406047290 */ /* 0x000fec000fffe03f */
[----:B------:R-:W-:Y:S01]  /*8e30*/  IMAD.U32 R11, RZ, RZ, UR4 ;  /* 0x00000004ff0b7e24 */ /* 0x000fe2000f8e00ff */
[-C--:B-1----:R-:W-:Y:S04]  /*8e40*/  LEA R6, P1, R166, R222.reuse, 0x2 ;  /* 0x000000dea6067211 */ /* 0x082fe800078210ff */
[-C--:B------:R-:W-:Y:S02]  /*8e50*/  LEA.HI.X.SX32 R7, R168, R223.reuse, 0x2, P1 ;  /* 0x000000dfa8077211 */ /* 0x080fe400008f16ff */
[-C--:B--2---:R-:W-:Y:S01]  /*8e60*/  LEA R4, P0, R10, R222.reuse, 0x2 ;  /* 0x000000de0a047211 */ /* 0x084fe200078010ff */
[----:B------:R-:W-:Y:S01]  /*8e70*/  IMAD.U32 R12, RZ, RZ, UR4 ;  /* 0x00000004ff0c7e24 */ /* 0x000fe2000f8e00ff */
[----:B------:R-:W-:Y:S01]  /*8e80*/  UIADD3 UR4, UR6, UR4, URZ ;  /* 0x0000000406047290 */ /* 0x000fe2000fffe03f */
[----:B------:R1:W-:Y:S01]  /*8e90*/  RED.E.ADD.F32.FTZ.RN.STRONG.GPU [R6.64], R13 ;  /* 0x0000000d0600798e */ /* 0x0003e2000c10e78a */
[-C--:B------:R-:W-:Y:S02]  /*8ea0*/  LEA.HI.X.SX32 R5, R165, R223.reuse, 0x2, P0 ;  /* 0x000000dfa5057211 */ /* 0x080fe400000f16ff */
[-C--:B------:R-:W-:Y:S02]  /*8eb0*/  LEA R8, P0, R17, R222.reuse, 0x2 ;  /* 0x000000de11087211 */ /* 0x080fe400078010ff */
[----:B------:R-:W-:Y:S01]  /*8ec0*/  IMAD.U32 R10, RZ, RZ, UR4 ;  /* 0x00000004ff0a7e24 */ /* 0x000fe2000f8e00ff */
[----:B------:R2:W-:Y:S01]  /*8ed0*/  RED.E.ADD.F32.FTZ.RN.STRONG.GPU [R4.64], R14 ;  /* 0x0000000e0400798e */ /* 0x0005e2000c10e78a */
[-C--:B------:R-:W-:Y:S04]  /*8ee0*/  LEA.HI.X.SX32 R9, R164, R223.reuse, 0x2, P0 ;  /* 0x000000dfa4097211 */ /* 0x080fe800000f16ff */
[----:B------:R-:W-:Y:S05]  /*8ef0*/  LDSM.16.MT88.4 R168, [R213+0x2800] ;  /* 0x00280000d5a8783b */ /* 0x000fea0000004200 */
[----:B------:R3:W-:Y:S05]  /*8f00*/  RED.E.ADD.F32.FTZ.RN.STRONG.GPU [R8.64], R15 ;  /* 0x0000000f0800798e */ /* 0x0007ea000c10e78a */
[----:B------:R-:W-:Y:S05]  /*8f10*/  RED.E.ADD.F32.FTZ.RN.STRONG.GPU [R222.64+0x100], R20 ;  /* 0x00010014de00798e */ /* 0x000fea000c10e78a */
[----:B------:R-:W-:Y:S01]  /*8f20*/  RED.E.ADD.F32.FTZ.RN.STRONG.GPU [R2.64+0x100], R21 ;  /* 0x000100150200798e */ /* 0x000fe2000c10e78a */
[-C--:B-1----:R-:W-:Y:S01]  /*8f30*/  LEA R6, P0, R0, R222.reuse, 0x2 ;  /* 0x000000de00067211 */ /* 0x082fe200078010ff */
[----:B------:R-:W-:Y:S01]  /*8f40*/  IMAD.U32 R0, RZ, RZ, UR4 ;  /* 0x00000004ff007e24 */ /* 0x000fe2000f8e00ff */
[----:B------:R-:W-:Y:S02]  /*8f50*/  UIADD3 UR4, UR6, UR4, URZ ;  /* 0x0000000406047290 */ /* 0x000fe4000fffe03f */
[-C--:B------:R-:W-:Y:S02]  /*8f60*/  LEA.HI.X.SX32 R7, R16, R223.reuse, 0x2, P0 ;  /* 0x000000df10077211 */ /* 0x080fe400000f16ff */
[-C--:B--2---:R-:W-:Y:S02]  /*8f70*/  LEA R4, P1, R11, R222.reuse, 0x2 ;  /* 0x000000de0b047211 */ /* 0x084fe400078210ff */
[-C--:B------:R-:W-:Y:S01]  /*8f80*/  LEA R10, P0, R10, R222.reuse, 0x2 ;  /* 0x000000de0a0a7211 */ /* 0x080fe200078010ff */
[----:B------:R1:W-:Y:S01]  /*8f90*/  RED.E.ADD.F32.FTZ.RN.STRONG.GPU [R6.64], R22 ;  /* 0x000000160600798e */ /* 0x0003e2000c10e78a */
[-C--:B------:R-:W-:Y:S02]  /*8fa0*/  LEA.HI.X.SX32 R5, R12, R223.reuse, 0x2, P1 ;  /* 0x000000df0c057211 */ /* 0x080fe400008f16ff */
[-C--:B------:R-:W-:Y:S02]  /*8fb0*/  LEA.HI.X.SX32 R11, R0, R223.reuse, 0x2, P0 ;  /* 0x000000df000b7211 */ /* 0x080fe400000f16ff */
[----:B------:R-:W-:Y:S01]  /*8fc0*/  LDSM.16.MT88.4 R12, [R212+0x1e000] ;  /* 0x01e00000d40c783b */ /* 0x000fe20000004200 */
[----:B---3--:R-:W-:Y:S02]  /*8fd0*/  IMAD.U32 R8, RZ, RZ, UR4 ;  /* 0x00000004ff087e24 */ /* 0x008fe4000f8e00ff */
[----:B------:R-:W-:Y:S02]  /*8fe0*/  IMAD.U32 R9, RZ, RZ, UR4 ;  /* 0x00000004ff097e24 */ /* 0x000fe4000f8e00ff */
[----:B------:R2:W-:Y:S01]  /*8ff0*/  RED.E.ADD.F32.FTZ.RN.STRONG.GPU [R4.64], R23 ;  /* 0x000000170400798e */ /* 0x0005e2000c10e78a */
[----:B------:R-:W-:Y:S01]  /*9000*/  UIADD3 UR4, UR6, UR4, URZ ;  /* 0x0000000406047290 */ /* 0x000fe2000fffe03f */
[-C--:B------:R-:W-:Y:S03]  /*9010*/  LEA R8, P1, R8, R222.reuse, 0x2 ;  /* 0x000000de08087211 */ /* 0x080fe600078210ff */
[----:B------:R-:W-:Y:S01]  /*9020*/  RED.E.ADD.F32.FTZ.RN.STRONG.GPU [R10.64], R24 ;  /* 0x000000180a00798e */ /* 0x000fe2000c10e78a */
[-C--:B------:R-:W-:Y:S04]  /*9030*/  LEA.HI.X.SX32 R9, R9, R223.reuse, 0x2, P1 ;  /* 0x000000df09097211 */ /* 0x080fe800008f16ff */
[----:B------:R-:W-:Y:S05]  /*9040*/  LDSM.16.MT88.4 R20, [R213+0x2000] ;  /* 0x00200000d514783b */ /* 0x000fea0000004200 */
[----:B------:R-:W-:Y:S01]  /*9050*/  RED.E.ADD.F32.FTZ.RN.STRONG.GPU [R8.64], R25 ;  /* 0x000000190800798e */ /* 0x000fe2000c10e78a */
[----:B-1----:R-:W-:Y:S02]  /*9060*/  IMAD.U32 R6, RZ, RZ, UR4 ;  /* 0x00000004ff067e24 */ /* 0x002fe4000f8e00ff */
[----:B------:R-:W-:Y:S01]  /*9070*/  IMAD.U32 R7, RZ, RZ, UR4 ;  /* 0x00000004ff077e24 */ /* 0x000fe2000f8e00ff */
[----:B------:R-:W-:Y:S02]  /*9080*/  UIADD3 UR4, UR6, UR4, URZ ;  /* 0x0000000406047290 */ /* 0x000fe4000fffe03f */
[-C--:B------:R-:W-:Y:S04]  /*9090*/  LEA R6, P0, R6, R222.reuse, 0x2 ;  /* 0x000000de06067211 */ /* 0x080fe800078010ff */
[----:B------:R-:W-:Y:S01]  /*90a0*/  IMAD.U32 R0, RZ, RZ, UR4 ;  /* 0x00000004ff007e24 */ /* 0x000fe2000f8e00ff */
[-C--:B------:R-:W-:Y:S01]  /*90b0*/  LEA.HI.X.SX32 R7, R7, R223.reuse, 0x2, P0 ;  /* 0x000000df07077211 */ /* 0x080fe200000f16ff */
[----:B------:R-:W-:Y:S03]  /*90c0*/  UIADD3 UR4, UR8, 0x60, URZ ;  /* 0x0000006008047890 */ /* 0x000fe6000fffe03f */
[CC--:B--2---:R-:W-:Y:S01]  /*90d0*/  LEA R4, P0, R0.reuse, R222.reuse, 0x2 ;  /* 0x000000de00047211 */ /* 0x0c4fe200078010ff */
[----:B------:R1:W-:Y:S01]  /*90e0*/  RED.E.ADD.F32.FTZ.RN.STRONG.GPU [R6.64], R26 ;  /* 0x0000001a0600798e */ /* 0x0003e2000c10e78a */
[----:B------:R-:W-:Y:S02]  /*90f0*/  UIADD3 UR5, UR6, UR4, URZ ;  /* 0x0000000406057290 */ /* 0x000fe4000fffe03f */
[-C--:B------:R-:W-:Y:S04]  /*9100*/  LEA.HI.X.SX32 R5, R0, R223.reuse, 0x2, P0 ;  /* 0x000000df00057211 */ /* 0x080fe800000f16ff */
[----:B------:R-:W-:Y:S01]  /*9110*/  IMAD.U32 R0, RZ, RZ, UR5 ;  /* 0x00000005ff007e24 */ /* 0x000fe2000f8e00ff */
[----:B------:R2:W-:Y:S05]  /*9120*/  RED.E.ADD.F32.FTZ.RN.STRONG.GPU [R4.64], R27 ;  /* 0x0000001b0400798e */ /* 0x0005ea000c10e78a */
[----:B------:R-:W-:Y:S05]  /*9130*/  RED.E.ADD.F32.FTZ.RN.STRONG.GPU [R222.64+0x180], R32 ;  /* 0x00018020de00798e */ /* 0x000fea000c10e78a */
[----:B------:R3:W-:Y:S01]  /*9140*/  RED.E.ADD.F32.FTZ.RN.STRONG.GPU [R2.64+0x180], R33 ;  /* 0x000180210200798e */ /* 0x0007e2000c10e78a */
[----:B-1----:R-:W-:Y:S01]  /*9150*/  IMAD.U32 R6, RZ, RZ, UR4 ;  /* 0x00000004ff067e24 */ /* 0x002fe2000f8e00ff */
[----:B------:R-:W-:Y:S04]  /*9160*/  UIADD3 UR4, UR6, UR5, URZ ;  /* 0x0000000506047290 */ /* 0x000fe8000fffe03f */
[----:B------:R-:W-:Y:S01]  /*9170*/  UIADD3 UR8, UR6, UR4, URZ ;  /* 0x0000000406087290 */ /* 0x000fe2000fffe03f */
[CC--:B--2---:R-:W-:Y:S04]  /*9180*/  LEA R4, P0, R6.reuse, R222.reuse, 0x2 ;  /* 0x000000de06047211 */ /* 0x0c4fe800078010ff */
[-C--:B------:R-:W-:Y:S01]  /*9190*/  LEA.HI.X.SX32 R5, R6, R223.reuse, 0x2, P0 ;  /* 0x000000df06057211 */ /* 0x080fe200000f16ff */
[----:B------:R-:W-:Y:S01]  /*91a0*/  IMAD.U32 R6, RZ, RZ, UR4 ;  /* 0x00000004ff067e24 */ /* 0x000fe2000f8e00ff */
[CC--:B------:R-:W-:Y:S01]  /*91b0*/  LEA R10, P0, R0.reuse, R222.reuse, 0x2 ;  /* 0x000000de000a7211 */ /* 0x0c0fe200078010ff */
[----:B------:R-:W-:Y:S02]  /*91c0*/  UIADD3 UR4, UR6, UR8, URZ ;  /* 0x0000000806047290 */ /* 0x000fe4000fffe03f */
[----:B------:R1:W-:Y:S01]  /*91d0*/  RED.E.ADD.F32.FTZ.RN.STRONG.GPU [R4.64], R34 ;  /* 0x000000220400798e */ /* 0x0003e2000c10e78a */
[-C--:B------:R-:W-:Y:S01]  /*91e0*/  LEA.HI.X.SX32 R11, R0, R223.reuse, 0x2, P0 ;  /* 0x000000df000b7211 */ /* 0x080fe200000f16ff */
[----:B------:R-:W-:Y:S01]  /*91f0*/  UIADD3 UR5, UR6, UR4, URZ ;  /* 0x0000000406057290 */ /* 0x000fe2000fffe03f */
[CC--:B------:R-:W-:Y:S01]  /*9200*/  LEA R8, P0, R6.reuse, R222.reuse, 0x2 ;  /* 0x000000de06087211 */ /* 0x0c0fe200078010ff */
[----:B---3--:R-:W-:Y:S01]  /*9210*/  IMAD.U32 R3, RZ, RZ, UR4 ;  /* 0x00000004ff037e24 */ /* 0x008fe2000f8e00ff */
[----:B------:R-:W-:Y:S01]  /*9220*/  ULOP3.LUT UR4, UR12, 0x1, URZ, 0xc0, !UPT ;  /* 0x000000010c047892 */ /* 0x000fe2000f8ec03f */
[----:B------:R-:W-:Y:S01]  /*9230*/  RED.E.ADD.F32.FTZ.RN.STRONG.GPU [R10.64], R35 ;  /* 0x000000230a00798e */ /* 0x000fe2000c10e78a */
[-C--:B------:R-:W-:Y:S01]  /*9240*/  LEA.HI.X.SX32 R9, R6, R223.reuse, 0x2, P0 ;  /* 0x000000df06097211 */ /* 0x080fe200000f16ff */
[----:B------:R-:W-:Y:S01]  /*9250*/  IMAD.U32 R0, RZ, RZ, UR5 ;  /* 0x00000005ff007e24 */ /* 0x000fe2000f8e00ff */
[----:B------:R-:W-:Y:S02]  /*9260*/  UISETP.NE.U32.AND UP0, UPT, UR4, 0x1, UPT ;  /* 0x000000010400788c */ /* 0x000fe4000bf05070 */
[----:B------:R-:W-:Y:S01]  /*9270*/  LDSM.16.MT88.4 R32, [R212+0x1e800] ;  /* 0x01e80000d420783b */ /* 0x000fe20000004200 */
[----:B------:R-:W-:Y:S01]  /*9280*/  UIADD3 UR4, UR12, -0x1, URZ ;  /* 0xffffffff0c047890 */ /* 0x000fe2000fffe03f */
[CC--:B------:R-:W-:Y:S03]  /*9290*/  LEA R2, P0, R0.reuse, R222.reuse, 0x2 ;  /* 0x000000de00027211 */ /* 0x0c0fe600078010ff */
[----:B------:R-:W-:Y:S03]  /*92a0*/  RED.E.ADD.F32.FTZ.RN.STRONG.GPU [R8.64], R28 ;  /* 0x0000001c0800798e */ /* 0x000fe6000c10e78a */
[----:B------:R-:W-:Y:S02]  /*92b0*/  UMOV UR12, UR4 ;  /* 0x00000004000c7c82 */ /* 0x000fe40008000000 */
[----:B------:R-:W-:Y:S01]  /*92c0*/  LDSM.16.MT88.4 R8, [R213] ;  /* 0x00000000d508783b */ /* 0x000fe20000004200 */
[----:B-1----:R-:W-:Y:S01]  /*92d0*/  IMAD.U32 R5, RZ, RZ, UR8 ;  /* 0x00000008ff057e24 */ /* 0x002fe2000f8e00ff */
[-C--:B------:R-:W-:Y:S04]  /*92e0*/  LEA R4, P1, R3, R222.reuse, 0x2 ;  /* 0x000000de03047211 */ /* 0x080fe800078210ff */
[C---:B------:R-:W-:Y:S04]  /*92f0*/  LEA R6, P2, R5.reuse, R222, 0x2 ;  /* 0x000000de05067211 */ /* 0x040fe800078410ff */
[-C--:B------:R-:W-:Y:S02]  /*9300*/  LEA.HI.X.SX32 R7, R5, R223.reuse, 0x2, P2 ;  /* 0x000000df05077211 */ /* 0x080fe400010f16ff */
[-C--:B------:R-:W-:Y:S02]  /*9310*/  LEA.HI.X.SX32 R5, R3, R223.reuse, 0x2, P1 ;  /* 0x000000df03057211 */ /* 0x080fe400008f16ff */
[----:B------:R-:W-:Y:S01]  /*9320*/  LEA.HI.X.SX32 R3, R0, R223, 0x2, P0 ;  /* 0x000000df00037211 */ /* 0x000fe200000f16ff */
[----:B------:R-:W-:Y:S01]  /*9330*/  RED.E.ADD.F32.FTZ.RN.STRONG.GPU [R6.64], R29 ;  /* 0x0000001d0600798e */ /* 0x000fe2000c10e78a */
[----:B------:R-:W-:Y:S01]  /*9340*/  IMAD.IADD R0, R200, 0x1, R213 ;  /* 0x00000001c8007824 */ /* 0x000fe200078e02d5 */
[----:B------:R-:W-:Y:S01]  /*9350*/  PLOP3.LUT P1, PT, PT, PT, UP0, 0x80, 0x0 ;  /* 0x000000000000781c */ /* 0x000fe20003f2f008 */
[----:B------:R-:W-:Y:S01]  /*9360*/  @UP3 UIADD3 UR18, UP0, UR18, -0x100, URZ ;  /* 0xffffff0012123890 */ /* 0x000fe2000ff1e03f */
[----:B------:R-:W-:Y:S01]  /*9370*/  PLOP3.LUT P0, PT, PT, PT, UP2, 0x80, 0x0 ;  /* 0x000000000000781c */ /* 0x000fe20003f0f028 */
[----:B------:R-:W-:Y:S02]  /*9380*/  RED.E.ADD.F32.FTZ.RN.STRONG.GPU [R4.64], R30 ;  /* 0x0000001e0400798e */ /* 0x000fe4000c10e78a */
[----:B------:R-:W-:Y:S03]  /*9390*/  @UP3 UIADD3.X UR17, UR17, -0x1, URZ, UP0, !UPT ;  /* 0xffffffff11113890 */ /* 0x000fe600087fe43f */
[----:B------:R-:W1:Y:S05]  /*93a0*/  LDSM.16.MT88.4 R4, [R212+0x1c000] ;  /* 0x01c00000d404783b */ /* 0x000e6a0000004200 */
[----:B------:R-:W2:Y:S05]  /*93b0*/  LDSM.16.MT88.4 R16, [R0] ;  /* 0x000000000010783b */ /* 0x000eaa0000004200 */
[----:B------:R-:W3:Y:S05]  /*93c0*/  LDSM.16.MT88.4 R24, [R0+0x2000] ;  /* 0x002000000018783b */ /* 0x000eea0000004200 */
        /* <DEDUP_REMOVED lines=9> */
[-C--:B--2---:R-:W-:Y:S08]  /*9460*/  HMMA.16816.F32 R116, R4, R16.reuse, R116 ;  /* 0x000000100474723c */ /* 0x084ff00000001874 */
        /* <DEDUP_REMOVED lines=294> */
.L_x_645:
        /* <DEDUP_REMOVED lines=18> */
.L_x_646:
[----:B------:R-:W-:Y:S01]  /*a7f0*/  BAR.SYNC.DEFER_BLOCKING 0x0 ;  /* 0x0000000000007b1d */ /* 0x000fe20000010000 */
[----:B-1----:R-:W-:Y:S01]  /*a800*/  IMAD.SHL.U32 R4, R247, 0x2, RZ ;  /* 0x00000002f7047824 */ /* 0x002fe200078e00ff */
        /* <DEDUP_REMOVED lines=13> */
[----:B------:R-:W-:-:S03]  /*a8e0*/  ULDC.64 UR6, c[0x0][0x3b8] ;  /* 0x0000ee0000067ab9 */ /* 0x000fc60000000a00 */
[----:B------:R-:W-:Y:S01]  /*a8f0*/  IMAD.U32 R5, RZ, RZ, UR5 ;  /* 0x00000005ff057e24 */ /* 0x000fe2000f8e00ff */
[----:B------:R-:W-:Y:S01]  /*a900*/  UIMAD UR5, UR60, UR6, URZ ;  /* 0x000000063c0572a4 */ /* 0x000fe2000f8e023f */
[----:B------:R2:W3:Y:S03]  /*a910*/  LDS.128 R24, [R4+0xd000] ;  /* 0x00d0000004187984 */ /* 0x0004e60000000c00 */
        /* <DEDUP_REMOVED lines=38> */
.L_x_648:
[----:B---34-:R-:W-:Y:S05]  /*ab80*/  BSYNC B0 ;  /* 0x0000000000007941 */ /* 0x018fea0003800000 */
.L_x_647:
        /* <DEDUP_REMOVED lines=18> */
.L_x_650:
[----:B------:R-:W-:Y:S05]  /*acb0*/  BSYNC B0 ;  /* 0x0000000000007941 */ /* 0x000fea0003800000 */
.L_x_649:
        /* <DEDUP_REMOVED lines=18> */
.L_x_652:
[----:B------:R-:W-:Y:S05]  /*ade0*/  BSYNC B0 ;  /* 0x0000000000007941 */ /* 0x000fea0003800000 */
.L_x_651:
        /* <DEDUP_REMOVED lines=18> */
.L_x_654:
[----:B------:R-:W-:Y:S05]  /*af10*/  BSYNC B0 ;  /* 0x0000000000007941 */ /* 0x000fea0003800000 */
.L_x_653:
        /* <DEDUP_REMOVED lines=27> */
.L_x_656:
[----:B------:R-:W-:Y:S05]  /*b0d0*/  BSYNC B0 ;  /* 0x0000000000007941 */ /* 0x000fea0003800000 */
.L_x_655:
        /* <DEDUP_REMOVED lines=16> */
.L_x_658:
[----:B------:R-:W-:Y:S05]  /*b1e0*/  BSYNC B0 ;  /* 0x0000000000007941 */ /* 0x000fea0003800000 */
.L_x_657:
        /* <DEDUP_REMOVED lines=16> */
.L_x_660:
[----:B------:R-:W-:Y:S05]  /*b2f0*/  BSYNC B0 ;  /* 0x0000000000007941 */ /* 0x000fea0003800000 */
.L_x_659:
        /* <DEDUP_REMOVED lines=14> */
.L_x_613:
[----:B------:R-:W-:Y:S05]  /*b3e0*/  BSYNC B1 ;  /* 0x0000000000017941 */ /* 0x000fea0003800000 */
.L_x_591:
        /* <DEDUP_REMOVED lines=11> */
.L_x_661:
[----:B------:R-:W-:Y:S05]  /*b4a0*/  EXIT ;  /* 0x000000000000794d */ /* 0x000fea0003800000 */
.L_x_663:
        /* <DEDUP_REMOVED lines=13> */
.L_x_2059:


//--------------------- .text._ZN5flash27flash_bwd_convert_dq_kernelI23Flash_bwd_kernel_traitsILi128ELi64ELi64ELi8ELi4ELi2ELi2ELb1ELb0EN7cutlass6half_tE19Flash_kernel_traitsILi128ELi64ELi64ELi8ES3_EEEEvNS_16Flash_bwd_paramsEi --------------------------
	.section	.text._ZN5flash27flash_bwd_convert_dq_kernelI23Flash_bwd_kernel_traitsILi128ELi64ELi64ELi8ELi4ELi2ELi2ELb1ELb0EN7cutlass6half_tE19Flash_kernel_traitsILi128ELi64ELi64ELi8ES3_EEEEvNS_16Flash_bwd_paramsEi,"ax",@progbits
	.sectioninfo	@"SHI_REGISTERS=80"
	.align	128
        .global         _ZN5flash27flash_bwd_convert_dq_kernelI23Flash_bwd_kernel_traitsILi128ELi64ELi64ELi8ELi4ELi2ELi2ELb1ELb0EN7cutlass6half_tE19Flash_kernel_traitsILi128ELi64ELi64ELi8ES3_EEEEvNS_16Flash_bwd_paramsEi
        .type           _ZN5flash27flash_bwd_convert_dq_kernelI23Flash_bwd_kernel_traitsILi128ELi64ELi64ELi8ELi4ELi2ELi2ELb1ELb0EN7cutlass6half_tE19Flash_kernel_traitsILi128ELi64ELi64ELi8ES3_EEEEvNS_16Flash_bwd_paramsEi,@function
        .size           _ZN5flash27flash_bwd_convert_dq_kernelI23Flash_bwd_kernel_traitsILi128ELi64ELi64ELi8ELi4ELi2ELi2ELb1ELb0EN7cutlass6half_tE19Flash_kernel_traitsILi128ELi64ELi64ELi8ES3_EEEEvNS_16Flash_bwd_paramsEi,(.L_x_2060 - _ZN5flash27flash_bwd_convert_dq_kernelI23Flash_bwd_kernel_traitsILi128ELi64ELi64ELi8ELi4ELi2ELi2ELb1ELb0EN7cutlass6half_tE19Flash_kernel_traitsILi128ELi64ELi64ELi8ES3_EEEEvNS_16Flash_bwd_paramsEi)
        .other          _ZN5flash27flash_bwd_convert_dq_kernelI23Flash_bwd_kernel_traitsILi128ELi64ELi64ELi8ELi4ELi2ELi2ELb1ELb0EN7cutlass6half_tE19Flash_kernel_traitsILi128ELi64ELi64ELi8ES3_EEEEvNS_16Flash_bwd_paramsEi,@"STO_CUDA_ENTRY STV_DEFAULT"
_ZN5flash27flash_bwd_convert_dq_kernelI23Flash_bwd_kernel_traitsILi128ELi64ELi64ELi8ELi4ELi2ELi2ELb1ELb0EN7cutlass6half_tE19Flash_kernel_traitsILi128ELi64ELi64ELi8ES3_EEEEvNS_16Flash_bwd_paramsEi:
.text._ZN5flash27flash_bwd_convert_dq_kernelI23Flash_bwd_kernel_traitsILi128ELi64ELi64ELi8ELi4ELi2ELi2ELb1ELb0EN7cutlass6half_tE19Flash_kernel_traitsILi128ELi64ELi64ELi8ES3_EEEEvNS_16Flash_bwd_paramsEi:
[----:B------:R-:W-:Y:S02]  /*0000*/  MOV R1, c[0x0][0x28] ;  /* 0x00000a0000017a02 */ /* 0x000fe40000000f00 */
[----:B------:R-:W0:Y:S01]  /*0010*/  S2R R36, SR_CTAID.Y ;  /* 0x0000000000247919 */ /* 0x000e220000002600 */
[----:B------:R-:W-:Y:S01]  /*0020*/  ISETP.NE.U32.AND P0, PT, RZ, c[0x0][0x240], PT ;  /* 0x00009000ff007a0c */ /* 0x000fe20003f05070 */
[----:B------:R-:W-:Y:S01]  /*0030*/  IMAD.MOV.U32 R5, RZ, RZ, 0x4 ;  /* 0x00000004ff057424 */ /* 0x000fe200078e00ff */
[----:B------:R-:W-:Y:S01]  /*0040*/  MOV R33, 0xffffffff ;  /* 0xffffffff00217802 */ /* 0x000fe20000000f00 */
[----:B------:R-:W-:Y:S01]  /*0050*/  ULDC.64 UR6, c[0x0][0x118] ;  /* 0x0000460000067ab9 */ /* 0x000fe20000000a00 */
[----:B------:R-:W-:Y:S01]  /*0060*/  ISETP.NE.AND.EX P0, PT, RZ, c[0x0][0x244], PT, P0 ;  /* 0x00009100ff007a0c */ /* 0x000fe20003f05300 */
[----:B0-----:R-:W-:-:S12]  /*0070*/  IMAD.WIDE R4, R36, R5, c[0x0][0x240] ;  /* 0x0000900024047625 */ /* 0x001fd800078e0205 */
[----:B------:R-:W2:Y:S04]  /*0080*/  @P0 LDG.E R33, [R4.64] ;  /* 0x0000000604210981 */ /* 0x000ea8000c1e1900 */
[----:B------:R-:W2:Y:S04]  /*0090*/  @P0 LDG.E R0, [R4.64+0x4] ;  /* 0x0000040604000981 */ /* 0x000ea8000c1e1900 */
[----:B------:R-:W0:Y:S02]  /*00a0*/  S2R R3, SR_CTAID.X ;  /* 0x0000000000037919 */ /* 0x000e240000002500 */
[----:B0-----:R-:W-:Y:S01]  /*00b0*/  SHF.L.U32 R3, R3, 0x6, RZ ;  /* 0x0000000603037819 */ /* 0x001fe200000006ff */
[----:B--2---:R-:W-:-:S02]  /*00c0*/  @P0 IMAD.IADD R0, R0, 0x1, -R33 ;  /* 0x0000000100000824 */ /* 0x004fc400078e0a21 */
[----:B------:R-:W-:-:S05]  /*00d0*/  @!P0 IMAD.MOV.U32 R0, RZ, RZ, c[0x0][0x214] ;  /* 0x00008500ff008624 */ /* 0x000fca00078e00ff */
[----:B------:R-:W-:-:S13]  /*00e0*/  ISETP.GT.AND P1, PT, R0, R3, PT ;  /* 0x000000030000720c */ /* 0x000fda0003f24270 */
[----:B------:R-:W-:Y:S05]  /*00f0*/  @!P1 EXIT ;  /* 0x000000000000994d */ /* 0x000fea0003800000 */
[C---:B------:R-:W-:Y:S01]  /*0100*/  ISETP.NE.AND P2, PT, R33.reuse, -0x1, PT ;  /* 0xffffffff2100780c */ /* 0x040fe20003f45270 */
[----:B------:R-:W-:Y:S01]  /*0110*/  HFMA2.MMA R69, -RZ, RZ, 0, 0 ;  /* 0x00000000ff457435 */ /* 0x000fe200000001ff */
[----:B------:R-:W-:Y:S01]  /*0120*/  CS2R R14, SRZ ;  /* 0x00000000000e7805 */ /* 0x000fe2000001ff00 */
[----:B------:R-:W-:Y:S01]  /*0130*/  HFMA2.MMA R56, -RZ, RZ, 0, 0 ;  /* 0x00000000ff387435 */ /* 0x000fe200000001ff */
[----:B------:R-:W-:Y:S01]  /*0140*/  CS2R R16, SRZ ;  /* 0x0000000000107805 */ /* 0x000fe2000001ff00 */
[----:B------:R-:W-:Y:S01]  /*0150*/  CS2R R72, SRZ ;  /* 0x0000000000487805 */ /* 0x000fe2000001ff00 */
[----:B------:R-:W-:Y:S01]  /*0160*/  IMAD.MOV.U32 R74, RZ, RZ, RZ ;  /* 0x000000ffff4a7224 */ /* 0x000fe200078e00ff */
[----:B------:R-:W-:Y:S01]  /*0170*/  CS2R R70, SRZ ;  /* 0x0000000000467805 */ /* 0x000fe2000001ff00 */
[----:B------:R-:W-:Y:S01]  /*0180*/  CS2R R18, SRZ ;  /* 0x0000000000127805 */ /* 0x000fe2000001ff00 */
[----:B------:R-:W-:Y:S01]  /*0190*/  CS2R R20, SRZ ;  /* 0x0000000000147805 */ /* 0x000fe2000001ff00 */
[----:B------:R-:W-:Y:S01]  /*01a0*/  CS2R R22, SRZ ;  /* 0x0000000000167805 */ /* 0x000fe2000001ff00 */
[----:B------:R-:W-:Y:S01]  /*01b0*/  CS2R R24, SRZ ;  /* 0x0000000000187805 */ /* 0x000fe2000001ff00 */
[----:B------:R-:W-:Y:S01]  /*01c0*/  CS2R R26, SRZ ;  /* 0x00000000001a7805 */ /* 0x000fe2000001ff00 */
[----:B------:R-:W-:Y:S01]  /*01d0*/  @!P2 IMAD.WIDE.U32 R6, R36, c[0x0][0x380], RZ ;  /* 0x0000e0002406aa25 */ /* 0x000fe200078e00ff */
[----:B------:R-:W-:Y:S01]  /*01e0*/  @!P2 SHF.R.S32.HI R2, RZ, 0x1f, R36 ;  /* 0x0000001fff02a819 */ /* 0x000fe20000011424 */
[----:B------:R-:W-:Y:S01]  /*01f0*/  CS2R R12, SRZ ;  /* 0x00000000000c7805 */ /* 0x000fe2000001ff00 */
[----:B------:R-:W-:Y:S01]  /*0200*/  MOV R11, RZ ;  /* 0x000000ff000b7202 */ /* 0x000fe20000000f00 */
[----:B------:R-:W-:Y:S01]  /*0210*/  @P2 IMAD.WIDE.U32 R4, R33, c[0x0][0x398], RZ ;  /* 0x0000e60021042a25 */ /* 0x000fe200078e00ff */
[----:B------:R-:W-:Y:S01]  /*0220*/  CS2R R60, SRZ ;  /* 0x00000000003c7805 */ /* 0x000fe2000001ff00 */
[----:B------:R-:W-:Y:S01]  /*0230*/  CS2R R28, SRZ ;  /* 0x00000000001c7805 */ /* 0x000fe2000001ff00 */
[----:B------:R-:W-:Y:S01]  /*0240*/  CS2R R58, SRZ ;  /* 0x00000000003a7805 */ /* 0x000fe2000001ff00 */
[----:B------:R-:W-:-:S02]  /*0250*/  @!P2 IMAD.MOV.U32 R4, RZ, RZ, R6 ;  /* 0x000000ffff04a224 */ /* 0x000fc400078e0006 */
[----:B------:R-:W0:Y:S01]  /*0260*/  S2R R6, SR_TID.X ;  /* 0x0000000000067919 */ /* 0x000e220000002100 */
[----:B------:R-:W-:Y:S02]  /*0270*/  @!P2 IMAD R9, R2, c[0x0][0x380], RZ ;  /* 0x0000e0000209aa24 */ /* 0x000fe400078e02ff */
[----:B------:R-:W-:Y:S01]  /*0280*/  @P2 IMAD R2, R33, c[0x0][0x39c], R5 ;  /* 0x0000e70021022a24 */ /* 0x000fe200078e0205 */
[----:B------:R-:W-:Y:S01]  /*0290*/  MOV R5, c[0x0][0x3e0] ;  /* 0x0000f80000057a02 */ /* 0x000fe20000000f00 */
[----:B------:R-:W-:-:S03]  /*02a0*/  @!P2 IMAD R9, R36, c[0x0][0x384], R9 ;  /* 0x0000e1002409aa24 */ /* 0x000fc600078e0209 */
[----:B------:R-:W-:Y:S02]  /*02b0*/  ISETP.GE.AND P1, PT, R5, 0x1, PT ;  /* 0x000000010500780c */ /* 0x000fe40003f26270 */
[----:B------:R-:W1:Y:S01]  /*02c0*/  S2R R5, SR_CTAID.Z ;  /* 0x0000000000057919 */ /* 0x000e620000002700 */
[----:B------:R-:W-:Y:S02]  /*02d0*/  @!P2 IADD3 R2, R7, R9, RZ ;  /* 0x000000090702a210 */ /* 0x000fe40007ffe0ff */
[----:B------:R-:W-:Y:S01]  /*02e0*/  SHF.R.S32.HI R7, RZ, 0x1f, R3 ;  /* 0x0000001fff077819 */ /* 0x000fe20000011403 */
[----:B------:R-:W-:Y:S01]  /*02f0*/  CS2R R8, SRZ ;  /* 0x0000000000087805 */ /* 0x000fe2000001ff00 */
[----:B0-----:R-:W-:-:S04]  /*0300*/  SHF.R.S32.HI R57, RZ, 0x1f, R6 ;  /* 0x0000001fff397819 */ /* 0x001fc80000011406 */
[CC--:B------:R-:W-:Y:S02]  /*0310*/  LEA.HI R40, R57.reuse, R6.reuse, RZ, 0x5 ;  /* 0x0000000639287211 */ /* 0x0c0fe400078f28ff */
[----:B------:R-:W-:Y:S02]  /*0320*/  LEA.HI R62, R57, R6, RZ, 0x2 ;  /* 0x00000006393e7211 */ /* 0x000fe400078f10ff */
[----:B------:R-:W-:Y:S01]  /*0330*/  SHF.R.S32.HI R63, RZ, 0x5, R40 ;  /* 0x00000005ff3f7819 */ /* 0x000fe20000011428 */
[----:B------:R-:W-:Y:S05]  /*0340*/  @!P1 BRA `(.L_x_664) ;  /* 0x00000af000009947 */ /* 0x000fea0003800000 */
[----:B------:R-:W-:Y:S01]  /*0350*/  IMAD.WIDE R30, R36, 0x80, RZ ;  /* 0x00000080241e7825 */ /* 0x000fe200078e02ff */
[----:B------:R-:W-:Y:S01]  /*0360*/  @!P2 MOV R33, 0xffffffff ;  /* 0xffffffff0021a802 */ /* 0x000fe20000000f00 */
[----:B------:R-:W-:Y:S02]  /*0370*/  UMOV UR4, 0x2 ;  /* 0x0000000200047882 */ /* 0x000fe40000000000 */
[----:B------:R-:W-:Y:S01]  /*0380*/  IMAD.MOV.U32 R34, RZ, RZ, c[0x0][0x1c0] ;  /* 0x00007000ff227624 */ /* 0x000fe200078e00ff */
[----:B------:R-:W-:Y:S01]  /*0390*/  SEL R10, R30, RZ, P0 ;  /* 0x000000ff1e0a7207 */ /* 0x000fe20000000000 */
[----:B------:R-:W-:Y:S01]  /*03a0*/  IMAD.WIDE R36, R36, c[0x0][0x224], RZ ;  /* 0x0000890024247a25 */ /* 0x000fe200078e02ff */
[----:B------:R-:W-:Y:S01]  /*03b0*/  SEL R30, R31, RZ, P0 ;  /* 0x000000ff1f1e7207 */ /* 0x000fe20000000000 */
[----:B------:R-:W-:Y:S01]  /*03c0*/  ULDC.64 UR10, c[0x0][0x3d8] ;  /* 0x0000f600000a7ab9 */ /* 0x000fe20000000a00 */
[----:B------:R-:W-:Y:S01]  /*03d0*/  IADD3 R41, P0, R3, R10, RZ ;  /* 0x0000000a03297210 */ /* 0x000fe20007f1e0ff */
[----:B------:R-:W-:Y:S01]  /*03e0*/  IMAD R15, R37, c[0x0][0x1c0], RZ ;  /* 0x00007000250f7a24 */ /* 0x000fe200078e02ff */
[----:B------:R-:W-:Y:S01]  /*03f0*/  SHF.R.S32.HI R10, RZ, 0x1f, R34 ;  /* 0x0000001fff0a7819 */ /* 0x000fe20000011422 */
[----:B------:R-:W-:Y:S01]  /*0400*/  IMAD.WIDE R34, R34, c[0x0][0x22c], RZ ;  /* 0x00008b0022227a25 */ /* 0x000fe200078e02ff */
[----:B------:R-:W-:Y:S01]  /*0410*/  IADD3.X R43, R7, R30, RZ, P0, !PT ;  /* 0x0000001e072b7210 */ /* 0x000fe200007fe4ff */
[----:B------:R-:W-:-:S02]  /*0420*/  USHF.L.U64.HI UR4, UR10, UR4, UR11 ;  /* 0x000000040a047299 */ /* 0x000fc4000801020b */
[C---:B------:R-:W-:Y:S01]  /*0430*/  IMAD R45, R36.reuse, R10, R15 ;  /* 0x0000000a242d7224 */ /* 0x040fe200078e020f */
[----:B------:R-:W-:Y:S01]  /*0440*/  MOV R15, RZ ;  /* 0x000000ff000f7202 */ /* 0x000fe20000000f00 */
[----:B------:R-:W-:Y:S01]  /*0450*/  IMAD R30, R43, c[0x0][0x1c0], RZ ;  /* 0x000070002b1e7a24 */ /* 0x000fe200078e02ff */
[----:B------:R-:W-:Y:S01]  /*0460*/  ULDC.64 UR8, c[0x0][0x350] ;  /* 0x0000d40000087ab9 */ /* 0x000fe20000000a00 */
[----:B------:R-:W-:-:S04]  /*0470*/  IMAD.WIDE.U32 R36, R36, c[0x0][0x1c0], RZ ;  /* 0x0000700024247a25 */ /* 0x000fc800078e00ff */
[----:B------:R-:W-:Y:S01]  /*0480*/  IMAD R47, R10, R41, R30 ;  /* 0x000000290a2f7224 */ /* 0x000fe200078e021e */
[----:B------:R-:W-:Y:S01]  /*0490*/  IADD3 R37, R37, R45, RZ ;  /* 0x0000002d25257210 */ /* 0x000fe20007ffe0ff */
[----:B------:R-:W-:-:S04]  /*04a0*/  IMAD.WIDE.U32 R30, R41, c[0x0][0x1c0], RZ ;  /* 0x00007000291e7a25 */ /* 0x000fc800078e00ff */
[----:B------:R-:W-:Y:S02]  /*04b0*/  IMAD.MOV.U32 R65, RZ, RZ, c[0x0][0x22c] ;  /* 0x00008b00ff417624 */ /* 0x000fe400078e00ff */
[----:B------:R-:W-:Y:S02]  /*04c0*/  IMAD R42, R35, R33, RZ ;  /* 0x00000021232a7224 */ /* 0x000fe400078e02ff */
[----:B------:R-:W-:Y:S02]  /*04d0*/  IMAD.IADD R10, R31, 0x1, R47 ;  /* 0x000000011f0a7824 */ /* 0x000fe400078e022f */
[----:B------:R-:W-:Y:S01]  /*04e0*/  IMAD R31, R34, R15, R42 ;  /* 0x0000000f221f7224 */ /* 0x000fe200078e022a */
[----:B------:R-:W-:Y:S01]  /*04f0*/  SHF.R.S32.HI R15, RZ, 0x1f, R65 ;  /* 0x0000001fff0f7819 */ /* 0x000fe20000011441 */
[----:B------:R-:W-:Y:S02]  /*0500*/  IMAD R37, R37, c[0x0][0x22c], RZ ;  /* 0x00008b0025257a24 */ /* 0x000fe400078e02ff */
[----:B------:R-:W-:-:S02]  /*0510*/  IMAD R42, R10, c[0x0][0x22c], RZ ;  /* 0x00008b000a2a7a24 */ /* 0x000fc400078e02ff */
[----:B------:R-:W-:-:S04]  /*0520*/  IMAD.WIDE.U32 R38, R34, R33, RZ ;  /* 0x0000002122267225 */ /* 0x000fc800078e00ff */
[----:B------:R-:W-:Y:S01]  /*0530*/  IMAD.WIDE.U32 R32, R36, c[0x0][0x22c], RZ ;  /* 0x00008b0024207a25 */ /* 0x000fe200078e00ff */
[----:B------:R-:W-:-:S03]  /*0540*/  IADD3 R39, R39, R31, RZ ;  /* 0x0000001f27277210 */ /* 0x000fc60007ffe0ff */
[C---:B------:R-:W-:Y:S01]  /*0550*/  IMAD R37, R15.reuse, R36, R37 ;  /* 0x000000240f257224 */ /* 0x040fe200078e0225 */
[----:B------:R-:W-:Y:S01]  /*0560*/  SEL R10, R32, R38, !P2 ;  /* 0x00000026200a7207 */ /* 0x000fe20005000000 */
[----:B------:R-:W-:Y:S01]  /*0570*/  IMAD R45, R15, R30, R42 ;  /* 0x0000001e0f2d7224 */ /* 0x000fe200078e022a */
[----:B------:R-:W-:Y:S01]  /*0580*/  LOP3.LUT R15, R40, 0xffffffe0, RZ, 0xc0, !PT ;  /* 0xffffffe0280f7812 */ /* 0x000fe200078ec0ff */
[----:B------:R-:W-:Y:S01]  /*0590*/  IMAD R65, R65, c[0x0][0x1c0], RZ ;  /* 0x0000700041417a24 */ /* 0x000fe200078e02ff */
[----:B------:R-:W-:Y:S01]  /*05a0*/  @!P2 IADD3 R39, R33, R37, RZ ;  /* 0x000000252127a210 */ /* 0x000fe20007ffe0ff */
[----:B------:R-:W-:Y:S01]  /*05b0*/  IMAD.WIDE.U32 R30, R30, c[0x0][0x22c], RZ ;  /* 0x00008b001e1e7a25 */ /* 0x000fe200078e00ff */
[----:B------:R-:W-:Y:S02]  /*05c0*/  IADD3 R36, -R15, R6, RZ ;  /* 0x000000060f247210 */ /* 0x000fe40007ffe1ff */
[----:B------:R-:W-:Y:S01]  /*05d0*/  SHF.L.U32 R15, R65, 0x3, RZ ;  /* 0x00000003410f7819 */ /* 0x000fe200000006ff */
[----:B-1----:R-:W-:Y:S01]  /*05e0*/  IMAD R37, R5, c[0x0][0x22c], RZ ;  /* 0x00008b0005257a24 */ /* 0x002fe200078e02ff */
[----:B------:R-:W-:Y:S01]  /*05f0*/  SHF.L.U64.HI R51, R10, 0x2, R39 ;  /* 0x000000020a337819 */ /* 0x000fe20000010227 */
[----:B------:R-:W-:Y:S01]  /*0600*/  IMAD.IADD R31, R31, 0x1, R45 ;  /* 0x000000011f1f7824 */ /* 0x000fe200078e022d */
[----:B------:R-:W-:Y:S01]  /*0610*/  IADD3 R42, R15, 0x20, R15 ;  /* 0x000000200f2a7810 */ /* 0x000fe20007ffe00f */
[C---:B------:R-:W-:Y:S01]  /*0620*/  IMAD.SHL.U32 R46, R30.reuse, 0x4, RZ ;  /* 0x000000041e2e7824 */ /* 0x040fe200078e00ff */
[----:B------:R-:W-:Y:S01]  /*0630*/  IADD3 R32, P0, R37, R10, RZ ;  /* 0x0000000a25207210 */ /* 0x000fe20007f1e0ff */
[----:B------:R-:W-:Y:S01]  /*0640*/  IMAD R45, R63, R65, R36 ;  /* 0x000000413f2d7224 */ /* 0x000fe200078e0224 */
[----:B------:R-:W-:Y:S01]  /*0650*/  SHF.L.U64.HI R47, R30, 0x2, R31 ;  /* 0x000000021e2f7819 */ /* 0x000fe2000001021f */
[----:B------:R-:W-:Y:S01]  /*0660*/  IMAD R43, R43, R34, RZ ;  /* 0x000000222b2b7224 */ /* 0x000fe200078e02ff */
[----:B------:R-:W-:-:S02]  /*0670*/  LEA.HI.X.SX32 R33, R37, R39, 0x1, P0 ;  /* 0x0000002725217211 */ /* 0x000fc400000f0eff */
[C---:B------:R-:W-:Y:S01]  /*0680*/  IADD3 R40, R15.reuse, R42, RZ ;  /* 0x0000002a0f287210 */ /* 0x040fe20007ffe0ff */
[C---:B------:R-:W-:Y:S01]  /*0690*/  IMAD.WIDE R30, R15.reuse, 0x4, R46 ;  /* 0x000000040f1e7825 */ /* 0x040fe200078e022e */
[----:B------:R-:W-:Y:S02]  /*06a0*/  SHF.L.U32 R49, R10, 0x2, RZ ;  /* 0x000000020a317819 */ /* 0x000fe400000006ff */
[----:B------:R-:W-:Y:S01]  /*06b0*/  IADD3 R38, R15, R40, RZ ;  /* 0x000000280f267210 */ /* 0x000fe20007ffe0ff */
[----:B------:R-:W-:Y:S01]  /*06c0*/  IMAD.WIDE.U32 R32, R34, R41, R32 ;  /* 0x0000002922207225 */ /* 0x000fe200078e0020 */
[----:B------:R-:W-:-:S03]  /*06d0*/  MOV R10, RZ ;  /* 0x000000ff000a7202 */ /* 0x000fc60000000f00 */
[----:B------:R-:W-:Y:S01]  /*06e0*/  IMAD R43, R35, R41, R43 ;  /* 0x00000029232b7224 */ /* 0x000fe200078e022b */
[----:B------:R-:W-:Y:S01]  /*06f0*/  SHF.R.S32.HI R35, RZ, 0x1f, R45 ;  /* 0x0000001fff237819 */ /* 0x000fe2000001142d */
[----:B------:R-:W-:Y:S01]  /*0700*/  IMAD.IADD R36, R15, 0x1, R38 ;  /* 0x000000010f247824 */ /* 0x000fe200078e0226 */
[----:B------:R-:W-:Y:S01]  /*0710*/  IADD3 R32, P0, R45, R32, RZ ;  /* 0x000000202d207210 */ /* 0x000fe20007f1e0ff */
[----:B------:R-:W-:-:S03]  /*0720*/  IMAD.WIDE R46, R37, 0x4, R46 ;  /* 0x00000004252e7825 */ /* 0x000fc600078e022e */
[----:B------:R-:W-:Y:S01]  /*0730*/  IADD3.X R35, R35, R33, R43, P0, !PT ;  /* 0x0000002123237210 */ /* 0x000fe200007fe42b */
[----:B------:R-:W-:Y:S01]  /*0740*/  IMAD.WIDE R30, R37, 0x4, R30 ;  /* 0x00000004251e7825 */ /* 0x000fe200078e021e */
[----:B------:R-:W-:Y:S02]  /*0750*/  IADD3 R34, R15, R36, RZ ;  /* 0x000000240f227210 */ /* 0x000fe40007ffe0ff */
[----:B------:R-:W-:Y:S01]  /*0760*/  SHF.L.U32 R44, R32, 0x2, RZ ;  /* 0x00000002202c7819 */ /* 0x000fe200000006ff */
[----:B------:R-:W-:-:S04]  /*0770*/  IMAD.WIDE R46, R45, 0x4, R46 ;  /* 0x000000042d2e7825 */ /* 0x000fc800078e022e */
[----:B------:R-:W-:Y:S01]  /*0780*/  IMAD.WIDE R30, R45, 0x4, R30 ;  /* 0x000000042d1e7825 */ /* 0x000fe200078e021e */
[----:B------:R-:W-:Y:S02]  /*0790*/  SHF.L.U64.HI R45, R32, 0x2, R35 ;  /* 0x00000002202d7819 */ /* 0x000fe40000010223 */
[-C--:B------:R-:W-:Y:S01]  /*07a0*/  IADD3 R64, P0, R46, R49.reuse, RZ ;  /* 0x000000312e407210 */ /* 0x080fe20007f1e0ff */
[----:B------:R-:W-:Y:S01]  /*07b0*/  IMAD.IADD R33, R15, 0x1, R34 ;  /* 0x000000010f217824 */ /* 0x000fe200078e0222 */
[----:B------:R-:W-:Y:S01]  /*07c0*/  IADD3 R66, P1, R30, R49, RZ ;  /* 0x000000311e427210 */ /* 0x000fe20007f3e0ff */
[----:B------:R-:W-:Y:S01]  /*07d0*/  IMAD.WIDE R34, R34, 0x4, R44 ;  /* 0x0000000422227825 */ /* 0x000fe200078e022c */
[----:B------:R-:W-:-:S03]  /*07e0*/  IADD3.X R67, R47, R51, RZ, P0, !PT ;  /* 0x000000332f437210 */ /* 0x000fc600007fe4ff */
[----:B------:R-:W-:-:S04]  /*07f0*/  IMAD.WIDE R32, R33, 0x4, R44 ;  /* 0x0000000421207825 */ /* 0x000fc800078e022c */
[----:B------:R-:W-:-:S04]  /*0800*/  IMAD.WIDE R36, R36, 0x4, R44 ;  /* 0x0000000424247825 */ /* 0x000fc800078e022c */
[----:B------:R-:W-:-:S04]  /*0810*/  IMAD.WIDE R38, R38, 0x4, R44 ;  /* 0x0000000426267825 */ /* 0x000fc800078e022c */
[----:B------:R-:W-:-:S04]  /*0820*/  IMAD.WIDE R40, R40, 0x4, R44 ;  /* 0x0000000428287825 */ /* 0x000fc800078e022c */
[----:B------:R-:W-:-:S04]  /*0830*/  IMAD.WIDE R42, R42, 0x4, R44 ;  /* 0x000000042a2a7825 */ /* 0x000fc800078e022c */
[----:B------:R-:W-:-:S04]  /*0840*/  IMAD.WIDE R44, R65, 0x20, R44 ;  /* 0x00000020412c7825 */ /* 0x000fc800078e022c */
[----:B------:R-:W-:Y:S02]  /*0850*/  IMAD.X R68, R31, 0x1, R51, P1 ;  /* 0x000000011f447824 */ /* 0x000fe400008e0633 */
[----:B------:R-:W-:Y:S01]  /*0860*/  IMAD.WIDE R44, R15, 0x4, R44 ;  /* 0x000000040f2c7825 */ /* 0x000fe200078e022c */
[----:B------:R-:W-:-:S04]  /*0870*/  MOV R15, RZ ;  /* 0x000000ff000f7202 */ /* 0x000fc80000000f00 */
.L_x_665:
[----:B------:R-:W-:-:S04]  /*0880*/  IADD3 R48, P0, R44, UR8, RZ ;  /* 0x000000082c307c10 */ /* 0x000fc8000ff1e0ff */
[----:B------:R-:W-:-:S05]  /*0890*/  IADD3.X R49, R45, UR9, RZ, P0, !PT ;  /* 0x000000092d317c10 */ /* 0x000fca00087fe4ff */
[C---:B------:R-:W-:Y:S01]  /*08a0*/  IMAD.WIDE R46, R65.reuse, 0x20, R48 ;  /* 0x00000020412e7825 */ /* 0x040fe200078e0230 */
[----:B------:R-:W-:Y:S01]  /*08b0*/  IADD3 R76, P0, R64, UR8, RZ ;  /* 0x00000008404c7c10 */ /* 0x000fe2000ff1e0ff */
[----:B------:R0:W2:Y:S04]  /*08c0*/  LDG.E R48, [R48.64] ;  /* 0x0000000630307981 */ /* 0x0000a8000c1e1900 */
[----:B------:R-:W-:Y:S01]  /*08d0*/  IMAD.WIDE R30, R65, 0x20, R46 ;  /* 0x00000020411e7825 */ /* 0x000fe200078e022e */
[----:B------:R-:W-:Y:S01]  /*08e0*/  IADD3.X R77, R67, UR9, RZ, P0, !PT ;  /* 0x00000009434d7c10 */ /* 0x000fe200087fe4ff */
[----:B------:R1:W3:Y:S04]  /*08f0*/  LDG.E R47, [R46.64] ;  /* 0x000000062e2f7981 */ /* 0x0002e8000c1e1900 */
[C---:B------:R-:W-:Y:S01]  /*0900*/  IMAD.WIDE R50, R65.reuse, 0x20, R30 ;  /* 0x0000002041327825 */ /* 0x040fe200078e021e */
[----:B0-----:R-:W4:Y:S04]  /*0910*/  LDG.E R49, [R76.64+0x80] ;  /* 0x000080064c317981 */ /* 0x001f28000c1e1900 */
[----:B------:R0:W5:Y:S01]  /*0920*/  LDG.E R31, [R30.64] ;  /* 0x000000061e1f7981 */ /* 0x000162000c1e1900 */
[----:B------:R-:W-:-:S03]  /*0930*/  IMAD.WIDE R52, R65, 0x20, R50 ;  /* 0x0000002041347825 */ /* 0x000fc600078e0232 */
[----:B-1----:R-:W4:Y:S04]  /*0940*/  LDG.E R46, [R76.64] ;  /* 0x000000064c2e7981 */ /* 0x002f28000c1e1900 */
[----:B------:R1:W4:Y:S01]  /*0950*/  LDG.E R75, [R50.64] ;  /* 0x00000006324b7981 */ /* 0x000322000c1e1900 */
[----:B------:R-:W-:-:S03]  /*0960*/  IMAD.WIDE R54, R65, 0x20, R52 ;  /* 0x0000002041367825 */ /* 0x000fc600078e0234 */
[----:B------:R-:W4:Y:S04]  /*0970*/  LDG.E R53, [R52.64] ;  /* 0x0000000634357981 */ /* 0x000f28000c1e1900 */
[----:B------:R0:W4:Y:S04]  /*0980*/  LDG.E R54, [R54.64] ;  /* 0x0000000636367981 */ /* 0x000128000c1e1900 */
[----:B-1----:R1:W4:Y:S01]  /*0990*/  LDG.E R51, [R76.64+0x100] ;  /* 0x000100064c337981 */ /* 0x002322000c1e1900 */
[----:B0-----:R-:W-:-:S03]  /*09a0*/  IADD3 R30, P0, R66, UR8, RZ ;  /* 0x00000008421e7c10 */ /* 0x001fc6000ff1e0ff */
[----:B------:R1:W4:Y:S01]  /*09b0*/  LDG.E R55, [R76.64+0x180] ;  /* 0x000180064c377981 */ /* 0x000322000c1e1900 */
[----:B--2---:R-:W-:Y:S02]  /*09c0*/  FADD.FTZ R59, R48, R59 ;  /* 0x0000003b303b7221 */ /* 0x004fe40000010000 */
[----:B---3--:R-:W-:Y:S02]  /*09d0*/  FADD.FTZ R58, R47, R58 ;  /* 0x0000003a2f3a7221 */ /* 0x008fe40000010000 */
[----:B-----5:R-:W-:Y:S01]  /*09e0*/  FADD.FTZ R56, R31, R56 ;  /* 0x000000381f387221 */ /* 0x020fe20000010000 */
[----:B------:R-:W-:Y:S01]  /*09f0*/  IADD3.X R31, R68, UR9, RZ, P0, !PT ;  /* 0x00000009441f7c10 */ /* 0x000fe200087fe4ff */
[----:B----4-:R-:W-:Y:S01]  /*0a00*/  FADD.FTZ R61, R46, R61 ;  /* 0x0000003d2e3d7221 */ /* 0x010fe20000010000 */
[----:B------:R-:W-:-:S03]  /*0a10*/  IADD3 R46, P0, R42, UR8, RZ ;  /* 0x000000082a2e7c10 */ /* 0x000fc6000ff1e0ff */
[----:B------:R0:W2:Y:S01]  /*0a20*/  LDG.E R48, [R30.64+0x100] ;  /* 0x000100061e307981 */ /* 0x0000a2000c1e1900 */
[----:B------:R-:W-:Y:S01]  /*0a30*/  FADD.FTZ R29, R75, R29 ;  /* 0x0000001d4b1d7221 */ /* 0x000fe20000010000 */
[----:B------:R-:W-:Y:S02]  /*0a40*/  IADD3.X R47, R43, UR9, RZ, P0, !PT ;  /* 0x000000092b2f7c10 */ /* 0x000fe400087fe4ff */
[----:B------:R0:W3:Y:S01]  /*0a50*/  LDG.E R75, [R30.64+0x80] ;  /* 0x000080061e4b7981 */ /* 0x0000e2000c1e1900 */
[----:B------:R-:W-:-:S03]  /*0a60*/  FADD.FTZ R28, R53, R28 ;  /* 0x0000001c351c7221 */ /* 0x000fc60000010000 */
[----:B------:R0:W4:Y:S04]  /*0a70*/  LDG.E R50, [R30.64] ;  /* 0x000000061e327981 */ /* 0x000128000c1e1900 */
[----:B------:R0:W5:Y:S04]  /*0a80*/  LDG.E R52, [R30.64+0x180] ;  /* 0x000180061e347981 */ /* 0x000168000c1e1900 */
[----:B------:R0:W5:Y:S01]  /*0a90*/  LDG.E R53, [R46.64] ;  /* 0x000000062e357981 */ /* 0x000162000c1e1900 */
[----:B------:R-:W-:Y:S02]  /*0aa0*/  FADD.FTZ R70, R49, R70 ;  /* 0x0000004631467221 */ /* 0x000fe40000010000 */
[----:B------:R-:W-:Y:S01]  /*0ab0*/  FADD.FTZ R27, R54, R27 ;  /* 0x0000001b361b7221 */ /* 0x000fe20000010000 */
[----:B-1----:R1:W5:Y:S01]  /*0ac0*/  LDG.E R77, [R46.64+0x80] ;  /* 0x000080062e4d7981 */ /* 0x002362000c1e1900 */
[----:B0-----:R-:W-:Y:S01]  /*0ad0*/  IADD3 R30, P0, R40, UR8, RZ ;  /* 0x00000008281e7c10 */ /* 0x001fe2000ff1e0ff */
[----:B------:R-:W-:-:S02]  /*0ae0*/  FADD.FTZ R26, R51, R26 ;  /* 0x0000001a331a7221 */ /* 0x000fc40000010000 */
[----:B------:R1:W5:Y:S01]  /*0af0*/  LDG.E R54, [R46.64+0x100] ;  /* 0x000100062e367981 */ /* 0x000362000c1e1900 */
[----:B------:R-:W-:-:S05]  /*0b00*/  IADD3.X R31, R41, UR9, RZ, P0, !PT ;  /* 0x00000009291f7c10 */ /* 0x000fca00087fe4ff */
[----:B------:R0:W5:Y:S04]  /*0b10*/  LDG.E R49, [R30.64+0x80] ;  /* 0x000080061e317981 */ /* 0x000168000c1e1900 */
[----:B------:R0:W5:Y:S04]  /*0b20*/  LDG.E R76, [R30.64] ;  /* 0x000000061e4c7981 */ /* 0x000168000c1e1900 */
[----:B------:R0:W5:Y:S01]  /*0b30*/  LDG.E R51, [R30.64+0x100] ;  /* 0x000100061e337981 */ /* 0x000162000c1e1900 */
[----:B-1----:R-:W-:-:S04]  /*0b40*/  IADD3 R46, P0, R38, UR8, RZ ;  /* 0x00000008262e7c10 */ /* 0x002fc8000ff1e0ff */
[----:B------:R-:W-:Y:S01]  /*0b50*/  IADD3.X R47, R39, UR9, RZ, P0, !PT ;  /* 0x00000009272f7c10 */ /* 0x000fe200087fe4ff */
[----:B------:R-:W-:Y:S01]  /*0b60*/  FADD.FTZ R18, R55, R18 ;  /* 0x0000001237127221 */ /* 0x000fe20000010000 */
[----:B0-----:R-:W-:-:S03]  /*0b70*/  IADD3 R30, P0, R36, UR8, RZ ;  /* 0x00000008241e7c10 */ /* 0x001fc6000ff1e0ff */
[----:B------:R0:W5:Y:S01]  /*0b80*/  LDG.E R55, [R46.64+0x80] ;  /* 0x000080062e377981 */ /* 0x000162000c1e1900 */
[----:B------:R-:W-:Y:S01]  /*0b90*/  IADD3.X R31, R37, UR9, RZ, P0, !PT ;  /* 0x00000009251f7c10 */ /* 0x000fe200087fe4ff */
[----:B--2---:R-:W-:Y:S02]  /*0ba0*/  FADD.FTZ R25, R48, R25 ;  /* 0x0000001930197221 */ /* 0x004fe40000010000 */
[----:B------:R0:W2:Y:S01]  /*0bb0*/  LDG.E R48, [R46.64+0x100] ;  /* 0x000100062e307981 */ /* 0x0000a2000c1e1900 */
[----:B---3--:R-:W-:-:S03]  /*0bc0*/  FADD.FTZ R60, R75, R60 ;  /* 0x0000003c4b3c7221 */ /* 0x008fc60000010000 */
[----:B------:R0:W3:Y:S01]  /*0bd0*/  LDG.E R75, [R46.64] ;  /* 0x000000062e4b7981 */ /* 0x0000e2000c1e1900 */
[----:B----4-:R-:W-:-:S03]  /*0be0*/  FADD.FTZ R73, R50, R73 ;  /* 0x0000004932497221 */ /* 0x010fc60000010000 */
[----:B------:R1:W4:Y:S01]  /*0bf0*/  LDG.E R50, [R30.64+0x80] ;  /* 0x000080061e327981 */ /* 0x000322000c1e1900 */
[----:B-----5:R-:W-:-:S03]  /*0c00*/  FADD.FTZ R71, R52, R71 ;  /* 0x0000004734477221 */ /* 0x020fc60000010000 */
[----:B------:R1:W5:Y:S01]  /*0c10*/  LDG.E R52, [R30.64] ;  /* 0x000000061e347981 */ /* 0x000362000c1e1900 */
[----:B0-----:R-:W-:Y:S01]  /*0c20*/  IADD3 R46, P0, R34, UR8, RZ ;  /* 0x00000008222e7c10 */ /* 0x001fe2000ff1e0ff */
[----:B------:R-:W-:Y:S02]  /*0c30*/  FADD.FTZ R14, R53, R14 ;  /* 0x0000000e350e7221 */ /* 0x000fe40000010000 */
[----:B------:R1:W5:Y:S01]  /*0c40*/  LDG.E R53, [R30.64+0x100] ;  /* 0x000100061e357981 */ /* 0x000362000c1e1900 */
[----:B------:R-:W-:Y:S01]  /*0c50*/  IADD3.X R47, R35, UR9, RZ, P0, !PT ;  /* 0x00000009232f7c10 */ /* 0x000fe200087fe4ff */
[----:B------:R-:W-:Y:S02]  /*0c60*/  FADD.FTZ R24, R77, R24 ;  /* 0x000000184d187221 */ /* 0x000fe40000010000 */
[----:B------:R-:W-:Y:S02]  /*0c70*/  FADD.FTZ R74, R54, R74 ;  /* 0x0000004a364a7221 */ /* 0x000fe40000010000 */
[----:B------:R0:W5:Y:S01]  /*0c80*/  LDG.E R77, [R46.64] ;  /* 0x000000062e4d7981 */ /* 0x000162000c1e1900 */
[----:B-1----:R-:W-:-:S04]  /*0c90*/  IADD3 R30, P0, R32, UR8, RZ ;  /* 0x00000008201e7c10 */ /* 0x002fc8000ff1e0ff */
[----:B------:R-:W-:Y:S01]  /*0ca0*/  IADD3.X R31, R33, UR9, RZ, P0, !PT ;  /* 0x00000009211f7c10 */ /* 0x000fe200087fe4ff */
[----:B------:R-:W-:Y:S02]  /*0cb0*/  FADD.FTZ R23, R49, R23 ;  /* 0x0000001731177221 */ /* 0x000fe40000010000 */
[----:B------:R-:W-:Y:S01]  /*0cc0*/  FADD.FTZ R13, R76, R13 ;  /* 0x0000000d4c0d7221 */ /* 0x000fe20000010000 */
[----:B------:R0:W5:Y:S01]  /*0cd0*/  LDG.E R49, [R46.64+0x80] ;  /* 0x000080062e317981 */ /* 0x000162000c1e1900 */
[----:B------:R-:W-:-:S03]  /*0ce0*/  FADD.FTZ R72, R51, R72 ;  /* 0x0000004833487221 */ /* 0x000fc60000010000 */
[----:B------:R-:W5:Y:S04]  /*0cf0*/  LDG.E R54, [R30.64] ;  /* 0x000000061e367981 */ /* 0x000f68000c1e1900 */
[----:B------:R-:W5:Y:S04]  /*0d00*/  LDG.E R76, [R30.64+0x80] ;  /* 0x000080061e4c7981 */ /* 0x000f68000c1e1900 */
[----:B0-----:R-:W5:Y:S04]  /*0d10*/  LDG.E R47, [R46.64+0x100] ;  /* 0x000100062e2f7981 */ /* 0x001f68000c1e1900 */
[----:B------:R-:W5:Y:S01]  /*0d20*/  LDG.E R51, [R30.64+0x100] ;  /* 0x000100061e337981 */ /* 0x000f62000c1e1900 */
[----:B------:R-:W-:-:S04]  /*0d30*/  IADD3 R10, R10, 0x1, RZ ;  /* 0x000000010a0a7810 */ /* 0x000fc80007ffe0ff */
[----:B------:R-:W-:Y:S01]  /*0d40*/  ISETP.GE.AND P0, PT, R10, c[0x0][0x3e0], PT ;  /* 0x0000f8000a007a0c */ /* 0x000fe20003f06270 */
[----:B------:R-:W-:Y:S01]  /*0d50*/  ULEA UR8, UP0, UR10, UR8, 0x2 ;  /* 0x000000080a087291 */ /* 0x000fe2000f80103f */
[----:B------:R-:W-:-:S03]  /*0d60*/  FADD.FTZ R22, R55, R22 ;  /* 0x0000001637167221 */ /* 0x000fc60000010000 */
[----:B------:R-:W-:Y:S01]  /*0d70*/  UIADD3.X UR9, UR9, UR4, URZ, UP0, !UPT ;  /* 0x0000000409097290 */ /* 0x000fe200087fe43f */
[----:B--2---:R-:W-:Y:S02]  /*0d80*/  FADD.FTZ R69, R48, R69 ;  /* 0x0000004530457221 */ /* 0x004fe40000010000 */
[----:B---3--:R-:W-:Y:S02]  /*0d90*/  FADD.FTZ R12, R75, R12 ;  /* 0x0000000c4b0c7221 */ /* 0x008fe40000010000 */
[----:B----4-:R-:W-:Y:S02]  /*0da0*/  FADD.FTZ R21, R50, R21 ;  /* 0x0000001532157221 */ /* 0x010fe40000010000 */
[----:B-----5:R-:W-:Y:S02]  /*0db0*/  FADD.FTZ R11, R52, R11 ;  /* 0x0000000b340b7221 */ /* 0x020fe40000010000 */
[----:B------:R-:W-:Y:S02]  /*0dc0*/  FADD.FTZ R17, R53, R17 ;  /* 0x0000001135117221 */ /* 0x000fe40000010000 */
[----:B------:R-:W-:-:S02]  /*0dd0*/  FADD.FTZ R8, R77, R8 ;  /* 0x000000084d087221 */ /* 0x000fc40000010000 */
[----:B------:R-:W-:Y:S02]  /*0de0*/  FADD.FTZ R20, R49, R20 ;  /* 0x0000001431147221 */ /* 0x000fe40000010000 */
[----:B------:R-:W-:Y:S02]  /*0df0*/  FADD.FTZ R9, R54, R9 ;  /* 0x0000000936097221 */ /* 0x000fe40000010000 */
[----:B------:R-:W-:Y:S02]  /*0e00*/  FADD.FTZ R19, R76, R19 ;  /* 0x000000134c137221 */ /* 0x000fe40000010000 */
[----:B------:R-:W-:Y:S02]  /*0e10*/  FADD.FTZ R16, R47, R16 ;  /* 0x000000102f107221 */ /* 0x000fe40000010000 */
[----:B------:R-:W-:Y:S01]  /*0e20*/  FADD.FTZ R15, R51, R15 ;  /* 0x0000000f330f7221 */ /* 0x000fe20000010000 */
[----:B------:R-:W-:Y:S05]  /*0e30*/  @!P0 BRA `(.L_x_665) ;  /* 0xfffffa4000008947 */ /* 0x000fea000383ffff */
.L_x_664:
[--C-:B------:R-:W-:Y:S01]  /*0e40*/  SHF.R.S32.HI R33, RZ, 0x2, R62.reuse ;  /* 0x00000002ff217819 */ /* 0x100fe2000001143e */
[----:B------:R-:W-:Y:S01]  /*0e50*/  FMUL.FTZ R14, R14, c[0x0][0x2e0] ;  /* 0x0000b8000e0e7a20 */ /* 0x000fe20000410000 */
[----:B------:R-:W-:Y:S01]  /*0e60*/  SHF.R.S32.HI R30, RZ, 0x1f, R62 ;  /* 0x0000001fff1e7819 */ /* 0x000fe2000001143e */
[----:B------:R-:W-:Y:S01]  /*0e70*/  FMUL.FTZ R13, R13, c[0x0][0x2e0] ;  /* 0x0000b8000d0d7a20 */ /* 0x000fe20000410000 */
[-C--:B------:R-:W-:Y:S01]  /*0e80*/  LEA.HI R10, R57, R6.reuse, RZ, 0x3 ;  /* 0x00000006390a7211 */ /* 0x080fe200078f18ff */
[----:B------:R-:W-:Y:S01]  /*0e90*/  FMUL.FTZ R12, R12, c[0x0][0x2e0] ;  /* 0x0000b8000c0c7a20 */ /* 0x000fe20000410000 */
[----:B------:R-:W-:Y:S01]  /*0ea0*/  LEA.HI R32, R63, R63, RZ, 0x1 ;  /* 0x0000003f3f207211 */ /* 0x000fe200078f08ff */
[----:B------:R-:W-:Y:S01]  /*0eb0*/  FMUL.FTZ R22, R22, c[0x0][0x2e0] ;  /* 0x0000b80016167a20 */ /* 0x000fe20000410000 */
[----:B------:R-:W-:Y:S01]  /*0ec0*/  LEA.HI R31, R30, R33, RZ, 0x3 ;  /* 0x000000211e1f7211 */ /* 0x000fe200078f18ff */
[----:B------:R-:W-:Y:S01]  /*0ed0*/  FMUL.FTZ R21, R21, c[0x0][0x2e0] ;  /* 0x0000b80015157a20 */ /* 0x000fe20000410000 */
[----:B------:R-:W-:Y:S01]  /*0ee0*/  LOP3.LUT R35, R10, 0x1ffffff8, RZ, 0xc0, !PT ;  /* 0x1ffffff80a237812 */ /* 0x000fe200078ec0ff */
[----:B------:R-:W-:Y:S01]  /*0ef0*/  FMUL.FTZ R20, R20, c[0x0][0x2e0] ;  /* 0x0000b80014147a20 */ /* 0x000fe20000410000 */
[----:B------:R-:W-:Y:S01]  /*0f00*/  LOP3.LUT R37, R62, 0x3ffffffc, RZ, 0xc0, !PT ;  /* 0x3ffffffc3e257812 */ /* 0x000fe200078ec0ff */
[----:B------:R-:W-:Y:S01]  /*0f10*/  FMUL.FTZ R19, R19, c[0x0][0x2e0] ;  /* 0x0000b80013137a20 */ /* 0x000fe20000410000 */
[----:B------:R-:W-:Y:S01]  /*0f20*/  LOP3.LUT R36, R32, 0x1ffffe, RZ, 0xc0, !PT ;  /* 0x001ffffe20247812 */ /* 0x000fe200078ec0ff */
[----:B------:R-:W-:Y:S01]  /*0f30*/  IMAD.IADD R30, R6, 0x1, -R35 ;  /* 0x00000001061e7824 */ /* 0x000fe200078e0a23 */
[----:B------:R-:W-:Y:S01]  /*0f40*/  LOP3.LUT R32, R31, 0xfffffff8, RZ, 0xc0, !PT ;  /* 0xfffffff81f207812 */ /* 0x000fe200078ec0ff */
[----:B------:R-:W-:Y:S01]  /*0f50*/  FMUL.FTZ R56, R56, c[0x0][0x2e0] ;  /* 0x0000b80038387a20 */ /* 0x000fe20000410000 */
[-C--:B------:R-:W-:Y:S01]  /*0f60*/  LEA.HI R57, R57, R6.reuse, RZ, 0x6 ;  /* 0x0000000639397211 */ /* 0x080fe200078f30ff */
[----:B------:R-:W-:Y:S01]  /*0f70*/  FMUL.FTZ R35, R29, c[0x0][0x2e0] ;  /* 0x0000b8001d237a20 */ /* 0x000fe20000410000 */
[----:B------:R-:W-:Y:S01]  /*0f80*/  IADD3 R6, -R37, R6, RZ ;  /* 0x0000000625067210 */ /* 0x000fe20007ffe1ff */
[----:B------:R-:W-:Y:S01]  /*0f90*/  FMUL.FTZ R37, R11, c[0x0][0x2e0] ;  /* 0x0000b8000b257a20 */ /* 0x000fe20000410000 */
[----:B------:R-:W-:Y:S01]  /*0fa0*/  F2FP.PACK_AB R11, R13, R14 ;  /* 0x0000000e0d0b723e */ /* 0x000fe200000000ff */
[----:B------:R-:W-:Y:S01]  /*0fb0*/  IMAD.IADD R33, R33, 0x1, -R32 ;  /* 0x0000000121217824 */ /* 0x000fe200078e0a20 */
[----:B------:R-:W-:Y:S01]  /*0fc0*/  SHF.R.S32.HI R57, RZ, 0x6, R57 ;  /* 0x00000006ff397819 */ /* 0x000fe20000011439 */
[----:B------:R-:W-:Y:S01]  /*0fd0*/  FMUL.FTZ R61, R61, c[0x0][0x2e0] ;  /* 0x0000b8003d3d7a20 */ /* 0x000fe20000410000 */
[----:B------:R-:W-:Y:S01]  /*0fe0*/  F2FP.PACK_AB R13, R37, R12 ;  /* 0x0000000c250d723e */ /* 0x000fe200000000ff */
[----:B------:R-:W-:Y:S01]  /*0ff0*/  FMUL.FTZ R34, R73, c[0x0][0x2e0] ;  /* 0x0000b80049227a20 */ /* 0x000fe20000410000 */
[----:B------:R-:W-:Y:S01]  /*1000*/  SHF.L.U32 R12, R33, 0x6, RZ ;  /* 0x00000006210c7819 */ /* 0x000fe200000006ff */
[----:B------:R-:W-:Y:S01]  /*1010*/  FMUL.FTZ R24, R24, c[0x0][0x2e0] ;  /* 0x0000b80018187a20 */ /* 0x000fe20000410000 */
[----:B------:R-:W-:Y:S01]  /*1020*/  F2FP.PACK_AB R22, R21, R22 ;  /* 0x000000161516723e */ /* 0x000fe200000000ff */
[----:B------:R-:W-:Y:S01]  /*1030*/  FMUL.FTZ R23, R23, c[0x0][0x2e0] ;  /* 0x0000b80017177a20 */ /* 0x000fe20000410000 */
[----:B------:R-:W-:Y:S01]  /*1040*/  SHF.L.U32 R21, R57, 0x3, RZ ;  /* 0x0000000339157819 */ /* 0x000fe200000006ff */
[----:B------:R-:W-:Y:S01]  /*1050*/  FMUL.FTZ R31, R59, c[0x0][0x2e0] ;  /* 0x0000b8003b1f7a20 */ /* 0x000fe20000410000 */
[----:B------:R-:W-:Y:S01]  /*1060*/  LOP3.LUT R12, R12, 0x1c0, RZ, 0xc0, !PT ;  /* 0x000001c00c0c7812 */ /* 0x000fe200078ec0ff */
[----:B------:R-:W-:Y:S01]  /*1070*/  FMUL.FTZ R58, R58, c[0x0][0x2e0] ;  /* 0x0000b8003a3a7a20 */ /* 0x000fe20000410000 */
[----:B------:R-:W-:Y:S01]  /*1080*/  IADD3 R63, R63, -R36, RZ ;  /* 0x800000243f3f7210 */ /* 0x000fe20007ffe0ff */
[----:B------:R-:W-:Y:S01]  /*1090*/  FMUL.FTZ R70, R70, c[0x0][0x2e0] ;  /* 0x0000b80046467a20 */ /* 0x000fe20000410000 */
[----:B------:R-:W-:Y:S01]  /*10a0*/  LOP3.LUT R21, R12, 0x18, R21, 0xf8, !PT ;  /* 0x000000180c157812 */ /* 0x000fe200078ef815 */
[----:B------:R-:W-:Y:S01]  /*10b0*/  FMUL.FTZ R28, R28, c[0x0][0x2e0] ;  /* 0x0000b8001c1c7a20 */ /* 0x000fe20000410000 */
[----:B------:R-:W-:Y:S01]  /*10c0*/  SHF.R.U32.HI R12, RZ, 0x3, R12 ;  /* 0x00000003ff0c7819 */ /* 0x000fe2000001160c */
[----:B------:R-:W-:Y:S01]  /*10d0*/  IMAD R63, R63, 0x200, R6 ;  /* 0x000002003f3f7824 */ /* 0x000fe200078e0206 */
[----:B------:R-:W-:Y:S01]  /*10e0*/  SHF.R.S32.HI R14, RZ, 0x3, R10 ;  /* 0x00000003ff0e7819 */ /* 0x000fe2000001140a */
[----:B------:R-:W-:Y:S01]  /*10f0*/  FMUL.FTZ R27, R27, c[0x0][0x2e0] ;  /* 0x0000b8001b1b7a20 */ /* 0x000fe20000410000 */
[----:B------:R-:W-:Y:S01]  /*1100*/  LOP3.LUT R12, R21, R12, RZ, 0x3c, !PT ;  /* 0x0000000c150c7212 */ /* 0x000fe200078e3cff */
[----:B------:R-:W-:Y:S01]  /*1110*/  FMUL.FTZ R39, R9, c[0x0][0x2e0] ;  /* 0x0000b80009277a20 */ /* 0x000fe20000410000 */
[----:B------:R-:W-:Y:S01]  /*1120*/  LOP3.LUT P0, RZ, R33, 0x4, RZ, 0xc0, !PT ;  /* 0x0000000421ff7812 */ /* 0x000fe2000780c0ff */
[----:B------:R-:W-:Y:S01]  /*1130*/  FMUL.FTZ R26, R26, c[0x0][0x2e0] ;  /* 0x0000b8001a1a7a20 */ /* 0x000fe20000410000 */
[----:B------:R-:W-:Y:S01]  /*1140*/  SHF.L.U32 R6, R14, 0x6, RZ ;  /* 0x000000060e067819 */ /* 0x000fe200000006ff */
[----:B------:R-:W-:Y:S01]  /*1150*/  FMUL.FTZ R25, R25, c[0x0][0x2e0] ;  /* 0x0000b80019197a20 */ /* 0x000fe20000410000 */
[----:B------:R-:W-:Y:S01]  /*1160*/  LEA R10, R63, R12, 0x1 ;  /* 0x0000000c3f0a7211 */ /* 0x000fe200078e08ff */
[----:B------:R-:W-:Y:S01]  /*1170*/  FMUL.FTZ R18, R18, c[0x0][0x2e0] ;  /* 0x0000b80012127a20 */ /* 0x000fe20000410000 */
[----:B------:R-:W-:Y:S01]  /*1180*/  F2FP.PACK_AB R20, R19, R20 ;  /* 0x000000141314723e */ /* 0x000fe200000000ff */
[----:B------:R-:W-:Y:S01]  /*1190*/  FMUL.FTZ R71, R71, c[0x0][0x2e0] ;  /* 0x0000b80047477a20 */ /* 0x000fe20000410000 */
[----:B------:R-:W-:Y:S01]  /*11a0*/  LOP3.LUT R19, R6, 0x1c0, RZ, 0xc0, !PT ;  /* 0x000001c006137812 */ /* 0x000fe200078ec0ff */
[----:B------:R-:W-:Y:S01]  /*11b0*/  FMUL.FTZ R6, R17, c[0x0][0x2e0] ;  /* 0x0000b80011067a20 */ /* 0x000fe20000410000 */
[----:B------:R-:W-:Y:S01]  /*11c0*/  F2FP.PACK_AB R32, R35, R56 ;  /* 0x000000382320723e */ /* 0x000fe200000000ff */
[----:B------:R-:W-:Y:S01]  /*11d0*/  FMUL.FTZ R35, R60, c[0x0][0x2e0] ;  /* 0x0000b8003c237a20 */ /* 0x000fe20000410000 */
[----:B------:R-:W-:Y:S01]  /*11e0*/  SHF.L.U32 R17, R10, 0x1, RZ ;  /* 0x000000010a117819 */ /* 0x000fe200000006ff */
[----:B------:R-:W-:Y:S01]  /*11f0*/  FMUL.FTZ R74, R74, c[0x0][0x2e0] ;  /* 0x0000b8004a4a7a20 */ /* 0x000fe20000410000 */
[----:B------:R-:W-:Y:S01]  /*1200*/  F2FP.PACK_AB R29, R34, R61 ;  /* 0x0000003d221d723e */ /* 0x000fe200000000ff */
[----:B------:R-:W-:Y:S01]  /*1210*/  FMUL.FTZ R34, R8, c[0x0][0x2e0] ;  /* 0x0000b80008227a20 */ /* 0x000fe20000410000 */
[----:B------:R-:W-:Y:S01]  /*1220*/  F2FP.PACK_AB R23, R23, R24 ;  /* 0x000000181717723e */ /* 0x000fe200000000ff */
[----:B------:R-:W-:Y:S01]  /*1230*/  FMUL.FTZ R21, R72, c[0x0][0x2e0] ;  /* 0x0000b80048157a20 */ /* 0x000fe20000410000 */
[----:B------:R-:W-:Y:S01]  /*1240*/  F2FP.PACK_AB R31, R58, R31 ;  /* 0x0000001f3a1f723e */ /* 0x000fe200000000ff */
[----:B------:R-:W-:Y:S01]  /*1250*/  FMUL.FTZ R69, R69, c[0x0][0x2e0] ;  /* 0x0000b80045457a20 */ /* 0x000fe20000410000 */
[----:B------:R-:W-:Y:S01]  /*1260*/  IADD3 R24, R17, 0x40, RZ ;  /* 0x0000004011187810 */ /* 0x000fe20007ffe0ff */
[----:B------:R-:W-:Y:S01]  /*1270*/  FMUL.FTZ R16, R16, c[0x0][0x2e0] ;  /* 0x0000b80010107a20 */ /* 0x000fe20000410000 */
[----:B------:R-:W-:Y:S01]  /*1280*/  F2FP.PACK_AB R9, R35, R70 ;  /* 0x000000462309723e */ /* 0x000fe200000000ff */
[----:B------:R-:W-:Y:S01]  /*1290*/  FMUL.FTZ R15, R15, c[0x0][0x2e0] ;  /* 0x0000b8000f0f7a20 */ /* 0x000fe20000410000 */
[----:B------:R-:W-:Y:S01]  /*12a0*/  @P0 IADD3 R24, R17, -0x40, RZ ;  /* 0xffffffc011180810 */ /* 0x000fe20007ffe0ff */
[----:B------:R-:W-:Y:S01]  /*12b0*/  STS [R17], R29 ;  /* 0x0000001d11007388 */ /* 0x000fe20000000800 */
[----:B------:R-:W-:Y:S01]  /*12c0*/  F2FP.PACK_AB R8, R27, R28 ;  /* 0x0000001c1b08723e */ /* 0x000fe200000000ff */
[----:B------:R-:W-:Y:S01]  /*12d0*/  IMAD.SHL.U32 R12, R30, 0x8, RZ ;  /* 0x000000081e0c7824 */ /* 0x000fe200078e00ff */
[----:B------:R-:W-:Y:S01]  /*12e0*/  F2FP.PACK_AB R27, R39, R34 ;  /* 0x00000022271b723e */ /* 0x000fe200000000ff */
[----:B------:R-:W-:Y:S01]  /*12f0*/  STS [R17+0x400], R31 ;  /* 0x0004001f11007388 */ /* 0x000fe20000000800 */
[----:B------:R-:W-:Y:S01]  /*1300*/  F2FP.PACK_AB R25, R25, R26 ;  /* 0x0000001a1919723e */ /* 0x000fe200000000ff */
[----:B------:R-:W-:Y:S01]  /*1310*/  BSSY B0, `(.L_x_666) ;  /* 0x0000039000007945 */ /* 0x000fe20003800000 */
[----:B------:R-:W-:Y:S01]  /*1320*/  F2FP.PACK_AB R18, R71, R18 ;  /* 0x000000124712723e */ /* 0x000fe200000000ff */
[----:B------:R-:W-:Y:S01]  /*1330*/  STS [R24], R9 ;  /* 0x0000000918007388 */ /* 0x000fe20000000800 */
[----:B------:R-:W-:-:S02]  /*1340*/  F2FP.PACK_AB R21, R21, R74 ;  /* 0x0000004a1515723e */ /* 0x000fc400000000ff */
[----:B------:R-:W-:Y:S01]  /*1350*/  F2FP.PACK_AB R69, R6, R69 ;  /* 0x000000450645723e */ /* 0x000fe200000000ff */
[----:B------:R-:W-:Y:S01]  /*1360*/  STS [R24+0x400], R11 ;  /* 0x0004000b18007388 */ /* 0x000fe20000000800 */
[----:B------:R-:W-:Y:S01]  /*1370*/  F2FP.PACK_AB R15, R15, R16 ;  /* 0x000000100f0f723e */ /* 0x000fe200000000ff */
[----:B------:R-:W-:Y:S01]  /*1380*/  IMAD R16, R7, c[0x0][0x398], RZ ;  /* 0x0000e60007107a24 */ /* 0x000fe200078e02ff */
[----:B------:R-:W-:Y:S01]  /*1390*/  SHF.R.U32.HI R10, RZ, 0x3, R19 ;  /* 0x00000003ff0a7819 */ /* 0x000fe20000011613 */
[----:B------:R-:W-:Y:S01]  /*13a0*/  STS [R17+0x1000], R32 ;  /* 0x0010002011007388 */ /* 0x000fe20000000800 */
[----:B------:R-:W-:-:S03]  /*13b0*/  LOP3.LUT R19, R19, 0x38, R12, 0xf8, !PT ;  /* 0x0000003813137812 */ /* 0x000fc600078ef80c */
[----:B------:R-:W-:Y:S01]  /*13c0*/  STS [R17+0x1400], R8 ;  /* 0x0014000811007388 */ /* 0x000fe20000000800 */
[----:B------:R-:W-:Y:S01]  /*13d0*/  LOP3.LUT R10, R19, R10, RZ, 0x3c, !PT ;  /* 0x0000000a130a7212 */ /* 0x000fe200078e3cff */
[----:B------:R-:W-:Y:S02]  /*13e0*/  IMAD R19, R3, c[0x0][0x39c], R16 ;  /* 0x0000e70003137a24 */ /* 0x000fe400078e0210 */
[----:B------:R0:W-:Y:S01]  /*13f0*/  STS [R24+0x1000], R13 ;  /* 0x0010000d18007388 */ /* 0x0001e20000000800 */
[----:B------:R-:W-:-:S03]  /*1400*/  LEA R10, R57, R10, 0x9 ;  /* 0x0000000a390a7211 */ /* 0x000fc600078e48ff */
[----:B------:R2:W-:Y:S02]  /*1410*/  STS [R24+0x1400], R27 ;  /* 0x0014001b18007388 */ /* 0x0005e40000000800 */
[----:B------:R-:W-:Y:S02]  /*1420*/  IMAD.SHL.U32 R26, R10, 0x2, RZ ;  /* 0x000000020a1a7824 */ /* 0x000fe400078e00ff */
[----:B------:R-:W-:Y:S01]  /*1430*/  STS [R17+0x2000], R25 ;  /* 0x0020001911007388 */ /* 0x000fe20000000800 */
[----:B0-----:R-:W-:-:S03]  /*1440*/  SHF.R.S32.HI R13, RZ, 0x1f, R12 ;  /* 0x0000001fff0d7819 */ /* 0x001fc6000001140c */
[----:B------:R-:W-:Y:S01]  /*1450*/  STS [R17+0x2400], R23 ;  /* 0x0024001711007388 */ /* 0x000fe20000000800 */
[----:B--2---:R-:W-:Y:S01]  /*1460*/  IADD3 R27, R12, 0x40, RZ ;  /* 0x000000400c1b7810 */ /* 0x004fe20007ffe0ff */
[C---:B------:R-:W-:Y:S02]  /*1470*/  IMAD.WIDE.U32 R6, R3.reuse, c[0x0][0x398], R12 ;  /* 0x0000e60003067a25 */ /* 0x040fe400078e000c */
[----:B------:R-:W-:Y:S01]  /*1480*/  STS [R24+0x2000], R18 ;  /* 0x0020001218007388 */ /* 0x000fe20000000800 */
[----:B------:R-:W-:Y:S02]  /*1490*/  IADD3 R3, -R3, R0, RZ ;  /* 0x0000000003037210 */ /* 0x000fe40007ffe1ff */
[----:B------:R-:W-:Y:S01]  /*14a0*/  IADD3 R0, R14, 0x20, RZ ;  /* 0x000000200e007810 */ /* 0x000fe20007ffe0ff */
[----:B------:R0:W-:Y:S01]  /*14b0*/  STS [R24+0x2400], R21 ;  /* 0x0024001518007388 */ /* 0x0001e20000000800 */
[----:B------:R-:W-:Y:S02]  /*14c0*/  IADD3 R6, P0, R4, R6, RZ ;  /* 0x0000000604067210 */ /* 0x000fe40007f1e0ff */
[----:B------:R-:W-:Y:S01]  /*14d0*/  ISETP.GE.AND P1, PT, R14, R3, PT ;  /* 0x000000030e00720c */ /* 0x000fe20003f26270 */
[----:B------:R2:W-:Y:S01]  /*14e0*/  STS [R17+0x3000], R22 ;  /* 0x0030001611007388 */ /* 0x0005e20000000800 */
[----:B-1----:R-:W-:-:S02]  /*14f0*/  SHF.R.S32.HI R4, RZ, 0x1f, R5 ;  /* 0x0000001fff047819 */ /* 0x002fc40000011405 */
[----:B------:R-:W-:Y:S01]  /*1500*/  IADD3.X R7, R2, R7, R19, P0, !PT ;  /* 0x0000000702077210 */ /* 0x000fe200007fe413 */
[----:B------:R1:W-:Y:S01]  /*1510*/  STS [R17+0x3400], R20 ;  /* 0x0034001411007388 */ /* 0x0003e20000000800 */
[----:B------:R-:W-:Y:S01]  /*1520*/  ISETP.GE.AND P0, PT, R0, R3, PT ;  /* 0x000000030000720c */ /* 0x000fe20003f06270 */
[----:B------:R-:W-:Y:S01]  /*1530*/  IMAD R4, R4, c[0x0][0x3b0], RZ ;  /* 0x0000ec0004047a24 */ /* 0x000fe200078e02ff */
[----:B------:R-:W-:Y:S01]  /*1540*/  SHF.R.S32.HI R0, RZ, 0x1f, R14 ;  /* 0x0000001fff007819 */ /* 0x000fe2000001140e */
[----:B------:R1:W-:Y:S02]  /*1550*/  STS [R24+0x3000], R69 ;  /* 0x0030004518007388 */ /* 0x0003e40000000800 */
[C---:B0-----:R-:W-:Y:S02]  /*1560*/  IMAD R21, R5.reuse, c[0x0][0x3b4], R4 ;  /* 0x0000ed0005157a24 */ /* 0x041fe400078e0204 */
[----:B------:R1:W-:Y:S01]  /*1570*/  STS [R24+0x3400], R15 ;  /* 0x0034000f18007388 */ /* 0x0003e20000000800 */
[----:B--2---:R-:W-:-:S03]  /*1580*/  IMAD.WIDE.U32 R22, R5, c[0x0][0x3b0], R6 ;  /* 0x0000ec0005167a25 */ /* 0x004fc600078e0006 */
[----:B------:R-:W-:Y:S02]  /*1590*/  BAR.SYNC.DEFER_BLOCKING 0x0 ;  /* 0x0000000000007b1d */ /* 0x000fe40000010000 */
[----:B------:R-:W-:-:S04]  /*15a0*/  IADD3 R21, R23, R21, RZ ;  /* 0x0000001517157210 */ /* 0x000fc80007ffe0ff */
[----:B------:R1:W0:Y:S01]  /*15b0*/  LDS.128 R8, [R26+0x1000] ;  /* 0x001000001a087984 */ /* 0x0002220000000c00 */
[----:B------:R-:W-:Y:S05]  /*15c0*/  @P1 BRA `(.L_x_667) ;  /* 0x000000d000001947 */ /* 0x000fea0003800000 */
[----:B------:R-:W-:Y:S01]  /*15d0*/  ISETP.GE.AND P1, PT, R12, c[0x0][0x220], PT ;  /* 0x000088000c007a0c */ /* 0x000fe20003f26270 */
[----:B------:R-:W2:Y:S01]  /*15e0*/  LDS.128 R4, [R26+0x2000] ;  /* 0x002000001a047984 */ /* 0x000ea20000000c00 */
[----:B-1----:R-:W-:Y:S01]  /*15f0*/  IMAD R15, R0, c[0x0][0x398], RZ ;  /* 0x0000e600000f7a24 */ /* 0x002fe200078e02ff */
[----:B------:R-:W-:Y:S01]  /*1600*/  ISETP.GE.AND P2, PT, R27, c[0x0][0x220], PT ;  /* 0x000088001b007a0c */ /* 0x000fe20003f46270 */
[----:B------:R-:W-:Y:S02]  /*1610*/  IMAD.MOV.U32 R20, RZ, RZ, R22 ;  /* 0x000000ffff147224 */ /* 0x000fe400078e0016 */
[C---:B------:R-:W-:Y:S02]  /*1620*/  IMAD R15, R14.reuse, c[0x0][0x39c], R15 ;  /* 0x0000e7000e0f7a24 */ /* 0x040fe400078e020f */
[----:B------:R-:W-:-:S05]  /*1630*/  IMAD.WIDE.U32 R2, R14, c[0x0][0x398], R20 ;  /* 0x0000e6000e027a25 */ /* 0x000fca00078e0014 */
[----:B------:R-:W1:Y:S01]  /*1640*/  @!P1 LDS.128 R16, [R26] ;  /* 0x000000001a109984 */ /* 0x000e620000000c00 */
[----:B------:R-:W-:Y:S02]  /*1650*/  IADD3 R3, R3, R15, RZ ;  /* 0x0000000f03037210 */ /* 0x000fe40007ffe0ff */
[----:B------:R-:W-:-:S04]  /*1660*/  LEA R24, P3, R2, c[0x0][0x338], 0x1 ;  /* 0x0000ce0002187a11 */ /* 0x000fc800078608ff */
[----:B------:R-:W-:-:S05]  /*1670*/  LEA.HI.X R25, R2, c[0x0][0x33c], R3, 0x1, P3 ;  /* 0x0000cf0002197a11 */ /* 0x000fca00018f0c03 */
[----:B--2---:R2:W-:Y:S04]  /*1680*/  @!P2 STG.E.128 [R24.64+0x80], R4 ;  /* 0x000080041800a986 */ /* 0x0045e8000c101d06 */
[----:B-1----:R2:W-:Y:S02]  /*1690*/  @!P1 STG.E.128 [R24.64], R16 ;  /* 0x0000001018009986 */ /* 0x0025e4000c101d06 */
.L_x_667:
[----:B------:R-:W-:Y:S05]  /*16a0*/  BSYNC B0 ;  /* 0x0000000000007941 */ /* 0x000fea0003800000 */
.L_x_666:
[----:B--2---:R2:W3:Y:S01]  /*16b0*/  LDS.128 R4, [R26+0x3000] ;  /* 0x003000001a047984 */ /* 0x0044e20000000c00 */
[----:B------:R-:W-:Y:S05]  /*16c0*/  @P0 EXIT ;  /* 0x000000000000094d */ /* 0x000fea0003800000 */
[----:B------:R-:W-:Y:S01]  /*16d0*/  IADD3 R13, P0, R14, 0x20, RZ ;  /* 0x000000200e0d7810 */ /* 0x000fe20007f1e0ff */
[----:B------:R-:W-:Y:S01]  /*16e0*/  IMAD.MOV.U32 R2, RZ, RZ, R22 ;  /* 0x000000ffff027224 */ /* 0x000fe200078e0016 */
[----:B------:R-:W-:Y:S02]  /*16f0*/  MOV R3, R21 ;  /* 0x0000001500037202 */ /* 0x000fe40000000f00 */
[----:B------:R-:W-:Y:S02]  /*1700*/  IADD3.X R0, RZ, R0, RZ, P0, !PT ;  /* 0x00000000ff007210 */ /* 0x000fe400007fe4ff */
[----:B------:R-:W-:Y:S01]  /*1710*/  ISETP.GE.AND P1, PT, R12, c[0x0][0x220], PT ;  /* 0x000088000c007a0c */ /* 0x000fe20003f26270 */
[----:B------:R-:W-:Y:S01]  /*1720*/  IMAD.WIDE.U32 R2, R13, c[0x0][0x398], R2 ;  /* 0x0000e6000d027a25 */ /* 0x000fe200078e0002 */
[----:B------:R-:W-:-:S03]  /*1730*/  ISETP.GE.AND P2, PT, R27, c[0x0][0x220], PT ;  /* 0x000088001b007a0c */ /* 0x000fc60003f46270 */
[----:B------:R-:W-:Y:S01]  /*1740*/  IMAD R0, R0, c[0x0][0x398], RZ ;  /* 0x0000e60000007a24 */ /* 0x000fe200078e02ff */
[----:B------:R-:W-:-:S03]  /*1750*/  LEA R12, P0, R2, c[0x0][0x338], 0x1 ;  /* 0x0000ce00020c7a11 */ /* 0x000fc600078008ff */
[----:B------:R-:W-:-:S05]  /*1760*/  IMAD R13, R13, c[0x0][0x39c], R0 ;  /* 0x0000e7000d0d7a24 */ /* 0x000fca00078e0200 */
[----:B------:R-:W-:-:S04]  /*1770*/  IADD3 R3, R3, R13, RZ ;  /* 0x0000000d03037210 */ /* 0x000fc80007ffe0ff */
[----:B------:R-:W-:-:S05]  /*1780*/  LEA.HI.X R13, R2, c[0x0][0x33c], R3, 0x1, P0 ;  /* 0x0000cf00020d7a11 */ /* 0x000fca00000f0c03 */
[----:B0-----:R0:W-:Y:S01]  /*1790*/  @!P1 STG.E.128 [R12.64], R8 ;  /* 0x000000080c009986 */ /* 0x0011e2000c101d06 */
[----:B------:R-:W-:Y:S05]  /*17a0*/  @P2 EXIT ;  /* 0x000000000000294d */ /* 0x000fea0003800000 */
[----:B---3--:R-:W-:Y:S01]  /*17b0*/  STG.E.128 [R12.64+0x80], R4 ;  /* 0x000080040c007986 */ /* 0x008fe2000c101d06 */
[----:B------:R-:W-:Y:S05]  /*17c0*/  EXIT ;  /* 0x000000000000794d */ /* 0x000fea0003800000 */
.L_x_668:
        /* <DEDUP_REMOVED lines=11> */
.L_x_2060:


//--------------------- .text._ZN5flash44flash_bwd_dq_dk_dv_loop_seqk_parallel_kernelI23Flash_bwd_kernel_traitsILi128ELi64ELi64ELi8ELi4ELi2ELi2ELb1ELb0EN7cutlass6half_tE19Flash_kernel_traitsILi128ELi64ELi64ELi8ES3_EELb1ELb0ELb0ELb0ELb0ELb1ELb0EEEvNS_16Flash_bwd_paramsE --------------------------
	.section	.text._ZN5flash44flash_bwd_dq_dk_dv_loop_seqk_parallel_kernelI23Flash_bwd_kernel_traitsILi128ELi64ELi64ELi8ELi4ELi2ELi2ELb1ELb0EN7cutlass6half_tE19Flash_kernel_traitsILi128ELi64ELi64ELi8ES3_EELb1ELb0ELb0ELb0ELb0ELb1ELb0EEEvNS_16Flash_bwd_paramsE,"ax",@progbits
	.sectioninfo	@"SHI_REGISTERS=255"
	.align	128
        .global         _ZN5flash44flash_bwd_dq_dk_dv_loop_seqk_parallel_kernelI23Flash_bwd_kernel_traitsILi128ELi64ELi64ELi8ELi4ELi2ELi2ELb1ELb0EN7cutlass6half_tE19Flash_kernel_traitsILi128ELi64ELi64ELi8ES3_EELb1ELb0ELb0ELb0ELb0ELb1ELb0EEEvNS_16Flash_bwd_paramsE
        .type           _ZN5flash44flash_bwd_dq_dk_dv_loop_seqk_parallel_kernelI23Flash_bwd_kernel_traitsILi128ELi64ELi64ELi8ELi4ELi2ELi2ELb1ELb0EN7cutlass6half_tE19Flash_kernel_traitsILi128ELi64ELi64ELi8ES3_EELb1ELb0ELb0ELb0ELb0ELb1ELb0EEEvNS_16Flash_bwd_paramsE,@function
        .size           _ZN5flash44flash_bwd_dq_dk_dv_loop_seqk_parallel_kernelI23Flash_bwd_kernel_traitsILi128ELi64ELi64ELi8ELi4ELi2ELi2ELb1ELb0EN7cutlass6half_tE19Flash_kernel_traitsILi128ELi64ELi64ELi8ES3_EELb1ELb0ELb0ELb0ELb0ELb1ELb0EEEvNS_16Flash_bwd_paramsE,(.L_x_2061 - _ZN5flash44flash_bwd_dq_dk_dv_loop_seqk_parallel_kernelI23Flash_bwd_kernel_traitsILi128ELi64ELi64ELi8ELi4ELi2ELi2ELb1ELb0EN7cutlass6half_tE19Flash_kernel_traitsILi128ELi64ELi64ELi8ES3_EELb1ELb0ELb0ELb0ELb0ELb1ELb0EEEvNS_16Flash_bwd_paramsE)
        .other          _ZN5flash44flash_bwd_dq_dk_dv_loop_seqk_parallel_kernelI23Flash_bwd_kernel_traitsILi128ELi64ELi64ELi8ELi4ELi2ELi2ELb1ELb0EN7cutlass6half_tE19Flash_kernel_traitsILi128ELi64ELi64ELi8ES3_EELb1ELb0ELb0ELb0ELb0ELb1ELb0EEEvNS_16Flash_bwd_paramsE,@"STO_CUDA_ENTRY STV_DEFAULT"
_ZN5flash44flash_bwd_dq_dk_dv_loop_seqk_parallel_kernelI23Flash_bwd_kernel_traitsILi128ELi64ELi64ELi8ELi4ELi2ELi2ELb1ELb0EN7cutlass6half_tE19Flash_kernel_traitsILi128ELi64ELi64ELi8ES3_EELb1ELb0ELb0ELb0ELb0ELb1ELb0EEEvNS_16Flash_bwd_paramsE:
.text._ZN5flash44flash_bwd_dq_dk_dv_loop_seqk_parallel_kernelI23Flash_bwd_kernel_traitsILi128ELi64ELi64ELi8ELi4ELi2ELi2ELb1ELb0EN7cutlass6half_tE19Flash_kernel_traitsILi128ELi64ELi64ELi8ES3_EELb1ELb0ELb0ELb0ELb0ELb1ELb0EEEvNS_16Flash_bwd_paramsE:
        /* <DEDUP_REMOVED lines=14> */
[----:B------:R-:W-:Y:S01]  /*00e0*/  ULDC.U8 UR6, c[0x0][0x2d8] ;  /* 0x0000b60000067ab9 */ /* 0x000fe20000000000 */
[----:B-1----:R-:W-:-:S04]  /*00f0*/  SHF.R.S32.HI R2, RZ, 0x1f, R8 ;  /* 0x0000001fff027819 */ /* 0x002fc80000011408 */
[CC--:B------:R-:W-:Y:S02]  /*0100*/  LEA.HI R0, R2.reuse, R8.reuse, RZ, 0x5 ;  /* 0x0000000802007211 */ /* 0x0c0fe400078f28ff */
[CC--:B------:R-:W-:Y:S02]  /*0110*/  LEA.HI R11, R2.reuse, R8.reuse, RZ, 0x3 ;  /* 0x00000008020b7211 */ /* 0x0c0fe400078f18ff */
[CC--:B------:R-:W-:Y:S02]  /*0120*/  LEA.HI R4, R2.reuse, R8.reuse, RZ, 0x4 ;  /* 0x0000000802047211 */ /* 0x0c0fe400078f20ff */
[CC--:B------:R-:W-:Y:S02]  /*0130*/  LEA.HI R12, R2.reuse, R8.reuse, RZ, 0x7 ;  /* 0x00000008020c7211 */ /* 0x0c0fe400078f38ff */
[CC--:B------:R-:W-:Y:S02]  /*0140*/  LEA.HI R13, R2.reuse, R8.reuse, RZ, 0x6 ;  /* 0x00000008020d7211 */ /* 0x0c0fe400078f30ff */
[----:B------:R-:W-:-:S02]  /*0150*/  LEA.HI R2, R2, R8, RZ, 0x2 ;  /* 0x0000000802027211 */ /* 0x000fc400078f10ff */
[----:B------:R-:W-:Y:S02]  /*0160*/  LOP3.LUT R3, R0, 0xffffffe0, RZ, 0xc0, !PT ;  /* 0xffffffe000037812 */ /* 0x000fe400078ec0ff */
[----:B------:R-:W-:Y:S02]  /*0170*/  LOP3.LUT R5, R11, 0xfffffff8, RZ, 0xc0, !PT ;  /* 0xfffffff80b057812 */ /* 0x000fe400078ec0ff */
[----:B------:R-:W-:Y:S01]  /*0180*/  LOP3.LUT R6, R4, 0xfffffff0, RZ, 0xc0, !PT ;  /* 0xfffffff004067812 */ /* 0x000fe200078ec0ff */
[----:B------:R-:W-:Y:S01]  /*0190*/  IMAD.IADD R10, R8, 0x1, -R3 ;  /* 0x00000001080a7824 */ /* 0x000fe200078e0a03 */
[----:B------:R-:W-:Y:S01]  /*01a0*/  LOP3.LUT R7, R2, 0x7ffffffc, RZ, 0xc0, !PT ;  /* 0x7ffffffc02077812 */ /* 0x000fe200078ec0ff */
[C---:B------:R-:W-:Y:S01]  /*01b0*/  IMAD.IADD R5, R8.reuse, 0x1, -R5 ;  /* 0x0000000108057824 */ /* 0x040fe200078e0a05 */
[----:B------:R-:W-:Y:S01]  /*01c0*/  SHF.R.S32.HI R3, RZ, 0x5, R0 ;  /* 0x00000005ff037819 */ /* 0x000fe20000011400 */
[C---:B------:R-:W-:Y:S01]  /*01d0*/  IMAD.IADD R9, R8.reuse, 0x1, -R6 ;  /* 0x0000000108097824 */ /* 0x040fe200078e0a06 */
[----:B------:R-:W-:Y:S01]  /*01e0*/  SHF.R.S32.HI R6, RZ, 0x4, R4 ;  /* 0x00000004ff067819 */ /* 0x000fe20000011404 */
[----:B------:R-:W-:Y:S01]  /*01f0*/  IMAD.IADD R14, R8, 0x1, -R7 ;  /* 0x00000001080e7824 */ /* 0x000fe200078e0a07 */
[----:B------:R-:W-:Y:S01]  /*0200*/  SHF.R.S32.HI R8, RZ, 0x1f, R0 ;  /* 0x0000001fff087819 */ /* 0x000fe20000011400 */
[----:B------:R-:W-:Y:S01]  /*0210*/  IMAD.SHL.U32 R18, R5, 0x8, RZ ;  /* 0x0000000805127824 */ /* 0x000fe200078e00ff */
[----:B------:R-:W-:-:S02]  /*0220*/  LEA.HI R0, R0, R3, RZ, 0x1 ;  /* 0x0000000300007211 */ /* 0x000fc400078f08ff */
[--C-:B------:R-:W-:Y:S02]  /*0230*/  SHF.R.S32.HI R7, RZ, 0x2, R2.reuse ;  /* 0x00000002ff077819 */ /* 0x100fe40000011402 */
[----:B------:R-:W-:Y:S02]  /*0240*/  LOP3.LUT R0, R0, 0xfffffffe, RZ, 0xc0, !PT ;  /* 0xfffffffe00007812 */ /* 0x000fe400078ec0ff */
[----:B------:R-:W-:Y:S02]  /*0250*/  SHF.R.S32.HI R2, RZ, 0x1f, R2 ;  /* 0x0000001fff027819 */ /* 0x000fe40000011402 */
[----:B------:R-:W-:Y:S01]  /*0260*/  SHF.R.S32.HI R239, RZ, 0x3, R11 ;  /* 0x00000003ffef7819 */ /* 0x000fe2000001140b */
[----:B------:R-:W-:Y:S01]  /*0270*/  IMAD.IADD R194, R3, 0x1, -R0 ;  /* 0x0000000103c27824 */ /* 0x000fe200078e0a00 */
[----:B------:R-:W-:Y:S02]  /*0280*/  LEA.HI R8, R8, R3, RZ, 0x2 ;  /* 0x0000000308087211 */ /* 0x000fe400078f10ff */
[----:B------:R-:W-:Y:S01]  /*0290*/  LEA.HI R4, R4, R6, RZ, 0x1 ;  /* 0x0000000604047211 */ /* 0x000fe200078f08ff */
[----:B------:R-:W-:Y:S01]  /*02a0*/  IMAD.SHL.U32 R0, R239, 0x40, RZ ;  /* 0x00000040ef007824 */ /* 0x000fe200078e00ff */
[----:B------:R-:W-:-:S02]  /*02b0*/  LEA.HI R2, R2, R7, RZ, 0x3 ;  /* 0x0000000702027211 */ /* 0x000fc400078f18ff */
[----:B------:R-:W-:Y:S02]  /*02c0*/  LOP3.LUT R8, R8, 0xfffffffc, RZ, 0xc0, !PT ;  /* 0xfffffffc08087812 */ /* 0x000fe400078ec0ff */
[----:B------:R-:W-:Y:S02]  /*02d0*/  LOP3.LUT R4, R4, 0xfffffffe, RZ, 0xc0, !PT ;  /* 0xfffffffe04047812 */ /* 0x000fe400078ec0ff */
[----:B------:R-:W-:Y:S01]  /*02e0*/  LOP3.LUT R2, R2, 0xfffffff8, RZ, 0xc0, !PT ;  /* 0xfffffff802027812 */ /* 0x000fe200078ec0ff */
[----:B------:R-:W-:Y:S01]  /*02f0*/  IMAD.IADD R16, R3, 0x1, -R8 ;  /* 0x0000000103107824 */ /* 0x000fe200078e0a08 */
[----:B------:R-:W-:Y:S01]  /*0300*/  LOP3.LUT R0, R0, 0x1c0, RZ, 0xc0, !PT ;  /* 0x000001c000007812 */ /* 0x000fe200078ec0ff */
[----:B------:R-:W-:Y:S01]  /*0310*/  IMAD.IADD R8, R6, 0x1, -R4 ;  /* 0x0000000106087824 */ /* 0x000fe200078e0a04 */
[----:B------:R-:W-:Y:S01]  /*0320*/  SHF.R.S32.HI R6, RZ, 0x1f, R10 ;  /* 0x0000001fff067819 */ /* 0x000fe2000001140a */
[----:B------:R-:W-:Y:S01]  /*0330*/  IMAD.IADD R4, R7, 0x1, -R2 ;  /* 0x0000000107047824 */ /* 0x000fe200078e0a02 */
[----:B------:R-:W-:Y:S01]  /*0340*/  SHF.R.U32.HI R3, RZ, 0x3, R0 ;  /* 0x00000003ff037819 */ /* 0x000fe20000011600 */
[----:B------:R-:W-:Y:S01]  /*0350*/  STL [R1+0x4], R16 ;  /* 0x0000041001007387 */ /* 0x000fe20000100800 */
[----:B------:R-:W-:Y:S01]  /*0360*/  LOP3.LUT R2, R0, 0x38, R18, 0xf8, !PT ;  /* 0x0000003800027812 */ /* 0x000fe200078ef812 */
[C---:B------:R-:W-:Y:S01]  /*0370*/  IMAD.SHL.U32 R0, R5.reuse, 0x40, RZ ;  /* 0x0000004005007824 */ /* 0x040fe200078e00ff */
[C---:B------:R-:W-:Y:S01]  /*0380*/  LOP3.LUT P4, RZ, R5.reuse, 0x2, RZ, 0xc0, !PT ;  /* 0x0000000205ff7812 */ /* 0x040fe2000788c0ff */
[----:B------:R-:W-:Y:S01]  /*0390*/  STL [R1+0x10], R18 ;  /* 0x0000101201007387 */ /* 0x000fe20000100800 */
[----:B------:R-:W-:-:S02]  /*03a0*/  LOP3.LUT P3, RZ, R5, 0x4, RZ, 0xc0, !PT ;  /* 0x0000000405ff7812 */ /* 0x000fc4000786c0ff */
[----:B------:R-:W-:Y:S02]  /*03b0*/  LEA.HI R226, R6, R10, RZ, 0x2 ;  /* 0x0000000a06e27211 */ /* 0x000fe400078f10ff */
[----:B------:R-:W-:Y:S02]  /*03c0*/  SHF.R.S32.HI R5, RZ, 0x1f, R9 ;  /* 0x0000001fff057819 */ /* 0x000fe40000011409 */
[----:B------:R-:W-:Y:S01]  /*03d0*/  LOP3.LUT R6, R2, R3, RZ, 0x3c, !PT ;  /* 0x0000000302067212 */ /* 0x000fe200078e3cff */
[----:B------:R-:W-:Y:S01]  /*03e0*/  IMAD.SHL.U32 R2, R194, 0x10, RZ ;  /* 0x00000010c2027824 */ /* 0x000fe200078e00ff */
[----:B------:R-:W-:Y:S02]  /*03f0*/  LOP3.LUT R0, R0, 0x1c0, RZ, 0xc0, !PT ;  /* 0x000001c000007812 */ /* 0x000fe400078ec0ff */
[----:B------:R-:W-:Y:S02]  /*0400*/  LEA.HI R10, R5, R9, RZ, 0x3 ;  /* 0x00000009050a7211 */ /* 0x000fe400078f18ff */
[----:B------:R-:W-:-:S02]  /*0410*/  LOP3.LUT R190, R0, 0x8, R11, 0xf8, !PT ;  /* 0x0000000800be7812 */ /* 0x000fc400078ef80b */
[----:B------:R-:W-:Y:S01]  /*0420*/  LOP3.LUT R5, R0, 0x10, R2, 0xf8, !PT ;  /* 0x0000001000057812 */ /* 0x000fe200078ef802 */
[----:B------:R-:W-:Y:S01]  /*0430*/  IMAD.SHL.U32 R2, R8, 0x200, RZ ;  /* 0x0000020008027824 */ /* 0x000fe200078e00ff */
[----:B------:R-:W-:Y:S02]  /*0440*/  SHF.R.U32.HI R186, RZ, 0x3, R0 ;  /* 0x00000003ffba7819 */ /* 0x000fe40000011600 */
[----:B------:R-:W-:Y:S02]  /*0450*/  LOP3.LUT R0, R4, 0x1, RZ, 0xc0, !PT ;  /* 0x0000000104007812 */ /* 0x000fe400078ec0ff */
[----:B------:R-:W-:Y:S02]  /*0460*/  LOP3.LUT R3, R10, 0xfffffff8, RZ, 0xc0, !PT ;  /* 0xfffffff80a037812 */ /* 0x000fe400078ec0ff */
[----:B------:R-:W-:Y:S02]  /*0470*/  SHF.R.S32.HI R7, RZ, 0x7, R12 ;  /* 0x00000007ff077819 */ /* 0x000fe4000001140c */
[----:B------:R-:W-:Y:S01]  /*0480*/  ISETP.NE.U32.AND P0, PT, R0, 0x1, PT ;  /* 0x000000010000780c */ /* 0x000fe20003f05070 */
[----:B------:R-:W-:Y:S01]  /*0490*/  IMAD.IADD R17, R9, 0x1, -R3 ;  /* 0x0000000109117824 */ /* 0x000fe200078e0a03 */
[----:B------:R-:W-:Y:S01]  /*04a0*/  LOP3.LUT R190, R190, R186, RZ, 0x3c, !PT ;  /* 0x000000babebe7212 */ /* 0x000fe200078e3cff */
[C---:B------:R-:W-:Y:S01]  /*04b0*/  IMAD R3, R7.reuse, 0x800, R2 ;  /* 0x0000080007037824 */ /* 0x040fe200078e0202 */
[----:B------:R-:W-:Y:S01]  /*04c0*/  SHF.R.S32.HI R0, RZ, 0x6, R13 ;  /* 0x00000006ff007819 */ /* 0x000fe2000001140d */
[----:B------:R-:W-:Y:S01]  /*04d0*/  IMAD.SHL.U32 R9, R7, 0x20, RZ ;  /* 0x0000002007097824 */ /* 0x000fe200078e00ff */
[C---:B------:R-:W-:Y:S01]  /*04e0*/  R2P PR, R4.reuse, 0x6 ;  /* 0x0000000604007804 */ /* 0x040fe20000000000 */
[----:B------:R-:W-:Y:S01]  /*04f0*/  IMAD.SHL.U32 R4, R4, 0x40, RZ ;  /* 0x0000004004047824 */ /* 0x000fe200078e00ff */
[----:B------:R-:W-:Y:S01]  /*0500*/  LOP3.LUT R5, R5, 0x8, R11, 0xf8, !PT ;  /* 0x0000000805057812 */ /* 0x000fe200078ef80b */
[----:B------:R-:W-:Y:S01]  /*0510*/  IMAD.IADD R190, R3, 0x1, R190 ;  /* 0x0000000103be7824 */ /* 0x000fe200078e02be */
[----:B------:R-:W-:Y:S01]  /*0520*/  STL [R1+0x1c], R17 ;  /* 0x00001c1101007387 */ /* 0x000fe20000100800 */
[----:B------:R-:W-:Y:S01]  /*0530*/  IMAD.SHL.U32 R3, R0, 0x8, RZ ;  /* 0x0000000800037824 */ /* 0x000fe200078e00ff */
[----:B------:R-:W-:Y:S01]  /*0540*/  LOP3.LUT R186, R2, R5, R186, 0xf6, !PT ;  /* 0x0000000502ba7212 */ /* 0x000fe200078ef6ba */
[----:B------:R-:W-:Y:S01]  /*0550*/  IMAD R15, R0, 0x200, R6 ;  /* 0x00000200000f7824 */ /* 0x000fe200078e0206 */
[----:B------:R-:W-:Y:S01]  /*0560*/  LOP3.LUT R0, R4, 0x1c0, RZ, 0xc0, !PT ;  /* 0x000001c004007812 */ /* 0x000fe200078ec0ff */
[----:B------:R-:W-:Y:S01]  /*0570*/  IMAD.SHL.U32 R4, R8, 0x20, RZ ;  /* 0x0000002008047824 */ /* 0x000fe200078e00ff */
[----:B------:R-:W-:Y:S01]  /*0580*/  LOP3.LUT R2, R3, 0x18, RZ, 0xc0, !PT ;  /* 0x0000001803027812 */ /* 0x000fe200078ec0ff */
[----:B------:R-:W-:Y:S01]  /*0590*/  IMAD.SHL.U32 R7, R14, 0x2, RZ ;  /* 0x000000020e077824 */ /* 0x000fe200078e00ff */
[----:B------:R-:W-:Y:S01]  /*05a0*/  SHF.R.U32.HI R3, RZ, 0x3, R0 ;  /* 0x00000003ff037819 */ /* 0x000fe20000011600 */
[----:B------:R-:W-:Y:S01]  /*05b0*/  STL [R1+0x18], R15 ;  /* 0x0000180f01007387 */ /* 0x000fe20000100800 */
[----:B------:R-:W-:Y:S01]  /*05c0*/  LOP3.LUT R5, R0, 0x20, R9, 0xf8, !PT ;  /* 0x0000002000057812 */ /* 0x000fe200078ef809 */
[----:B------:R-:W-:Y:S01]  /*05d0*/  IMAD.SHL.U32 R6, R17, 0x40, RZ ;  /* 0x0000004011067824 */ /* 0x000fe200078e00ff */
[----:B------:R-:W-:Y:S01]  /*05e0*/  LOP3.LUT R11, R3, R0, R2, 0x1e, !PT ;  /* 0x00000000030b7212 */ /* 0x000fe200078e1e02 */
[----:B------:R1:W-:Y:S01]  /*05f0*/  STL [R1+0x20], R9 ;  /* 0x0000200901007387 */ /* 0x0003e20000100800 */
[----:B------:R-:W-:Y:S01]  /*0600*/  LOP3.LUT R0, R5, R3, RZ, 0x3c, !PT ;  /* 0x0000000305007212 */ /* 0x000fe200078e3cff */
[----:B------:R-:W-:Y:S01]  /*0610*/  IMAD.SHL.U32 R5, R10, 0x40, RZ ;  /* 0x000000400a057824 */ /* 0x000fe200078e00ff */
[----:B------:R-:W-:Y:S01]  /*0620*/  SEL R185, R185, 0xffffffc0, !P3 ;  /* 0xffffffc0b9b97807 */ /* 0x000fe20005800000 */
[----:B------:R-:W-:Y:S01]  /*0630*/  IMAD.SHL.U32 R214, R15, 0x2, RZ ;  /* 0x000000020fd67824 */ /* 0x000fe200078e00ff */
[----:B------:R-:W-:-:S02]  /*0640*/  SEL R224, R224, 0x10, !P0 ;  /* 0x00000010e0e07807 */ /* 0x000fc40004000000 */
[----:B------:R-:W-:Y:S01]  /*0650*/  SHF.R.S32.HI R226, RZ, 0x2, R226 ;  /* 0x00000002ffe27819 */ /* 0x000fe200000114e2 */
[----:B------:R-:W-:-:S04]  /*0660*/  IMAD R188, R190, 0x2, R185 ;  /* 0x00000002bebc7824 */ /* 0x000fc800078e02b9 */
[----:B------:R-:W-:Y:S01]  /*0670*/  IMAD R226, R16, 0x10, R226 ;  /* 0x0000001010e27824 */ /* 0x000fe200078e02e2 */
[----:B-1----:R-:W-:Y:S01]  /*0680*/  LOP3.LUT R9, R2, 0x20, R4, 0xf8, !PT ;  /* 0x0000002002097812 */ /* 0x002fe200078ef804 */
[--C-:B------:R-:W-:Y:S01]  /*0690*/  IMAD R4, R16, 0x400, R7.reuse ;  /* 0x0000040010047824 */ /* 0x100fe200078e0207 */
[----:B------:R-:W-:Y:S01]  /*06a0*/  LOP3.LUT R2, R6, 0x1c0, RZ, 0xc0, !PT ;  /* 0x000001c006027812 */ /* 0x000fe200078ec0ff */
[----:B------:R-:W-:Y:S02]  /*06b0*/  IMAD.SHL.U32 R6, R8, 0x8, RZ ;  /* 0x0000000808067824 */ /* 0x000fe400078e00ff */
[----:B------:R-:W-:Y:S01]  /*06c0*/  IMAD.IADD R222, R4, 0x1, R0 ;  /* 0x0000000104de7824 */ /* 0x000fe200078e0200 */
[----:B------:R-:W-:Y:S01]  /*06d0*/  SHF.R.U32.HI R3, RZ, 0x3, R2 ;  /* 0x00000003ff037819 */ /* 0x000fe20000011602 */
[----:B------:R-:W-:Y:S01]  /*06e0*/  IMAD R4, R194, 0x400, R7 ;  /* 0x00000400c2047824 */ /* 0x000fe200078e0207 */
[----:B------:R-:W-:Y:S01]  /*06f0*/  LOP3.LUT R6, R2, 0x8, R6, 0xf8, !PT ;  /* 0x0000000802067812 */ /* 0x000fe200078ef806 */
[----:B------:R-:W-:Y:S01]  /*0700*/  IMAD.SHL.U32 R222, R222, 0x2, RZ ;  /* 0x00000002dede7824 */ /* 0x000fe200078e00ff */
[----:B------:R-:W-:Y:S01]  /*0710*/  LOP3.LUT R0, R5, 0xfffffe00, RZ, 0xc0, !PT ;  /* 0xfffffe0005007812 */ /* 0x000fe200078ec0ff */
[----:B------:R-:W-:Y:S01]  /*0720*/  IMAD.IADD R4, R4, 0x1, R11 ;  /* 0x0000000104047824 */ /* 0x000fe200078e020b */
[----:B------:R-:W-:Y:S01]  /*0730*/  LOP3.LUT R2, R3, R9, R2, 0x1e, !PT ;  /* 0x0000000903027212 */ /* 0x000fe200078e1e02 */
[----:B------:R-:W-:Y:S01]  /*0740*/  IMAD.IADD R225, R222, 0x1, R224 ;  /* 0x00000001dee17824 */ /* 0x000fe200078e02e0 */
[----:B------:R-:W-:Y:S01]  /*0750*/  LOP3.LUT R3, R6, R3, RZ, 0x3c, !PT ;  /* 0x0000000306037212 */ /* 0x000fe200078e3cff */
[--C-:B------:R-:W-:Y:S01]  /*0760*/  IMAD R204, R16, 0x400, R0.reuse ;  /* 0x0000040010cc7824 */ /* 0x100fe200078e0200 */
[----:B------:R-:W-:Y:S01]  /*0770*/  LEA R252, R4, 0xc000, 0x1 ;  /* 0x0000c00004fc7811 */ /* 0x000fe200078e08ff */
[----:B------:R-:W-:Y:S01]  /*0780*/  IMAD R194, R194, 0x400, R0 ;  /* 0x00000400c2c27824 */ /* 0x000fe200078e0200 */
[----:B------:R-:W-:Y:S01]  /*0790*/  LOP3.LUT R202, R2, R0, RZ, 0xfc, !PT ;  /* 0x0000000002ca7212 */ /* 0x000fe200078efcff */
[----:B------:R-:W-:Y:S01]  /*07a0*/  IMAD.MOV.U32 R0, RZ, RZ, 0x20 ;  /* 0x00000020ff007424 */ /* 0x000fe200078e00ff */
[C---:B------:R-:W-:Y:S01]  /*07b0*/  IADD3 R2, R252.reuse, 0x40, RZ ;  /* 0x00000040fc027810 */ /* 0x040fe20007ffe0ff */
[----:B------:R-:W-:Y:S01]  /*07c0*/  IMAD.IADD R194, R3, 0x1, R194 ;  /* 0x0000000103c27824 */ /* 0x000fe200078e02c2 */
[----:B------:R-:W-:Y:S01]  /*07d0*/  @P2 IADD3 R2, R252, -0x40, RZ ;  /* 0xffffffc0fc022810 */ /* 0x000fe20007ffe0ff */
[----:B------:R-:W-:Y:S01]  /*07e0*/  IMAD.IADD R204, R204, 0x1, R3 ;  /* 0x00000001cccc7824 */ /* 0x000fe200078e0203 */
[----:B------:R-:W-:-:S02]  /*07f0*/  SEL R0, R0, 0xffffffe0, !P4 ;  /* 0xffffffe000007807 */ /* 0x000fc40006000000 */
[C---:B------:R-:W-:Y:S01]  /*0800*/  IADD3 R223, R222.reuse, 0x20, RZ ;  /* 0x00000020dedf7810 */ /* 0x040fe20007ffe0ff */
[----:B------:R1:W-:Y:S01]  /*0810*/  STL [R1], R2 ;  /* 0x0000000201007387 */ /* 0x0003e20000100800 */
[----:B------:R-:W-:Y:S01]  /*0820*/  @P1 IADD3 R223, R222, -0x20, RZ ;  /* 0xffffffe0dedf1810 */ /* 0x000fe20007ffe0ff */
[----:B------:R-:W-:Y:S01]  /*0830*/  IMAD R189, R190, 0x2, R0 ;  /* 0x00000002bebd7824 */ /* 0x000fe200078e0200 */
[----:B------:R-:W-:Y:S01]  /*0840*/  LEA R194, R194, 0x10000, 0x1 ;  /* 0x00010000c2c27811 */ /* 0x000fe200078e08ff */
[----:B------:R-:W-:Y:S02]  /*0850*/  IMAD.SHL.U32 R190, R190, 0x2, RZ ;  /* 0x00000002bebe7824 */ /* 0x000fe400078e00ff */
[----:B------:R-:W-:Y:S02]  /*0860*/  IMAD.IADD R191, R185, 0x1, R189 ;  /* 0x00000001b9bf7824 */ /* 0x000fe400078e02bd */
[----:B------:R-:W-:Y:S02]  /*0870*/  IMAD R185, R186, 0x2, R185 ;  /* 0x00000002bab97824 */ /* 0x000fe400078e02b9 */
[----:B------:R-:W-:-:S02]  /*0880*/  IMAD.IADD R203, R0, 0x1, R188 ;  /* 0x0000000100cb7824 */ /* 0x000fc400078e02bc */
[----:B------:R-:W-:Y:S02]  /*0890*/  IMAD.SHL.U32 R186, R186, 0x2, RZ ;  /* 0x00000002baba7824 */ /* 0x000fe400078e00ff */
[----:B------:R-:W-:Y:S02]  /*08a0*/  IMAD.IADD R224, R224, 0x1, R223 ;  /* 0x00000001e0e07824 */ /* 0x000fe400078e02df */
.L_x_697:
[----:B-1----:R-:W2:Y:S01]  /*08b0*/  S2R R35, SR_CTAID.Y ;  /* 0x0000000000237919 */ /* 0x002ea20000002600 */
[----:B------:R-:W3:Y:S01]  /*08c0*/  LDC.U8 R0, c[0x0][0x312] ;  /* 0x0000c480ff007b82 */ /* 0x000ee20000000000 */
[----:B------:R-:W-:Y:S02]  /*08d0*/  ISETP.NE.U32.AND P3, PT, RZ, c[0x0][0x240], PT ;  /* 0x00009000ff007a0c */ /* 0x000fe40003f65070 */
[----:B------:R-:W-:Y:S02]  /*08e0*/  ISETP.EQ.U32.AND P5, PT, RZ, c[0x0][0x248], PT ;  /* 0x00009200ff007a0c */ /* 0x000fe40003fa2070 */
[----:B------:R-:W-:Y:S02]  /*08f0*/  ISETP.NE.AND.EX P3, PT, RZ, c[0x0][0x244], PT, P3 ;  /* 0x00009100ff007a0c */ /* 0x000fe40003f65330 */
[----:B------:R-:W-:Y:S01]  /*0900*/  ISETP.NE.U32.AND P2, PT, RZ, c[0x0][0x250], PT ;  /* 0x00009400ff007a0c */ /* 0x000fe20003f45070 */
[----:B------:R-:W-:-:S03]  /*0910*/  IMAD.MOV.U32 R9, RZ, RZ, -0x1 ;  /* 0xffffffffff097424 */ /* 0x000fc600078e00ff */
[----:B------:R-:W-:Y:S01]  /*0920*/  ISETP.NE.AND.EX P2, PT, RZ, c[0x0][0x254], PT, P2 ;  /* 0x00009500ff007a0c */ /* 0x000fe20003f45320 */
[C---:B--2---:R-:W-:Y:S01]  /*0930*/  IMAD.SHL.U32 R8, R35.reuse, 0x4, RZ ;  /* 0x0000000423087824 */ /* 0x044fe200078e00ff */
        /* <DEDUP_REMOVED lines=26> */
.L_x_669:
        /* <DEDUP_REMOVED lines=44> */
.L_x_671:
        /* <DEDUP_REMOVED lines=15> */
.L_x_672:
[----:B------:R-:W-:Y:S01]  /*0e90*/  IABS R13, c[0x0][0x1c8] ;  /* 0x00007200000d7a13 */ /* 0x000fe20000000000 */
[----:B------:R-:W2:Y:S01]  /*0ea0*/  S2R R36, SR_CTAID.Z ;  /* 0x0000000000247919 */ /* 0x000ea20000002700 */
[----:B------:R-:W3:Y:S01]  /*0eb0*/  LDC.U8 R18, c[0x0][0x328] ;  /* 0x0000ca00ff127b82 */ /* 0x000ee20000000000 */
[----:B------:R-:W-:Y:S01]  /*0ec0*/  IMAD.MOV.U32 R15, RZ, RZ, c[0x0][0x224] ;  /* 0x00008900ff0f7624 */ /* 0x000fe200078e00ff */
[----:B------:R-:W4:Y:S01]  /*0ed0*/  I2F.RP R2, R13 ;  /* 0x0000000d00027306 */ /* 0x000f220000209400 */
[----:B------:R-:W-:-:S03]  /*0ee0*/  @P0 IMAD.WIDE.U32 R4, R0, c[0x0][0x370], RZ ;  /* 0x0000dc0000040a25 */ /* 0x000fc600078e00ff */
[----:B------:R-:W-:Y:S01]  /*0ef0*/  SHF.R.S32.HI R15, RZ, 0x1f, R15 ;  /* 0x0000001fff0f7819 */ /* 0x000fe2000001140f */
[----:B------:R-:W-:Y:S01]  /*0f00*/  @P0 IMAD R12, R0, c[0x0][0x374], R5 ;  /* 0x0000dd00000c0a24 */ /* 0x000fe200078e0205 */
[----:B-1----:R-:W-:Y:S01]  /*0f10*/  @P0 MOV R9, R4 ;  /* 0x0000000400090202 */ /* 0x002fe20000000f00 */
[C---:B------:R-:W-:Y:S01]  /*0f20*/  @!P0 IMAD.WIDE.U32 R4, R35.reuse, c[0x0][0x368], RZ ;  /* 0x0000da0023048a25 */ /* 0x040fe200078e00ff */
[----:B------:R-:W1:Y:S03]  /*0f30*/  LDC.U8 R20, c[0x0][0x3d0] ;  /* 0x0000f400ff147b82 */ /* 0x000e660000000000 */
[----:B------:R-:W-:Y:S02]  /*0f40*/  IMAD.MOV.U32 R32, RZ, RZ, c[0x0][0x22c] ;  /* 0x00008b00ff207624 */ /* 0x000fe400078e00ff */
[----:B------:R-:W-:Y:S01]  /*0f50*/  IMAD.WIDE.U32 R16, R35, c[0x0][0x224], RZ ;  /* 0x0000890023107a25 */ /* 0x000fe200078e00ff */
[----:B----4-:R-:W4:Y:S03]  /*0f60*/  MUFU.RCP R2, R2 ;  /* 0x0000000200027308 */ /* 0x010f260000001000 */
[----:B------:R-:W-:Y:S01]  /*0f70*/  IMAD.WIDE R22, R32, c[0x0][0x1c0], RZ ;  /* 0x0000700020167a25 */ /* 0x000fe200078e02ff */
[----:B--2---:R-:W-:-:S03]  /*0f80*/  IABS R7, R36 ;  /* 0x0000002400077213 */ /* 0x004fc60000000000 */
[----:B------:R-:W-:Y:S01]  /*0f90*/  @!P0 IMAD.MOV.U32 R9, RZ, RZ, R4 ;  /* 0x000000ffff098224 */ /* 0x000fe200078e0004 */
[----:B------:R-:W-:Y:S02]  /*0fa0*/  LOP3.LUT R8, R36, c[0x0][0x1c8], RZ, 0x3c, !PT ;  /* 0x0000720024087a12 */ /* 0x000fe400078e3cff */
[----:B---3--:R-:W-:Y:S02]  /*0fb0*/  ISETP.NE.AND P1, PT, R18, RZ, PT ;  /* 0x000000ff1200720c */ /* 0x008fe40003f25270 */
[----:B------:R-:W-:Y:S02]  /*0fc0*/  ISETP.GE.AND P2, PT, R8, RZ, PT ;  /* 0x000000ff0800720c */ /* 0x000fe40003f46270 */
[----:B------:R-:W-:Y:S02]  /*0fd0*/  SHF.L.U64.HI R8, R35, 0x7, R11 ;  /* 0x0000000723087819 */ /* 0x000fe4000001020b */
[----:B------:R-:W-:Y:S02]  /*0fe0*/  SHF.R.S32.HI R33, RZ, 0x1f, R36 ;  /* 0x0000001fff217819 */ /* 0x000fe40000011424 */
[----:B----4-:R-:W-:-:S02]  /*0ff0*/  IADD3 R2, R2, 0xffffffe, RZ ;  /* 0x0ffffffe02027810 */ /* 0x010fc40007ffe0ff */
[----:B------:R-:W-:Y:S02]  /*1000*/  SEL R8, R8, RZ, P3 ;  /* 0x000000ff08087207 */ /* 0x000fe40001800000 */
[----:B------:R-:W2:Y:S01]  /*1010*/  F2I.FTZ.U32.TRUNC.NTZ R3, R2 ;  /* 0x0000000200037305 */ /* 0x000ea2000021f000 */
[----:B-1----:R-:W-:Y:S02]  /*1020*/  ISETP.NE.AND P6, PT, R20, RZ, PT ;  /* 0x000000ff1400720c */ /* 0x002fe40003fc5270 */
[----:B--2---:R-:W-:-:S05]  /*1030*/  IADD3 R2, RZ, -R3, RZ ;  /* 0x80000003ff027210 */ /* 0x004fca0007ffe0ff */
        /* <DEDUP_REMOVED lines=10> */
[----:B------:R-:W1:Y:S01]  /*10e0*/  S2R R15, SR_CTAID.X ;  /* 0x00000000000f7919 */ /* 0x000e620000002500 */
[----:B------:R-:W-:Y:S01]  /*10f0*/  ISETP.GT.U32.AND P4, PT, R13, R3, PT ;  /* 0x000000030d00720c */ /* 0x000fe20003f84070 */
[----:B------:R-:W-:Y:S02]  /*1100*/  IMAD.SHL.U32 R6, R35, 0x80, RZ ;  /* 0x0000008023067824 */ /* 0x000fe400078e00ff */
[----:B------:R-:W-:Y:S02]  /*1110*/  IMAD R5, R11, c[0x0][0x224], R7 ;  /* 0x000089000b057a24 */ /* 0x000fe400078e0207 */
[----:B------:R-:W-:Y:S01]  /*1120*/  IMAD R7, R23, R16, RZ ;  /* 0x0000001017077224 */ /* 0x000fe200078e02ff */
[----:B------:R-:W-:-:S02]  /*1130*/  SEL R6, R6, RZ, P3 ;  /* 0x000000ff06067207 */ /* 0x000fc40001800000 */
[----:B------:R-:W-:Y:S01]  /*1140*/  IADD3 R4, R17, R5, RZ ;  /* 0x0000000511047210 */ /* 0x000fe20007ffe0ff */
[----:B------:R-:W-:Y:S01]  /*1150*/  IMAD.WIDE.U32 R16, R22, R16, RZ ;  /* 0x0000001016107225 */ /* 0x000fe200078e00ff */
[----:B------:R-:W-:-:S03]  /*1160*/  IADD3 R6, P3, R10, R6, RZ ;  /* 0x000000060a067210 */ /* 0x000fc60007f7e0ff */
[-C--:B------:R-:W-:Y:S01]  /*1170*/  @!P4 IADD3 R3, R3, -R13.reuse, RZ ;  /* 0x8000000d0303c210 */ /* 0x080fe20007ffe0ff */
[----:B------:R-:W-:Y:S01]  /*1180*/  IMAD R7, R22, R4, R7 ;  /* 0x0000000416077224 */ /* 0x000fe200078e0207 */
[----:B------:R-:W-:Y:S01]  /*1190*/  @!P4 IADD3 R2, R2, 0x1, RZ ;  /* 0x000000010202c810 */ /* 0x000fe20007ffe0ff */
[----:B------:R-:W-:Y:S01]  /*11a0*/  IMAD.X R8, R14, 0x1, R8, P3 ;  /* 0x000000010e087824 */ /* 0x000fe200018e0608 */
[----:B------:R-:W-:Y:S01]  /*11b0*/  ISETP.GE.U32.AND P5, PT, R3, R13, PT ;  /* 0x0000000d0300720c */ /* 0x000fe20003fa6070 */
[----:B------:R-:W-:Y:S01]  /*11c0*/  IMAD.WIDE.U32 R4, R22, R0, RZ ;  /* 0x0000000016047225 */ /* 0x000fe200078e00ff */
[----:B------:R-:W-:Y:S02]  /*11d0*/  ISETP.NE.AND P3, PT, RZ, c[0x0][0x1c8], PT ;  /* 0x00007200ff007a0c */ /* 0x000fe40003f65270 */
[----:B------:R-:W-:Y:S01]  /*11e0*/  IADD3 R13, R17, R7, RZ ;  /* 0x00000007110d7210 */ /* 0x000fe20007ffe0ff */
[C---:B------:R-:W-:Y:S01]  /*11f0*/  IMAD R11, R23.reuse, R6, RZ ;  /* 0x00000006170b7224 */ /* 0x040fe200078e02ff */
[----:B------:R-:W-:Y:S01]  /*1200*/  SEL R16, R16, R4, !P0 ;  /* 0x0000000410107207 */ /* 0x000fe20004000000 */
[----:B------:R-:W-:Y:S01]  /*1210*/  IMAD R3, R23, R0, RZ ;  /* 0x0000000017037224 */ /* 0x000fe200078e02ff */
[----:B------:R-:W-:Y:S01]  /*1220*/  SHF.R.S32.HI R17, RZ, 0x1f, R21 ;  /* 0x0000001fff117819 */ /* 0x000fe20000011415 */
[----:B------:R-:W-:-:S04]  /*1230*/  IMAD.WIDE.U32 R6, R22, R6, RZ ;  /* 0x0000000616067225 */ /* 0x000fc800078e00ff */
[----:B------:R-:W-:Y:S01]  /*1240*/  IMAD R8, R22, R8, R11 ;  /* 0x0000000816087224 */ /* 0x000fe200078e020b */
[----:B------:R-:W-:Y:S01]  /*1250*/  @P5 IADD3 R2, R2, 0x1, RZ ;  /* 0x0000000102025810 */ /* 0x000fe20007ffe0ff */
[----:B------:R-:W-:Y:S02]  /*1260*/  @P1 IMAD R4, R35, c[0x0][0x214], RZ ;  /* 0x0000850023041a24 */ /* 0x000fe400078e02ff */
[----:B-1----:R-:W-:Y:S01]  /*1270*/  IMAD.WIDE.U32 R22, R15, c[0x0][0x3d8], RZ ;  /* 0x0000f6000f167a25 */ /* 0x002fe200078e00ff */
[----:B------:R-:W-:Y:S02]  /*1280*/  @!P2 IADD3 R2, -R2, RZ, RZ ;  /* 0x000000ff0202a210 */ /* 0x000fe40007ffe1ff */
[----:B------:R-:W-:Y:S01]  /*1290*/  @P1 SEL R4, R4, R0, !P0 ;  /* 0x0000000004041207 */ /* 0x000fe20004000000 */
[----:B------:R-:W-:Y:S01]  /*12a0*/  @P0 IMAD.IADD R13, R5, 0x1, R3 ;  /* 0x00000001050d0824 */ /* 0x000fe200078e0203 */
[----:B------:R-:W-:Y:S01]  /*12b0*/  @!P3 LOP3.LUT R2, RZ, c[0x0][0x1c8], RZ, 0x33, !PT ;  /* 0x00007200ff02ba12 */ /* 0x000fe200078e33ff */
[----:B------:R-:W-:Y:S01]  /*12c0*/  IMAD R3, R15, c[0x0][0x3dc], R23 ;  /* 0x0000f7000f037a24 */ /* 0x000fe200078e0217 */
[----:B------:R-:W-:Y:S01]  /*12d0*/  SEL R22, R22, RZ, P6 ;  /* 0x000000ff16167207 */ /* 0x000fe20003000000 */
[C---:B------:R-:W-:Y:S01]  /*12e0*/  IMAD R23, R36.reuse, c[0x0][0x22c], RZ ;  /* 0x00008b0024177a24 */ /* 0x040fe200078e02ff */
[----:B------:R-:W-:Y:S01]  /*12f0*/  IADD3 R8, R7, R8, RZ ;  /* 0x0000000807087210 */ /* 0x000fe20007ffe0ff */
[----:B------:R-:W-:Y:S01]  /*1300*/  @!P1 IMAD R5, R35, c[0x0][0x1c0], R36 ;  /* 0x0000700023059a24 */ /* 0x000fe200078e0224 */
[----:B------:R-:W-:Y:S01]  /*1310*/  SEL R18, R3, RZ, P6 ;  /* 0x000000ff03127207 */ /* 0x000fe20003000000 */
[----:B------:R-:W-:Y:S01]  /*1320*/  @P1 IMAD R15, R36, c[0x0][0x234], R4 ;  /* 0x00008d00240f1a24 */ /* 0x000fe200078e0204 */
[----:B------:R-:W-:Y:S01]  /*1330*/  SHF.R.S32.HI R34, RZ, 0x1f, R23 ;  /* 0x0000001fff227819 */ /* 0x000fe20000011417 */
[----:B------:R-:W-:Y:S01]  /*1340*/  @!P1 IMAD R15, R5, c[0x0][0x214], RZ ;  /* 0x00008500050f9a24 */ /* 0x000fe200078e02ff */
        /* <DEDUP_REMOVED lines=9> */
.L_x_673:
[----:B------:R-:W-:-:S04]  /*13e0*/  IMAD R11, R35, c[0x0][0x1c0], R36 ;  /* 0x00007000230b7a24 */ /* 0x000fc800078e0224 */
[----:B------:R-:W-:Y:S02]  /*13f0*/  IMAD R11, R11, c[0x0][0x224], RZ ;  /* 0x000089000b0b7a24 */ /* 0x000fe400078e02ff */
.L_x_674:
[----:B------:R-:W2:Y:S04]  /*1400*/  LDL.64 R4, [R1+0x10] ;  /* 0x0000100001047983 */ /* 0x000ea80000100a00 */
[----:B------:R1:W2:Y:S01]  /*1410*/  LDL.64 R38, [R1+0x10] ;  /* 0x0000100001267983 */ /* 0x0002a20000100a00 */
[----:B------:R-:W-:Y:S01]  /*1420*/  IMAD R32, R32, c[0x0][0x1c0], RZ ;  /* 0x0000700020207a24 */ /* 0x000fe200078e02ff */
[----:B------:R-:W-:Y:S01]  /*1430*/  IADD3 R0, P3, R239, R10, RZ ;  /* 0x0000000aef007210 */ /* 0x000fe20007f7e0ff */
[----:B------:R-:W-:Y:S01]  /*1440*/  IMAD.IADD R11, R10, 0x1, R11 ;  /* 0x000000010a0b7824 */ /* 0x000fe200078e020b */
[----:B------:R-:W3:Y:S01]  /*1450*/  S2R R31, SR_TID.X ;  /* 0x00000000001f7919 */ /* 0x000ee20000002100 */
[----:B------:R-:W-:Y:S01]  /*1460*/  IMAD.SHL.U32 R3, R32, 0x40, RZ ;  /* 0x0000004020037824 */ /* 0x000fe200078e00ff */
[----:B------:R-:W-:Y:S04]  /*1470*/  BSSY B1, `(.L_x_670) ;  /* 0x0000575000017945 */ /* 0x000fe80003800000 */
[----:B------:R-:W-:-:S02]  /*1480*/  IADD3 R7, P1, P0, R6, R3, R23 ;  /* 0x0000000306077210 */ /* 0x000fc4000783e017 */
[----:B------:R-:W-:Y:S01]  /*1490*/  SHF.R.S32.HI R6, RZ, 0x1f, R3 ;  /* 0x0000001fff067819 */ /* 0x000fe20000011403 */
[----:B------:R-:W-:Y:S01]  /*14a0*/  IMAD R3, R14, c[0x0][0x370], RZ ;  /* 0x0000dc000e037a24 */ /* 0x000fe200078e02ff */
[----:B------:R-:W-:-:S03]  /*14b0*/  SHF.R.S32.HI R23, RZ, 0x1f, R239 ;  /* 0x0000001fff177819 */ /* 0x000fc600000114ef */
[----:B------:R-:W-:Y:S02]  /*14c0*/  IMAD R3, R10, c[0x0][0x374], R3 ;  /* 0x0000dd000a037a24 */ /* 0x000fe400078e0203 */
[----:B--2---:R-:W-:-:S05]  /*14d0*/  IMAD.MOV.U32 R38, RZ, RZ, R4 ;  /* 0x000000ffff267224 */ /* 0x004fca00078e0004 */
[----:B------:R-:W-:Y:S02]  /*14e0*/  IADD3 R4, P2, R38, R9, RZ ;  /* 0x0000000926047210 */ /* 0x000fe40007f5e0ff */
[----:B------:R-:W-:-:S05]  /*14f0*/  SHF.R.S32.HI R39, RZ, 0x1f, R38 ;  /* 0x0000001fff277819 */ /* 0x000fca0000011426 */
[----:B------:R-:W-:Y:S01]  /*1500*/  IMAD.X R5, R39, 0x1, R12, P2 ;  /* 0x0000000127057824 */ /* 0x000fe200010e060c */
[----:B------:R-:W-:Y:S01]  /*1510*/  IADD3.X R12, R8, R6, R34, P1, P0 ;  /* 0x00000006080c7210 */ /* 0x000fe20000fe0422 */
[----:B------:R1:W-:Y:S01]  /*1520*/  STL [R1+0x14], R39 ;  /* 0x0000142701007387 */ /* 0x0003e20000100800 */
[----:B------:R-:W-:Y:S01]  /*1530*/  IADD3.X R6, R23, R14, RZ, P3, !PT ;  /* 0x0000000e17067210 */ /* 0x000fe20001ffe4ff */
[----:B------:R-:W-:Y:S01]  /*1540*/  IMAD.WIDE.U32 R4, R10, c[0x0][0x370], R4 ;  /* 0x0000dc000a047a25 */ /* 0x000fe200078e0004 */
[----:B---3--:R-:W-:Y:S02]  /*1550*/  SHF.R.S32.HI R8, RZ, 0x1f, R31 ;  /* 0x0000001fff087819 */ /* 0x008fe4000001141f */
[----:B------:R-:W-:Y:S01]  /*1560*/  IADD3 R14, P1, P0, R22, R7, R16 ;  /* 0x00000007160e7210 */ /* 0x000fe2000783e010 */
[----:B------:R-:W-:Y:S01]  /*1570*/  IMAD R9, R6, c[0x0][0x190], RZ ;  /* 0x0000640006097a24 */ /* 0x000fe200078e02ff */
[----:B------:R-:W-:Y:S01]  /*1580*/  LEA.HI R8, R8, R31, RZ, 0x5 ;  /* 0x0000001f08087211 */ /* 0x000fe200078f28ff */
[----:B------:R-:W-:Y:S01]  /*1590*/  IMAD.WIDE.U32 R6, R0, c[0x0][0x190], R38 ;  /* 0x0000640000067a25 */ /* 0x000fe200078e0026 */
[----:B------:R-:W-:-:S02]  /*15a0*/  IADD3.X R12, R18, R12, R13, P1, P0 ;  /* 0x0000000c120c7210 */ /* 0x000fc40000fe040d */
[----:B------:R-:W-:Y:S01]  /*15b0*/  LOP3.LUT R22, R8, 0xffffffe0, RZ, 0xc0, !PT ;  /* 0xffffffe008167812 */ /* 0x000fe200078ec0ff */
[----:B------:R-:W-:Y:S01]  /*15c0*/  IMAD R9, R0, c[0x0][0x194], R9 ;  /* 0x0000650000097a24 */ /* 0x000fe200078e0209 */
[----:B------:R-:W-:Y:S01]  /*15d0*/  IADD3 R6, P2, R30, R6, RZ ;  /* 0x000000061e067210 */ /* 0x000fe20007f5e0ff */
[----:B------:R-:W-:Y:S01]  /*15e0*/  IMAD.IADD R5, R5, 0x1, R3 ;  /* 0x0000000105057824 */ /* 0x000fe200078e0203 */
[----:B------:R-:W-:Y:S01]  /*15f0*/  SHF.R.S32.HI R3, RZ, 0x5, R8 ;  /* 0x00000005ff037819 */ /* 0x000fe20000011408 */
[----:B------:R-:W-:Y:S01]  /*1600*/  IMAD R0, R33, c[0x0][0x378], RZ ;  /* 0x0000de0021007a24 */ /* 0x000fe200078e02ff */
[----:B------:R-:W-:Y:S01]  /*1610*/  IADD3.X R7, R24, R7, R9, P2, !PT ;  /* 0x0000000718077210 */ /* 0x000fe200017fe409 */
[----:B------:R-:W-:Y:S01]  /*1620*/  IMAD.IADD R22, R31, 0x1, -R22 ;  /* 0x000000011f167824 */ /* 0x000fe200078e0a16 */
[----:B------:R-:W-:Y:S01]  /*1630*/  ISETP.GE.AND P2, PT, R19, 0x1, PT ;  /* 0x000000011300780c */ /* 0x000fe20003f46270 */
[----:B------:R-:W-:Y:S01]  /*1640*/  IMAD R0, R36, c[0x0][0x37c], R0 ;  /* 0x0000df0024007a24 */ /* 0x000fe200078e0200 */
[----:B------:R-:W-:Y:S01]  /*1650*/  IADD3 R10, R10, R15, RZ ;  /* 0x0000000f0a0a7210 */ /* 0x000fe20007ffe0ff */
[----:B------:R-:W-:Y:S01]  /*1660*/  IMAD.WIDE.U32 R4, R36, c[0x0][0x378], R4 ;  /* 0x0000de0024047a25 */ /* 0x000fe200078e0004 */
[----:B------:R-:W-:-:S03]  /*1670*/  MOV R30, 0x4 ;  /* 0x00000004001e7802 */ /* 0x000fc60000000f00 */
[----:B------:R-:W-:Y:S01]  /*1680*/  IMAD R9, R33, c[0x0][0x1a8], RZ ;  /* 0x00006a0021097a24 */ /* 0x000fe200078e02ff */
[----:B------:R-:W-:Y:S01]  /*1690*/  IADD3 R5, R5, R0, RZ ;  /* 0x0000000005057210 */ /* 0x000fe20007ffe0ff */
[----:B------:R-:W-:Y:S02]  /*16a0*/  IMAD R3, R3, R32, R22 ;  /* 0x0000002003037224 */ /* 0x000fe400078e0216 */
[C---:B------:R-:W-:Y:S02]  /*16b0*/  IMAD R9, R36.reuse, c[0x0][0x1ac], R9 ;  /* 0x00006b0024097a24 */ /* 0x040fe400078e0209 */
[----:B------:R-:W-:Y:S01]  /*16c0*/  IMAD.WIDE.U32 R6, R36, c[0x0][0x1a8], R6 ;  /* 0x00006a0024067a25 */ /* 0x000fe200078e0006 */
[----:B------:R-:W-:-:S03]  /*16d0*/  IADD3 R0, P0, R3, R14, RZ ;  /* 0x0000000e03007210 */ /* 0x000fc60007f1e0ff */
[----:B------:R-:W-:Y:S01]  /*16e0*/  IMAD R8, R23, c[0x0][0x370], RZ ;  /* 0x0000dc0017087a24 */ /* 0x000fe200078e02ff */
[----:B------:R-:W-:Y:S01]  /*16f0*/  LEA R208, P1, R6, c[0x0][0x160], 0x1 ;  /* 0x0000580006d07a11 */ /* 0x000fe200078208ff */
[----:B------:R-:W-:Y:S01]  /*1700*/  IMAD.IADD R9, R7, 0x1, R9 ;  /* 0x0000000107097824 */ /* 0x000fe200078e0209 */
[----:B------:R-:W-:Y:S01]  /*1710*/  LEA.HI.X.SX32 R7, R3, R12, 0x1, P0 ;  /* 0x0000000c03077211 */ /* 0x000fe200000f0eff */
[C---:B------:R-:W-:Y:S01]  /*1720*/  IMAD R8, R239.reuse, c[0x0][0x374], R8 ;  /* 0x0000dd00ef087a24 */ /* 0x040fe200078e0208 */
[----:B------:R-:W-:Y:S01]  /*1730*/  LEA R206, P0, R0, c[0x0][0x350], 0x2 ;  /* 0x0000d40000ce7a11 */ /* 0x000fe200078010ff */
[----:B------:R-:W-:Y:S01]  /*1740*/  IMAD.WIDE.U32 R4, R239, c[0x0][0x370], R4 ;  /* 0x0000dc00ef047a25 */ /* 0x000fe200078e0004 */
[----:B------:R-:W-:Y:S02]  /*1750*/  LEA.HI.X R209, R6, c[0x0][0x164], R9, 0x1, P1 ;  /* 0x0000590006d17a11 */ /* 0x000fe400008f0c09 */
[----:B------:R-:W-:Y:S01]  /*1760*/  LEA.HI.X R207, R0, c[0x0][0x354], R7, 0x2, P0 ;  /* 0x0000d50000cf7a11 */ /* 0x000fe200000f1407 */
[----:B------:R-:W-:Y:S01]  /*1770*/  IMAD.IADD R3, R5, 0x1, R8 ;  /* 0x0000000105037824 */ /* 0x000fe200078e0208 */
[----:B------:R-:W-:Y:S01]  /*1780*/  LEA R8, P1, R4, c[0x0][0x330], 0x1 ;  /* 0x0000cc0004087a11 */ /* 0x000fe200078208ff */
[----:B------:R-:W-:Y:S01]  /*1790*/  IMAD.WIDE R216, R10, R30, c[0x0][0x200] ;  /* 0x000080000ad87625 */ /* 0x000fe200078e021e */
[----:B------:R-:W-:-:S02]  /*17a0*/  LEA.HI.SX32 R0, R27, 0xffffffff, 0x1a ;  /* 0xffffffff1b007811 */ /* 0x000fc400078fd2ff */
[----:B------:R-:W-:Y:S01]  /*17b0*/  LEA.HI.X R9, R4, c[0x0][0x334], R3, 0x1, P1 ;  /* 0x0000cd0004097a11 */ /* 0x000fe200008f0c03 */
[----:B------:R-:W-:Y:S01]  /*17c0*/  IMAD.WIDE R30, R11, R30, c[0x0][0x3c8] ;  /* 0x0000f2000b1e7625 */ /* 0x000fe200078e021e */
[----:B------:R-:W-:Y:S05]  /*17d0*/  @!P2 BRA `(.L_x_675) ;  /* 0x00004cb00000a947 */ /* 0x000fea0003800000 */
[----:B-1----:R-:W2:Y:S01]  /*17e0*/  LDL R27, [R1+0x18] ;  /* 0x00001800011b7983 */ /* 0x002ea20000100800 */
[----:B------:R-:W-:Y:S01]  /*17f0*/  IMAD.MOV.U32 R213, RZ, RZ, R0 ;  /* 0x000000ffffd57224 */ /* 0x000fe200078e0000 */
[----:B------:R-:W-:Y:S01]  /*1800*/  IADD3 R11, R239, 0x20, RZ ;  /* 0x00000020ef0b7810 */ /* 0x000fe20007ffe0ff */
[----:B------:R-:W-:Y:S02]  /*1810*/  IMAD R0, R238, -0x40, R212 ;  /* 0xffffffc0ee007824 */ /* 0x000fe400078e02d4 */
[----:B------:R-:W-:Y:S02]  /*1820*/  IMAD R19, R213, -0x40, R19 ;  /* 0xffffffc0d5137824 */ /* 0x000fe400078e0213 */
[----:B------:R-:W-:-:S04]  /*1830*/  IMAD.WIDE.U32 R6, R21, c[0x0][0x198], R38 ;  /* 0x0000660015067a25 */ /* 0x000fc800078e0026 */
[----:B------:R-:W-:Y:S01]  /*1840*/  IMAD R10, R17, c[0x0][0x198], RZ ;  /* 0x00006600110a7a24 */ /* 0x000fe200078e02ff */
[----:B------:R-:W-:Y:S01]  /*1850*/  ISETP.GE.AND P1, PT, R11, R19, PT ;  /* 0x000000130b00720c */ /* 0x000fe20003f26270 */
[----:B------:R-:W-:Y:S01]  /*1860*/  IMAD.WIDE.U32 R4, R21, c[0x0][0x1a0], R38 ;  /* 0x0000680015047a25 */ /* 0x000fe200078e0026 */
[----:B------:R-:W-:Y:S02]  /*1870*/  ISETP.GE.AND P2, PT, R11, R0, PT ;  /* 0x000000000b00720c */ /* 0x000fe40003f46270 */
[----:B------:R-:W-:Y:S01]  /*1880*/  IADD3 R6, P0, R28, R6, RZ ;  /* 0x000000061c067210 */ /* 0x000fe20007f1e0ff */
[----:B------:R-:W-:Y:S02]  /*1890*/  IMAD R10, R21, c[0x0][0x19c], R10 ;  /* 0x00006700150a7a24 */ /* 0x000fe400078e020a */
[----:B------:R-:W-:Y:S02]  /*18a0*/  IMAD R3, R17, c[0x0][0x1a0], RZ ;  /* 0x0000680011037a24 */ /* 0x000fe400078e02ff */
[----:B------:R-:W-:Y:S01]  /*18b0*/  IMAD.MOV.U32 R192, RZ, RZ, 0x40 ;  /* 0x00000040ffc07424 */ /* 0x000fe200078e00ff */
[----:B------:R-:W-:Y:S01]  /*18c0*/  ISETP.GE.AND P3, PT, R239, R0, PT ;  /* 0x00000000ef00720c */ /* 0x000fe20003f66270 */
[----:B------:R-:W-:Y:S01]  /*18d0*/  IMAD R3, R21, c[0x0][0x1a4], R3 ;  /* 0x0000690015037a24 */ /* 0x000fe200078e0203 */
[----:B------:R-:W-:Y:S01]  /*18e0*/  IADD3.X R7, R29, R7, R10, P0, !PT ;  /* 0x000000071d077210 */ /* 0x000fe200007fe40a */
[----:B------:R-:W-:Y:S01]  /*18f0*/  IMAD.WIDE.U32 R10, R192, c[0x0][0x370], RZ ;  /* 0x0000dc00c00a7a25 */ /* 0x000fe200078e00ff */
[----:B------:R-:W-:Y:S01]  /*1900*/  IADD3 R4, P4, R25, R4, RZ ;  /* 0x0000000419047210 */ /* 0x000fe20007f9e0ff */
[----:B------:R-:W-:Y:S02]  /*1910*/  @P6 BAR.SYNC.DEFER_BLOCKING 0x0 ;  /* 0x0000000000006b1d */ /* 0x000fe40000010000 */
[----:B------:R-:W-:Y:S01]  /*1920*/  IMAD.MOV.U32 R210, RZ, RZ, R8 ;  /* 0x000000ffffd27224 */ /* 0x000fe200078e0008 */
[----:B------:R-:W-:Y:S01]  /*1930*/  IADD3.X R5, R26, R5, R3, P4, !PT ;  /* 0x000000051a057210 */ /* 0x000fe200027fe403 */
[----:B------:R-:W-:Y:S01]  /*1940*/  IMAD R8, R192, c[0x0][0x374], RZ ;  /* 0x0000dd00c0087a24 */ /* 0x000fe200078e02ff */
[----:B------:R-:W-:Y:S01]  /*1950*/  MOV R211, R9 ;  /* 0x0000000900d37202 */ /* 0x000fe20000000f00 */
[----:B------:R-:W-:Y:S01]  /*1960*/  IMAD R0, R20, c[0x0][0x1b8], RZ ;  /* 0x00006e0014007a24 */ /* 0x000fe200078e02ff */
[----:B------:R-:W-:Y:S01]  /*1970*/  @!P1 IADD3 R16, P0, R210, R10, RZ ;  /* 0x0000000ad2109210 */ /* 0x000fe20007f1e0ff */
[----:B------:R-:W-:Y:S01]  /*1980*/  IMAD R3, R20, c[0x0][0x1b0], RZ ;  /* 0x00006c0014037a24 */ /* 0x000fe200078e02ff */
[----:B------:R-:W-:Y:S01]  /*1990*/  @!P2 IADD3 R10, P4, R239, 0x20, RZ ;  /* 0x00000020ef0aa810 */ /* 0x000fe20007f9e0ff */
[C---:B------:R-:W-:Y:S01]  /*19a0*/  IMAD R0, R2.reuse, c[0x0][0x1bc], R0 ;  /* 0x00006f0002007a24 */ /* 0x040fe200078e0200 */
[----:B------:R-:W-:Y:S01]  /*19b0*/  @!P1 IADD3.X R17, R211, R11, R8, P0, !PT ;  /* 0x0000000bd3119210 */ /* 0x000fe200007fe408 */
[----:B------:R-:W-:-:S04]  /*19c0*/  IMAD.WIDE.U32 R4, R2, c[0x0][0x1b8], R4 ;  /* 0x00006e0002047a25 */ /* 0x000fc800078e0004 */
[C---:B------:R-:W-:Y:S02]  /*19d0*/  IMAD R11, R2.reuse, c[0x0][0x1b4], R3 ;  /* 0x00006d00020b7a24 */ /* 0x040fe400078e0203 */
[----:B------:R-:W-:-:S04]  /*19e0*/  IMAD.WIDE.U32 R2, R2, c[0x0][0x1b0], R6 ;  /* 0x00006c0002027a25 */ /* 0x000fc800078e0006 */
[----:B------:R-:W-:Y:S02]  /*19f0*/  @!P3 IMAD R6, R23, c[0x0][0x1a0], RZ ;  /* 0x000068001706ba24 */ /* 0x000fe400078e02ff */
[----:B------:R-:W-:Y:S02]  /*1a00*/  @!P2 IMAD.X R7, RZ, RZ, R23, P4 ;  /* 0x000000ffff07a224 */ /* 0x000fe400020e0617 */
[----:B------:R-:W-:Y:S01]  /*1a10*/  IMAD.IADD R5, R5, 0x1, R0 ;  /* 0x0000000105057824 */ /* 0x000fe200078e0200 */
[C---:B------:R-:W-:Y:S01]  /*1a20*/  @!P2 IADD3 R0, P0, R239.reuse, 0x20, RZ ;  /* 0x00000020ef00a810 */ /* 0x040fe20007f1e0ff */
[----:B------:R-:W-:Y:S02]  /*1a30*/  @!P3 IMAD R15, R239, c[0x0][0x1a4], R6 ;  /* 0x00006900ef0fba24 */ /* 0x000fe400078e0206 */
[----:B------:R-:W-:Y:S02]  /*1a40*/  @!P2 IMAD R14, R7, c[0x0][0x1a0], RZ ;  /* 0x00006800070eaa24 */ /* 0x000fe400078e02ff */
[----:B------:R-:W-:-:S02]  /*1a50*/  IMAD.IADD R3, R3, 0x1, R11 ;  /* 0x0000000103037824 */ /* 0x000fc400078e020b */
[----:B------:R-:W-:Y:S01]  /*1a60*/  @!P3 IMAD.WIDE.U32 R6, R239, c[0x0][0x1a0], R4 ;  /* 0x00006800ef06ba25 */ /* 0x000fe200078e0004 */
[----:B------:R-:W-:-:S03]  /*1a70*/  @!P2 MOV R9, R5 ;  /* 0x000000050009a202 */ /* 0x000fc60000000f00 */
[----:B------:R-:W-:Y:S01]  /*1a80*/  @!P2 IMAD.X R11, RZ, RZ, R23, P0 ;  /* 0x000000ffff0ba224 */ /* 0x000fe200000e0617 */
[----:B------:R-:W-:Y:S01]  /*1a90*/  @!P2 MOV R13, R3 ;  /* 0x00000003000da202 */ /* 0x000fe20000000f00 */
[----:B------:R-:W-:Y:S01]  /*1aa0*/  @!P2 IMAD R18, R10, c[0x0][0x1a4], R14 ;  /* 0x000069000a12aa24 */ /* 0x000fe200078e020e */
[C---:B------:R-:W-:Y:S01]  /*1ab0*/  @!P3 LEA R14, P0, R6.reuse, c[0x0][0x170], 0x1 ;  /* 0x00005c00060eba11 */ /* 0x040fe200078008ff */
[----:B------:R-:W-:Y:S02]  /*1ac0*/  @!P3 IMAD.IADD R7, R7, 0x1, R15 ;  /* 0x000000010707b824 */ /* 0x000fe400078e020f */
[----:B------:R-:W-:Y:S02]  /*1ad0*/  @!P2 IMAD.MOV.U32 R8, RZ, RZ, R4 ;  /* 0x000000ffff08a224 */ /* 0x000fe400078e0004 */
[----:B------:R-:W-:Y:S02]  /*1ae0*/  @!P2 IMAD.MOV.U32 R12, RZ, RZ, R2 ;  /* 0x000000ffff0ca224 */ /* 0x000fe400078e0002 */
[----:B------:R-:W-:Y:S01]  /*1af0*/  @!P2 IMAD R11, R11, c[0x0][0x198], RZ ;  /* 0x000066000b0baa24 */ /* 0x000fe200078e02ff */
[----:B------:R-:W-:Y:S01]  /*1b00*/  @!P3 LEA.HI.X R15, R6, c[0x0][0x174], R7, 0x1, P0 ;  /* 0x00005d00060fba11 */ /* 0x000fe200000f0c07 */
[----:B------:R-:W-:Y:S01]  /*1b10*/  @!P2 IMAD.WIDE.U32 R4, R10, c[0x0][0x1a0], R8 ;  /* 0x000068000a04aa25 */ /* 0x000fe200078e0008 */
[----:B------:R-:W-:-:S03]  /*1b20*/  LEA.HI R6, R213, R213, RZ, 0x1 ;  /* 0x000000d5d5067211 */ /* 0x000fc600078f08ff */
[C---:B------:R-:W-:Y:S02]  /*1b30*/  @!P2 IMAD R20, R0.reuse, c[0x0][0x19c], R11 ;  /* 0x000067000014aa24 */ /* 0x040fe400078e020b */
[----:B------:R-:W-:Y:S01]  /*1b40*/  @!P2 IMAD.WIDE.U32 R12, R0, c[0x0][0x198], R12 ;  /* 0x00006600000caa25 */ /* 0x000fe200078e000c */
[----:B------:R-:W-:Y:S02]  /*1b50*/  @!P2 LEA R10, P0, R4, c[0x0][0x170], 0x1 ;  /* 0x00005c00040aaa11 */ /* 0x000fe400078008ff */
[----:B------:R-:W-:Y:S01]  /*1b60*/  LOP3.LUT R6, R6, 0xfffffffe, RZ, 0xc0, !PT ;  /* 0xfffffffe06067812 */ /* 0x000fe200078ec0ff */
[----:B------:R-:W-:Y:S02]  /*1b70*/  @!P2 IMAD.IADD R5, R5, 0x1, R18 ;  /* 0x000000010505a824 */ /* 0x000fe400078e0212 */
[----:B------:R-:W-:Y:S01]  /*1b80*/  @!P3 IMAD.WIDE.U32 R8, R239, c[0x0][0x198], R2 ;  /* 0x00006600ef08ba25 */ /* 0x000fe200078e0002 */
[----:B------:R-:W-:-:S03]  /*1b90*/  @!P2 LEA R2, P4, R12, c[0x0][0x168], 0x1 ;  /* 0x00005a000c02aa11 */ /* 0x000fc600078808ff */
[----:B------:R-:W-:Y:S02]  /*1ba0*/  @!P2 IMAD.IADD R3, R13, 0x1, R20 ;  /* 0x000000010d03a824 */ /* 0x000fe400078e0214 */
[----:B------:R-:W-:Y:S01]  /*1bb0*/  IMAD.WIDE.U32 R24, R192, c[0x0][0x190], RZ ;  /* 0x00006400c0187a25 */ /* 0x000fe200078e00ff */
[----:B------:R-:W-:Y:S02]  /*1bc0*/  @!P2 LEA.HI.X R11, R4, c[0x0][0x174], R5, 0x1, P0 ;  /* 0x00005d00040baa11 */ /* 0x000fe400000f0c05 */
[----:B------:R-:W-:Y:S01]  /*1bd0*/  @!P2 LEA.HI.X R3, R12, c[0x0][0x16c], R3, 0x1, P4 ;  /* 0x00005b000c03aa11 */ /* 0x000fe200020f0c03 */
[----:B------:R-:W-:Y:S01]  /*1be0*/  IMAD R7, R192, c[0x0][0x194], RZ ;  /* 0x00006500c0077a24 */ /* 0x000fe200078e02ff */
[----:B------:R-:W-:Y:S01]  /*1bf0*/  ISETP.GE.AND P4, PT, R239, R19, PT ;  /* 0x00000013ef00720c */ /* 0x000fe20003f86270 */
[----:B------:R-:W-:Y:S01]  /*1c00*/  IMAD.IADD R5, R213, 0x1, -R6 ;  /* 0x00000001d5057824 */ /* 0x000fe200078e0a06 */
[----:B------:R-:W-:Y:S01]  /*1c10*/  @!P1 IADD3 R6, P0, R208, R24, RZ ;  /* 0x00000018d0069210 */ /* 0x000fe20007f1e0ff */
[----:B------:R1:W-:Y:S03]  /*1c20*/  @P3 STS.128 [R214+0x10000], RZ ;  /* 0x010000ffd6003388 */ /* 0x0003e60000000c00 */
[----:B------:R-:W-:Y:S01]  /*1c30*/  @!P1 IADD3.X R7, R209, R25, R7, P0, !PT ;  /* 0x00000019d1079210 */ /* 0x000fe200007fe407 */
[----:B------:R1:W-:Y:S01]  /*1c40*/  @P3 STS.128 [R214+0x12000], RZ ;  /* 0x012000ffd6003388 */ /* 0x0003e20000000c00 */
[----:B------:R-:W-:Y:S01]  /*1c50*/  ISETP.NE.AND P0, PT, R5, 0x1, PT ;  /* 0x000000010500780c */ /* 0x000fe20003f05270 */
[----:B------:R-:W-:-:S02]  /*1c60*/  @!P3 IMAD R0, R23, c[0x0][0x198], RZ ;  /* 0x000066001700ba24 */ /* 0x000fc400078e02ff */
[----:B------:R-:W-:Y:S01]  /*1c70*/  @!PT LDS RZ, [RZ] ;  /* 0x00000000fffff984 */ /* 0x000fe20000000800 */
[----:B------:R-:W-:Y:S01]  /*1c80*/  @!PT LDS RZ, [RZ] ;  /* 0x00000000fffff984 */ /* 0x000fe20000000800 */
[----:B------:R-:W-:Y:S01]  /*1c90*/  @!PT LDS RZ, [RZ] ;  /* 0x00000000fffff984 */ /* 0x000fe20000000800 */
[----:B------:R1:W-:Y:S04]  /*1ca0*/  @!P3 LDGSTS.E.BYPASS.LTC128B.128 [R214+0x10000], [R14.64] ;  /* 0x100000000ed6bfae */ /* 0x0003e8000b901d48 */
[----:B------:R1:W-:Y:S01]  /*1cb0*/  @!P3 LDGSTS.E.BYPASS.LTC128B.128 [R214+0x12000], [R14.64+0x80] ;  /* 0x120000800ed6bfae */ /* 0x0003e2000b901d48 */
[----:B------:R-:W-:-:S03]  /*1cc0*/  @!P3 IMAD R0, R239, c[0x0][0x19c], R0 ;  /* 0x00006700ef00ba24 */ /* 0x000fc600078e0200 */
        /* <DEDUP_REMOVED lines=8> */
[----:B------:R1:W-:Y:S04]  /*1d50*/  @P4 STS.128 [R214+0x8000], RZ ;  /* 0x008000ffd6004388 */ /* 0x0003e80000000c00 */
[----:B------:R1:W-:Y:S01]  /*1d60*/  @P4 STS.128 [R214+0xa000], RZ ;  /* 0x00a000ffd6004388 */ /* 0x0003e20000000c00 */
[----:B------:R-:W-:-:S03]  /*1d70*/  @!P3 IADD3 R0, R9, R0, RZ ;  /* 0x000000000900b210 */ /* 0x000fc60007ffe0ff */
[----:B------:R-:W-:Y:S01]  /*1d80*/  @!PT LDS RZ, [RZ] ;  /* 0x00000000fffff984 */ /* 0x000fe20000000800 */
[----:B------:R-:W-:Y:S01]  /*1d90*/  @!PT LDS RZ, [RZ] ;  /* 0x00000000fffff984 */ /* 0x000fe20000000800 */
[----:B------:R-:W-:Y:S01]  /*1da0*/  @!PT LDS RZ, [RZ] ;  /* 0x00000000fffff984 */ /* 0x000fe20000000800 */
[----:B------:R1:W-:Y:S01]  /*1db0*/  @!P4 LDGSTS.E.BYPASS.LTC128B.128 [R214+0x8000], [R210.64] ;  /* 0x08000000d2d6cfae */ /* 0x0003e2000b901d48 */
[----:B------:R-:W-:-:S03]  /*1dc0*/  @!P3 LEA R4, P5, R8, c[0x0][0x168], 0x1 ;  /* 0x00005a000804ba11 */ /* 0x000fc600078a08ff */
[----:B------:R1:W-:Y:S04]  /*1dd0*/  @!P4 LDGSTS.E.BYPASS.LTC128B.128 [R214+0xa000], [R210.64+0x80] ;  /* 0x0a000080d2d6cfae */ /* 0x0003e8000b901d48 */
[----:B------:R1:W-:Y:S04]  /*1de0*/  @P1 STS.128 [R214+0x9000], RZ ;  /* 0x009000ffd6001388 */ /* 0x0003e80000000c00 */
[----:B------:R1:W-:Y:S04]  /*1df0*/  @P1 STS.128 [R214+0xb000], RZ ;  /* 0x00b000ffd6001388 */ /* 0x0003e80000000c00 */
[----:B------:R-:W-:Y:S01]  /*1e00*/  @!PT LDS RZ, [RZ] ;  /* 0x00000000fffff984 */ /* 0x000fe20000000800 */
[----:B------:R-:W-:Y:S01]  /*1e10*/  @!PT LDS RZ, [RZ] ;  /* 0x00000000fffff984 */ /* 0x000fe20000000800 */
[----:B------:R-:W-:Y:S01]  /*1e20*/  @!PT LDS RZ, [RZ] ;  /* 0x00000000fffff984 */ /* 0x000fe20000000800 */
[----:B------:R1:W-:Y:S01]  /*1e30*/  @!P1 LDGSTS.E.BYPASS.LTC128B.128 [R214+0x9000], [R16.64] ;  /* 0x0900000010d69fae */ /* 0x0003e2000b901d48 */
[----:B------:R-:W-:-:S03]  /*1e40*/  @!P3 LEA.HI.X R5, R8, c[0x0][0x16c], R0, 0x1, P5 ;  /* 0x00005b000805ba11 */ /* 0x000fc600028f0c00 */
[----:B------:R1:W-:Y:S01]  /*1e50*/  @!P1 LDGSTS.E.BYPASS.LTC128B.128 [R214+0xb000], [R16.64+0x80] ;  /* 0x0b00008010d69fae */ /* 0x0003e2000b901d48 */
[----:B------:R-:W-:Y:S01]  /*1e60*/  IADD3 R0, R226, 0x8, RZ ;  /* 0x00000008e2007810 */ /* 0x000fe20007ffe0ff */
[----:B------:R-:W-:Y:S01]  /*1e70*/  IMAD.MOV.U32 R218, RZ, RZ, 0x7f800000 ;  /* 0x7f800000ffda7424 */ /* 0x000fe200078e00ff */
[----:B------:R-:W-:Y:S01]  /*1e80*/  MOV R219, 0x7f800000 ;  /* 0x7f80000000db7802 */ /* 0x000fe20000000f00 */
[----:B------:R-:W-:Y:S01]  /*1e90*/  IMAD.MOV.U32 R240, RZ, RZ, c[0x0][0x308] ;  /* 0x0000c200fff07624 */ /* 0x000fe200078e00ff */
[----:B------:R-:W3:Y:S01]  /*1ea0*/  LDL R8, [R1+0x1c] ;  /* 0x00001c0001087983 */ /* 0x000ee20000100800 */
[----:B------:R-:W-:Y:S01]  /*1eb0*/  IMAD.MOV.U32 R241, RZ, RZ, c[0x0][0x30c] ;  /* 0x0000c300fff17624 */ /* 0x000fe200078e00ff */
[----:B--2---:R-:W-:-:S04]  /*1ec0*/  IADD3 R205, R27, 0x2000, RZ ;  /* 0x000020001bcd7810 */ /* 0x004fc80007ffe0ff */
[----:B------:R-:W-:-:S05]  /*1ed0*/  SEL R205, R205, R27, !P0 ;  /* 0x0000001bcdcd7207 */ /* 0x000fca0004000000 */
[----:B------:R-:W-:-:S05]  /*1ee0*/  IMAD.SHL.U32 R205, R205, 0x2, RZ ;  /* 0x00000002cdcd7824 */ /* 0x000fca00078e00ff */
[----:B------:R1:W-:Y:S04]  /*1ef0*/  @P4 STS [R205], RZ ;  /* 0x000000ffcd004388 */ /* 0x0003e80000000800 */
        /* <DEDUP_REMOVED lines=11> */
[----:B------:R1:W-:Y:S04]  /*1fb0*/  @!P4 LDGSTS.E.BYPASS.LTC128B.128 [R205+0x2000], [R208.64+0x80] ;  /* 0x02000080d0cdcfae */ /* 0x0003e8000b901d48 */
[----:B------:R1:W-:Y:S04]  /*1fc0*/  @P1 STS [R205+0x1000], RZ ;  /* 0x001000ffcd001388 */ /* 0x0003e80000000800 */
        /* <DEDUP_REMOVED lines=27> */
[----:B------:R-:W-:-:S02]  /*2180*/  ISETP.GE.AND P2, PT, R226, R19, PT ;  /* 0x00000013e200720c */ /* 0x000fc40003f46270 */
[----:B------:R-:W-:Y:S01]  /*2190*/  ISETP.GE.AND P1, PT, R0, R19, PT ;  /* 0x000000130000720c */ /* 0x000fe20003f26270 */
[----:B-1----:R-:W-:Y:S01]  /*21a0*/  IMAD.WIDE R2, R226, 0x4, R216 ;  /* 0x00000004e2027825 */ /* 0x002fe200078e02d8 */
[----:B------:R-:W-:-:S09]  /*21b0*/  DEPBAR.LE SB0, 0x1 ;  /* 0x000080400000791a */ /* 0x000fd20000000000 */
[----:B------:R1:W5:Y:S04]  /*21c0*/  @!P2 LDG.E R218, [R2.64] ;  /* 0x0000000802daa981 */ /* 0x000368000c1e1900 */
[----:B------:R1:W5:Y:S04]  /*21d0*/  @!P1 LDG.E R219, [R2.64+0x20] ;  /* 0x0000200802db9981 */ /* 0x000368000c1e1900 */
[----:B------:R-:W-:Y:S06]  /*21e0*/  BAR.SYNC.DEFER_BLOCKING 0x0 ;  /* 0x0000000000007b1d */ /* 0x000fec0000010000 */
[----:B-1----:R1:W2:Y:S01]  /*21f0*/  LDG.E.64 R2, [R240.64+0x8] ;  /* 0x00000808f0027981 */ /* 0x0022a2000c1e1b00 */
[----:B------:R-:W-:Y:S01]  /*2200*/  IMAD R0, R35, c[0x0][0x1c0], R36 ;  /* 0x0000700023007a24 */ /* 0x000fe200078e0224 */
[----:B----4-:R-:W-:-:S02]  /*2210*/  SHF.R.S32.HI R5, RZ, 0x1f, R22 ;  /* 0x0000001fff057819 */ /* 0x010fc40000011416 */
[----:B------:R-:W-:Y:S01]  /*2220*/  IADD3 R4, R21, 0x40, RZ ;  /* 0x0000004015047810 */ /* 0x000fe20007ffe0ff */
[----:B------:R-:W-:Y:S01]  /*2230*/  IMAD.SHL.U32 R0, R0, 0x20, RZ ;  /* 0x0000002000007824 */ /* 0x000fe200078e00ff */
[----:B------:R4:W2:Y:S04]  /*2240*/  LDSM.16.M88.4 R104, [R190+0x10000] ;  /* 0x01000000be68783b */ /* 0x0008a80000000200 */
[----:B------:R4:W2:Y:S04]  /*2250*/  LDSM.16.M88.4 R108, [R190+0x10800] ;  /* 0x01080000be6c783b */ /* 0x0008a80000000200 */
[----:B------:R4:W2:Y:S04]  /*2260*/  LDSM.16.M88.4 R112, [R189+0x10000] ;  /* 0x01000000bd70783b */ /* 0x0008a80000000200 */
[----:B------:R4:W2:Y:S04]  /*2270*/  LDSM.16.M88.4 R116, [R189+0x10800] ;  /* 0x01080000bd74783b */ /* 0x0008a80000000200 */
[----:B------:R4:W2:Y:S04]  /*2280*/  LDSM.16.M88.4 R120, [R188+0x10000] ;  /* 0x01000000bc78783b */ /* 0x0008a80000000200 */
[----:B-1----:R-:W3:Y:S01]  /*2290*/  LDG.E.64 R240, [R240.64] ;  /* 0x00000008f0f07981 */ /* 0x002ee2000c1e1b00 */
[----:B------:R-:W-:-:S03]  /*22a0*/  ISETP.GE.AND P3, PT, R4, R212, PT ;  /* 0x000000d40400720c */ /* 0x000fc60003f66270 */
        /* <DEDUP_REMOVED lines=11> */
[----:B--2---:R-:W-:-:S02]  /*2360*/  IADD3 R228, P2, P1, R0, R2, R22 ;  /* 0x0000000200e47210 */ /* 0x004fc4000795e016 */
[----:B------:R-:W-:-:S04]  /*2370*/  SHF.R.S32.HI R0, RZ, 0x1f, R0 ;  /* 0x0000001fff007819 */ /* 0x000fc80000011400 */
[----:B------:R-:W-:Y:S02]  /*2380*/  IADD3.X R244, R0, R3, R5, P2, P1 ;  /* 0x0000000300f47210 */ /* 0x000fe400017e2405 */
[----:B------:R-:W2:Y:S01]  /*2390*/  LDL R3, [R1+0x20] ;  /* 0x0000200001037983 */ /* 0x000ea20000100800 */
[----:B------:R-:W-:-:S04]  /*23a0*/  IADD3 R0, R204, 0x2000, RZ ;  /* 0x00002000cc007810 */ /* 0x000fc80007ffe0ff */
[----:B------:R-:W-:Y:S02]  /*23b0*/  SEL R0, R0, R204, !P0 ;  /* 0x000000cc00007207 */ /* 0x000fe40004000000 */
[----:B------:R-:W-:-:S03]  /*23c0*/  IADD3 R2, R202, 0x2000, RZ ;  /* 0x00002000ca027810 */ /* 0x000fc60007ffe0ff */
[----:B------:R-:W-:Y:S02]  /*23d0*/  IMAD.SHL.U32 R187, R0, 0x2, RZ ;  /* 0x0000000200bb7824 */ /* 0x000fe400078e00ff */
[----:B------:R-:W1:Y:S01]  /*23e0*/  @P3 S2R R0, SR_TID.X ;  /* 0x0000000000003919 */ /* 0x000e620000002100 */
[----:B------:R-:W-:-:S04]  /*23f0*/  SEL R2, R2, R202, !P0 ;  /* 0x000000ca02027207 */ /* 0x000fc80004000000 */
[----:B------:R-:W-:Y:S01]  /*2400*/  SHF.L.U32 R184, R2, 0x1, RZ ;  /* 0x0000000102b87819 */ /* 0x000fe200000006ff */
[----:B------:R-:W-:-:S04]  /*2410*/  IMAD.MOV.U32 R2, RZ, RZ, c[0x0][0x22c] ;  /* 0x00008b00ff027624 */ /* 0x000fc800078e00ff */
[----:B------:R-:W-:-:S04]  /*2420*/  IMAD R2, R2, c[0x0][0x1c0], RZ ;  /* 0x0000700002027a24 */ /* 0x000fc800078e02ff */
[C---:B------:R-:W-:Y:S01]  /*2430*/  IMAD.SHL.U32 R245, R2.reuse, 0x10, RZ ;  /* 0x0000001002f57824 */ /* 0x040fe200078e00ff */
[----:B------:R-:W-:-:S04]  /*2440*/  SHF.L.U32 R215, R2, 0x3, RZ ;  /* 0x0000000302d77819 */ /* 0x000fc800000006ff */
[C---:B------:R-:W-:Y:S02]  /*2450*/  IADD3 R250, R245.reuse, 0x40, RZ ;  /* 0x00000040f5fa7810 */ /* 0x040fe40007ffe0ff */
[C---:B------:R-:W-:Y:S02]  /*2460*/  IADD3 R251, R245.reuse, 0x20, RZ ;  /* 0x00000020f5fb7810 */ /* 0x040fe40007ffe0ff */
[----:B------:R-:W-:Y:S01]  /*2470*/  IADD3 R249, R245, 0x60, RZ ;  /* 0x00000060f5f97810 */ /* 0x000fe20007ffe0ff */
[----:B-1----:R-:W-:Y:S01]  /*2480*/  @P3 IMAD.SHL.U32 R0, R0, 0x2, RZ ;  /* 0x0000000200003824 */ /* 0x002fe200078e00ff */
[----:B---3--:R-:W-:Y:S01]  /*2490*/  IADD3 R4, R240, 0x3c6ef372, RZ ;  /* 0x3c6ef372f0047810 */ /* 0x008fe20007ffe0ff */
[C---:B------:R-:W-:Y:S01]  /*24a0*/  IMAD.IADD R247, R215.reuse, 0x1, R250 ;  /* 0x00000001d7f77824 */ /* 0x040fe200078e02fa */
[C---:B------:R-:W-:Y:S01]  /*24b0*/  IADD3 R246, R215.reuse, R249, RZ ;  /* 0x000000f9d7f67210 */ /* 0x040fe20007ffe0ff */
[----:B------:R-:W-:Y:S01]  /*24c0*/  IMAD.IADD R248, R215, 0x1, R251 ;  /* 0x00000001d7f87824 */ /* 0x000fe200078e02fb */
[----:B------:R-:W-:Y:S01]  /*24d0*/  IADD3 R4, R241, 0x32370b8f, RZ ;  /* 0x32370b8ff1047810 */ /* 0x000fe20007ffe0ff */
[----:B------:R-:W-:Y:S01]  /*24e0*/  IMAD.MOV.U32 R201, RZ, RZ, 0x20 ;  /* 0x00000020ffc97424 */ /* 0x000fe200078e00ff */
[----:B------:R-:W-:-:S02]  /*24f0*/  R2P PR, R8, 0x6 ;  /* 0x0000000608007804 */ /* 0x000fc40000000000 */
[----:B------:R-:W-:Y:S02]  /*2500*/  IADD3 R4, R240, 0x1715609d, RZ ;  /* 0x1715609df0047810 */ /* 0x000fe40007ffe0ff */
[----:B------:R-:W-:Y:S01]  /*2510*/  IADD3 R4, R241, 0x646e171e, RZ ;  /* 0x646e171ef1047810 */ /* 0x000fe20007ffe0ff */
[----:B------:R-:W-:Y:S01]  /*2520*/  IMAD.IADD R4, R215, 0x1, R248 ;  /* 0x00000001d7047824 */ /* 0x000fe200078e02f8 */
[----:B------:R-:W-:Y:S01]  /*2530*/  SEL R201, R201, 0xffffffe0, !P1 ;  /* 0xffffffe0c9c97807 */ /* 0x000fe20004800000 */
[----:B------:R-:W-:Y:S02]  /*2540*/  IMAD.SHL.U32 R193, R204, 0x2, RZ ;  /* 0x00000002ccc17824 */ /* 0x000fe400078e00ff */
[----:B------:R-:W-:Y:S01]  /*2550*/  IMAD.IADD R234, R215, 0x1, R4 ;  /* 0x00000001d7ea7824 */ /* 0x000fe200078e0204 */
[----:B------:R-:W-:Y:S01]  /*2560*/  SEL R192, R192, 0xffffffc0, !P2 ;  /* 0xffffffc0c0c07807 */ /* 0x000fe20005000000 */
[----:B------:R-:W-:Y:S01]  /*2570*/  IMAD.IADD R196, R194, 0x1, R201 ;  /* 0x00000001c2c47824 */ /* 0x000fe200078e02c9 */
[C---:B------:R-:W-:Y:S01]  /*2580*/  IADD3 R6, R240.reuse, -0x61c88647, RZ ;  /* 0x9e3779b9f0067810 */ /* 0x040fe20007ffe0ff */
[----:B------:R-:W-:Y:S01]  /*2590*/  IMAD.IADD R195, R201, 0x1, R193 ;  /* 0x00000001c9c37824 */ /* 0x000fe200078e02c1 */
[----:B------:R-:W-:Y:S01]  /*25a0*/  IADD3 R5, R241, -0x4498517b, RZ ;  /* 0xbb67ae85f1057810 */ /* 0x000fe20007ffe0ff */
[----:B------:R-:W-:Y:S01]  /*25b0*/  IMAD.IADD R233, R215, 0x1, R234 ;  /* 0x00000001d7e97824 */ /* 0x000fe200078e02ea */
[C---:B------:R-:W-:Y:S01]  /*25c0*/  IADD3 R6, R241.reuse, 0x76cf5d0a, RZ ;  /* 0x76cf5d0af1067810 */ /* 0x040fe20007ffe0ff */
[----:B------:R-:W-:Y:S01]  /*25d0*/  IMAD.MOV.U32 R220, RZ, RZ, R31 ;  /* 0x000000ffffdc7224 */ /* 0x000fe200078e001f */
[C---:B------:R-:W-:Y:S01]  /*25e0*/  IADD3 R5, R240.reuse, -0x255992d5, RZ ;  /* 0xdaa66d2bf0057810 */ /* 0x040fe20007ffe0ff */
[----:B------:R-:W-:Y:S01]  /*25f0*/  CS2R R94, SRZ ;  /* 0x00000000005e7805 */ /* 0x000fe2000001ff00 */
[----:B------:R-:W-:Y:S01]  /*2600*/  MOV R221, R30 ;  /* 0x0000001e00dd7202 */ /* 0x000fe20000000f00 */
[----:B------:R-:W-:Y:S01]  /*2610*/  CS2R R92, SRZ ;  /* 0x00000000005c7805 */ /* 0x000fe2000001ff00 */
[----:B------:R-:W-:Y:S01]  /*2620*/  IADD3 R6, R240, 0x78dde6e4, RZ ;  /* 0x78dde6e4f0067810 */ /* 0x000fe20007ffe0ff */
[----:B------:R-:W-:Y:S01]  /*2630*/  CS2R R98, SRZ ;  /* 0x0000000000627805 */ /* 0x000fe2000001ff00 */
[C---:B------:R-:W-:Y:S01]  /*2640*/  IADD3 R5, R241.reuse, -0x126145ec, RZ ;  /* 0xed9eba14f1057810 */ /* 0x040fe20007ffe0ff */
        /* <DEDUP_REMOVED lines=29> */
[----:B------:R-:W-:Y:S01]  /*2820*/  IMAD.WIDE.U32 R228, R228, -0x2daee0ad, RZ ;  /* 0xd2511f53e4e47825 */ /* 0x000fe200078e00ff */
[----:B------:R-:W-:-:S02]  /*2830*/  IADD3 R6, R241, -0x56f99767, RZ ;  /* 0xa9066899f1067810 */ /* 0x000fc40007ffe0ff */
[----:B------:R-:W-:Y:S01]  /*2840*/  IADD3 R5, R240, -0x4ab325aa, RZ ;  /* 0xb54cda56f0057810 */ /* 0x000fe20007ffe0ff */
[----:B------:R-:W-:Y:S01]  /*2850*/  IMAD.IADD R200, R192, 0x1, R196 ;  /* 0x00000001c0c87824 */ /* 0x000fe200078e02c4 */
[----:B------:R-:W-:Y:S01]  /*2860*/  IADD3 R199, R194, R192, RZ ;  /* 0x000000c0c2c77210 */ /* 0x000fe20007ffe0ff */
[C---:B------:R-:W-:Y:S01]  /*2870*/  IMAD.IADD R197, R192.reuse, 0x1, R195 ;  /* 0x00000001c0c57824 */ /* 0x040fe200078e02c3 */
[----:B------:R-:W-:Y:S01]  /*2880*/  IADD3 R198, R192, R193, RZ ;  /* 0x000000c1c0c67210 */ /* 0x000fe20007ffe0ff */
[----:B------:R-:W-:Y:S01]  /*2890*/  IMAD.IADD R237, R215, 0x1, R233 ;  /* 0x00000001d7ed7824 */ /* 0x000fe200078e02e9 */
[----:B--2---:R-:W-:Y:S01]  /*28a0*/  @P3 LOP3.LUT R243, R3, 0x6, R0, 0xf8, !PT ;  /* 0x0000000603f33812 */ /* 0x004fe200078ef800 */
[C---:B------:R-:W-:Y:S01]  /*28b0*/  IMAD.IADD R3, R215.reuse, 0x1, R247 ;  /* 0x00000001d7037824 */ /* 0x040fe200078e02f7 */
[----:B------:R-:W-:-:S03]  /*28c0*/  IADD3 R0, R215, R246, RZ ;  /* 0x000000f6d7007210 */ /* 0x000fc60007ffe0ff */
[C---:B------:R-:W-:Y:S01]  /*28d0*/  IMAD.IADD R232, R215.reuse, 0x1, R3 ;  /* 0x00000001d7e87824 */ /* 0x040fe200078e0203 */
[----:B------:R-:W-:-:S03]  /*28e0*/  IADD3 R230, R215, R0, RZ ;  /* 0x00000000d7e67210 */ /* 0x000fc60007ffe0ff */
[C---:B------:R-:W-:Y:S01]  /*28f0*/  IMAD.IADD R231, R215.reuse, 0x1, R232 ;  /* 0x00000001d7e77824 */ /* 0x040fe200078e02e8 */
[----:B------:R-:W-:-:S04]  /*2900*/  IADD3 R227, R215, R230, RZ ;  /* 0x000000e6d7e37210 */ /* 0x000fc80007ffe0ff */
[C---:B------:R-:W-:Y:S01]  /*2910*/  IADD3 R236, R215.reuse, R231, RZ ;  /* 0x000000e7d7ec7210 */ /* 0x040fe20007ffe0ff */
[----:B----4-:R-:W-:Y:S02]  /*2920*/  IMAD.IADD R235, R215, 0x1, R227 ;  /* 0x00000001d7eb7824 */ /* 0x010fe400078e02e3 */
.L_x_678:
[----:B------:R-:W0:Y:S01]  /*2930*/  LDGDEPBAR ;  /* 0x00000000000079af */ /* 0x000e220000000000 */
[C---:B------:R-:W-:Y:S01]  /*2940*/  IMAD.IADD R0, R187.reuse, 0x1, R201 ;  /* 0x00000001bb007824 */ /* 0x040fe200078e02c9 */
[----:B-----5:R-:W-:Y:S01]  /*2950*/  FSETP.NEU.FTZ.AND P0, PT, R218, -INF , PT ;  /* 0xff800000da00780b */ /* 0x020fe20003f1d000 */
[--C-:B------:R-:W-:Y:S02]  /*2960*/  IMAD.IADD R3, R187, 0x1, R192.reuse ;  /* 0x00000001bb037824 */ /* 0x100fe400078e02c0 */
[----:B------:R-:W-:Y:S03]  /*2970*/  IMAD.IADD R2, R0, 0x1, R192 ;  /* 0x0000000100027824 */ /* 0x000fe600078e02c0 */
[----:B------:R-:W2:Y:S04]  /*2980*/  LDL R171, [R1+0x4] ;  /* 0x0000040001ab7983 */ /* 0x000ea80000100800 */
[----:B------:R-:W1:Y:S08]  /*2990*/  S2R R169, SR_TID.X ;  /* 0x0000000000a97919 */ /* 0x000e700000002100 */
[----:B------:R-:W3:Y:S01]  /*29a0*/  S2R R170, SR_TID.X ;  /* 0x0000000000aa7919 */ /* 0x000ee20000002100 */
[----:B------:R-:W-:Y:S07]  /*29b0*/  DEPBAR.LE SB0, 0x0 ;  /* 0x000080000000791a */ /* 0x000fee0000000000 */
[----:B------:R-:W-:Y:S01]  /*29c0*/  BAR.SYNC.DEFER_BLOCKING 0x0 ;  /* 0x0000000000007b1d */ /* 0x000fe20000010000 */
[----:B-1----:R-:W-:Y:S04]  /*29d0*/  SHF.R.S32.HI R169, RZ, 0x1f, R169 ;  /* 0x0000001fffa97819 */ /* 0x002fe800000114a9 */
[----:B---3--:R-:W-:Y:S02]  /*29e0*/  LEA.HI R169, R169, R170, RZ, 0x7 ;  /* 0x000000aaa9a97211 */ /* 0x008fe400078f38ff */
[----:B------:R-:W-:Y:S02]  /*29f0*/  IADD3 R170, R240, -0x61c88647, RZ ;  /* 0x9e3779b9f0aa7810 */ /* 0x000fe40007ffe0ff */
[----:B------:R-:W-:Y:S01]  /*2a00*/  SHF.R.S32.HI R169, RZ, 0x7, R169 ;  /* 0x00000007ffa97819 */ /* 0x000fe200000114a9 */
        /* <DEDUP_REMOVED lines=11> */
[----:B------:R-:W-:Y:S07]  /*2ac0*/  LDSM.16.M88.4 R52, [R3] ;  /* 0x000000000334783b */ /* 0x000fee0000000200 */
[C---:B----4-:R-:W-:Y:S08]  /*2ad0*/  HMMA.16816.F32 R4, R56.reuse, R60, R4 ;  /* 0x0000003c3804723c */ /* 0x050ff00000001804 */
[C---:B------:R-:W-:Y:S01]  /*2ae0*/  HMMA.16816.F32 R8, R56.reuse, R62, R8 ;  /* 0x0000003e3808723c */ /* 0x040fe20000001808 */
[----:B------:R-:W1:Y:S07]  /*2af0*/  LDSM.16.M88.4 R60, [R188+0xc000] ;  /* 0x00c00000bc3c783b */ /* 0x000e6e0000000200 */
[C---:B------:R-:W-:Y:S08]  /*2b00*/  HMMA.16816.F32 R12, R56.reuse, R64, R12 ;  /* 0x00000040380c723c */ /* 0x040ff0000000180c */
[----:B------:R-:W-:Y:S01]  /*2b10*/  HMMA.16816.F32 R16, R56, R66, R16 ;  /* 0x000000423810723c */ /* 0x000fe20000001810 */
[----:B------:R-:W3:Y:S08]  /*2b20*/  LDSM.16.M88.4 R56, [R188+0xc800] ;  /* 0x00c80000bc38783b */ /* 0x000ef00000000200 */
[----:B------:R-:W-:Y:S01]  /*2b30*/  LDSM.16.M88.4 R64, [R191+0xc000] ;  /* 0x00c00000bf40783b */ /* 0x000fe20000000200 */
[C---:B-1----:R-:W-:Y:S08]  /*2b40*/  HMMA.16816.F32 R4, R52.reuse, R60, R4 ;  /* 0x0000003c3404723c */ /* 0x042ff00000001804 */
[C---:B------:R-:W-:Y:S01]  /*2b50*/  HMMA.16816.F32 R8, R52.reuse, R62, R8 ;  /* 0x0000003e3408723c */ /* 0x040fe20000001808 */
[----:B------:R-:W1:Y:S07]  /*2b60*/  LDSM.16.M88.4 R60, [R2] ;  /* 0x00000000023c783b */ /* 0x000e6e0000000200 */
[C---:B---3--:R-:W-:Y:S08]  /*2b70*/  HMMA.16816.F32 R12, R52.reuse, R56, R12 ;  /* 0x00000038340c723c */ /* 0x048ff0000000180c */
[----:B------:R-:W-:Y:S01]  /*2b80*/  HMMA.16816.F32 R16, R52, R58, R16 ;  /* 0x0000003a3410723c */ /* 0x000fe20000001810 */
[----:B------:R-:W3:Y:S08]  /*2b90*/  LDSM.16.M88.4 R52, [R191+0xc800] ;  /* 0x00c80000bf34783b */ /* 0x000ef00000000200 */
[----:B------:R-:W-:Y:S01]  /*2ba0*/  LDSM.16.M88.4 R56, [R187+0x2000] ;  /* 0x00200000bb38783b */ /* 0x000fe20000000200 */
[C---:B-1----:R-:W-:Y:S08]  /*2bb0*/  HMMA.16816.F32 R4, R60.reuse, R64, R4 ;  /* 0x000000403c04723c */ /* 0x042ff00000001804 */
[C---:B------:R-:W-:Y:S01]  /*2bc0*/  HMMA.16816.F32 R8, R60.reuse, R66, R8 ;  /* 0x000000423c08723c */ /* 0x040fe20000001808 */
[----:B------:R-:W1:Y:S07]  /*2bd0*/  LDSM.16.M88.4 R64, [R190+0xe000] ;  /* 0x00e00000be40783b */ /* 0x000e6e0000000200 */
[C---:B---3--:R-:W-:Y:S08]  /*2be0*/  HMMA.16816.F32 R12, R60.reuse, R52, R12 ;  /* 0x000000343c0c723c */ /* 0x048ff0000000180c */
[----:B------:R-:W-:Y:S01]  /*2bf0*/  HMMA.16816.F32 R16, R60, R54, R16 ;  /* 0x000000363c10723c */ /* 0x000fe20000001810 */
[----:B------:R-:W3:Y:S08]  /*2c00*/  LDSM.16.M88.4 R52, [R190+0xe800] ;  /* 0x00e80000be34783b */ /* 0x000ef00000000200 */
[----:B------:R4:W-:Y:S01]  /*2c10*/  LDSM.16.M88.4 R60, [R0+0x2000] ;  /* 0x00200000003c783b */ /* 0x0009e20000000200 */
[C---:B-1----:R-:W-:Y:S05]  /*2c20*/  HMMA.16816.F32 R4, R56.reuse, R64, R4 ;  /* 0x000000403804723c */ /* 0x042fea0000001804 */
[----:B----4-:R-:W-:Y:S03]  /*2c30*/  @P3 IMAD R0, R238, 0x40, R243 ;  /* 0x00000040ee003824 */ /* 0x010fe600078e02f3 */
[C---:B------:R-:W-:Y:S01]  /*2c40*/  HMMA.16816.F32 R8, R56.reuse, R66, R8 ;  /* 0x000000423808723c */ /* 0x040fe20000001808 */
[----:B------:R-:W1:Y:S02]  /*2c50*/  LDSM.16.M88.4 R64, [R189+0xe000] ;  /* 0x00e00000bd40783b */ /* 0x000e640000000200 */
[-C--:B------:R-:W-:Y:S05]  /*2c60*/  @P3 ISETP.GE.AND P1, PT, R0, R212.reuse, PT ;  /* 0x000000d40000320c */ /* 0x080fea0003f26270 */
[C---:B---3--:R-:W-:Y:S08]  /*2c70*/  HMMA.16816.F32 R12, R56.reuse, R52, R12 ;  /* 0x00000034380c723c */ /* 0x048ff0000000180c */
[----:B------:R-:W-:Y:S01]  /*2c80*/  HMMA.16816.F32 R16, R56, R54, R16 ;  /* 0x000000363810723c */ /* 0x000fe20000001810 */
[----:B------:R-:W3:Y:S08]  /*2c90*/  LDSM.16.M88.4 R52, [R189+0xe800] ;  /* 0x00e80000bd34783b */ /* 0x000ef00000000200 */
[----:B------:R4:W2:Y:S01]  /*2ca0*/  LDSM.16.M88.4 R56, [R3+0x2000] ;  /* 0x002000000338783b */ /* 0x0008a20000000200 */
[C---:B-1----:R-:W-:Y:S05]  /*2cb0*/  HMMA.16816.F32 R4, R60.reuse, R64, R4 ;  /* 0x000000403c04723c */ /* 0x042fea0000001804 */
[----:B----4-:R-:W-:Y:S03]  /*2cc0*/  FMUL.FTZ R3, R218, 1.4426950216293334961 ;  /* 0x3fb8aa3bda037820 */ /* 0x010fe60000410000 */
[C---:B------:R-:W-:Y:S01]  /*2cd0*/  HMMA.16816.F32 R8, R60.reuse, R66, R8 ;  /* 0x000000423c08723c */ /* 0x040fe20000001808 */
[----:B------:R-:W-:Y:S03]  /*2ce0*/  LDSM.16.M88.4 R64, [R191+0xe000] ;  /* 0x00e00000bf40783b */ /* 0x000fe60000000200 */
[----:B------:R-:W-:Y:S02]  /*2cf0*/  FSEL R3, R3, RZ, P0 ;  /* 0x000000ff03037208 */ /* 0x000fe40000000000 */
[C---:B------:R-:W-:Y:S02]  /*2d00*/  FSETP.NEU.FTZ.AND P0, PT, R219.reuse, -INF , PT ;  /* 0xff800000db00780b */ /* 0x040fe40003f1d000 */
[C---:B---3--:R-:W-:Y:S08]  /*2d10*/  HMMA.16816.F32 R12, R60.reuse, R52, R12 ;  /* 0x000000343c0c723c */ /* 0x048ff0000000180c */
[----:B------:R-:W-:Y:S01]  /*2d20*/  HMMA.16816.F32 R16, R60, R54, R16 ;  /* 0x000000363c10723c */ /* 0x000fe20000001810 */
[----:B------:R-:W1:Y:S07]  /*2d30*/  LDSM.16.M88.4 R52, [R188+0xe800] ;  /* 0x00e80000bc34783b */ /* 0x000e6e0000000200 */
[C---:B--2---:R-:W-:Y:S01]  /*2d40*/  HMMA.16816.F32 R4, R56.reuse, R100, R4 ;  /* 0x000000643804723c */ /* 0x044fe20000001804 */
[----:B------:R2:W3:Y:S07]  /*2d50*/  LDSM.16.M88.4 R60, [R2+0x2000] ;  /* 0x00200000023c783b */ /* 0x0004ee0000000200 */
[C---:B------:R-:W-:Y:S04]  /*2d60*/  HMMA.16816.F32 R8, R56.reuse, R102, R8 ;  /* 0x000000663808723c */ /* 0x040fe80000001808 */
[----:B--2---:R-:W-:Y:S04]  /*2d70*/  @P3 IADD3 R2, R0, 0x1, RZ ;  /* 0x0000000100023810 */ /* 0x004fe80007ffe0ff */
[-C--:B------:R-:W-:Y:S01]  /*2d80*/  @P3 ISETP.GE.AND P2, PT, R2, R212.reuse, PT ;  /* 0x000000d40200320c */ /* 0x080fe20003f46270 */
[----:B------:R-:W-:Y:S01]  /*2d90*/  FMUL.FTZ R2, R219, 1.4426950216293334961 ;  /* 0x3fb8aa3bdb027820 */ /* 0x000fe20000410000 */
[C---:B-1----:R-:W-:Y:S04]  /*2da0*/  HMMA.16816.F32 R12, R56.reuse, R52, R12 ;  /* 0x00000034380c723c */ /* 0x042fe8000000180c */
[----:B------:R-:W-:Y:S04]  /*2db0*/  FSEL R2, R2, RZ, P0 ;  /* 0x000000ff02027208 */ /* 0x000fe80000000000 */
[----:B------:R-:W-:Y:S01]  /*2dc0*/  HMMA.16816.F32 R16, R56, R54, R16 ;  /* 0x000000363810723c */ /* 0x000fe20000001810 */
[----:B------:R-:W1:Y:S06]  /*2dd0*/  LDSM.16.M88.4 R52, [R191+0xe800] ;  /* 0x00e80000bf34783b */ /* 0x000e6c0000000200 */
[----:B------:R-:W-:Y:S01]  /*2de0*/  IMAD R56, R213, 0x4, R171 ;  /* 0x00000004d5387824 */ /* 0x000fe200078e02ab */
[C---:B---3--:R-:W-:Y:S05]  /*2df0*/  HMMA.16816.F32 R4, R60.reuse, R64, R4 ;  /* 0x000000403c04723c */ /* 0x048fea0000001804 */
[----:B------:R-:W-:Y:S02]  /*2e00*/  IMAD.WIDE.U32 R56, R56, -0x326172a9, RZ ;  /* 0xcd9e8d5738387825 */ /* 0x000fe400078e00ff */
[----:B------:R-:W-:Y:S01]  /*2e10*/  IADD3 R65, R240, -0x255992d5, RZ ;  /* 0xdaa66d2bf0417810 */ /* 0x000fe20007ffe0ff */
[C---:B------:R-:W-:Y:S04]  /*2e20*/  HMMA.16816.F32 R8, R60.reuse, R66, R8 ;  /* 0x000000423c08723c */ /* 0x040fe80000001808 */
[----:B------:R-:W-:Y:S11]  /*2e30*/  IADD3 R64, R241, 0x32370b8f, RZ ;  /* 0x32370b8ff1407810 */ /* 0x000ff60007ffe0ff */
[----:B------:R-:W-:Y:S01]  /*2e40*/  @!UPT UIADD3 URZ, URZ, URZ, URZ ;  /* 0x0000003f3f3ff290 */ /* 0x000fe2000fffe03f */
[----:B------:R-:W-:Y:S02]  /*2e50*/  @P3 FSEL R5, R5, -INF , !P2 ;  /* 0xff80000005053808 */ /* 0x000fe40005000000 */
[----:B------:R-:W-:Y:S02]  /*2e60*/  @P3 FSEL R4, R4, -INF , !P1 ;  /* 0xff80000004043808 */ /* 0x000fe40004800000 */
[----:B------:R-:W-:Y:S01]  /*2e70*/  @P3 FSEL R6, R6, -INF , !P1 ;  /* 0xff80000006063808 */ /* 0x000fe20004800000 */
[--C-:B------:R-:W-:Y:S01]  /*2e80*/  FFMA.FTZ R5, R5, c[0x0][0x23c], -R3.reuse ;  /* 0x00008f0005057a23 */ /* 0x100fe20000010803 */
[----:B------:R-:W-:Y:S01]  /*2e90*/  @P3 FSEL R7, R7, -INF , !P2 ;  /* 0xff80000007073808 */ /* 0x000fe20005000000 */
[----:B------:R-:W-:Y:S01]  /*2ea0*/  FFMA.FTZ R4, R4, c[0x0][0x23c], -R3 ;  /* 0x00008f0004047a23 */ /* 0x000fe20000010803 */
[C---:B-1----:R-:W-:Y:S01]  /*2eb0*/  HMMA.16816.F32 R12, R60.reuse, R52, R12 ;  /* 0x000000343c0c723c */ /* 0x042fe2000000180c */
[----:B------:R1:W-:Y:S02]  /*2ec0*/  MUFU.EX2 R103, R5 ;  /* 0x0000000500677308 */ /* 0x0003e40000000800 */
[--C-:B------:R-:W-:Y:S02]  /*2ed0*/  FFMA.FTZ R6, R6, c[0x0][0x23c], -R2.reuse ;  /* 0x00008f0006067a23 */ /* 0x100fe40000010802 */
[--C-:B------:R-:W-:Y:S03]  /*2ee0*/  FFMA.FTZ R101, R7, c[0x0][0x23c], -R2.reuse ;  /* 0x00008f0007657a23 */ /* 0x100fe60000010802 */
[----:B------:R-:W-:Y:S03]  /*2ef0*/  HMMA.16816.F32 R16, R60, R54, R16 ;  /* 0x000000363c10723c */ /* 0x000fe60000001810 */
[----:B------:R2:W3:Y:S04]  /*2f00*/  MUFU.EX2 R168, R4 ;  /* 0x0000000400a87308 */ /* 0x0004e80000000800 */
[----:B------:R-:W-:Y:S05]  /*2f10*/  IMAD.MOV.U32 R63, RZ, RZ, c[0x0][0x22c] ;  /* 0x00008b00ff3f7624 */ /* 0x000fea00078e00ff */
[----:B------:R-:W-:Y:S01]  /*2f20*/  IMAD R63, R63, c[0x0][0x1c0], RZ ;  /* 0x000070003f3f7a24 */ /* 0x000fe200078e02ff */
[----:B------:R4:W3:Y:S03]  /*2f30*/  MUFU.EX2 R102, R6 ;  /* 0x0000000600667308 */ /* 0x0008e60000000800 */
[----:B------:R-:W-:Y:S01]  /*2f40*/  IMAD.U32 R63, R63, -0x40, RZ ;  /* 0xffffffc03f3f7824 */ /* 0x000fe200078e00ff */
[----:B-1----:R-:W-:Y:S04]  /*2f50*/  @P3 IADD3 R5, R0, 0x8, RZ ;  /* 0x0000000800053810 */ /* 0x002fe80007ffe0ff */
[----:B------:R-:W-:Y:S02]  /*2f60*/  @P3 ISETP.GE.AND P0, PT, R5, R212, PT ;  /* 0x000000d40500320c */ /* 0x000fe40003f06270 */
[----:B------:R-:W1:Y:S02]  /*2f70*/  MUFU.EX2 R101, R101 ;  /* 0x0000006500657308 */ /* 0x000e640000000800 */
[----:B------:R-:W-:Y:S02]  /*2f80*/  @P3 FSEL R8, R8, -INF , !P0 ;  /* 0xff80000008083808 */ /* 0x000fe40004000000 */
[----:B------:R-:W-:Y:S01]  /*2f90*/  @P3 FSEL R10, R10, -INF , !P0 ;  /* 0xff8000000a0a3808 */ /* 0x000fe20004000000 */
[----:B--2---:R-:W-:Y:S01]  /*2fa0*/  IMAD R4, R238, 0x2, R169 ;  /* 0x00000002ee047824 */ /* 0x004fe200078e02a9 */
[----:B------:R-:W-:Y:S01]  /*2fb0*/  IADD3 R169, R241, -0x4498517b, RZ ;  /* 0xbb67ae85f1a97810 */ /* 0x000fe20007ffe0ff */
[----:B------:R-:W-:Y:S02]  /*2fc0*/  FFMA.FTZ R8, R8, c[0x0][0x23c], -R3 ;  /* 0x00008f0008087a23 */ /* 0x000fe40000010803 */
[----:B------:R-:W-:Y:S01]  /*2fd0*/  FFMA.FTZ R10, R10, c[0x0][0x23c], -R2 ;  /* 0x00008f000a0a7a23 */ /* 0x000fe20000010802 */
[----:B------:R-:W-:Y:S01]  /*2fe0*/  LOP3.LUT R4, R229, R241, R4, 0x96, !PT ;  /* 0x000000f1e5047212 */ /* 0x000fe200078e9604 */
[----:B------:R2:W-:Y:S01]  /*2ff0*/  MUFU.EX2 R100, R8 ;  /* 0x0000000800647308 */ /* 0x0005e20000000800 */
[----:B----4-:R-:W-:Y:S03]  /*3000*/  LOP3.LUT R6, R57, R244, R240, 0x96, !PT ;  /* 0x000000f439067212 */ /* 0x010fe600078e96f0 */
[----:B------:R-:W-:Y:S04]  /*3010*/  IMAD.WIDE.U32 R4, R4, -0x326172a9, RZ ;  /* 0xcd9e8d5704047825 */ /* 0x000fe800078e00ff */
[----:B------:R-:W-:Y:S01]  /*3020*/  IMAD.WIDE.U32 R6, R6, -0x2daee0ad, RZ ;  /* 0xd2511f5306067825 */ /* 0x000fe200078e00ff */
[----:B------:R-:W-:Y:S01]  /*3030*/  LOP3.LUT R58, R5, R56, R170, 0x96, !PT ;  /* 0x00000038053a7212 */ /* 0x000fe200078e96aa */
[----:B------:R4:W-:Y:S01]  /*3040*/  MUFU.EX2 R66, R10 ;  /* 0x0000000a00427308 */ /* 0x0009e20000000800 */
[----:B------:R-:W-:Y:S02]  /*3050*/  @P3 IADD3 R5, R0, 0x9, RZ ;  /* 0x0000000900053810 */ /* 0x000fe40007ffe0ff */
[----:B------:R-:W-:Y:S01]  /*3060*/  LOP3.LUT R56, R7, R228, R169, 0x96, !PT ;  /* 0x000000e407387212 */ /* 0x000fe200078e96a9 */
[----:B------:R-:W-:Y:S01]  /*3070*/  IMAD.WIDE.U32 R58, R58, -0x2daee0ad, RZ ;  /* 0xd2511f533a3a7825 */ /* 0x000fe200078e00ff */
[----:B------:R-:W-:Y:S02]  /*3080*/  IADD3 R170, R241, 0x76cf5d0a, RZ ;  /* 0x76cf5d0af1aa7810 */ /* 0x000fe40007ffe0ff */
[----:B------:R-:W-:Y:S01]  /*3090*/  IADD3 R169, R240, 0x3c6ef372, RZ ;  /* 0x3c6ef372f0a97810 */ /* 0x000fe20007ffe0ff */
[----:B------:R-:W-:Y:S01]  /*30a0*/  IMAD.WIDE.U32 R56, R56, -0x326172a9, RZ ;  /* 0xcd9e8d5738387825 */ /* 0x000fe200078e00ff */
[----:B------:R-:W-:Y:S02]  /*30b0*/  @P3 ISETP.GE.AND P1, PT, R5, R212, PT ;  /* 0x000000d40500320c */ /* 0x000fe40003f26270 */
[----:B------:R-:W-:Y:S02]  /*30c0*/  LOP3.LUT R6, R59, R6, R170, 0x96, !PT ;  /* 0x000000063b067212 */ /* 0x000fe400078e96aa */
[----:B------:R-:W-:Y:S02]  /*30d0*/  @P3 FSEL R9, R9, -INF , !P1 ;  /* 0xff80000009093808 */ /* 0x000fe40004800000 */
[----:B--2---:R-:W-:Y:S01]  /*30e0*/  LOP3.LUT R8, R57, R4, R169, 0x96, !PT ;  /* 0x0000000439087212 */ /* 0x004fe200078e96a9 */
[----:B------:R-:W-:Y:S01]  /*30f0*/  IMAD.WIDE.U32 R6, R6, -0x326172a9, RZ ;  /* 0xcd9e8d5706067825 */ /* 0x000fe200078e00ff */
[----:B------:R-:W-:Y:S02]  /*3100*/  @P3 FSEL R11, R11, -INF , !P1 ;  /* 0xff8000000b0b3808 */ /* 0x000fe40004800000 */
[----:B------:R-:W-:Y:S01]  /*3110*/  IADD3 R169, R241, 0x646e171e, RZ ;  /* 0x646e171ef1a97810 */ /* 0x000fe20007ffe0ff */
[----:B------:R-:W-:Y:S01]  /*3120*/  FFMA.FTZ R67, R9, c[0x0][0x23c], -R3 ;  /* 0x00008f0009437a23 */ /* 0x000fe20000010803 */
[----:B------:R-:W-:Y:S01]  /*3130*/  LOP3.LUT R52, R7, R56, R65, 0x96, !PT ;  /* 0x0000003807347212 */ /* 0x000fe200078e9641 */
[----:B------:R-:W-:Y:S01]  /*3140*/  IMAD.WIDE.U32 R8, R8, -0x2daee0ad, RZ ;  /* 0xd2511f5308087825 */ /* 0x000fe200078e00ff */
[----:B------:R-:W-:Y:S02]  /*3150*/  IADD3 R65, R241, -0x126145ec, RZ ;  /* 0xed9eba14f1417810 */ /* 0x000fe40007ffe0ff */
[----:B------:R-:W-:Y:S01]  /*3160*/  @P3 IADD3 R7, R0, 0x10, RZ ;  /* 0x0000001000073810 */ /* 0x000fe20007ffe0ff */
[----:B------:R-:W-:Y:S01]  /*3170*/  IMAD.WIDE.U32 R52, R52, -0x2daee0ad, RZ ;  /* 0xd2511f5334347825 */ /* 0x000fe200078e00ff */
[----:B------:R-:W-:Y:S01]  /*3180*/  LOP3.LUT R4, R9, R58, R64, 0x96, !PT ;  /* 0x0000003a09047212 */ /* 0x000fe200078e9640 */
[----:B------:R-:W2:Y:S01]  /*3190*/  MUFU.EX2 R67, R67 ;  /* 0x0000004300437308 */ /* 0x000ea20000000800 */
[----:B------:R-:W-:Y:S02]  /*31a0*/  IADD3 R64, R240, 0x78dde6e4, RZ ;  /* 0x78dde6e4f0407810 */ /* 0x000fe40007ffe0ff */
[----:B----4-:R-:W-:Y:S01]  /*31b0*/  LOP3.LUT R10, R53, R8, R65, 0x96, !PT ;  /* 0x00000008350a7212 */ /* 0x010fe200078e9641 */
[----:B------:R-:W-:Y:S01]  /*31c0*/  IMAD.WIDE.U32 R4, R4, -0x326172a9, RZ ;  /* 0xcd9e8d5704047825 */ /* 0x000fe200078e00ff */
[----:B------:R-:W-:Y:S02]  /*31d0*/  @P3 ISETP.GE.AND P0, PT, R7, R212, PT ;  /* 0x000000d40700320c */ /* 0x000fe40003f06270 */
[----:B------:R-:W-:Y:S01]  /*31e0*/  @P3 IADD3 R7, R0, 0x18, RZ ;  /* 0x0000001800073810 */ /* 0x000fe20007ffe0ff */
[----:B------:R-:W-:Y:S01]  /*31f0*/  FFMA.FTZ R65, R11, c[0x0][0x23c], -R2 ;  /* 0x00008f000b417a23 */ /* 0x000fe20000010802 */
[----:B------:R-:W-:Y:S01]  /*3200*/  LOP3.LUT R8, R5, R6, R64, 0x96, !PT ;  /* 0x0000000605087212 */ /* 0x000fe200078e9640 */
[----:B------:R-:W-:Y:S01]  /*3210*/  IMAD.WIDE.U32 R10, R10, -0x326172a9, RZ ;  /* 0xcd9e8d570a0a7825 */ /* 0x000fe200078e00ff */
[----:B------:R-:W-:Y:S02]  /*3220*/  @P3 IADD3 R5, R0, 0x11, RZ ;  /* 0x0000001100053810 */ /* 0x000fe40007ffe0ff */
[----:B------:R-:W-:Y:S01]  /*3230*/  IADD3 R64, R240, 0x1715609d, RZ ;  /* 0x1715609df0407810 */ /* 0x000fe20007ffe0ff */
[----:B------:R-:W-:Y:S01]  /*3240*/  IMAD.WIDE.U32 R8, R8, -0x2daee0ad, RZ ;  /* 0xd2511f5308087825 */ /* 0x000fe200078e00ff */
[----:B------:R-:W-:Y:S01]  /*3250*/  @P3 ISETP.GE.AND P1, PT, R5, R212, PT ;  /* 0x000000d40500320c */ /* 0x000fe20003f26270 */
[----:B------:R-:W4:Y:S01]  /*3260*/  MUFU.EX2 R65, R65 ;  /* 0x0000004100417308 */ /* 0x000f220000000800 */
[----:B------:R-:W-:Y:S02]  /*3270*/  @P3 FSEL R12, R12, -INF , !P0 ;  /* 0xff8000000c0c3808 */ /* 0x000fe40004000000 */
[----:B------:R-:W-:Y:S02]  /*3280*/  @P3 FSEL R13, R13, -INF , !P1 ;  /* 0xff8000000d0d3808 */ /* 0x000fe40004800000 */
[----:B------:R-:W-:Y:S01]  /*3290*/  LOP3.LUT R6, R11, R4, R64, 0x96, !PT ;  /* 0x000000040b067212 */ /* 0x000fe200078e9640 */
[--C-:B------:R-:W-:Y:S01]  /*32a0*/  FFMA.FTZ R12, R12, c[0x0][0x23c], -R3.reuse ;  /* 0x00008f000c0c7a23 */ /* 0x100fe20000010803 */
[----:B------:R-:W-:Y:S01]  /*32b0*/  IADD3 R64, R241, -0x56f99767, RZ ;  /* 0xa9066899f1407810 */ /* 0x000fe20007ffe0ff */
[--C-:B------:R-:W-:Y:S01]  /*32c0*/  FFMA.FTZ R13, R13, c[0x0][0x23c], -R3.reuse ;  /* 0x00008f000d0d7a23 */ /* 0x100fe20000010803 */
[----:B------:R-:W-:Y:S02]  /*32d0*/  @P3 IADD3 R0, R0, 0x19, RZ ;  /* 0x0000001900003810 */ /* 0x000fe40007ffe0ff */
[----:B------:R-:W-:Y:S01]  /*32e0*/  LOP3.LUT R4, R9, R52, R64, 0x96, !PT ;  /* 0x0000003409047212 */ /* 0x000fe200078e9640 */
[----:B------:R1:W1:Y:S01]  /*32f0*/  MUFU.EX2 R62, R13 ;  /* 0x0000000d003e7308 */ /* 0x0002620000000800 */
[----:B------:R-:W-:Y:S02]  /*3300*/  IADD3 R56, R240, -0x4ab325aa, RZ ;  /* 0xb54cda56f0387810 */ /* 0x000fe40007ffe0ff */
[-C--:B------:R-:W-:Y:S01]  /*3310*/  @P3 ISETP.GE.AND P6, PT, R7, R212.reuse, PT ;  /* 0x000000d40700320c */ /* 0x080fe20003fc6270 */
[----:B------:R-:W-:Y:S01]  /*3320*/  IMAD.WIDE.U32 R4, R4, -0x326172a9, RZ ;  /* 0xcd9e8d5704047825 */ /* 0x000fe200078e00ff */
[----:B------:R-:W-:Y:S02]  /*3330*/  @P3 ISETP.GE.AND P5, PT, R0, R212, PT ;  /* 0x000000d40000320c */ /* 0x000fe40003fa6270 */
[----:B------:R-:W-:Y:S01]  /*3340*/  @P3 FSEL R16, R16, -INF , !P6 ;  /* 0xff80000010103808 */ /* 0x000fe20007000000 */
[----:B------:R-:W-:Y:S01]  /*3350*/  IMAD.WIDE.U32 R6, R6, -0x2daee0ad, RZ ;  /* 0xd2511f5306067825 */ /* 0x000fe200078e00ff */
[----:B------:R-:W-:Y:S01]  /*3360*/  LOP3.LUT R0, R5, R10, R56, 0x96, !PT ;  /* 0x0000000a05007212 */ /* 0x000fe200078e9638 */
[----:B------:R2:W2:Y:S01]  /*3370*/  MUFU.EX2 R64, R12 ;  /* 0x0000000c00407308 */ /* 0x0004a20000000800 */
[----:B------:R-:W-:Y:S01]  /*3380*/  SHF.R.U32.HI R10, RZ, 0x10, R4 ;  /* 0x00000010ff0a7819 */ /* 0x000fe20000011604 */
[----:B------:R-:W-:Y:S01]  /*3390*/  FFMA.FTZ R16, R16, c[0x0][0x23c], -R3 ;  /* 0x00008f0010107a23 */ /* 0x000fe20000010803 */
[----:B------:R-:W-:Y:S02]  /*33a0*/  LOP3.LUT R52, R6, 0xffff, RZ, 0xc0, !PT ;  /* 0x0000ffff06347812 */ /* 0x000fe400078ec0ff */
[----:B------:R-:W-:Y:S02]  /*33b0*/  LOP3.LUT R8, R7, R8, R169, 0x96, !PT ;  /* 0x0000000807087212 */ /* 0x000fe400078e96a9 */
[----:B------:R-:W-:Y:S02]  /*33c0*/  LOP3.LUT R7, R4, 0xffff, RZ, 0xc0, !PT ;  /* 0x0000ffff04077812 */ /* 0x000fe400078ec0ff */
[----:B------:R-:W-:Y:S01]  /*33d0*/  @P3 FSEL R17, R17, -INF , !P5 ;  /* 0xff80000011113808 */ /* 0x000fe20006800000 */
[----:B------:R-:W-:Y:S01]  /*33e0*/  MUFU.EX2 R59, R16 ;  /* 0x00000010003b7308 */ /* 0x000fe20000000800 */
[--C-:B------:R-:W-:Y:S02]  /*33f0*/  SHF.R.U32.HI R53, RZ, 0x10, R6.reuse ;  /* 0x00000010ff357819 */ /* 0x100fe40000011606 */
[----:B------:R-:W-:Y:S01]  /*3400*/  SHF.R.U32.HI R11, RZ, 0x18, R6 ;  /* 0x00000018ff0b7819 */ /* 0x000fe20000011606 */
[----:B------:R-:W-:Y:S01]  /*3410*/  FFMA.FTZ R3, R17, c[0x0][0x23c], -R3 ;  /* 0x00008f0011037a23 */ /* 0x000fe20000010803 */
[----:B-1----:R-:W-:Y:S02]  /*3420*/  SHF.R.U32.HI R13, RZ, 0x18, R4 ;  /* 0x00000018ff0d7819 */ /* 0x002fe40000011604 */
[----:B------:R-:W-:Y:S02]  /*3430*/  LOP3.LUT R9, R6, 0xff, RZ, 0xc0, !PT ;  /* 0x000000ff06097812 */ /* 0x000fe400078ec0ff */
[----:B------:R-:W-:Y:S01]  /*3440*/  @P3 FSEL R15, R15, -INF , !P1 ;  /* 0xff8000000f0f3808 */ /* 0x000fe20004800000 */
[----:B------:R1:W-:Y:S01]  /*3450*/  MUFU.EX2 R58, R3 ;  /* 0x00000003003a7308 */ /* 0x0003e20000000800 */
[----:B------:R-:W-:Y:S02]  /*3460*/  LOP3.LUT R6, R0, 0xff, RZ, 0xc0, !PT ;  /* 0x000000ff00067812 */ /* 0x000fe400078ec0ff */
[----:B------:R-:W-:Y:S01]  /*3470*/  @P3 FSEL R19, R19, -INF , !P5 ;  /* 0xff80000013133808 */ /* 0x000fe20006800000 */
[----:B------:R-:W-:Y:S01]  /*3480*/  FFMA.FTZ R15, R15, c[0x0][0x23c], -R2 ;  /* 0x00008f000f0f7a23 */ /* 0x000fe20000010802 */
[----:B--2---:R-:W-:Y:S02]  /*3490*/  LOP3.LUT R12, R4, 0xff, RZ, 0xc0, !PT ;  /* 0x000000ff040c7812 */ /* 0x004fe400078ec0ff */
[----:B------:R-:W-:Y:S02]  /*34a0*/  LOP3.LUT R4, R0, 0xffff, RZ, 0xc0, !PT ;  /* 0x0000ffff00047812 */ /* 0x000fe400078ec0ff */
[----:B------:R-:W-:Y:S01]  /*34b0*/  @P3 FSEL R18, R18, -INF , !P6 ;  /* 0xff80000012123808 */ /* 0x000fe20007000000 */
[----:B------:R-:W-:Y:S01]  /*34c0*/  MUFU.EX2 R60, R15 ;  /* 0x0000000f003c7308 */ /* 0x000fe20000000800 */
[----:B------:R-:W-:Y:S02]  /*34d0*/  SHF.R.U32.HI R4, RZ, 0x8, R4 ;  /* 0x00000008ff047819 */ /* 0x000fe40000011604 */
[----:B------:R-:W-:Y:S01]  /*34e0*/  @P3 FSEL R14, R14, -INF , !P0 ;  /* 0xff8000000e0e3808 */ /* 0x000fe20004000000 */
[--C-:B------:R-:W-:Y:S01]  /*34f0*/  FFMA.FTZ R18, R18, c[0x0][0x23c], -R2.reuse ;  /* 0x00008f0012127a23 */ /* 0x100fe20000010802 */
[----:B------:R-:W-:Y:S02]  /*3500*/  LOP3.LUT R4, R4, 0xffff, RZ, 0xc0, !PT ;  /* 0x0000ffff04047812 */ /* 0x000fe400078ec0ff */
[----:B------:R-:W-:Y:S01]  /*3510*/  ISETP.LE.U32.AND P2, PT, R6, UR6, PT ;  /* 0x0000000606007c0c */ /* 0x000fe2000bf43070 */
[--C-:B------:R-:W-:Y:S01]  /*3520*/  FFMA.FTZ R14, R14, c[0x0][0x23c], -R2.reuse ;  /* 0x00008f000e0e7a23 */ /* 0x100fe20000010802 */
[----:B------:R-:W-:Y:S01]  /*3530*/  ISETP.LE.U32.AND P1, PT, R4, UR6, PT ;  /* 0x0000000604007c0c */ /* 0x000fe2000bf23070 */
[----:B------:R-:W-:Y:S01]  /*3540*/  FFMA.FTZ R2, R19, c[0x0][0x23c], -R2 ;  /* 0x00008f0013027a23 */ /* 0x000fe20000010802 */
[--C-:B------:R-:W-:Y:S01]  /*3550*/  SHF.R.U32.HI R4, RZ, 0x18, R0.reuse ;  /* 0x00000018ff047819 */ /* 0x100fe20000011600 */
[----:B------:R-:W2:Y:S01]  /*3560*/  MUFU.EX2 R61, R14 ;  /* 0x0000000e003d7308 */ /* 0x000ea20000000800 */
[----:B------:R-:W-:Y:S02]  /*3570*/  SHF.R.U32.HI R5, RZ, 0x10, R0 ;  /* 0x00000010ff057819 */ /* 0x000fe40000011600 */
[----:B------:R-:W-:Y:S02]  /*3580*/  SHF.R.U32.HI R0, RZ, 0x8, R7 ;  /* 0x00000008ff007819 */ /* 0x000fe40000011607 */
[----:B------:R-:W-:Y:S02]  /*3590*/  LOP3.LUT R5, R5, 0xff, RZ, 0xc0, !PT ;  /* 0x000000ff05057812 */ /* 0x000fe400078ec0ff */
[----:B------:R-:W-:Y:S01]  /*35a0*/  LOP3.LUT R0, R0, 0xffff, RZ, 0xc0, !PT ;  /* 0x0000ffff00007812 */ /* 0x000fe200078ec0ff */
[----:B---3--:R-:W-:Y:S01]  /*35b0*/  @!P2 FADD.FTZ R168, -R168, -RZ ;  /* 0x800000ffa8a8a221 */ /* 0x008fe20000010100 */
[----:B------:R-:W-:Y:S01]  /*35c0*/  ISETP.LE.U32.AND P6, PT, R5, UR6, PT ;  /* 0x0000000605007c0c */ /* 0x000fe2000bfc3070 */
[----:B------:R3:W-:Y:S01]  /*35d0*/  MUFU.EX2 R56, R2 ;  /* 0x0000000200387308 */ /* 0x0007e20000000800 */
[----:B------:R-:W-:Y:S01]  /*35e0*/  ISETP.LE.U32.AND P5, PT, R4, UR6, PT ;  /* 0x0000000604007c0c */ /* 0x000fe2000bfa3070 */
[----:B------:R-:W-:Y:S01]  /*35f0*/  @!P1 FADD.FTZ R103, -R103, -RZ ;  /* 0x800000ff67679221 */ /* 0x000fe20000010100 */
[----:B------:R-:W-:Y:S02]  /*3600*/  ISETP.LE.U32.AND P1, PT, R0, UR6, PT ;  /* 0x0000000600007c0c */ /* 0x000fe4000bf23070 */
[----:B------:R-:W-:Y:S02]  /*3610*/  LOP3.LUT R0, R8, 0xffff, RZ, 0xc0, !PT ;  /* 0x0000ffff08007812 */ /* 0x000fe400078ec0ff */
[----:B------:R-:W-:Y:S02]  /*3620*/  ISETP.LE.U32.AND P2, PT, R12, UR6, PT ;  /* 0x000000060c007c0c */ /* 0x000fe4000bf43070 */
[----:B------:R-:W-:Y:S01]  /*3630*/  SHF.R.U32.HI R0, RZ, 0x8, R0 ;  /* 0x00000008ff007819 */ /* 0x000fe20000011600 */
[----:B------:R-:W2:Y:S01]  /*3640*/  MUFU.EX2 R57, R18 ;  /* 0x0000001200397308 */ /* 0x000ea20000000800 */
[----:B-1----:R-:W-:Y:S01]  /*3650*/  LOP3.LUT R3, R10, 0xff, RZ, 0xc0, !PT ;  /* 0x000000ff0a037812 */ /* 0x002fe200078ec0ff */
[----:B------:R-:W-:Y:S01]  /*3660*/  @!P6 FADD.FTZ R102, -R102, -RZ ;  /* 0x800000ff6666e221 */ /* 0x000fe20000010100 */
[----:B------:R-:W-:Y:S01]  /*3670*/  LOP3.LUT R0, R0, 0xffff, RZ, 0xc0, !PT ;  /* 0x0000ffff00007812 */ /* 0x000fe200078ec0ff */
[----:B------:R-:W-:Y:S01]  /*3680*/  @!P5 FADD.FTZ R101, -R101, -RZ ;  /* 0x800000ff6565d221 */ /* 0x000fe20000010100 */
[----:B------:R-:W-:Y:S01]  /*3690*/  ISETP.LE.U32.AND P6, PT, R13, UR6, PT ;  /* 0x000000060d007c0c */ /* 0x000fe2000bfc3070 */
[----:B------:R-:W-:Y:S01]  /*36a0*/  @!P1 FADD.FTZ R67, -R67, -RZ ;  /* 0x800000ff43439221 */ /* 0x000fe20000010100 */
[----:B------:R-:W-:Y:S02]  /*36b0*/  ISETP.LE.U32.AND P1, PT, R0, UR6, PT ;  /* 0x0000000600007c0c */ /* 0x000fe4000bf23070 */
[----:B------:R-:W-:Y:S01]  /*36c0*/  ISETP.LE.U32.AND P5, PT, R3, UR6, PT ;  /* 0x0000000603007c0c */ /* 0x000fe2000bfa3070 */
[----:B------:R-:W-:Y:S01]  /*36d0*/  @!P2 FADD.FTZ R100, -R100, -RZ ;  /* 0x800000ff6464a221 */ /* 0x000fe20000010100 */
[----:B------:R-:W-:Y:S02]  /*36e0*/  LOP3.LUT R3, R8, 0xff, RZ, 0xc0, !PT ;  /* 0x000000ff08037812 */ /* 0x000fe400078ec0ff */
[----:B------:R-:W-:Y:S02]  /*36f0*/  SHF.R.U32.HI R0, RZ, 0x8, R52 ;  /* 0x00000008ff007819 */ /* 0x000fe40000011634 */
[----:B------:R-:W-:Y:S02]  /*3700*/  ISETP.LE.U32.AND P2, PT, R3, UR6, PT ;  /* 0x0000000603007c0c */ /* 0x000fe4000bf43070 */
[--C-:B------:R-:W-:Y:S01]  /*3710*/  SHF.R.U32.HI R3, RZ, 0x10, R8.reuse ;  /* 0x00000010ff037819 */ /* 0x100fe20000011608 */
[----:B----4-:R-:W-:Y:S01]  /*3720*/  @!P6 FADD.FTZ R65, -R65, -RZ ;  /* 0x800000ff4141e221 */ /* 0x010fe20000010100 */
[----:B---3--:R-:W-:Y:S01]  /*3730*/  LOP3.LUT R2, R53, 0xff, RZ, 0xc0, !PT ;  /* 0x000000ff35027812 */ /* 0x008fe200078ec0ff */
[----:B------:R-:W-:Y:S01]  /*3740*/  @!P1 FADD.FTZ R62, -R62, -RZ ;  /* 0x800000ff3e3e9221 */ /* 0x000fe20000010100 */
[----:B------:R-:W-:Y:S01]  /*3750*/  LOP3.LUT R3, R3, 0xff, RZ, 0xc0, !PT ;  /* 0x000000ff03037812 */ /* 0x000fe200078ec0ff */
[----:B------:R-:W-:Y:S01]  /*3760*/  @!P5 FADD.FTZ R66, -R66, -RZ ;  /* 0x800000ff4242d221 */ /* 0x000fe20000010100 */
[----:B------:R-:W-:Y:S02]  /*3770*/  LOP3.LUT R0, R0, 0xffff, RZ, 0xc0, !PT ;  /* 0x0000ffff00007812 */ /* 0x000fe400078ec0ff */
[----:B------:R-:W-:Y:S02]  /*3780*/  ISETP.LE.U32.AND P6, PT, R3, UR6, PT ;  /* 0x0000000603007c0c */ /* 0x000fe4000bfc3070 */
[----:B------:R-:W-:Y:S01]  /*3790*/  F2FP.RELU.PACK_AB R3, R103, R168 ;  /* 0x000000a86703723e */ /* 0x000fe200000008ff */
[----:B------:R-:W-:Y:S01]  /*37a0*/  @!P2 FADD.FTZ R64, -R64, -RZ ;  /* 0x800000ff4040a221 */ /* 0x000fe20000010100 */
[----:B------:R-:W-:Y:S02]  /*37b0*/  ISETP.LE.U32.AND P1, PT, R2, UR6, PT ;  /* 0x0000000602007c0c */ /* 0x000fe4000bf23070 */
[----:B------:R-:W-:Y:S01]  /*37c0*/  F2FP.RELU.PACK_AB R2, R101, R102 ;  /* 0x000000666502723e */ /* 0x000fe200000008ff */
[----:B------:R1:W-:Y:S01]  /*37d0*/  STS [R222+0x12000], R3 ;  /* 0x01200003de007388 */ /* 0x0003e20000000800 */
[----:B------:R-:W-:Y:S02]  /*37e0*/  ISETP.LE.U32.AND P2, PT, R0, UR6, PT ;  /* 0x0000000600007c0c */ /* 0x000fe4000bf43070 */
[----:B------:R-:W-:Y:S01]  /*37f0*/  F2FP.RELU.PACK_AB R0, R67, R100 ;  /* 0x000000644300723e */ /* 0x000fe200000008ff */
[----:B------:R3:W-:Y:S01]  /*3800*/  STS [R222+0x12400], R2 ;  /* 0x01240002de007388 */ /* 0x0007e20000000800 */
[----:B------:R-:W-:Y:S01]  /*3810*/  SHF.R.U32.HI R8, RZ, 0x18, R8 ;  /* 0x00000018ff087819 */ /* 0x000fe20000011608 */
[----:B--2---:R-:W-:Y:S01]  /*3820*/  @!P6 FADD.FTZ R61, -R61, -RZ ;  /* 0x800000ff3d3de221 */ /* 0x004fe20000010100 */
[----:B------:R-:W-:Y:S01]  /*3830*/  ISETP.LE.U32.AND P0, PT, R11, UR6, PT ;  /* 0x000000060b007c0c */ /* 0x000fe2000bf03070 */
[----:B------:R2:W-:Y:S01]  /*3840*/  STS [R225+0x12000], R0 ;  /* 0x01200000e1007388 */ /* 0x0005e20000000800 */
[----:B------:R-:W-:Y:S01]  /*3850*/  ISETP.LE.U32.AND P5, PT, R8, UR6, PT ;  /* 0x0000000608007c0c */ /* 0x000fe2000bfa3070 */
[----:B------:R-:W-:Y:S01]  /*3860*/  @!P1 FADD.FTZ R57, -R57, -RZ ;  /* 0x800000ff39399221 */ /* 0x000fe20000010100 */
[----:B------:R-:W-:Y:S02]  /*3870*/  ISETP.LE.U32.AND P4, PT, R9, UR6, PT ;  /* 0x0000000609007c0c */ /* 0x000fe4000bf83070 */
[----:B------:R-:W-:Y:S01]  /*3880*/  F2FP.RELU.PACK_AB R5, R65, R66 ;  /* 0x000000424105723e */ /* 0x000fe200000008ff */
[----:B------:R-:W-:Y:S01]  /*3890*/  @!P2 FADD.FTZ R58, -R58, -RZ ;  /* 0x800000ff3a3aa221 */ /* 0x000fe20000010100 */
[----:B------:R-:W-:Y:S02]  /*38a0*/  F2FP.RELU.PACK_AB R4, R62, R64 ;  /* 0x000000403e04723e */ /* 0x000fe400000008ff */
[----:B------:R-:W-:Y:S01]  /*38b0*/  FSETP.GE.FTZ.AND P1, PT, R103, RZ, PT ;  /* 0x000000ff6700720b */ /* 0x000fe20003f36000 */
[----:B------:R-:W-:Y:S01]  /*38c0*/  STS [R225+0x12400], R5 ;  /* 0x01240005e1007388 */ /* 0x000fe20000000800 */
[----:B------:R-:W-:Y:S01]  /*38d0*/  FSETP.GE.FTZ.AND P2, PT, R168, RZ, PT ;  /* 0x000000ffa800720b */ /* 0x000fe20003f56000 */
[----:B------:R-:W-:Y:S01]  /*38e0*/  @!P0 FADD.FTZ R56, -R56, -RZ ;  /* 0x800000ff38388221 */ /* 0x000fe20000010100 */
[----:B------:R-:W-:Y:S01]  /*38f0*/  FSETP.GE.FTZ.AND P6, PT, R100, RZ, PT ;  /* 0x000000ff6400720b */ /* 0x000fe20003fd6000 */
[----:B------:R-:W-:Y:S01]  /*3900*/  @!P5 FADD.FTZ R60, -R60, -RZ ;  /* 0x800000ff3c3cd221 */ /* 0x000fe20000010100 */
[----:B------:R-:W-:Y:S01]  /*3910*/  STS [R223+0x12000], R4 ;  /* 0x01200004df007388 */ /* 0x000fe20000000800 */
[----:B------:R-:W-:Y:S01]  /*3920*/  @!P4 FADD.FTZ R59, -R59, -RZ ;  /* 0x800000ff3b3bc221 */ /* 0x000fe20000010100 */
[----:B------:R-:W-:Y:S02]  /*3930*/  FSETP.GE.FTZ.AND P4, PT, R64, RZ, PT ;  /* 0x000000ff4000720b */ /* 0x000fe40003f96000 */
[----:B-1----:R-:W-:Y:S02]  /*3940*/  F2FP.RELU.PACK_AB R3, R60, R61 ;  /* 0x0000003d3c03723e */ /* 0x002fe400000008ff */
[----:B---3--:R-:W-:Y:S02]  /*3950*/  F2FP.RELU.PACK_AB R2, R58, R59 ;  /* 0x0000003b3a02723e */ /* 0x008fe400000008ff */
[----:B------:R-:W-:Y:S01]  /*3960*/  FSETP.GE.FTZ.AND P5, PT, R67, RZ, PT ;  /* 0x000000ff4300720b */ /* 0x000fe20003fb6000 */
[----:B------:R1:W-:Y:S01]  /*3970*/  STS [R223+0x12400], R3 ;  /* 0x01240003df007388 */ /* 0x0003e20000000800 */
[----:B--2---:R-:W-:Y:S03]  /*3980*/  F2FP.RELU.PACK_AB R0, R56, R57 ;  /* 0x000000393800723e */ /* 0x004fe600000008ff */
[----:B------:R2:W-:Y:S04]  /*3990*/  STS [R224+0x12000], R2 ;  /* 0x01200002e0007388 */ /* 0x0005e80000000800 */
[----:B------:R-:W-:Y:S04]  /*39a0*/  STS [R224+0x12400], R0 ;  /* 0x01240000e0007388 */ /* 0x000fe80000000800 */
[----:B------:R-:W3:Y:S08]  /*39b0*/  LDSM.16.M88.4 R16, [R193+0x8000] ;  /* 0x00800000c110783b */ /* 0x000ef00000000200 */
[----:B------:R-:W4:Y:S01]  /*39c0*/  LDSM.16.M88.4 R52, [R195+0x8000] ;  /* 0x00800000c334783b */ /* 0x000f220000000200 */
[----:B-1----:R-:W-:Y:S02]  /*39d0*/  IMAD.MOV.U32 R3, RZ, RZ, R220 ;  /* 0x000000ffff037224 */ /* 0x002fe400078e00dc */
[----:B--2---:R-:W-:Y:S01]  /*39e0*/  IMAD.MOV.U32 R2, RZ, RZ, R221 ;  /* 0x000000ffff027224 */ /* 0x004fe200078e00dd */
[C---:B---3--:R-:W-:Y:S08]  /*39f0*/  HMMA.16816.F32 R4, R16.reuse, R104, RZ ;  /* 0x000000681004723c */ /* 0x048ff000000018ff */
[C---:B------:R-:W-:Y:S08]  /*3a00*/  HMMA.16816.F32 R8, R16.reuse, R106, RZ ;  /* 0x0000006a1008723c */ /* 0x040ff000000018ff */
[C---:B------:R-:W-:Y:S08]  /*3a10*/  HMMA.16816.F32 R12, R16.reuse, R108, RZ ;  /* 0x0000006c100c723c */ /* 0x040ff000000018ff */
[----:B------:R-:W-:Y:S08]  /*3a20*/  HMMA.16816.F32 R16, R16, R110, RZ ;  /* 0x0000006e1010723c */ /* 0x000ff000000018ff */
[C---:B----4-:R-:W-:Y:S08]  /*3a30*/  HMMA.16816.F32 R4, R52.reuse, R112, R4 ;  /* 0x000000703404723c */ /* 0x050ff00000001804 */
        /* <DEDUP_REMOVED lines=32> */
[----:B------:R-:W-:Y:S07]  /*3c40*/  HMMA.16816.F32 R16, R52, R166, R16 ;  /* 0x000000a63410723c */ /* 0x000fee0000001810 */
[C---:B------:R-:W-:Y:S05]  /*3c50*/  LEA R52, P0, R226.reuse, R2, 0x2 ;  /* 0x00000002e2347211 */ /* 0x040fea00078010ff */
[----:B------:R-:W-:Y:S02]  /*3c60*/  LEA.HI.X.SX32 R53, R226, R3, 0x2, P0 ;  /* 0x00000003e2357211 */ /* 0x000fe400000f16ff */
[C---:B------:R-:W-:Y:S03]  /*3c70*/  LEA R206, P0, R63.reuse, R206, 0x2 ;  /* 0x000000ce3fce7211 */ /* 0x040fe600078010ff */
[----:B------:R-:W2:Y:S01]  /*3c80*/  LDG.E R2, [R52.64] ;  /* 0x0000000834027981 */ /* 0x000ea2000c1e1900 */
[----:B------:R-:W-:Y:S02]  /*3c90*/  LEA.HI.X.SX32 R207, R63, R207, 0x2, P0 ;  /* 0x000000cf3fcf7211 */ /* 0x000fe400000f16ff */
[----:B------:R-:W-:Y:S01]  /*3ca0*/  FSETP.GE.FTZ.AND P0, PT, R58, RZ, PT ;  /* 0x000000ff3a00720b */ /* 0x000fe20003f16000 */
[----:B------:R-:W3:Y:S01]  /*3cb0*/  LDG.E R0, [R52.64+0x20] ;  /* 0x0000200834007981 */ /* 0x000ee2000c1e1900 */
[C---:B--2---:R-:W-:Y:S02]  /*3cc0*/  FADD.FTZ R3, -R2.reuse, R5 ;  /* 0x0000000502037221 */ /* 0x044fe40000010100 */
[C---:B------:R-:W-:Y:S02]  /*3cd0*/  FADD.FTZ R4, -R2.reuse, R4 ;  /* 0x0000000402047221 */ /* 0x040fe40000010100 */
[----:B------:R-:W-:Y:S01]  /*3ce0*/  FADD.FTZ R5, -R2, R12 ;  /* 0x0000000c02057221 */ /* 0x000fe20000010100 */
[-C--:B------:R-:W-:Y:S01]  /*3cf0*/  FSEL R3, R3, R2.reuse, P1 ;  /* 0x0000000203037208 */ /* 0x080fe20000800000 */
[----:B---3--:R-:W-:Y:S01]  /*3d00*/  FADD.FTZ R10, -R0, R10 ;  /* 0x0000000a000a7221 */ /* 0x008fe20000010100 */
[-C--:B------:R-:W-:Y:S01]  /*3d10*/  FSEL R4, R4, R2.reuse, P2 ;  /* 0x0000000204047208 */ /* 0x080fe20001000000 */
[----:B------:R-:W-:Y:S01]  /*3d20*/  FADD.FTZ R6, -R0, R6 ;  /* 0x0000000600067221 */ /* 0x000fe20000010100 */
[----:B------:R-:W-:Y:S01]  /*3d30*/  FSETP.GE.FTZ.AND P2, PT, R62, RZ, PT ;  /* 0x000000ff3e00720b */ /* 0x000fe20003f56000 */
[----:B------:R-:W-:Y:S01]  /*3d40*/  FMUL.FTZ R103, R103, R3 ;  /* 0x0000000367677220 */ /* 0x000fe20000410000 */
[----:B------:R-:W-:Y:S01]  /*3d50*/  FSETP.GE.FTZ.AND P1, PT, R59, RZ, PT ;  /* 0x000000ff3b00720b */ /* 0x000fe20003f36000 */
[C---:B------:R-:W-:Y:S01]  /*3d60*/  FADD.FTZ R3, -R2.reuse, R8 ;  /* 0x0000000802037221 */ /* 0x040fe20000010100 */
[----:B------:R-:W-:Y:S01]  /*3d70*/  FSEL R5, R5, R2, P4 ;  /* 0x0000000205057208 */ /* 0x000fe20002000000 */
[----:B------:R-:W-:Y:S01]  /*3d80*/  FADD.FTZ R8, -R2, R9 ;  /* 0x0000000902087221 */ /* 0x000fe20000010100 */
[----:B------:R-:W-:Y:S01]  /*3d90*/  FSETP.GE.FTZ.AND P4, PT, R61, RZ, PT ;  /* 0x000000ff3d00720b */ /* 0x000fe20003f96000 */
[----:B------:R-:W-:Y:S01]  /*3da0*/  FMUL.FTZ R168, R168, R4 ;  /* 0x00000004a8a87220 */ /* 0x000fe20000410000 */
[-C--:B------:R-:W-:Y:S01]  /*3db0*/  FSEL R9, R3, R2.reuse, P6 ;  /* 0x0000000203097208 */ /* 0x080fe20003000000 */
[----:B------:R-:W-:Y:S01]  /*3dc0*/  FADD.FTZ R4, -R2, R13 ;  /* 0x0000000d02047221 */ /* 0x000fe20000010100 */
[-C--:B------:R-:W-:Y:S01]  /*3dd0*/  FSEL R8, R8, R2.reuse, P5 ;  /* 0x0000000208087208 */ /* 0x080fe20002800000 */
[----:B------:R-:W-:Y:S01]  /*3de0*/  FADD.FTZ R3, -R2, R16 ;  /* 0x0000001002037221 */ /* 0x000fe20000010100 */
[----:B------:R-:W-:Y:S01]  /*3df0*/  FSETP.GE.FTZ.AND P5, PT, R65, RZ, PT ;  /* 0x000000ff4100720b */ /* 0x000fe20003fb6000 */
[----:B------:R-:W-:Y:S01]  /*3e00*/  FMUL.FTZ R64, R64, R5 ;  /* 0x0000000540407220 */ /* 0x000fe20000410000 */
[-C--:B------:R-:W-:Y:S01]  /*3e10*/  FSEL R4, R4, R2.reuse, P2 ;  /* 0x0000000204047208 */ /* 0x080fe20001000000 */
[----:B------:R-:W-:Y:S01]  /*3e20*/  FADD.FTZ R5, -R0, R11 ;  /* 0x0000000b00057221 */ /* 0x000fe20000010100 */
[----:B------:R-:W-:Y:S01]  /*3e30*/  FSEL R3, R3, R2, P1 ;  /* 0x0000000203037208 */ /* 0x000fe20000800000 */
[----:B------:R-:W-:Y:S01]  /*3e40*/  @P0 FADD.FTZ R2, -R2, R17 ;  /* 0x0000001102020221 */ /* 0x000fe20000010100 */
[----:B------:R-:W-:Y:S01]  /*3e50*/  FSETP.GE.FTZ.AND P0, PT, R66, RZ, PT ;  /* 0x000000ff4200720b */ /* 0x000fe20003f16000 */
[----:B------:R-:W-:Y:S01]  /*3e60*/  FMUL.FTZ R67, R67, R8 ;  /* 0x0000000843437220 */ /* 0x000fe20000410000 */
[----:B------:R-:W-:Y:S01]  /*3e70*/  FSEL R5, R5, R0, P5 ;  /* 0x0000000005057208 */ /* 0x000fe20002800000 */
[----:B------:R-:W-:Y:S01]  /*3e80*/  FMUL.FTZ R8, R58, R2 ;  /* 0x000000023a087220 */ /* 0x000fe20000410000 */
[----:B------:R-:W-:Y:S01]  /*3e90*/  FSEL R2, R10, R0, P0 ;  /* 0x000000000a027208 */ /* 0x000fe20000000000 */
[----:B------:R-:W-:Y:S01]  /*3ea0*/  FADD.FTZ R7, -R0, R7 ;  /* 0x0000000700077221 */ /* 0x000fe20000010100 */
[----:B------:R-:W-:Y:S01]  /*3eb0*/  FSETP.GE.FTZ.AND P0, PT, R56, RZ, PT ;  /* 0x000000ff3800720b */ /* 0x000fe20003f16000 */
[----:B------:R-:W-:Y:S01]  /*3ec0*/  FMUL.FTZ R62, R62, R4 ;  /* 0x000000043e3e7220 */ /* 0x000fe20000410000 */
[----:B------:R-:W-:Y:S01]  /*3ed0*/  ISETP.GE.AND P5, PT, R213, 0x1, PT ;  /* 0x00000001d500780c */ /* 0x000fe20003fa6270 */
[----:B------:R-:W-:Y:S01]  /*3ee0*/  FMUL.FTZ R59, R59, R3 ;  /* 0x000000033b3b7220 */ /* 0x000fe20000410000 */
[----:B------:R-:W-:Y:S01]  /*3ef0*/  FSETP.GE.FTZ.AND P2, PT, R102, RZ, PT ;  /* 0x000000ff6600720b */ /* 0x000fe20003f56000 */
[C---:B------:R-:W-:Y:S01]  /*3f00*/  FADD.FTZ R4, -R0.reuse, R14 ;  /* 0x0000000e00047221 */ /* 0x040fe20000010100 */
[----:B------:R-:W-:Y:S01]  /*3f10*/  FSETP.GE.FTZ.AND P1, PT, R101, RZ, PT ;  /* 0x000000ff6500720b */ /* 0x000fe20003f36000 */
[----:B------:R-:W-:Y:S01]  /*3f20*/  FADD.FTZ R3, -R0, R15 ;  /* 0x0000000f00037221 */ /* 0x000fe20000010100 */
[----:B------:R-:W-:Y:S01]  /*3f30*/  FSEL R6, R6, R0, P2 ;  /* 0x0000000006067208 */ /* 0x000fe20001000000 */
[----:B------:R-:W-:Y:S01]  /*3f40*/  FMUL.FTZ R66, R66, R2 ;  /* 0x0000000242427220 */ /* 0x000fe20000410000 */
[----:B------:R-:W-:Y:S01]  /*3f50*/  FSEL R7, R7, R0, P1 ;  /* 0x0000000007077208 */ /* 0x000fe20000800000 */
[----:B------:R-:W-:Y:S01]  /*3f60*/  FADD.FTZ R2, -R0, R18 ;  /* 0x0000001200027221 */ /* 0x000fe20000010100 */
[----:B------:R-:W-:Y:S01]  /*3f70*/  FSETP.GE.FTZ.AND P2, PT, R60, RZ, PT ;  /* 0x000000ff3c00720b */ /* 0x000fe20003f56000 */
[----:B------:R-:W-:Y:S01]  /*3f80*/  FMUL.FTZ R9, R100, R9 ;  /* 0x0000000964097220 */ /* 0x000fe20000410000 */
[----:B------:R-:W-:Y:S01]  /*3f90*/  FSETP.GE.FTZ.AND P1, PT, R57, RZ, PT ;  /* 0x000000ff3900720b */ /* 0x000fe20003f36000 */
[----:B------:R-:W-:Y:S01]  /*3fa0*/  FMUL.FTZ R102, R102, R6 ;  /* 0x0000000666667220 */ /* 0x000fe20000410000 */
[-C--:B------:R-:W-:Y:S01]  /*3fb0*/  FSEL R4, R4, R0.reuse, P4 ;  /* 0x0000000004047208 */ /* 0x080fe20002000000 */
[----:B------:R-:W-:Y:S01]  /*3fc0*/  FMUL.FTZ R101, R101, R7 ;  /* 0x0000000765657220 */ /* 0x000fe20000410000 */
[-C--:B------:R-:W-:Y:S01]  /*3fd0*/  FSEL R3, R3, R0.reuse, P2 ;  /* 0x0000000003037208 */ /* 0x080fe20001000000 */
[----:B------:R-:W-:Y:S01]  /*3fe0*/  FMUL.FTZ R65, R65, R5 ;  /* 0x0000000541417220 */ /* 0x000fe20000410000 */
[----:B------:R-:W-:Y:S01]  /*3ff0*/  FSEL R2, R2, R0, P1 ;  /* 0x0000000002027208 */ /* 0x000fe20000800000 */
[----:B------:R-:W-:Y:S02]  /*4000*/  @P0 FADD.FTZ R0, -R0, R19 ;  /* 0x0000001300000221 */ /* 0x000fe40000010100 */
        /* <DEDUP_REMOVED lines=11> */
[C---:B------:R-:W-:Y:S02]  /*40c0*/  LEA R3, P0, R2.reuse, R208, 0x1 ;  /* 0x000000d002037211 */ /* 0x040fe400078008ff */
        /* <DEDUP_REMOVED lines=16> */
.L_x_676:
        /* <DEDUP_REMOVED lines=22> */
[----:B------:R-:W-:Y:S01]  /*4330*/  LDSM.16.MT88.4 R52, [R185+0x12800] ;  /* 0x01280000b934783b */ /* 0x000fe20000004200 */
        /* <DEDUP_REMOVED lines=8> */
[----:B------:R-:W1:Y:S07]  /*43c0*/  LDSM.16.MT88.4 R12, [R0+0x8800] ;  /* 0x00880000000c783b */ /* 0x000e6e0000004200 */
[----:B------:R-:W-:Y:S01]  /*43d0*/  HMMA.16816.F32 R48, R4, R18, R48 ;  /* 0x000000120430723c */ /* 0x000fe20000001830 */
[----:B------:R-:W2:Y:S04]  /*43e0*/  LDSM.16.MT88.4 R4, [R0+0xa800] ;  /* 0x00a800000004783b */ /* 0x000ea80000004200 */
[----:B------:R-:W-:Y:S03]  /*43f0*/  LDSM.16.MT88.4 R16, [R0+0x9000] ;  /* 0x009000000010783b */ /* 0x000fe60000004200 */
        /* <DEDUP_REMOVED lines=8> */
[----:B------:R-:W2:Y:S07]  /*4480*/  LDSM.16.MT88.4 R52, [R185+0x13000] ;  /* 0x01300000b934783b */ /* 0x000eae0000004200 */
[----:B------:R-:W-:Y:S01]  /*4490*/  HMMA.16816.F32 R48, R8, R6, R48 ;  /* 0x000000060830723c */ /* 0x000fe20000001830 */
[----:B------:R-:W3:Y:S04]  /*44a0*/  LDSM.16.MT88.4 R4, [R0+0xb000] ;  /* 0x00b000000004783b */ /* 0x000ee80000004200 */
[----:B------:R-:W-:Y:S03]  /*44b0*/  LDSM.16.MT88.4 R8, [R186+0x13800] ;  /* 0x01380000ba08783b */ /* 0x000fe60000004200 */
        /* <DEDUP_REMOVED lines=10> */
[----:B------:R-:W3:Y:S04]  /*4560*/  LDSM.16.MT88.4 R4, [R0+0xb800] ;  /* 0x00b800000004783b */ /* 0x000ee80000004200 */
[----:B------:R-:W-:Y:S03]  /*4570*/  BAR.SYNC.DEFER_BLOCKING 0x0 ;  /* 0x0000000000007b1d */ /* 0x000fe60000010000 */
[-C--:B-1----:R-:W-:Y:S08]  /*4580*/  HMMA.16816.F32 R20, R8, R16.reuse, R20 ;  /* 0x000000100814723c */ /* 0x082ff00000001814 */
[C---:B--2---:R-:W-:Y:S08]  /*4590*/  HMMA.16816.F32 R24, R52.reuse, R16, R24 ;  /* 0x000000103418723c */ /* 0x044ff00000001818 */
[-C--:B------:R-:W-:Y:S08]  /*45a0*/  HMMA.16816.F32 R28, R52, R18.reuse, R28 ;  /* 0x00000012341c723c */ /* 0x080ff0000000181c */
[C---:B------:R-:W-:Y:S08]  /*45b0*/  HMMA.16816.F32 R32, R8.reuse, R18, R32 ;  /* 0x000000120820723c */ /* 0x040ff00000001820 */
[-C--:B---3--:R-:W-:Y:S08]  /*45c0*/  HMMA.16816.F32 R36, R8, R4.reuse, R36 ;  /* 0x000000040824723c */ /* 0x088ff00000001824 */
        /* <DEDUP_REMOVED lines=21> */
.L_x_677:
[----:B------:R-:W-:Y:S01]  /*4720*/  LDSM.16.M88.4 R64, [R194] ;  /* 0x00000000c240783b */ /* 0x000fe20000000200 */
[----:B-1----:R-:W-:Y:S03]  /*4730*/  @P5 IADD3 R2, P0, R216, -0x100, RZ ;  /* 0xffffff00d8025810 */ /* 0x002fe60007f1e0ff */
[----:B------:R-:W1:Y:S02]  /*4740*/  LDSM.16.MT88.4 R16, [R0+0xc000] ;  /* 0x00c000000010783b */ /* 0x000e640000004200 */
[----:B------:R-:W-:Y:S01]  /*4750*/  @P5 IMAD.MOV.U32 R216, RZ, RZ, R2 ;  /* 0x000000ffffd85224 */ /* 0x000fe200078e0002 */
[CC--:B------:R-:W-:Y:S01]  /*4760*/  LEA R2, P1, R215.reuse, R206.reuse, 0x2 ;  /* 0x000000ced7027211 */ /* 0x0c0fe200078210ff */
[----:B------:R-:W2:Y:S03]  /*4770*/  LDSM.16.M88.4 R60, [R194+0x1000] ;  /* 0x00100000c23c783b */ /* 0x000ea60000000200 */
[-C--:B------:R-:W-:Y:S01]  /*4780*/  LEA.HI.X.SX32 R3, R215, R207.reuse, 0x2, P1 ;  /* 0x000000cfd7037211 */ /* 0x080fe200008f16ff */
        /* <DEDUP_REMOVED lines=43> */
[-C--:B------:R-:W-:Y:S02]  /*4a40*/  LEA R168, P1, R171, R206.reuse, 0x2 ;  /* 0x000000ceaba87211 */ /* 0x080fe400078210ff */
[----:B--2---:R-:W-:Y:S02]  /*4a50*/  @P5 IADD3.X R0, R217, -0x1, RZ, P0, !PT ;  /* 0xffffffffd9005810 */ /* 0x004fe400007fe4ff */
[-C--:B------:R-:W-:Y:S01]  /*4a60*/  LEA.HI.X.SX32 R169, R171, R207.reuse, 0x2, P1 ;  /* 0x000000cfaba97211 */ /* 0x080fe200008f16ff */
[----:B------:R-:W-:Y:S02]  /*4a70*/  IMAD.MOV.U32 R171, RZ, RZ, c[0x0][0x22c] ;  /* 0x00008b00ffab7624 */ /* 0x000fe400078e00ff */
[----:B------:R-:W-:Y:S02]  /*4a80*/  @P5 IMAD.MOV.U32 R217, RZ, RZ, R0 ;  /* 0x000000ffffd95224 */ /* 0x000fe400078e0000 */
[----:B------:R-:W-:Y:S01]  /*4a90*/  IMAD.IADD R0, R215, 0x1, R247 ;  /* 0x00000001d7007824 */ /* 0x000fe200078e02f7 */
        /* <DEDUP_REMOVED lines=14> */
[----:B------:R-:W-:Y:S01]  /*4b80*/  @P5 IMAD.WIDE R100, R226, 0x4, R216 ;  /* 0x00000004e2645825 */ /* 0x000fe200078e02d8 */
[-C--:B------:R-:W-:Y:S04]  /*4b90*/  HMMA.16816.F32 R60, R180, R102.reuse, R60 ;  /* 0x00000066b43c723c */ /* 0x080fe8000000183c */
[----:B------:R1:W5:Y:S04]  /*4ba0*/  @P5 LDG.E R218, [R100.64] ;  /* 0x0000000864da5981 */ /* 0x000368000c1e1900 */
[----:B------:R-:W-:Y:S01]  /*4bb0*/  HMMA.16816.F32 R64, R172, R102, R64 ;  /* 0x00000066ac40723c */ /* 0x000fe20000001840 */
[----:B------:R1:W5:Y:S04]  /*4bc0*/  @P5 LDG.E R219, [R100.64+0x20] ;  /* 0x0000200864db5981 */ /* 0x000368000c1e1900 */
[----:B------:R2:W-:Y:S04]  /*4bd0*/  RED.E.ADD.F32.FTZ.RN.STRONG.GPU [R206.64], R4 ;  /* 0x00000004ce00798e */ /* 0x0005e8000c10e788 */
[----:B------:R3:W-:Y:S03]  /*4be0*/  RED.E.ADD.F32.FTZ.RN.STRONG.GPU [R2.64], R5 ;  /* 0x000000050200798e */ /* 0x0007e6000c10e788 */
[CC--:B-1----:R-:W-:Y:S04]  /*4bf0*/  LEA R100, P0, R245.reuse, R206.reuse, 0x2 ;  /* 0x000000cef5647211 */ /* 0x0c2fe800078010ff */
[-C--:B------:R-:W-:Y:S02]  /*4c00*/  LEA.HI.X.SX32 R101, R245, R207.reuse, 0x2, P0 ;  /* 0x000000cff5657211 */ /* 0x080fe400000f16ff */
[-C--:B------:R-:W-:Y:S02]  /*4c10*/  LEA R102, P0, R176, R206.reuse, 0x2 ;  /* 0x000000ceb0667211 */ /* 0x080fe400078010ff */
[-C--:B--2---:R-:W-:Y:S01]  /*4c20*/  LEA R4, P1, R170, R206.reuse, 0x2 ;  /* 0x000000ceaa047211 */ /* 0x084fe200078210ff */
[----:B------:R1:W-:Y:S01]  /*4c30*/  RED.E.ADD.F32.FTZ.RN.STRONG.GPU [R100.64], R6 ;  /* 0x000000066400798e */ /* 0x0003e2000c10e788 */
[-C--:B------:R-:W-:Y:S02]  /*4c40*/  LEA.HI.X.SX32 R103, R176, R207.reuse, 0x2, P0 ;  /* 0x000000cfb0677211 */ /* 0x080fe400000f16ff */
[-C--:B---3--:R-:W-:Y:S01]  /*4c50*/  LEA.HI.X.SX32 R5, R170, R207.reuse, 0x2, P1 ;  /* 0x000000cfaa057211 */ /* 0x088fe200008f16ff */
[----:B------:R2:W-:Y:S04]  /*4c60*/  RED.E.ADD.F32.FTZ.RN.STRONG.GPU [R168.64], R7 ;  /* 0x00000007a800798e */ /* 0x0005e8000c10e788 */
[----:B------:R3:W-:Y:S01]  /*4c70*/  RED.E.ADD.F32.FTZ.RN.STRONG.GPU [R102.64], R8 ;  /* 0x000000086600798e */ /* 0x0007e2000c10e788 */
[-C--:B-1----:R-:W-:Y:S02]  /*4c80*/  LEA R100, P2, R177, R206.reuse, 0x2 ;  /* 0x000000ceb1647211 */ /* 0x082fe400078410ff */
[-C--:B------:R-:W-:Y:S02]  /*4c90*/  LEA R6, P0, R171, R206.reuse, 0x2 ;  /* 0x000000ceab067211 */ /* 0x080fe400078010ff */
[-C--:B------:R-:W-:Y:S02]  /*4ca0*/  LEA.HI.X.SX32 R101, R177, R207.reuse, 0x2, P2 ;  /* 0x000000cfb1657211 */ /* 0x080fe400010f16ff */
        /* <DEDUP_REMOVED lines=34> */
[CC--:B--2---:R-:W-:Y:S02]  /*4ed0*/  LEA R6, P1, R247.reuse, R206.reuse, 0x2 ;  /* 0x000000cef7067211 */ /* 0x0c4fe400078210ff */
[CC--:B------:R-:W-:Y:S01]  /*4ee0*/  LEA R10, P0, R0.reuse, R206.reuse, 0x2 ;  /* 0x000000ce000a7211 */ /* 0x0c0fe200078010ff */
        /* <DEDUP_REMOVED lines=26> */
[-C--:B------:R-:W-:Y:S02]  /*5090*/  LEA.HI.X.SX32 R7, R230, R207.reuse, 0x2, P2 ;  /* 0x000000cfe6077211 */ /* 0x080fe400010f16ff */
[----:B------:R-:W-:Y:S01]  /*50a0*/  ISETP.GT.AND P2, PT, R213, RZ, PT ;  /* 0x000000ffd500720c */ /* 0x000fe20003f44270 */
[----:B------:R-:W-:Y:S01]  /*50b0*/  RED.E.ADD.F32.FTZ.RN.STRONG.GPU [R10.64], R67 ;  /* 0x000000430a00798e */ /* 0x000fe2000c10e788 */
[CC--:B---3--:R-:W-:Y:S03]  /*50c0*/  LEA R2, P0, R235.reuse, R206.reuse, 0x2 ;  /* 0x000000ceeb027211 */ /* 0x0c8fe600078010ff */
[----:B------:R-:W-:Y:S01]  /*50d0*/  RED.E.ADD.F32.FTZ.RN.STRONG.GPU [R8.64], R60 ;  /* 0x0000003c0800798e */ /* 0x000fe2000c10e788 */
[-C--:B------:R-:W-:Y:S02]  /*50e0*/  LEA.HI.X.SX32 R3, R235, R207.reuse, 0x2, P0 ;  /* 0x000000cfeb037211 */ /* 0x080fe400000f16ff */
[----:B------:R-:W-:Y:S01]  /*50f0*/  ISETP.NE.U32.AND P0, PT, R0, 0x1, PT ;  /* 0x000000010000780c */ /* 0x000fe20003f05070 */
[----:B------:R-:W-:Y:S01]  /*5100*/  RED.E.ADD.F32.FTZ.RN.STRONG.GPU [R6.64], R61 ;  /* 0x0000003d0600798e */ /* 0x000fe2000c10e788 */
[C---:B------:R-:W-:Y:S03]  /*5110*/  IADD3 R0, R184.reuse, -0x4000, RZ ;  /* 0xffffc000b8007810 */ /* 0x040fe60007ffe0ff */
[----:B------:R-:W-:Y:S04]  /*5120*/  LDSM.16.MT88.4 R8, [R184] ;  /* 0x00000000b808783b */ /* 0x000fe80000004200 */
        /* <DEDUP_REMOVED lines=10> */
[----:B--2---:R-:W-:Y:S05]  /*51d0*/  IADD3 R2, R213, -0x1, RZ ;  /* 0xffffffffd5027810 */ /* 0x004fea0007ffe0ff */
[----:B------:R-:W-:Y:S01]  /*51e0*/  IMAD.MOV.U32 R213, RZ, RZ, R2 ;  /* 0x000000ffffd57224 */ /* 0x000fe200078e0002 */
        /* <DEDUP_REMOVED lines=62> */
[----:B------:R-:W-:Y:S01]  /*55d0*/  FMUL.FTZ R82, R82, c[0x0][0x2e0] ;  /* 0x0000b80052527a20 */ /* 0x000fe20000410000 */
[----:B------:R-:W-:Y:S01]  /*55e0*/  F2FP.PACK_AB R13, R13, R53 ;  /* 0x000000350d0d723e */ /* 0x000fe200000000ff */
        /* <DEDUP_REMOVED lines=15> */
[----:B------:R-:W-:-:S02]  /*56e0*/  FMUL.FTZ R24, R77, c[0x0][0x2e0] ;  /* 0x0000b8004d187a20 */ /* 0x000fc40000410000 */
[----:B------:R-:W-:Y:S02]  /*56f0*/  FMUL.FTZ R16, R21, c[0x0][0x2dc] ;  /* 0x0000b70015107a20 */ /* 0x000fe40000410000 */
        /* <DEDUP_REMOVED lines=59> */
[----:B------:R-:W-:-:S04]  /*5ab0*/  F2FP.PACK_AB R2, R2, R44 ;  /* 0x0000002c0202723e */ /* 0x000fc800000000ff */
        /* <DEDUP_REMOVED lines=32> */
[----:B-1----:R-:W1:Y:S01]  /*5cc0*/  S2R R168, SR_CTAID.Y ;  /* 0x0000000000a87919 */ /* 0x002e620000002600 */
[----:B------:R-:W-:-:S05]  /*5cd0*/  @P0 IADD3 R0, R242, R169, RZ ;  /* 0x000000a9f2000210 */ /* 0x000fca0007ffe0ff */
[----:B------:R-:W-:-:S04]  /*5ce0*/  @P0 IMAD.WIDE.U32 R2, R0, c[0x0][0x3a0], RZ ;  /* 0x0000e80000020a25 */ /* 0x000fc800078e00ff */
[----:B------:R-:W-:Y:S01]  /*5cf0*/  @P0 IMAD R8, R0, c[0x0][0x3a4], R3 ;  /* 0x0000e90000080a24 */ /* 0x000fe200078e0203 */
[----:B------:R-:W-:Y:S02]  /*5d00*/  @P0 MOV R7, R2 ;  /* 0x0000000200070202 */ /* 0x000fe40000000f00 */
        /* <DEDUP_REMOVED lines=12> */
.L_x_679:
        /* <DEDUP_REMOVED lines=15> */
.L_x_680:
[----:B------:R-:W2:Y:S01]  /*5ec0*/  LDL.64 R4, [R1+0x10] ;  /* 0x0000100001047983 */ /* 0x000ea20000100a00 */
        /* <DEDUP_REMOVED lines=39> */
.L_x_682:
[----:B-1-34-:R-:W-:Y:S05]  /*6140*/  BSYNC B0 ;  /* 0x0000000000007941 */ /* 0x01afea0003800000 */
.L_x_681:
        /* <DEDUP_REMOVED lines=16> */
.L_x_684:
[----:B------:R-:W-:Y:S05]  /*6250*/  BSYNC B0 ;  /* 0x0000000000007941 */ /* 0x000fea0003800000 */
.L_x_683:
        /* <DEDUP_REMOVED lines=21> */
.L_x_686:
[----:B------:R-:W-:Y:S05]  /*63b0*/  BSYNC B0 ;  /* 0x0000000000007941 */ /* 0x000fea0003800000 */
.L_x_685:
        /* <DEDUP_REMOVED lines=13> */
.L_x_675:
[----:B-1----:R-:W2:Y:S04]  /*6490*/  LDL R9, [R1+0x8] ;  /* 0x0000080001097983 */ /* 0x002ea80000100800 */
[----:B------:R-:W1:Y:S02]  /*64a0*/  S2R R8, SR_CTAID.Y ;  /* 0x0000000000087919 */ /* 0x000e640000002600 */
[----:B-1----:R-:W-:-:S02]  /*64b0*/  SHF.R.S32.HI R7, RZ, 0x1f, R8 ;  /* 0x0000001fff077819 */ /* 0x002fc40000011408 */
        /* <DEDUP_REMOVED lines=16> */
.L_x_688:
        /* <DEDUP_REMOVED lines=15> */
.L_x_689:
[----:B------:R-:W2:Y:S01]  /*66b0*/  LDL.64 R16, [R1+0x10] ;  /* 0x0000100001107983 */ /* 0x000ea20000100a00 */
        /* <DEDUP_REMOVED lines=28> */
.L_x_691:
[----:B------:R-:W-:Y:S05]  /*6880*/  BSYNC B0 ;  /* 0x0000000000007941 */ /* 0x000fea0003800000 */
.L_x_690:
        /* <DEDUP_REMOVED lines=16> */
.L_x_693:
[----:B------:R-:W-:Y:S05]  /*6990*/  BSYNC B0 ;  /* 0x0000000000007941 */ /* 0x000fea0003800000 */
.L_x_692:
        /* <DEDUP_REMOVED lines=21> */
.L_x_695:
[----:B------:R-:W-:Y:S05]  /*6af0*/  BSYNC B0 ;  /* 0x0000000000007941 */ /* 0x000fea0003800000 */
.L_x_694:
        /* <DEDUP_REMOVED lines=12> */
.L_x_687:
[----:B------:R-:W-:Y:S05]  /*6bc0*/  BSYNC B1 ;  /* 0x0000000000017941 */ /* 0x000fea0003800000 */
.L_x_670:
        /* <DEDUP_REMOVED lines=9> */
.L_x_696:
[----:B------:R-:W-:Y:S05]  /*6c60*/  EXIT ;  /* 0x000000000000794d */ /* 0x000fea0003800000 */
.L_x_698:
        /* <DEDUP_REMOVED lines=9> */
.L_x_2061:


//--------------------- .text._ZN5flash44flash_bwd_dq_dk_dv_loop_seqk_parallel_kernelI23Flash_bwd_kernel_traitsILi128ELi64ELi64ELi8ELi4ELi2ELi2ELb1ELb0EN7cutlass6half_tE19Flash_kernel_traitsILi128ELi64ELi64ELi8ES3_EELb0ELb0ELb0ELb0ELb0ELb1ELb1EEEvNS_16Flash_bwd_paramsE --------------------------
	.section	.text._ZN5flash44flash_bwd_dq_dk_dv_loop_seqk_parallel_kernelI23Flash_bwd_kernel_traitsILi128ELi64ELi64ELi8ELi4ELi2ELi2ELb1ELb0EN7cutlass6half_tE19Flash_kernel_traitsILi128ELi64ELi64ELi8ES3_EELb0ELb0ELb0ELb0ELb0ELb1ELb1EEEvNS_16Flash_bwd_paramsE,"ax",@progbits
	.sectioninfo	@"SHI_REGISTERS=255"
	.align	128
        .global         _ZN5flash44flash_bwd_dq_dk_dv_loop_seqk_parallel_kernelI23Flash_bwd_kernel_traitsILi128ELi64ELi64ELi8ELi4ELi2ELi2ELb1ELb0EN7cutlass6half_tE19Flash_kernel_traitsILi128ELi64ELi64ELi8ES3_EELb0ELb0ELb0ELb0ELb0ELb1ELb1EEEvNS_16Flash_bwd_paramsE
        .type           _ZN5flash44flash_bwd_dq_dk_dv_loop_seqk_parallel_kernelI23Flash_bwd_kernel_traitsILi128ELi64ELi64ELi8ELi4ELi2ELi2ELb1ELb0EN7cutlass6half_tE19Flash_kernel_traitsILi128ELi64ELi64ELi8ES3_EELb0ELb0ELb0ELb0ELb0ELb1ELb1EEEvNS_16Flash_bwd_paramsE,@function
        .size           _ZN5flash44flash_bwd_dq_dk_dv_loop_seqk_parallel_kernelI23Flash_bwd_kernel_traitsILi128ELi64ELi64ELi8ELi4ELi2ELi2ELb1ELb0EN7cutlass6half_tE19Flash_kernel_traitsILi128ELi64ELi64ELi8ES3_EELb0ELb0ELb0ELb0ELb0ELb1ELb1EEEvNS_16Flash_bwd_paramsE,(.L_x_2062 - _ZN5flash44flash_bwd_dq_dk_dv_loop_seqk_parallel_kernelI23Flash_bwd_kernel_traitsILi128ELi64ELi64ELi8ELi4ELi2ELi2ELb1ELb0EN7cutlass6half_tE19Flash_kernel_traitsILi128ELi64ELi64ELi8ES3_EELb0ELb0ELb0ELb0ELb0ELb1ELb1EEEvNS_16Flash_bwd_paramsE)
        .other          _ZN5flash44flash_bwd_dq_dk_dv_loop_seqk_parallel_kernelI23Flash_bwd_kernel_traitsILi128ELi64ELi64ELi8ELi4ELi2ELi2ELb1ELb0EN7cutlass6half_tE19Flash_kernel_traitsILi128ELi64ELi64ELi8ES3_EELb0ELb0ELb0ELb0ELb0ELb1ELb1EEEvNS_16Flash_bwd_paramsE,@"STO_CUDA_ENTRY STV_DEFAULT"
_ZN5flash44flash_bwd_dq_dk_dv_loop_seqk_parallel_kernelI23Flash_bwd_kernel_traitsILi128ELi64ELi64ELi8ELi4ELi2ELi2ELb1ELb0EN7cutlass6half_tE19Flash_kernel_traitsILi128ELi64ELi64ELi8ES3_EELb0ELb0ELb0ELb0ELb0ELb1ELb1EEEvNS_16Flash_bwd_paramsE:
.text._ZN5flash44flash_bwd_dq_dk_dv_loop_seqk_parallel_kernelI23Flash_bwd_kernel_traitsILi128ELi64ELi64ELi8ELi4ELi2ELi2ELb1ELb0EN7cutlass6half_tE19Flash_kernel_traitsILi128ELi64ELi64ELi8ES3_EELb0ELb0ELb0ELb0ELb0ELb1ELb1EEEvNS_16Flash_bwd_paramsE:
        /* <DEDUP_REMOVED lines=52> */
[----:B------:R-:W-:Y:S02]  /*0340*/  LEA.HI R11, R5, R3, RZ, 0x3 ;  /* 0x00000003050b7211 */ /* 0x000fe400078f18ff */
[C---:B------:R-:W-:Y:S02]  /*0350*/  LOP3.LUT R187, R0.reuse, 0x8, R16, 0xf8, !PT ;  /* 0x0000000800bb7812 */ /* 0x040fe400078ef810 */
[----:B------:R-:W-:Y:S02]  /*0360*/  LOP3.LUT R6, R11, 0xfffffff8, RZ, 0xc0, !PT ;  /* 0xfffffff80b067812 */ /* 0x000fe400078ec0ff */
[----:B------:R-:W-:Y:S02]  /*0370*/  LOP3.LUT R5, R7, 0x1, RZ, 0xc0, !PT ;  /* 0x0000000107057812 */ /* 0x000fe400078ec0ff */
[----:B-1----:R-:W-:Y:S01]  /*0380*/  SHF.R.S32.HI R8, RZ, 0x7, R4 ;  /* 0x00000007ff087819 */ /* 0x002fe20000011404 */
[----:B------:R-:W-:Y:S01]  /*0390*/  IMAD.IADD R19, R3, 0x1, -R6 ;  /* 0x0000000103137824 */ /* 0x000fe200078e0a06 */
[----:B------:R-:W-:-:S02]  /*03a0*/  LOP3.LUT R4, R0, 0x10, R2, 0xf8, !PT ;  /* 0x0000001000047812 */ /* 0x000fc400078ef802 */
[----:B------:R-:W-:Y:S01]  /*03b0*/  SHF.R.U32.HI R0, RZ, 0x3, R0 ;  /* 0x00000003ff007819 */ /* 0x000fe20000011600 */
[----:B------:R-:W-:Y:S01]  /*03c0*/  IMAD R2, R8, 0x800, R185 ;  /* 0x0000080008027824 */ /* 0x000fe200078e02b9 */
[----:B------:R-:W-:Y:S01]  /*03d0*/  LOP3.LUT R4, R4, 0x8, R16, 0xf8, !PT ;  /* 0x0000000804047812 */ /* 0x000fe200078ef810 */
[----:B------:R1:W-:Y:S01]  /*03e0*/  STL [R1+0x10], R19 ;  /* 0x0000101301007387 */ /* 0x0003e20000100800 */
[----:B------:R-:W-:Y:S02]  /*03f0*/  LOP3.LUT R187, R187, R0, RZ, 0x3c, !PT ;  /* 0x00000000bbbb7212 */ /* 0x000fe400078e3cff */
[----:B------:R-:W-:Y:S02]  /*0400*/  LOP3.LUT R185, R185, R4, R0, 0xf6, !PT ;  /* 0x00000004b9b97212 */ /* 0x000fe400078ef600 */
[----:B------:R-:W-:Y:S01]  /*0410*/  LEA.HI R0, R13, R12, RZ, 0x6 ;  /* 0x0000000c0d007211 */ /* 0x000fe200078f30ff */
[----:B------:R-:W-:Y:S01]  /*0420*/  IMAD.IADD R187, R2, 0x1, R187 ;  /* 0x0000000102bb7824 */ /* 0x000fe200078e02bb */
[----:B------:R-:W-:-:S02]  /*0430*/  LOP3.LUT R2, R15, 0x7ffffffc, RZ, 0xc0, !PT ;  /* 0x7ffffffc0f027812 */ /* 0x000fc400078ec0ff */
[----:B------:R-:W-:Y:S01]  /*0440*/  SHF.R.S32.HI R0, RZ, 0x6, R0 ;  /* 0x00000006ff007819 */ /* 0x000fe20000011400 */
[----:B------:R-:W-:Y:S01]  /*0450*/  IMAD.SHL.U32 R187, R187, 0x2, RZ ;  /* 0x00000002bbbb7824 */ /* 0x000fe200078e00ff */
[----:B------:R-:W-:Y:S01]  /*0460*/  ISETP.NE.U32.AND P0, PT, R5, 0x1, PT ;  /* 0x000000010500780c */ /* 0x000fe20003f05070 */
[----:B------:R-:W-:Y:S01]  /*0470*/  IMAD.IADD R5, R12, 0x1, -R2 ;  /* 0x000000010c057824 */ /* 0x000fe200078e0a02 */
[----:B------:R-:W-:Y:S01]  /*0480*/  LOP3.LUT R4, R14, 0xffffffe0, RZ, 0xc0, !PT ;  /* 0xffffffe00e047812 */ /* 0x000fe200078ec0ff */
[C---:B------:R-:W-:Y:S01]  /*0490*/  IMAD R17, R0.reuse, 0x200, R9 ;  /* 0x0000020000117824 */ /* 0x040fe200078e0209 */
[----:B------:R-:W-:Y:S01]  /*04a0*/  SHF.R.S32.HI R3, RZ, 0x1f, R14 ;  /* 0x0000001fff037819 */ /* 0x000fe2000001140e */
[----:B------:R-:W-:Y:S01]  /*04b0*/  IMAD.SHL.U32 R2, R0, 0x8, RZ ;  /* 0x0000000800027824 */ /* 0x000fe200078e00ff */
[C---:B------:R-:W-:Y:S01]  /*04c0*/  R2P PR, R7.reuse, 0x6 ;  /* 0x0000000607007804 */ /* 0x040fe20000000000 */
[----:B------:R-:W-:Y:S01]  /*04d0*/  IMAD.SHL.U32 R0, R7, 0x40, RZ ;  /* 0x0000004007007824 */ /* 0x000fe200078e00ff */
[----:B------:R-:W-:Y:S01]  /*04e0*/  LEA.HI R3, R3, R20, RZ, 0x2 ;  /* 0x0000001403037211 */ /* 0x000fe200078f10ff */
[----:B------:R-:W-:Y:S01]  /*04f0*/  IMAD.IADD R18, R12, 0x1, -R4 ;  /* 0x000000010c127824 */ /* 0x000fe200078e0a04 */
[----:B------:R-:W-:Y:S01]  /*0500*/  LOP3.LUT R2, R2, 0x18, RZ, 0xc0, !PT ;  /* 0x0000001802027812 */ /* 0x000fe200078ec0ff */
[----:B------:R-:W-:Y:S01]  /*0510*/  IMAD.SHL.U32 R4, R8, 0x20, RZ ;  /* 0x0000002008047824 */ /* 0x000fe200078e00ff */
[----:B------:R-:W-:Y:S01]  /*0520*/  LOP3.LUT R0, R0, 0x1c0, RZ, 0xc0, !PT ;  /* 0x000001c000007812 */ /* 0x000fe200078ec0ff */
[----:B------:R-:W-:Y:S01]  /*0530*/  IMAD.SHL.U32 R8, R5, 0x2, RZ ;  /* 0x0000000205087824 */ /* 0x000fe200078e00ff */
[----:B------:R-:W-:Y:S01]  /*0540*/  LOP3.LUT R6, R3, 0xfffffffc, RZ, 0xc0, !PT ;  /* 0xfffffffc03067812 */ /* 0x000fe200078ec0ff */
[----:B------:R-:W-:Y:S01]  /*0550*/  IMAD.SHL.U32 R5, R10, 0x20, RZ ;  /* 0x000000200a057824 */ /* 0x000fe200078e00ff */
[----:B------:R-:W-:Y:S01]  /*0560*/  SHF.R.U32.HI R3, RZ, 0x3, R0 ;  /* 0x00000003ff037819 */ /* 0x000fe20000011600 */
[----:B------:R1:W-:Y:S01]  /*0570*/  STL [R1+0xc], R18 ;  /* 0x00000c1201007387 */ /* 0x0003e20000100800 */
[----:B------:R-:W-:Y:S01]  /*0580*/  LOP3.LUT R250, R4, 0x6, R250, 0xf8, !PT ;  /* 0x0000000604fa7812 */ /* 0x000fe200078ef8fa */
[----:B------:R-:W-:Y:S01]  /*0590*/  IMAD.IADD R203, R20, 0x1, -R6 ;  /* 0x0000000114cb7824 */ /* 0x000fe200078e0a06 */
[----:B------:R-:W-:Y:S01]  /*05a0*/  LOP3.LUT R4, R0, 0x20, R4, 0xf8, !PT ;  /* 0x0000002000047812 */ /* 0x000fe200078ef804 */
[----:B------:R-:W-:Y:S01]  /*05b0*/  IMAD.SHL.U32 R6, R11, 0x40, RZ ;  /* 0x000000400b067824 */ /* 0x000fe200078e00ff */
[----:B------:R-:W-:Y:S01]  /*05c0*/  LOP3.LUT R5, R2, 0x20, R5, 0xf8, !PT ;  /* 0x0000002002057812 */ /* 0x000fe200078ef805 */
[----:B------:R1:W-:Y:S01]  /*05d0*/  STL [R1+0x8], R17 ;  /* 0x0000081101007387 */ /* 0x0003e20000100800 */
[----:B------:R-:W-:Y:S01]  /*05e0*/  LOP3.LUT R9, R3, R0, R2, 0x1e, !PT ;  /* 0x0000000003097212 */ /* 0x000fe200078e1e02 */
[----:B------:R-:W-:Y:S01]  /*05f0*/  IMAD.SHL.U32 R2, R19, 0x40, RZ ;  /* 0x0000004013027824 */ /* 0x000fe200078e00ff */
[----:B------:R-:W-:Y:S01]  /*0600*/  LOP3.LUT R3, R4, R3, RZ, 0x3c, !PT ;  /* 0x0000000304037212 */ /* 0x000fe200078e3cff */
[----:B------:R-:W-:Y:S01]  /*0610*/  IMAD R0, R203, 0x400, R8 ;  /* 0x00000400cb007824 */ /* 0x000fe200078e0208 */
[----:B------:R-:W-:Y:S01]  /*0620*/  SHF.R.S32.HI R4, RZ, 0x1f, R18 ;  /* 0x0000001fff047819 */ /* 0x000fe20000011412 */
[----:B------:R-:W-:Y:S01]  /*0630*/  IMAD.SHL.U32 R213, R17, 0x2, RZ ;  /* 0x0000000211d57824 */ /* 0x000fe200078e00ff */
[----:B------:R-:W-:Y:S01]  /*0640*/  LOP3.LUT R2, R2, 0x1c0, RZ, 0xc0, !PT ;  /* 0x000001c002027812 */ /* 0x000fe200078ec0ff */
[----:B------:R-:W-:Y:S01]  /*0650*/  IMAD.IADD R222, R0, 0x1, R3 ;  /* 0x0000000100de7824 */ /* 0x000fe200078e0203 */
[----:B------:R-:W-:Y:S01]  /*0660*/  LEA.HI R4, R4, R18, RZ, 0x2 ;  /* 0x0000001204047211 */ /* 0x000fe200078f10ff */
[----:B------:R-:W-:Y:S01]  /*0670*/  IMAD.SHL.U32 R0, R10, 0x8, RZ ;  /* 0x000000080a007824 */ /* 0x000fe200078e00ff */
[----:B------:R-:W-:Y:S01]  /*0680*/  SHF.R.U32.HI R3, RZ, 0x3, R2 ;  /* 0x00000003ff037819 */ /* 0x000fe20000011602 */
[----:B------:R-:W-:Y:S01]  /*0690*/  IMAD.SHL.U32 R222, R222, 0x2, RZ ;  /* 0x00000002dede7824 */ /* 0x000fe200078e00ff */
[----:B------:R-:W-:-:S02]  /*06a0*/  SEL R223, R223, 0x10, !P0 ;  /* 0x00000010dfdf7807 */ /* 0x000fc40004000000 */
[----:B------:R-:W-:Y:S02]  /*06b0*/  LOP3.LUT R7, R2, 0x8, R0, 0xf8, !PT ;  /* 0x0000000802077812 */ /* 0x000fe400078ef800 */
[----:B------:R-:W-:Y:S01]  /*06c0*/  LOP3.LUT R2, R3, R5, R2, 0x1e, !PT ;  /* 0x0000000503027212 */ /* 0x000fe200078e1e02 */
[----:B------:R-:W-:Y:S01]  /*06d0*/  IMAD.IADD R224, R222, 0x1, R223 ;  /* 0x00000001dee07824 */ /* 0x000fe200078e02df */
[----:B------:R-:W-:Y:S01]  /*06e0*/  SHF.R.S32.HI R5, RZ, 0x2, R4 ;  /* 0x00000002ff057819 */ /* 0x000fe20000011404 */
[----:B------:R-:W-:Y:S01]  /*06f0*/  IMAD R4, R193, 0x400, R8 ;  /* 0x00000400c1047824 */ /* 0x000fe200078e0208 */
[----:B------:R-:W-:Y:S02]  /*0700*/  LOP3.LUT R0, R6, 0xfffffe00, RZ, 0xc0, !PT ;  /* 0xfffffe0006007812 */ /* 0x000fe400078ec0ff */
[----:B------:R-:W-:Y:S01]  /*0710*/  LOP3.LUT R3, R7, R3, RZ, 0x3c, !PT ;  /* 0x0000000307037212 */ /* 0x000fe200078e3cff */
[C---:B------:R-:W-:Y:S01]  /*0720*/  IMAD R252, R203.reuse, 0x10, R5 ;  /* 0x00000010cbfc7824 */ /* 0x040fe200078e0205 */
[----:B------:R-:W-:Y:S01]  /*0730*/  LOP3.LUT R201, R2, R0, RZ, 0xfc, !PT ;  /* 0x0000000002c97212 */ /* 0x000fe200078efcff */
[--C-:B------:R-:W-:Y:S01]  /*0740*/  IMAD R203, R203, 0x400, R0.reuse ;  /* 0x00000400cbcb7824 */ /* 0x100fe200078e0200 */
[C---:B------:R-:W-:Y:S01]  /*0750*/  IADD3 R221, R222.reuse, 0x20, RZ ;  /* 0x00000020dedd7810 */ /* 0x040fe20007ffe0ff */
[----:B------:R-:W-:Y:S01]  /*0760*/  IMAD R193, R193, 0x400, R0 ;  /* 0x00000400c1c17824 */ /* 0x000fe200078e0200 */
[----:B------:R-:W-:Y:S01]  /*0770*/  @P1 IADD3 R221, R222, -0x20, RZ ;  /* 0xffffffe0dedd1810 */ /* 0x000fe20007ffe0ff */
[----:B------:R-:W-:-:S02]  /*0780*/  IMAD.MOV.U32 R0, RZ, RZ, 0x40 ;  /* 0x00000040ff007424 */ /* 0x000fc400078e00ff */
[----:B------:R-:W-:Y:S02]  /*0790*/  IMAD.IADD R4, R4, 0x1, R9 ;  /* 0x0000000104047824 */ /* 0x000fe400078e0209 */
        /* <DEDUP_REMOVED lines=8> */
[C---:B------:R-:W-:Y:S01]  /*0820*/  IMAD R184, R185.reuse, 0x2, R0 ;  /* 0x00000002b9b87824 */ /* 0x040fe200078e0200 */
[----:B------:R-:W-:Y:S01]  /*0830*/  SHF.R.S32.HI R3, RZ, 0x1f, R239 ;  /* 0x0000001fff037819 */ /* 0x000fe200000114ef */
[----:B------:R-:W-:Y:S01]  /*0840*/  IMAD.SHL.U32 R185, R185, 0x2, RZ ;  /* 0x00000002b9b97824 */ /* 0x000fe200078e00ff */
[--C-:B------:R-:W-:Y:S01]  /*0850*/  IADD3 R190, R0, R187, R2.reuse ;  /* 0x000000bb00be7210 */ /* 0x100fe20007ffe002 */
[----:B------:R-:W-:Y:S01]  /*0860*/  IMAD.IADD R188, R187, 0x1, R2 ;  /* 0x00000001bbbc7824 */ /* 0x000fe200078e0202 */
[----:B------:R-:W-:Y:S01]  /*0870*/  LEA R193, R193, 0x10000, 0x1 ;  /* 0x00010000c1c17811 */ /* 0x000fe200078e08ff */
[----:B------:R-:W-:Y:S01]  /*0880*/  IMAD.IADD R202, R2, 0x1, R189 ;  /* 0x0000000102ca7824 */ /* 0x000fe200078e02bd */
[----:B------:R-:W-:Y:S01]  /*0890*/  @P2 IADD3 R249, R248, -0x40, RZ ;  /* 0xffffffc0f8f92810 */ /* 0x000fe20007ffe0ff */
[----:B-1----:R-:W-:-:S02]  /*08a0*/  IMAD.IADD R223, R223, 0x1, R221 ;  /* 0x00000001dfdf7824 */ /* 0x002fc400078e02dd */
.L_x_727:
[----:B-1----:R-:W1:Y:S01]  /*08b0*/  S2R R34, SR_CTAID.Y ;  /* 0x0000000000227919 */ /* 0x002e620000002600 */
[----:B------:R-:W2:Y:S01]  /*08c0*/  LDC.U8 R0, c[0x0][0x312] ;  /* 0x0000c480ff007b82 */ /* 0x000ea20000000000 */
[----:B------:R-:W-:-:S02]  /*08d0*/  ISETP.NE.U32.AND P1, PT, RZ, c[0x0][0x240], PT ;  /* 0x00009000ff007a0c */ /* 0x000fc40003f25070 */
[----:B------:R-:W3:Y:S01]  /*08e0*/  S2R R2, SR_CTAID.Y ;  /* 0x0000000000027919 */ /* 0x000ee20000002600 */
[----:B------:R-:W-:Y:S02]  /*08f0*/  ISETP.EQ.U32.AND P5, PT, RZ, c[0x0][0x248], PT ;  /* 0x00009200ff007a0c */ /* 0x000fe40003fa2070 */
[----:B------:R-:W-:Y:S02]  /*0900*/  ISETP.NE.AND.EX P1, PT, RZ, c[0x0][0x244], PT, P1 ;  /* 0x00009100ff007a0c */ /* 0x000fe40003f25310 */
[----:B------:R-:W-:Y:S01]  /*0910*/  ISETP.NE.U32.AND P3, PT, RZ, c[0x0][0x250], PT ;  /* 0x00009400ff007a0c */ /* 0x000fe20003f65070 */
[----:B------:R-:W-:-:S03]  /*0920*/  IMAD.MOV.U32 R251, RZ, RZ, -0x1 ;  /* 0xfffffffffffb7424 */ /* 0x000fc600078e00ff */
[----:B------:R-:W-:Y:S01]  /*0930*/  ISETP.NE.AND.EX P3, PT, RZ, c[0x0][0x254], PT, P3 ;  /* 0x00009500ff007a0c */ /* 0x000fe20003f65330 */
[----:B-1----:R-:W-:Y:S01]  /*0940*/  IMAD.SHL.U32 R8, R34, 0x4, RZ ;  /* 0x0000000422087824 */ /* 0x002fe200078e00ff */
[----:B--2---:R-:W-:Y:S01]  /*0950*/  ISETP.NE.AND P4, PT, R0, RZ, PT ;  /* 0x000000ff0000720c */ /* 0x004fe20003f85270 */
[----:B------:R-:W-:Y:S01]  /*0960*/  IMAD.MOV.U32 R0, RZ, RZ, -0x1 ;  /* 0xffffffffff007424 */ /* 0x000fe200078e00ff */
[----:B---3--:R-:W-:Y:S02]  /*0970*/  SHF.R.S32.HI R27, RZ, 0x1f, R2 ;  /* 0x0000001fff1b7819 */ /* 0x008fe40000011402 */
[----:B------:R-:W-:Y:S02]  /*0980*/  IADD3 R2, P0, R8, c[0x0][0x240], RZ ;  /* 0x0000900008027a10 */ /* 0x000fe40007f1e0ff */
[----:B------:R-:W-:Y:S02]  /*0990*/  SHF.L.U64.HI R7, R34, 0x2, R27 ;  /* 0x0000000222077819 */ /* 0x000fe4000001021b */
        /* <DEDUP_REMOVED lines=20> */
.L_x_699:
        /* <DEDUP_REMOVED lines=44> */
.L_x_701:
        /* <DEDUP_REMOVED lines=15> */
.L_x_702:
[----:B------:R-:W-:Y:S01]  /*0e90*/  IABS R14, c[0x0][0x1c8] ;  /* 0x00007200000e7a13 */ /* 0x000fe20000000000 */
[----:B------:R-:W1:Y:S01]  /*0ea0*/  S2R R35, SR_CTAID.Z ;  /* 0x0000000000237919 */ /* 0x000e620000002700 */
[----:B------:R-:W-:Y:S01]  /*0eb0*/  IMAD.MOV.U32 R12, RZ, RZ, c[0x0][0x224] ;  /* 0x00008900ff0c7624 */ /* 0x000fe200078e00ff */
[----:B------:R-:W2:Y:S01]  /*0ec0*/  LDC.U8 R21, c[0x0][0x328] ;  /* 0x0000ca00ff157b82 */ /* 0x000ea20000000000 */
[----:B------:R-:W3:Y:S01]  /*0ed0*/  I2F.RP R2, R14 ;  /* 0x0000000e00027306 */ /* 0x000ee20000209400 */
[C---:B------:R-:W-:Y:S01]  /*0ee0*/  @P0 IMAD.WIDE.U32 R4, R0.reuse, c[0x0][0x370], RZ ;  /* 0x0000dc0000040a25 */ /* 0x040fe200078e00ff */
[----:B------:R-:W4:Y:S01]  /*0ef0*/  S2R R18, SR_CTAID.X ;  /* 0x0000000000127919 */ /* 0x000f220000002500 */
[----:B------:R-:W-:Y:S02]  /*0f00*/  SHF.R.S32.HI R12, RZ, 0x1f, R12 ;  /* 0x0000001fff0c7819 */ /* 0x000fe4000001140c */
[----:B------:R-:W-:Y:S01]  /*0f10*/  @P0 IMAD R11, R0, c[0x0][0x374], R5 ;  /* 0x0000dd00000b0a24 */ /* 0x000fe200078e0205 */
[----:B------:R-:W-:Y:S01]  /*0f20*/  @P0 MOV R10, R4 ;  /* 0x00000004000a0202 */ /* 0x000fe20000000f00 */
[----:B------:R-:W-:-:S04]  /*0f30*/  @!P0 IMAD.WIDE.U32 R4, R34, c[0x0][0x368], RZ ;  /* 0x0000da0022048a25 */ /* 0x000fc800078e00ff */
[----:B------:R-:W-:Y:S02]  /*0f40*/  IMAD.MOV.U32 R33, RZ, RZ, c[0x0][0x22c] ;  /* 0x00008b00ff217624 */ /* 0x000fe400078e00ff */
        /* <DEDUP_REMOVED lines=9> */
[----:B------:R-:W-:Y:S02]  /*0fe0*/  SHF.R.S32.HI R38, RZ, 0x1f, R35 ;  /* 0x0000001fff267819 */ /* 0x000fe40000011423 */
        /* <DEDUP_REMOVED lines=17> */
[----:B------:R-:W1:Y:S01]  /*1100*/  LDC.U8 R27, c[0x0][0x3d0] ;  /* 0x0000f400ff1b7b82 */ /* 0x000e620000000000 */
[----:B------:R-:W-:Y:S02]  /*1110*/  IMAD.SHL.U32 R6, R34, 0x80, RZ ;  /* 0x0000008022067824 */ /* 0x000fe400078e00ff */
[----:B------:R-:W-:Y:S01]  /*1120*/  IADD3 R4, R13, R5, RZ ;  /* 0x000000050d047210 */ /* 0x000fe20007ffe0ff */
[-C--:B------:R-:W-:Y:S02]  /*1130*/  IMAD R7, R17, R12.reuse, RZ ;  /* 0x0000000c11077224 */ /* 0x080fe400078e02ff */
[----:B------:R-:W-:Y:S01]  /*1140*/  SEL R6, R6, RZ, P1 ;  /* 0x000000ff06067207 */ /* 0x000fe20000800000 */
[----:B------:R-:W-:Y:S01]  /*1150*/  IMAD.WIDE.U32 R12, R16, R12, RZ ;  /* 0x0000000c100c7225 */ /* 0x000fe200078e00ff */
[----:B------:R-:W-:-:S02]  /*1160*/  @!P4 IADD3 R3, R3, -R14, RZ ;  /* 0x8000000e0303c210 */ /* 0x000fc40007ffe0ff */
[----:B------:R-:W-:Y:S01]  /*1170*/  IADD3 R6, P1, R9, R6, RZ ;  /* 0x0000000609067210 */ /* 0x000fe20007f3e0ff */
[C---:B------:R-:W-:Y:S01]  /*1180*/  IMAD R7, R16.reuse, R4, R7 ;  /* 0x0000000410077224 */ /* 0x040fe200078e0207 */
[----:B------:R-:W-:Y:S01]  /*1190*/  ISETP.GE.U32.AND P5, PT, R3, R14, PT ;  /* 0x0000000e0300720c */ /* 0x000fe20003fa6070 */
[-C--:B------:R-:W-:Y:S01]  /*11a0*/  IMAD.WIDE.U32 R4, R16, R0.reuse, RZ ;  /* 0x0000000010047225 */ /* 0x080fe200078e00ff */
[----:B------:R-:W-:Y:S02]  /*11b0*/  @!P4 IADD3 R2, R2, 0x1, RZ ;  /* 0x000000010202c810 */ /* 0x000fe40007ffe0ff */
[----:B------:R-:W-:Y:S01]  /*11c0*/  ISETP.NE.AND P4, PT, RZ, c[0x0][0x1c8], PT ;  /* 0x00007200ff007a0c */ /* 0x000fe20003f85270 */
[----:B------:R-:W-:Y:S01]  /*11d0*/  IMAD R3, R17, R0, RZ ;  /* 0x0000000011037224 */ /* 0x000fe200078e02ff */
[----:B------:R-:W-:Y:S01]  /*11e0*/  IADD3 R13, R13, R7, RZ ;  /* 0x000000070d0d7210 */ /* 0x000fe20007ffe0ff */
[----:B------:R-:W-:Y:S01]  /*11f0*/  IMAD R14, R17, R6, RZ ;  /* 0x00000006110e7224 */ /* 0x000fe200078e02ff */
[----:B------:R-:W-:Y:S01]  /*1200*/  SEL R17, R12, R4, !P0 ;  /* 0x000000040c117207 */ /* 0x000fe20004000000 */
[----:B------:R-:W-:-:S02]  /*1210*/  IMAD.X R8, R15, 0x1, R8, P1 ;  /* 0x000000010f087824 */ /* 0x000fc400008e0608 */
[----:B------:R-:W-:Y:S01]  /*1220*/  @P2 IMAD R4, R34, c[0x0][0x214], RZ ;  /* 0x0000850022042a24 */ /* 0x000fe200078e02ff */
[----:B-1----:R-:W-:Y:S01]  /*1230*/  ISETP.NE.AND P1, PT, R27, RZ, PT ;  /* 0x000000ff1b00720c */ /* 0x002fe20003f25270 */
[----:B------:R-:W-:Y:S01]  /*1240*/  @P0 IMAD.IADD R13, R5, 0x1, R3 ;  /* 0x00000001050d0824 */ /* 0x000fe200078e0203 */
[----:B------:R-:W-:Y:S01]  /*1250*/  @P5 IADD3 R2, R2, 0x1, RZ ;  /* 0x0000000102025810 */ /* 0x000fe20007ffe0ff */
[----:B------:R-:W-:Y:S01]  /*1260*/  IMAD.WIDE.U32 R6, R16, R6, RZ ;  /* 0x0000000610067225 */ /* 0x000fe200078e00ff */
[----:B------:R-:W-:Y:S02]  /*1270*/  @P2 SEL R4, R4, R0, !P0 ;  /* 0x0000000004042207 */ /* 0x000fe40004000000 */
[----:B------:R-:W-:Y:S01]  /*1280*/  SEL R27, R30, RZ, P1 ;  /* 0x000000ff1e1b7207 */ /* 0x000fe20000800000 */
[----:B------:R-:W-:Y:S01]  /*1290*/  IMAD R8, R16, R8, R14 ;  /* 0x0000000810087224 */ /* 0x000fe200078e020e */
[----:B------:R-:W-:Y:S01]  /*12a0*/  @!P3 IADD3 R2, -R2, RZ, RZ ;  /* 0x000000ff0202b210 */ /* 0x000fe20007ffe1ff */
[----:B------:R-:W-:Y:S01]  /*12b0*/  IMAD R3, R18, c[0x0][0x3dc], R31 ;  /* 0x0000f70012037a24 */ /* 0x000fe200078e021f */
[----:B------:R-:W-:Y:S01]  /*12c0*/  @!P4 LOP3.LUT R2, RZ, c[0x0][0x1c8], RZ, 0x33, !PT ;  /* 0x00007200ff02ca12 */ /* 0x000fe200078e33ff */
[----:B------:R-:W-:Y:S01]  /*12d0*/  IMAD R30, R35, c[0x0][0x22c], RZ ;  /* 0x00008b00231e7a24 */ /* 0x000fe200078e02ff */
[----:B------:R-:W-:Y:S01]  /*12e0*/  SHF.R.S32.HI R18, RZ, 0x1f, R20 ;  /* 0x0000001fff127819 */ /* 0x000fe20000011414 */
[----:B------:R-:W-:Y:S01]  /*12f0*/  @!P2 IMAD R5, R34, c[0x0][0x1c0], R35 ;  /* 0x000070002205aa24 */ /* 0x000fe200078e0223 */
[----:B------:R-:W-:Y:S01]  /*1300*/  SEL R16, R3, RZ, P1 ;  /* 0x000000ff03107207 */ /* 0x000fe20000800000 */
[----:B------:R-:W-:Y:S01]  /*1310*/  @P2 IMAD R12, R35, c[0x0][0x234], R4 ;  /* 0x00008d00230c2a24 */ /* 0x000fe200078e0204 */
[----:B------:R-:W-:Y:S01]  /*1320*/  SHF.R.S32.HI R32, RZ, 0x1f, R30 ;  /* 0x0000001fff207819 */ /* 0x000fe2000001141e */
[----:B------:R-:W-:Y:S01]  /*1330*/  @!P2 IMAD R12, R5, c[0x0][0x214], RZ ;  /* 0x00008500050caa24 */ /* 0x000fe200078e02ff */
[----:B------:R-:W-:-:S02]  /*1340*/  IADD3 R14, R7, R8, RZ ;  /* 0x00000008070e7210 */ /* 0x000fc40007ffe0ff */
        /* <DEDUP_REMOVED lines=9> */
.L_x_703:
[----:B------:R-:W-:-:S04]  /*13e0*/  IMAD R8, R34, c[0x0][0x1c0], R35 ;  /* 0x0000700022087a24 */ /* 0x000fc800078e0223 */
[----:B------:R-:W-:Y:S02]  /*13f0*/  IMAD R8, R8, c[0x0][0x224], RZ ;  /* 0x0000890008087a24 */ /* 0x000fe400078e02ff */
.L_x_704:
[----:B------:R-:W2:Y:S04]  /*1400*/  LDL.64 R4, [R1] ;  /* 0x0000000001047983 */ /* 0x000ea80000100a00 */
[----:B------:R1:W2:Y:S04]  /*1410*/  LDL.64 R36, [R1] ;  /* 0x0000000001247983 */ /* 0x0002a80000100a00 */
[----:B------:R-:W3:Y:S04]  /*1420*/  LDL R41, [R1+0xc] ;  /* 0x00000c0001297983 */ /* 0x000ee80000100800 */
[----:B------:R-:W4:Y:S04]  /*1430*/  S2R R39, SR_TID.X ;  /* 0x0000000000277919 */ /* 0x000f280000002100 */
[----:B------:R-:W5:Y:S01]  /*1440*/  S2R R40, SR_TID.X ;  /* 0x0000000000287919 */ /* 0x000f620000002100 */
[----:B------:R-:W-:Y:S01]  /*1450*/  IMAD R31, R33, c[0x0][0x1c0], RZ ;  /* 0x00007000211f7a24 */ /* 0x000fe200078e02ff */
[----:B------:R-:W-:Y:S01]  /*1460*/  IADD3 R7, P3, R239, R9, RZ ;  /* 0x00000009ef077210 */ /* 0x000fe20007f7e0ff */
[----:B------:R-:W-:Y:S01]  /*1470*/  IMAD R0, R15, c[0x0][0x370], RZ ;  /* 0x0000dc000f007a24 */ /* 0x000fe200078e02ff */
[----:B------:R-:W-:-:S02]  /*1480*/  SHF.R.S32.HI R34, RZ, 0x1f, R239 ;  /* 0x0000001fff227819 */ /* 0x000fc400000114ef */
[----:B------:R-:W-:Y:S02]  /*1490*/  SHF.L.U32 R3, R31, 0x6, RZ ;  /* 0x000000061f037819 */ /* 0x000fe400000006ff */
[----:B----4-:R-:W-:-:S04]  /*14a0*/  SHF.R.S32.HI R39, RZ, 0x1f, R39 ;  /* 0x0000001fff277819 */ /* 0x010fc80000011427 */
[----:B-----5:R-:W-:-:S04]  /*14b0*/  LEA.HI R39, R39, R40, RZ, 0x5 ;  /* 0x0000002827277211 */ /* 0x020fc800078f28ff */
[----:B------:R-:W-:Y:S02]  /*14c0*/  SHF.R.S32.HI R39, RZ, 0x5, R39 ;  /* 0x00000005ff277819 */ /* 0x000fe40000011427 */
[----:B------:R-:W-:Y:S01]  /*14d0*/  ISETP.GE.AND P4, PT, R19, 0x1, PT ;  /* 0x000000011300780c */ /* 0x000fe20003f86270 */
[----:B------:R-:W-:Y:S01]  /*14e0*/  BSSY B1, `(.L_x_700) ;  /* 0x0000514000017945 */ /* 0x000fe20003800000 */
[----:B--2---:R-:W-:-:S05]  /*14f0*/  IMAD.MOV.U32 R36, RZ, RZ, R4 ;  /* 0x000000ffff247224 */ /* 0x004fca00078e0004 */
[----:B------:R-:W-:Y:S02]  /*1500*/  IADD3 R4, P0, R36, R10, RZ ;  /* 0x0000000a24047210 */ /* 0x000fe40007f1e0ff */
[----:B------:R-:W-:Y:S01]  /*1510*/  SHF.R.S32.HI R37, RZ, 0x1f, R36 ;  /* 0x0000001fff257819 */ /* 0x000fe20000011424 */
[----:B------:R-:W-:Y:S02]  /*1520*/  IMAD R10, R9, c[0x0][0x374], R0 ;  /* 0x0000dd00090a7a24 */ /* 0x000fe400078e0200 */
[----:B------:R-:W-:Y:S02]  /*1530*/  IMAD.X R0, R34, 0x1, R15, P3 ;  /* 0x0000000122007824 */ /* 0x000fe400018e060f */
[----:B------:R-:W-:Y:S01]  /*1540*/  IMAD.X R5, R37, 0x1, R11, P0 ;  /* 0x0000000125057824 */ /* 0x000fe200000e060b */
[----:B------:R-:W-:Y:S01]  /*1550*/  IADD3 R6, P2, P0, R6, R3, R30 ;  /* 0x0000000306067210 */ /* 0x000fe2000785e01e */
[----:B------:R-:W-:Y:S01]  /*1560*/  IMAD R0, R0, c[0x0][0x190], RZ ;  /* 0x0000640000007a24 */ /* 0x000fe200078e02ff */
[----:B------:R-:W-:Y:S01]  /*1570*/  SHF.R.S32.HI R3, RZ, 0x1f, R3 ;  /* 0x0000001fff037819 */ /* 0x000fe20000011403 */
[----:B------:R-:W-:-:S03]  /*1580*/  IMAD.WIDE.U32 R4, R9, c[0x0][0x370], R4 ;  /* 0x0000dc0009047a25 */ /* 0x000fc600078e0004 */
[----:B------:R-:W-:Y:S01]  /*1590*/  IADD3.X R3, R14, R3, R32, P2, P0 ;  /* 0x000000030e037210 */ /* 0x000fe200017e0420 */
[----:B------:R-:W-:Y:S01]  /*15a0*/  IMAD R15, R7, c[0x0][0x194], R0 ;  /* 0x00006500070f7a24 */ /* 0x000fe200078e0200 */
[----:B------:R-:W-:Y:S01]  /*15b0*/  IADD3 R14, P2, P0, R27, R6, R17 ;  /* 0x000000061b0e7210 */ /* 0x000fe2000785e011 */
[----:B------:R-:W-:-:S04]  /*15c0*/  IMAD.WIDE.U32 R6, R7, c[0x0][0x190], R36 ;  /* 0x0000640007067a25 */ /* 0x000fc800078e0024 */
[----:B---3--:R-:W-:Y:S02]  /*15d0*/  IMAD R0, R39, R31, R41 ;  /* 0x0000001f27007224 */ /* 0x008fe400078e0229 */
[----:B------:R-:W-:Y:S01]  /*15e0*/  IMAD.IADD R5, R5, 0x1, R10 ;  /* 0x0000000105057824 */ /* 0x000fe200078e020a */
[----:B------:R-:W-:Y:S01]  /*15f0*/  IADD3.X R10, R16, R3, R13, P2, P0 ;  /* 0x00000003100a7210 */ /* 0x000fe200017e040d */
[----:B------:R-:W-:Y:S01]  /*1600*/  IMAD R11, R38, c[0x0][0x378], RZ ;  /* 0x0000de00260b7a24 */ /* 0x000fe200078e02ff */
[----:B------:R-:W-:Y:S01]  /*1610*/  IADD3 R6, P2, R29, R6, RZ ;  /* 0x000000061d067210 */ /* 0x000fe20007f5e0ff */
[----:B------:R1:W-:Y:S01]  /*1620*/  STL [R1+0x4], R37 ;  /* 0x0000042501007387 */ /* 0x0003e20000100800 */
[----:B------:R-:W-:Y:S01]  /*1630*/  IADD3 R3, P0, R0, R14, RZ ;  /* 0x0000000e00037210 */ /* 0x000fe20007f1e0ff */
[C---:B------:R-:W-:Y:S02]  /*1640*/  IMAD R11, R35.reuse, c[0x0][0x37c], R11 ;  /* 0x0000df00230b7a24 */ /* 0x040fe400078e020b */
[----:B------:R-:W-:Y:S01]  /*1650*/  IMAD.WIDE.U32 R4, R35, c[0x0][0x378], R4 ;  /* 0x0000de0023047a25 */ /* 0x000fe200078e0004 */
[----:B------:R-:W-:-:S02]  /*1660*/  IADD3 R16, R9, R8, RZ ;  /* 0x0000000809107210 */ /* 0x000fc40007ffe0ff */
[----:B------:R-:W-:Y:S01]  /*1670*/  IADD3.X R7, R22, R7, R15, P2, !PT ;  /* 0x0000000716077210 */ /* 0x000fe200017fe40f */
[----:B------:R-:W-:Y:S01]  /*1680*/  IMAD R8, R38, c[0x0][0x1a8], RZ ;  /* 0x00006a0026087a24 */ /* 0x000fe200078e02ff */
[----:B------:R-:W-:Y:S01]  /*1690*/  LEA.HI.X.SX32 R10, R0, R10, 0x1, P0 ;  /* 0x0000000a000a7211 */ /* 0x000fe200000f0eff */
[----:B------:R-:W-:Y:S02]  /*16a0*/  IMAD.IADD R5, R5, 0x1, R11 ;  /* 0x0000000105057824 */ /* 0x000fe400078e020b */
[----:B------:R-:W-:Y:S02]  /*16b0*/  IMAD R0, R34, c[0x0][0x370], RZ ;  /* 0x0000dc0022007a24 */ /* 0x000fe400078e02ff */
[C---:B------:R-:W-:Y:S02]  /*16c0*/  IMAD R8, R35.reuse, c[0x0][0x1ac], R8 ;  /* 0x00006b0023087a24 */ /* 0x040fe400078e0208 */
[----:B------:R-:W-:-:S04]  /*16d0*/  IMAD.WIDE.U32 R6, R35, c[0x0][0x1a8], R6 ;  /* 0x00006a0023067a25 */ /* 0x000fc800078e0006 */
[C---:B------:R-:W-:Y:S02]  /*16e0*/  IMAD R0, R239.reuse, c[0x0][0x374], R0 ;  /* 0x0000dd00ef007a24 */ /* 0x040fe400078e0200 */
[----:B------:R-:W-:Y:S01]  /*16f0*/  IMAD.WIDE.U32 R4, R239, c[0x0][0x370], R4 ;  /* 0x0000dc00ef047a25 */ /* 0x000fe200078e0004 */
[----:B------:R-:W-:Y:S02]  /*1700*/  IADD3 R7, R7, R8, RZ ;  /* 0x0000000807077210 */ /* 0x000fe40007ffe0ff */
[----:B------:R-:W-:Y:S01]  /*1710*/  MOV R30, 0x4 ;  /* 0x00000004001e7802 */ /* 0x000fe20000000f00 */
[----:B------:R-:W-:Y:S01]  /*1720*/  IMAD.IADD R0, R5, 0x1, R0 ;  /* 0x0000000105007824 */ /* 0x000fe200078e0200 */
[----:B------:R-:W-:Y:S01]  /*1730*/  LEA R8, P2, R4, c[0x0][0x330], 0x1 ;  /* 0x0000cc0004087a11 */ /* 0x000fe200078408ff */
[----:B------:R-:W-:Y:S01]  /*1740*/  IMAD.IADD R11, R9, 0x1, R12 ;  /* 0x00000001090b7824 */ /* 0x000fe200078e020c */
[----:B------:R-:W-:Y:S02]  /*1750*/  LEA R208, P0, R3, c[0x0][0x350], 0x2 ;  /* 0x0000d40003d07a11 */ /* 0x000fe400078010ff */
[----:B------:R-:W-:-:S02]  /*1760*/  LEA R12, P3, R6, c[0x0][0x160], 0x1 ;  /* 0x00005800060c7a11 */ /* 0x000fc400078608ff */
[----:B------:R-:W-:Y:S01]  /*1770*/  LEA.HI.X R9, R4, c[0x0][0x334], R0, 0x1, P2 ;  /* 0x0000cd0004097a11 */ /* 0x000fe200010f0c00 */
[-C--:B------:R-:W-:Y:S01]  /*1780*/  IMAD.WIDE R4, R11, R30.reuse, c[0x0][0x200] ;  /* 0x000080000b047625 */ /* 0x080fe200078e021e */
[----:B------:R-:W-:Y:S02]  /*1790*/  LEA.HI.X R209, R3, c[0x0][0x354], R10, 0x2, P0 ;  /* 0x0000d50003d17a11 */ /* 0x000fe400000f140a */
[----:B------:R-:W-:Y:S01]  /*17a0*/  LEA.HI.X R13, R6, c[0x0][0x164], R7, 0x1, P3 ;  /* 0x00005900060d7a11 */ /* 0x000fe200018f0c07 */
[----:B------:R-:W-:Y:S01]  /*17b0*/  IMAD.WIDE R30, R16, R30, c[0x0][0x3c8] ;  /* 0x0000f200101e7625 */ /* 0x000fe200078e021e */
[----:B------:R-:W-:Y:S01]  /*17c0*/  LEA.HI.SX32 R0, R25, 0xffffffff, 0x1a ;  /* 0xffffffff19007811 */ /* 0x000fe200078fd2ff */
[----:B------:R-:W-:Y:S05]  /*17d0*/  @!P4 BRA `(.L_x_705) ;  /* 0x000047000000c947 */ /* 0x000fea0003800000 */
[----:B-1----:R-:W2:Y:S01]  /*17e0*/  LDL R22, [R1+0x8] ;  /* 0x0000080001167983 */ /* 0x002ea20000100800 */
[----:B------:R-:W-:Y:S01]  /*17f0*/  IMAD.MOV.U32 R212, RZ, RZ, R0 ;  /* 0x000000ffffd47224 */ /* 0x000fe200078e0000 */
[----:B------:R-:W-:Y:S01]  /*1800*/  IADD3 R11, R239, 0x20, RZ ;  /* 0x00000020ef0b7810 */ /* 0x000fe20007ffe0ff */
[----:B------:R-:W-:Y:S01]  /*1810*/  IMAD R0, R240, -0x40, R210 ;  /* 0xffffffc0f0007824 */ /* 0x000fe200078e02d2 */
[----:B------:R-:W-:Y:S01]  /*1820*/  MOV R225, R5 ;  /* 0x0000000500e17202 */ /* 0x000fe20000000f00 */
[----:B------:R-:W-:-:S02]  /*1830*/  IMAD R19, R212, -0x40, R19 ;  /* 0xffffffc0d4137824 */ /* 0x000fc400078e0213 */
[----:B------:R-:W-:Y:S02]  /*1840*/  IMAD.MOV.U32 R226, RZ, RZ, R4 ;  /* 0x000000ffffe27224 */ /* 0x000fe400078e0004 */
[--C-:B------:R-:W-:Y:S01]  /*1850*/  IMAD.WIDE.U32 R6, R20, c[0x0][0x1a0], R36.reuse ;  /* 0x0000680014067a25 */ /* 0x100fe200078e0024 */
[C---:B------:R-:W-:Y:S01]  /*1860*/  ISETP.GE.AND P2, PT, R11.reuse, R0, PT ;  /* 0x000000000b00720c */ /* 0x040fe20003f46270 */
[----:B------:R-:W-:Y:S02]  /*1870*/  @P1 BAR.SYNC.DEFER_BLOCKING 0x0 ;  /* 0x0000000000001b1d */ /* 0x000fe40000010000 */
[----:B------:R-:W-:Y:S02]  /*1880*/  IMAD R3, R18, c[0x0][0x1a0], RZ ;  /* 0x0000680012037a24 */ /* 0x000fe400078e02ff */
        /* <DEDUP_REMOVED lines=18> */
[C---:B------:R-:W-:Y:S01]  /*19b0*/  IMAD R13, R191.reuse, c[0x0][0x374], RZ ;  /* 0x0000dd00bf0d7a24 */ /* 0x040fe200078e02ff */
[----:B------:R-:W-:Y:S01]  /*19c0*/  @!P0 IADD3 R14, P3, R204, R8, RZ ;  /* 0x00000008cc0e8210 */ /* 0x000fe20007f7e0ff */
[----:B------:R-:W-:Y:S02]  /*19d0*/  IMAD R15, R191, c[0x0][0x194], RZ ;  /* 0x00006500bf0f7a24 */ /* 0x000fe400078e02ff */
[C---:B------:R-:W-:Y:S02]  /*19e0*/  IMAD R0, R21.reuse, c[0x0][0x1b0], RZ ;  /* 0x00006c0015007a24 */ /* 0x040fe400078e02ff */
[----:B------:R-:W-:Y:S01]  /*19f0*/  IMAD R3, R21, c[0x0][0x1b8], RZ ;  /* 0x00006e0015037a24 */ /* 0x000fe200078e02ff */
[----:B------:R-:W-:Y:S01]  /*1a00*/  @!P0 IADD3.X R13, R207, R5, R13, P5, !PT ;  /* 0x00000005cf0d8210 */ /* 0x000fe20002ffe40d */
[C---:B------:R-:W-:Y:S01]  /*1a10*/  IMAD R21, R2.reuse, c[0x0][0x1b4], R0 ;  /* 0x00006d0002157a24 */ /* 0x040fe200078e0200 */
[----:B------:R-:W-:Y:S01]  /*1a20*/  @!P0 IADD3.X R15, R205, R9, R15, P3, !PT ;  /* 0x00000009cd0f8210 */ /* 0x000fe20001ffe40f */
[C---:B------:R-:W-:Y:S01]  /*1a30*/  IMAD R3, R2.reuse, c[0x0][0x1bc], R3 ;  /* 0x00006f0002037a24 */ /* 0x040fe200078e0203 */
        /* <DEDUP_REMOVED lines=135> */
[----:B----4-:R-:W-:Y:S02]  /*22b0*/  IMAD.SHL.U32 R3, R0, 0x2, RZ ;  /* 0x0000000200037824 */ /* 0x010fe400078e00ff */
[----:B------:R-:W-:Y:S01]  /*22c0*/  IMAD.MOV.U32 R0, RZ, RZ, c[0x0][0x22c] ;  /* 0x00008b00ff007624 */ /* 0x000fe200078e00ff */
[----:B------:R1:W4:Y:S03]  /*22d0*/  LDSM.16.M88.4 R116, [R187+0x10000] ;  /* 0x01000000bb74783b */ /* 0x0003260000000200 */
        /* <DEDUP_REMOVED lines=18> */
[----:B------:R-:W-:Y:S02]  /*2400*/  IADD3 R2, R203, 0x2000, RZ ;  /* 0x00002000cb027810 */ /* 0x000fe40007ffe0ff */
[C---:B------:R-:W-:Y:S02]  /*2410*/  IADD3 R247, R241.reuse, 0x20, RZ ;  /* 0x00000020f1f77810 */ /* 0x040fe40007ffe0ff */
[C---:B------:R-:W-:Y:S02]  /*2420*/  IADD3 R245, R241.reuse, 0x60, RZ ;  /* 0x00000060f1f57810 */ /* 0x040fe40007ffe0ff */
[----:B------:R-:W-:Y:S01]  /*2430*/  IADD3 R246, R241, 0x40, RZ ;  /* 0x00000040f1f67810 */ /* 0x000fe20007ffe0ff */
[----:B------:R-:W-:Y:S01]  /*2440*/  IMAD.IADD R244, R214, 0x1, R247 ;  /* 0x00000001d6f47824 */ /* 0x000fe200078e02f7 */
[----:B------:R-:W-:Y:S01]  /*2450*/  SEL R2, R2, R203, !P3 ;  /* 0x000000cb02027207 */ /* 0x000fe20005800000 */
[C---:B------:R-:W-:Y:S01]  /*2460*/  IMAD.IADD R242, R214.reuse, 0x1, R245 ;  /* 0x00000001d6f27824 */ /* 0x040fe200078e02f5 */
[----:B------:R-:W-:-:S02]  /*2470*/  IADD3 R243, R214, R246, RZ ;  /* 0x000000f6d6f37210 */ /* 0x000fc40007ffe0ff */
[----:B---3--:R-:W-:Y:S02]  /*2480*/  R2P PR, R8, 0x6 ;  /* 0x0000000608007804 */ /* 0x008fe40000000000 */
[----:B------:R-:W-:Y:S01]  /*2490*/  SHF.L.U32 R186, R2, 0x1, RZ ;  /* 0x0000000102ba7819 */ /* 0x000fe200000006ff */
[C---:B--2---:R-:W-:Y:S01]  /*24a0*/  IMAD.IADD R4, R214.reuse, 0x1, R243 ;  /* 0x00000001d6047824 */ /* 0x044fe200078e02f3 */
[C---:B------:R-:W-:Y:S02]  /*24b0*/  IADD3 R5, R214.reuse, R244, RZ ;  /* 0x000000f4d6057210 */ /* 0x040fe40007ffe0ff */
        /* <DEDUP_REMOVED lines=47> */
[C---:B------:R-:W-:Y:S01]  /*27b0*/  IMAD.IADD R197, R191.reuse, 0x1, R192 ;  /* 0x00000001bfc57824 */ /* 0x040fe200078e02c0 */
[C---:B------:R-:W-:Y:S01]  /*27c0*/  IADD3 R237, R214.reuse, R231, RZ ;  /* 0x000000e7d6ed7210 */ /* 0x040fe20007ffe0ff */
[----:B------:R-:W-:Y:S01]  /*27d0*/  IMAD.IADD R196, R191, 0x1, R194 ;  /* 0x00000001bfc47824 */ /* 0x000fe200078e02c2 */
[C---:B------:R-:W-:Y:S01]  /*27e0*/  IADD3 R235, R214.reuse, R227, RZ ;  /* 0x000000e3d6eb7210 */ /* 0x040fe20007ffe0ff */
[----:B-1--4-:R-:W-:-:S02]  /*27f0*/  IMAD.IADD R236, R214, 0x1, R229 ;  /* 0x00000001d6ec7824 */ /* 0x012fc400078e02e5 */
.L_x_708:
[----:B------:R-:W0:Y:S01]  /*2800*/  LDGDEPBAR ;  /* 0x00000000000079af */ /* 0x000e220000000000 */
[C---:B------:R-:W-:Y:S02]  /*2810*/  IADD3 R0, R186.reuse, R200, RZ ;  /* 0x000000c8ba007210 */ /* 0x040fe40007ffe0ff */
[-C--:B------:R-:W-:Y:S02]  /*2820*/  IADD3 R2, R186, R191.reuse, RZ ;  /* 0x000000bfba027210 */ /* 0x080fe40007ffe0ff */
[----:B------:R-:W-:Y:S02]  /*2830*/  IADD3 R180, R0, R191, RZ ;  /* 0x000000bf00b47210 */ /* 0x000fe40007ffe0ff */
[C---:B-----5:R-:W-:Y:S02]  /*2840*/  FSETP.NEU.FTZ.AND P1, PT, R217.reuse, -INF , PT ;  /* 0xff800000d900780b */ /* 0x060fe40003f3d000 */
[----:B------:R-:W-:Y:S01]  /*2850*/  ISETP.GE.AND P6, PT, R212, 0x1, PT ;  /* 0x00000001d400780c */ /* 0x000fe20003fc6270 */
        /* <DEDUP_REMOVED lines=9> */
[----:B------:R-:W-:Y:S01]  /*28f0*/  LDSM.16.M88.4 R100, [R2] ;  /* 0x000000000264783b */ /* 0x000fe20000000200 */
[C---:B------:R-:W-:Y:S07]  /*2900*/  HMMA.16816.F32 R8, R16.reuse, R10, RZ ;  /* 0x0000000a1008723c */ /* 0x040fee00000018ff */
[----:B------:R-:W1:Y:S01]  /*2910*/  LDSM.16.M88.4 R104, [R189+0xc000] ;  /* 0x00c00000bd68783b */ /* 0x000e620000000200 */
[C---:B--2---:R-:W-:Y:S07]  /*2920*/  HMMA.16816.F32 R12, R16.reuse, R52, RZ ;  /* 0x00000034100c723c */ /* 0x044fee00000018ff */
[----:B------:R-:W-:Y:S01]  /*2930*/  LDSM.16.M88.4 R108, [R180] ;  /* 0x00000000b46c783b */ /* 0x000fe20000000200 */
[----:B------:R-:W-:Y:S07]  /*2940*/  HMMA.16816.F32 R16, R16, R54, RZ ;  /* 0x000000361010723c */ /* 0x000fee00000018ff */
[----:B------:R-:W2:Y:S01]  /*2950*/  LDSM.16.M88.4 R52, [R189+0xc800] ;  /* 0x00c80000bd34783b */ /* 0x000ea20000000200 */
[C---:B---3--:R-:W-:Y:S07]  /*2960*/  HMMA.16816.F32 R4, R56.reuse, R60, R4 ;  /* 0x0000003c3804723c */ /* 0x048fee0000001804 */
[----:B------:R-:W3:Y:S01]  /*2970*/  LDSM.16.M88.4 R112, [R190+0xc000] ;  /* 0x00c00000be70783b */ /* 0x000ee20000000200 */
[C---:B------:R-:W-:Y:S07]  /*2980*/  HMMA.16816.F32 R8, R56.reuse, R62, R8 ;  /* 0x0000003e3808723c */ /* 0x040fee0000001808 */
[----:B------:R-:W-:Y:S01]  /*2990*/  LDSM.16.M88.4 R60, [R186+0x2000] ;  /* 0x00200000ba3c783b */ /* 0x000fe20000000200 */
[C---:B----4-:R-:W-:Y:S08]  /*29a0*/  HMMA.16816.F32 R12, R56.reuse, R64, R12 ;  /* 0x00000040380c723c */ /* 0x050ff0000000180c */
[----:B------:R-:W-:Y:S01]  /*29b0*/  HMMA.16816.F32 R16, R56, R66, R16 ;  /* 0x000000423810723c */ /* 0x000fe20000001810 */
[----:B------:R-:W4:Y:S07]  /*29c0*/  LDSM.16.M88.4 R56, [R190+0xc800] ;  /* 0x00c80000be38783b */ /* 0x000f2e0000000200 */
[C---:B-1----:R-:W-:Y:S01]  /*29d0*/  HMMA.16816.F32 R4, R100.reuse, R104, R4 ;  /* 0x000000686404723c */ /* 0x042fe20000001804 */
[----:B------:R-:W1:Y:S07]  /*29e0*/  LDSM.16.M88.4 R64, [R187+0xe000] ;  /* 0x00e00000bb40783b */ /* 0x000e6e0000000200 */
[C---:B------:R-:W-:Y:S01]  /*29f0*/  HMMA.16816.F32 R8, R100.reuse, R106, R8 ;  /* 0x0000006a6408723c */ /* 0x040fe20000001808 */
[----:B------:R-:W-:Y:S07]  /*2a00*/  LDSM.16.M88.4 R104, [R188+0xe000] ;  /* 0x00e00000bc68783b */ /* 0x000fee0000000200 */
[C---:B--2---:R-:W-:Y:S08]  /*2a10*/  HMMA.16816.F32 R12, R100.reuse, R52, R12 ;  /* 0x00000034640c723c */ /* 0x044ff0000000180c */
[----:B------:R-:W-:Y:S01]  /*2a20*/  HMMA.16816.F32 R16, R100, R54, R16 ;  /* 0x000000366410723c */ /* 0x000fe20000001810 */
[----:B------:R-:W2:Y:S07]  /*2a30*/  LDSM.16.M88.4 R52, [R187+0xe800] ;  /* 0x00e80000bb34783b */ /* 0x000eae0000000200 */
[C---:B---3--:R-:W-:Y:S01]  /*2a40*/  HMMA.16816.F32 R4, R108.reuse, R112, R4 ;  /* 0x000000706c04723c */ /* 0x048fe20000001804 */
[----:B------:R-:W3:Y:S07]  /*2a50*/  LDSM.16.M88.4 R100, [R0+0x2000] ;  /* 0x002000000064783b */ /* 0x000eee0000000200 */
[C---:B------:R-:W-:Y:S01]  /*2a60*/  HMMA.16816.F32 R8, R108.reuse, R114, R8 ;  /* 0x000000726c08723c */ /* 0x040fe20000001808 */
[----:B------:R-:W-:Y:S07]  /*2a70*/  LDSM.16.M88.4 R112, [R189+0xe000] ;  /* 0x00e00000bd70783b */ /* 0x000fee0000000200 */
[C---:B----4-:R-:W-:Y:S08]  /*2a80*/  HMMA.16816.F32 R12, R108.reuse, R56, R12 ;  /* 0x000000386c0c723c */ /* 0x050ff0000000180c */
[----:B------:R-:W-:Y:S01]  /*2a90*/  HMMA.16816.F32 R16, R108, R58, R16 ;  /* 0x0000003a6c10723c */ /* 0x000fe20000001810 */
[----:B------:R-:W4:Y:S07]  /*2aa0*/  LDSM.16.M88.4 R56, [R188+0xe800] ;  /* 0x00e80000bc38783b */ /* 0x000f2e0000000200 */
[C---:B-1----:R-:W-:Y:S01]  /*2ab0*/  HMMA.16816.F32 R4, R60.reuse, R64, R4 ;  /* 0x000000403c04723c */ /* 0x042fe20000001804 */
[----:B------:R1:W4:Y:S07]  /*2ac0*/  LDSM.16.M88.4 R108, [R2+0x2000] ;  /* 0x00200000026c783b */ /* 0x00032e0000000200 */
[C---:B------:R-:W-:Y:S01]  /*2ad0*/  HMMA.16816.F32 R8, R60.reuse, R66, R8 ;  /* 0x000000423c08723c */ /* 0x040fe20000001808 */
[----:B------:R-:W-:Y:S07]  /*2ae0*/  LDSM.16.M88.4 R64, [R190+0xe000] ;  /* 0x00e00000be40783b */ /* 0x000fee0000000200 */
[C---:B--2---:R-:W-:Y:S08]  /*2af0*/  HMMA.16816.F32 R12, R60.reuse, R52, R12 ;  /* 0x000000343c0c723c */ /* 0x044ff0000000180c */
[----:B------:R-:W-:Y:S01]  /*2b00*/  HMMA.16816.F32 R16, R60, R54, R16 ;  /* 0x000000363c10723c */ /* 0x000fe20000001810 */
[----:B------:R-:W2:Y:S03]  /*2b10*/  LDSM.16.M88.4 R52, [R189+0xe800] ;  /* 0x00e80000bd34783b */ /* 0x000ea60000000200 */
[----:B-1----:R-:W-:Y:S04]  /*2b20*/  FMUL.FTZ R2, R217, 1.4426950216293334961 ;  /* 0x3fb8aa3bd9027820 */ /* 0x002fe80000410000 */
[C---:B---3--:R-:W-:Y:S01]  /*2b30*/  HMMA.16816.F32 R4, R100.reuse, R104, R4 ;  /* 0x000000686404723c */ /* 0x048fe20000001804 */
[----:B------:R-:W1:Y:S04]  /*2b40*/  LDSM.16.M88.4 R60, [R180+0x2000] ;  /* 0x00200000b43c783b */ /* 0x000e680000000200 */
[----:B------:R-:W-:Y:S02]  /*2b50*/  FSEL R2, R2, RZ, P1 ;  /* 0x000000ff02027208 */ /* 0x000fe40000800000 */
[----:B------:R-:W-:Y:S01]  /*2b60*/  FSETP.NEU.FTZ.AND P1, PT, R218, -INF , PT ;  /* 0xff800000da00780b */ /* 0x000fe20003f3d000 */
[C---:B------:R-:W-:Y:S08]  /*2b70*/  HMMA.16816.F32 R8, R100.reuse, R106, R8 ;  /* 0x0000006a6408723c */ /* 0x040ff00000001808 */
[C---:B----4-:R-:W-:Y:S08]  /*2b80*/  HMMA.16816.F32 R12, R100.reuse, R56, R12 ;  /* 0x00000038640c723c */ /* 0x050ff0000000180c */
[----:B------:R-:W-:Y:S08]  /*2b90*/  HMMA.16816.F32 R16, R100, R58, R16 ;  /* 0x0000003a6410723c */ /* 0x000ff00000001810 */
[C---:B------:R-:W-:Y:S08]  /*2ba0*/  HMMA.16816.F32 R4, R108.reuse, R112, R4 ;  /* 0x000000706c04723c */ /* 0x040ff00000001804 */
[C---:B------:R-:W-:Y:S08]  /*2bb0*/  HMMA.16816.F32 R8, R108.reuse, R114, R8 ;  /* 0x000000726c08723c */ /* 0x040ff00000001808 */
[C---:B--2---:R-:W-:Y:S08]  /*2bc0*/  HMMA.16816.F32 R12, R108.reuse, R52, R12 ;  /* 0x000000346c0c723c */ /* 0x044ff0000000180c */
[----:B------:R-:W-:Y:S01]  /*2bd0*/  HMMA.16816.F32 R16, R108, R54, R16 ;  /* 0x000000366c10723c */ /* 0x000fe20000001810 */
[----:B------:R-:W2:Y:S07]  /*2be0*/  LDSM.16.M88.4 R52, [R190+0xe800] ;  /* 0x00e80000be34783b */ /* 0x000eae0000000200 */
[C---:B-1----:R-:W-:Y:S08]  /*2bf0*/  HMMA.16816.F32 R4, R60.reuse, R64, R4 ;  /* 0x000000403c04723c */ /* 0x042ff00000001804 */
[C---:B------:R-:W-:Y:S11]  /*2c00*/  HMMA.16816.F32 R8, R60.reuse, R66, R8 ;  /* 0x000000423c08723c */ /* 0x040ff60000001808 */
[----:B------:R-:W-:Y:S05]  /*2c10*/  @!UPT UIADD3 URZ, URZ, URZ, URZ ;  /* 0x0000003f3f3ff290 */ /* 0x000fea000fffe03f */
[----:B------:R-:W-:Y:S02]  /*2c20*/  FMUL.FTZ R4, R4, c[0x0][0x2ec] ;  /* 0x0000bb0004047a20 */ /* 0x000fe40000410000 */
[----:B------:R-:W-:Y:S02]  /*2c30*/  FMUL.FTZ R7, R7, c[0x0][0x2ec] ;  /* 0x0000bb0007077a20 */ /* 0x000fe40000410000 */
[----:B------:R1:W3:Y:S01]  /*2c40*/  MUFU.TANH R66, R4 ;  /* 0x0000000400427308 */ /* 0x0002e20000002400 */
[----:B------:R-:W-:Y:S02]  /*2c50*/  FMUL.FTZ R5, R5, c[0x0][0x2ec] ;  /* 0x0000bb0005057a20 */ /* 0x000fe40000410000 */
[----:B------:R-:W-:Y:S01]  /*2c60*/  FMUL.FTZ R6, R6, c[0x0][0x2ec] ;  /* 0x0000bb0006067a20 */ /* 0x000fe20000410000 */
[C---:B--2---:R-:W-:Y:S03]  /*2c70*/  HMMA.16816.F32 R12, R60.reuse, R52, R12 ;  /* 0x000000343c0c723c */ /* 0x044fe6000000180c */
[----:B------:R-:W-:Y:S03]  /*2c80*/  FMUL.FTZ R8, R8, c[0x0][0x2ec] ;  /* 0x0000bb0008087a20 */ /* 0x000fe60000410000 */
[----:B------:R2:W4:Y:S01]  /*2c90*/  MUFU.TANH R65, R5 ;  /* 0x0000000500417308 */ /* 0x0005220000002400 */
[----:B------:R-:W-:Y:S01]  /*2ca0*/  FMUL.FTZ R9, R9, c[0x0][0x2ec] ;  /* 0x0000bb0009097a20 */ /* 0x000fe20000410000 */
[----:B------:R-:W-:Y:S04]  /*2cb0*/  HMMA.16816.F32 R16, R60, R54, R16 ;  /* 0x000000363c10723c */ /* 0x000fe80000001810 */
[----:B------:R-:W-:Y:S02]  /*2cc0*/  FMUL.FTZ R10, R10, c[0x0][0x2ec] ;  /* 0x0000bb000a0a7a20 */ /* 0x000fe40000410000 */
[----:B------:R-:W-:Y:S02]  /*2cd0*/  FMUL.FTZ R11, R11, c[0x0][0x2ec] ;  /* 0x0000bb000b0b7a20 */ /* 0x000fe40000410000 */
[----:B------:R-:W-:Y:S01]  /*2ce0*/  MUFU.TANH R67, R8 ;  /* 0x0000000800437308 */ /* 0x000fe20000002400 */
[----:B-1----:R-:W-:Y:S03]  /*2cf0*/  @P0 LEA R4, R240, R250, 0x6 ;  /* 0x000000faf0040211 */ /* 0x002fe600078e30ff */
[----:B---3--:R-:W-:Y:S02]  /*2d00*/  MOV R0, R66 ;  /* 0x0000004200007202 */ /* 0x008fe40000000f00 */
[-C--:B------:R-:W-:Y:S04]  /*2d10*/  @P0 ISETP.GE.AND P2, PT, R4, R210.reuse, PT ;  /* 0x000000d20400020c */ /* 0x080fe80003f46270 */
[----:B------:R1:W3:Y:S01]  /*2d20*/  MUFU.TANH R105, R6 ;  /* 0x0000000600697308 */ /* 0x0002e20000002400 */
[----:B------:R-:W-:Y:S01]  /*2d30*/  FMUL.FTZ R12, R12, c[0x0][0x2ec] ;  /* 0x0000bb000c0c7a20 */ /* 0x000fe20000410000 */
[----:B------:R-:W-:Y:S01]  /*2d40*/  @P0 FSEL R0, R66, -INF , !P2 ;  /* 0xff80000042000808 */ /* 0x000fe20005000000 */
[----:B------:R-:W-:Y:S01]  /*2d50*/  FMUL.FTZ R13, R13, c[0x0][0x2ec] ;  /* 0x0000bb000d0d7a20 */ /* 0x000fe20000410000 */
[----:B--2---:R-:W-:Y:S01]  /*2d60*/  @P0 IADD3 R5, R4, 0x1, RZ ;  /* 0x0000000104050810 */ /* 0x004fe20007ffe0ff */
[----:B------:R-:W-:Y:S02]  /*2d70*/  FMUL.FTZ R14, R14, c[0x0][0x2ec] ;  /* 0x0000bb000e0e7a20 */ /* 0x000fe40000410000 */
[----:B------:R-:W-:Y:S01]  /*2d80*/  FMUL.FTZ R16, R16, c[0x0][0x2ec] ;  /* 0x0000bb0010107a20 */ /* 0x000fe20000410000 */
[----:B------:R-:W-:Y:S02]  /*2d90*/  @P0 ISETP.GE.AND P3, PT, R5, R210, PT ;  /* 0x000000d20500020c */ /* 0x000fe40003f66270 */
[----:B------:R-:W-:Y:S01]  /*2da0*/  MUFU.TANH R64, R9 ;  /* 0x0000000900407308 */ /* 0x000fe20000002400 */
[--C-:B------:R-:W-:Y:S01]  /*2db0*/  FFMA.FTZ R5, R0, c[0x0][0x23c], -R2.reuse ;  /* 0x00008f0000057a23 */ /* 0x100fe20000010802 */
[----:B----4-:R-:W-:Y:S01]  /*2dc0*/  MOV R0, R65 ;  /* 0x0000004100007202 */ /* 0x010fe20000000f00 */
[----:B------:R-:W-:Y:S01]  /*2dd0*/  FMUL.FTZ R17, R17, c[0x0][0x2ec] ;  /* 0x0000bb0011117a20 */ /* 0x000fe20000410000 */
[----:B------:R-:W-:Y:S01]  /*2de0*/  @P0 FSEL R0, R65, -INF , !P3 ;  /* 0xff80000041000808 */ /* 0x000fe20005800000 */
[----:B------:R-:W-:Y:S02]  /*2df0*/  FMUL.FTZ R18, R18, c[0x0][0x2ec] ;  /* 0x0000bb0012127a20 */ /* 0x000fe40000410000 */
[----:B------:R-:W-:Y:S02]  /*2e00*/  FMUL.FTZ R19, R19, c[0x0][0x2ec] ;  /* 0x0000bb0013137a20 */ /* 0x000fe40000410000 */
[----:B------:R-:W-:Y:S01]  /*2e10*/  FMUL.FTZ R15, R15, c[0x0][0x2ec] ;  /* 0x0000bb000f0f7a20 */ /* 0x000fe20000410000 */
[----:B------:R2:W4:Y:S01]  /*2e20*/  MUFU.TANH R104, R7 ;  /* 0x0000000700687308 */ /* 0x0005220000002400 */
[----:B-1----:R-:W-:Y:S09]  /*2e30*/  FMUL.FTZ R6, R218, 1.4426950216293334961 ;  /* 0x3fb8aa3bda067820 */ /* 0x002ff20000410000 */
[----:B------:R3:W-:Y:S10]  /*2e40*/  MUFU.EX2 R113, R5 ;  /* 0x0000000500717308 */ /* 0x0007f40000000800 */
[----:B------:R-:W1:Y:S01]  /*2e50*/  MUFU.TANH R103, R10 ;  /* 0x0000000a00677308 */ /* 0x000e620000002400 */
[----:B--2---:R-:W-:Y:S01]  /*2e60*/  FFMA.FTZ R7, R0, c[0x0][0x23c], -R2 ;  /* 0x00008f0000077a23 */ /* 0x004fe20000010802 */
[----:B------:R-:W-:Y:S08]  /*2e70*/  FSEL R0, R6, RZ, P1 ;  /* 0x000000ff06007208 */ /* 0x000ff00000800000 */
[----:B------:R2:W-:Y:S01]  /*2e80*/  MUFU.EX2 R111, R7 ;  /* 0x00000007006f7308 */ /* 0x0005e20000000800 */
[----:B---3--:R-:W-:Y:S02]  /*2e90*/  MOV R5, R105 ;  /* 0x0000006900057202 */ /* 0x008fe40000000f00 */
[----:B------:R-:W-:Y:S07]  /*2ea0*/  @P0 FSEL R5, R105, -INF , !P2 ;  /* 0xff80000069050808 */ /* 0x000fee0005000000 */
[----:B------:R-:W3:Y:S01]  /*2eb0*/  MUFU.TANH R102, R11 ;  /* 0x0000000b00667308 */ /* 0x000ee20000002400 */
[--C-:B------:R-:W-:Y:S01]  /*2ec0*/  FFMA.FTZ R6, R5, c[0x0][0x23c], -R0.reuse ;  /* 0x00008f0005067a23 */ /* 0x100fe20000010800 */
[----:B----4-:R-:W-:Y:S02]  /*2ed0*/  MOV R5, R104 ;  /* 0x0000006800057202 */ /* 0x010fe40000000f00 */
[----:B------:R-:W-:Y:S06]  /*2ee0*/  @P0 FSEL R5, R104, -INF , !P3 ;  /* 0xff80000068050808 */ /* 0x000fec0005800000 */
[----:B------:R4:W-:Y:S01]  /*2ef0*/  MUFU.EX2 R216, R6 ;  /* 0x0000000600d87308 */ /* 0x0009e20000000800 */
[C---:B--2---:R-:W-:Y:S04]  /*2f00*/  @P0 IADD3 R7, R4.reuse, 0x8, RZ ;  /* 0x0000000804070810 */ /* 0x044fe80007ffe0ff */
[-C--:B------:R-:W-:Y:S02]  /*2f10*/  @P0 ISETP.GE.AND P1, PT, R7, R210.reuse, PT ;  /* 0x000000d20700020c */ /* 0x080fe40003f26270 */
[C---:B------:R-:W-:Y:S03]  /*2f20*/  @P0 IADD3 R7, R4.reuse, 0x9, RZ ;  /* 0x0000000904070810 */ /* 0x040fe60007ffe0ff */
[----:B------:R-:W2:Y:S01]  /*2f30*/  MUFU.TANH R61, R12 ;  /* 0x0000000c003d7308 */ /* 0x000ea20000002400 */
[----:B------:R-:W-:Y:S02]  /*2f40*/  @P0 ISETP.GE.AND P2, PT, R7, R210, PT ;  /* 0x000000d20700020c */ /* 0x000fe40003f46270 */
[----:B------:R-:W-:Y:S07]  /*2f50*/  @P0 IADD3 R7, R4, 0x10, RZ ;  /* 0x0000001004070810 */ /* 0x000fee0007ffe0ff */
[----:B------:R-:W1:Y:S01]  /*2f60*/  MUFU.TANH R60, R13 ;  /* 0x0000000d003c7308 */ /* 0x000e620000002400 */
[----:B----4-:R-:W-:Y:S01]  /*2f70*/  FFMA.FTZ R6, R5, c[0x0][0x23c], -R0 ;  /* 0x00008f0005067a23 */ /* 0x010fe20000010800 */
[----:B------:R-:W-:Y:S02]  /*2f80*/  MOV R5, R67 ;  /* 0x0000004300057202 */ /* 0x000fe40000000f00 */
[----:B------:R-:W-:Y:S06]  /*2f90*/  @P0 FSEL R5, R67, -INF , !P1 ;  /* 0xff80000043050808 */ /* 0x000fec0004800000 */
[----:B------:R4:W-:Y:S10]  /*2fa0*/  MUFU.EX2 R183, R6 ;  /* 0x0000000600b77308 */ /* 0x0009f40000000800 */
[----:B------:R-:W1:Y:S10]  /*2fb0*/  MUFU.TANH R101, R14 ;  /* 0x0000000e00657308 */ /* 0x000e740000002400 */
[----:B------:R-:W1:Y:S01]  /*2fc0*/  MUFU.TANH R100, R15 ;  /* 0x0000000f00647308 */ /* 0x000e620000002400 */
[--C-:B----4-:R-:W-:Y:S01]  /*2fd0*/  FFMA.FTZ R6, R5, c[0x0][0x23c], -R2.reuse ;  /* 0x00008f0005067a23 */ /* 0x110fe20000010802 */
[----:B------:R-:W-:Y:S02]  /*2fe0*/  MOV R5, R64 ;  /* 0x0000004000057202 */ /* 0x000fe40000000f00 */
[----:B------:R-:W-:Y:S06]  /*2ff0*/  @P0 FSEL R5, R64, -INF , !P2 ;  /* 0xff80000040050808 */ /* 0x000fec0005000000 */
[----:B------:R4:W-:Y:S10]  /*3000*/  MUFU.EX2 R109, R6 ;  /* 0x00000006006d7308 */ /* 0x0009f40000000800 */
[----:B------:R-:W-:Y:S10]  /*3010*/  MUFU.TANH R59, R16 ;  /* 0x00000010003b7308 */ /* 0x000ff40000002400 */
[----:B------:R-:W2:Y:S01]  /*3020*/  MUFU.TANH R58, R17 ;  /* 0x00000011003a7308 */ /* 0x000ea20000002400 */
[----:B----4-:R-:W-:Y:S01]  /*3030*/  FFMA.FTZ R6, R5, c[0x0][0x23c], -R2 ;  /* 0x00008f0005067a23 */ /* 0x010fe20000010802 */
[----:B-1----:R-:W-:Y:S02]  /*3040*/  MOV R5, R103 ;  /* 0x0000006700057202 */ /* 0x002fe40000000f00 */
[----:B------:R-:W-:Y:S02]  /*3050*/  @P0 FSEL R5, R103, -INF , !P1 ;  /* 0xff80000067050808 */ /* 0x000fe40004800000 */
[----:B------:R-:W-:Y:S04]  /*3060*/  @P0 ISETP.GE.AND P1, PT, R7, R210, PT ;  /* 0x000000d20700020c */ /* 0x000fe80003f26270 */
[----:B------:R1:W-:Y:S01]  /*3070*/  MUFU.EX2 R108, R6 ;  /* 0x00000006006c7308 */ /* 0x0003e20000000800 */
[----:B------:R-:W-:Y:S09]  /*3080*/  @P0 IADD3 R7, R4, 0x11, RZ ;  /* 0x0000001104070810 */ /* 0x000ff20007ffe0ff */
[----:B------:R-:W4:Y:S10]  /*3090*/  MUFU.TANH R63, R18 ;  /* 0x00000012003f7308 */ /* 0x000f340000002400 */
[----:B------:R-:W-:Y:S01]  /*30a0*/  MUFU.TANH R62, R19 ;  /* 0x00000013003e7308 */ /* 0x000fe20000002400 */
[--C-:B-1----:R-:W-:Y:S01]  /*30b0*/  FFMA.FTZ R6, R5, c[0x0][0x23c], -R0.reuse ;  /* 0x00008f0005067a23 */ /* 0x102fe20000010800 */
[----:B---3--:R-:W-:Y:S02]  /*30c0*/  MOV R5, R102 ;  /* 0x0000006600057202 */ /* 0x008fe40000000f00 */
[----:B------:R-:W-:Y:S02]  /*30d0*/  @P0 FSEL R5, R102, -INF , !P2 ;  /* 0xff80000066050808 */ /* 0x000fe40005000000 */
[----:B------:R-:W-:Y:S04]  /*30e0*/  @P0 ISETP.GE.AND P2, PT, R7, R210, PT ;  /* 0x000000d20700020c */ /* 0x000fe80003f46270 */
[----:B------:R1:W-:Y:S01]  /*30f0*/  MUFU.EX2 R182, R6 ;  /* 0x0000000600b67308 */ /* 0x0003e20000000800 */
[C---:B------:R-:W-:Y:S02]  /*3100*/  @P0 IADD3 R7, R4.reuse, 0x18, RZ ;  /* 0x0000001804070810 */ /* 0x040fe40007ffe0ff */
[----:B------:R-:W-:Y:S01]  /*3110*/  @P0 IADD3 R4, R4, 0x19, RZ ;  /* 0x0000001904040810 */ /* 0x000fe20007ffe0ff */
[----:B-1----:R-:W-:Y:S01]  /*3120*/  FFMA.FTZ R6, R5, c[0x0][0x23c], -R0 ;  /* 0x00008f0005067a23 */ /* 0x002fe20000010800 */
[----:B--2---:R-:W-:Y:S02]  /*3130*/  MOV R5, R61 ;  /* 0x0000003d00057202 */ /* 0x004fe40000000f00 */
[----:B------:R-:W-:Y:S03]  /*3140*/  @P0 FSEL R5, R61, -INF , !P1 ;  /* 0xff8000003d050808 */ /* 0x000fe60004800000 */
[----:B------:R1:W2:Y:S02]  /*3150*/  MUFU.EX2 R180, R6 ;  /* 0x0000000600b47308 */ /* 0x0002a40000000800 */
[--C-:B-1----:R-:W-:Y:S01]  /*3160*/  FFMA.FTZ R6, R5, c[0x0][0x23c], -R2.reuse ;  /* 0x00008f0005067a23 */ /* 0x102fe20000010802 */
[----:B------:R-:W-:Y:S02]  /*3170*/  MOV R5, R60 ;  /* 0x0000003c00057202 */ /* 0x000fe40000000f00 */
[----:B------:R-:W-:Y:S05]  /*3180*/  @P0 FSEL R5, R60, -INF , !P2 ;  /* 0xff8000003c050808 */ /* 0x000fea0005000000 */
[----:B------:R1:W-:Y:S02]  /*3190*/  MUFU.EX2 R112, R6 ;  /* 0x0000000600707308 */ /* 0x0003e40000000800 */
[----:B-1----:R-:W-:Y:S01]  /*31a0*/  FFMA.FTZ R6, R5, c[0x0][0x23c], -R2 ;  /* 0x00008f0005067a23 */ /* 0x002fe20000010802 */
[----:B------:R-:W-:Y:S02]  /*31b0*/  MOV R5, R101 ;  /* 0x0000006500057202 */ /* 0x000fe40000000f00 */
[----:B------:R-:W-:Y:S05]  /*31c0*/  @P0 FSEL R5, R101, -INF , !P1 ;  /* 0xff80000065050808 */ /* 0x000fea0004800000 */
[----:B------:R1:W3:Y:S01]  /*31d0*/  MUFU.EX2 R110, R6 ;  /* 0x00000006006e7308 */ /* 0x0002e20000000800 */
[----:B------:R-:W-:Y:S01]  /*31e0*/  @P0 ISETP.GE.AND P1, PT, R7, R210, PT ;  /* 0x000000d20700020c */ /* 0x000fe20003f26270 */
[--C-:B-1----:R-:W-:Y:S01]  /*31f0*/  FFMA.FTZ R6, R5, c[0x0][0x23c], -R0.reuse ;  /* 0x00008f0005067a23 */ /* 0x102fe20000010800 */
[----:B------:R-:W-:Y:S02]  /*3200*/  MOV R5, R100 ;  /* 0x0000006400057202 */ /* 0x000fe40000000f00 */
[----:B------:R-:W-:Y:S05]  /*3210*/  @P0 FSEL R5, R100, -INF , !P2 ;  /* 0xff80000064050808 */ /* 0x000fea0005000000 */
[----:B------:R1:W-:Y:S01]  /*3220*/  MUFU.EX2 R215, R6 ;  /* 0x0000000600d77308 */ /* 0x0003e20000000800 */
[----:B------:R-:W-:Y:S02]  /*3230*/  @P0 ISETP.GE.AND P2, PT, R4, R210, PT ;  /* 0x000000d20400020c */ /* 0x000fe40003f46270 */
[----:B------:R-:W-:Y:S02]  /*3240*/  MOV R4, R58 ;  /* 0x0000003a00047202 */ /* 0x000fe40000000f00 */
[----:B------:R-:W-:Y:S01]  /*3250*/  @P0 FSEL R4, R58, -INF , !P2 ;  /* 0xff8000003a040808 */ /* 0x000fe20005000000 */
[----:B-1----:R-:W-:Y:S01]  /*3260*/  FFMA.FTZ R6, R5, c[0x0][0x23c], -R0 ;  /* 0x00008f0005067a23 */ /* 0x002fe20000010800 */
[----:B------:R-:W-:Y:S02]  /*3270*/  MOV R5, R59 ;  /* 0x0000003b00057202 */ /* 0x000fe40000000f00 */
[----:B------:R-:W-:Y:S01]  /*3280*/  @P0 FSEL R5, R59, -INF , !P1 ;  /* 0xff8000003b050808 */ /* 0x000fe20004800000 */
[----:B------:R2:W-:Y:S04]  /*3290*/  MUFU.EX2 R181, R6 ;  /* 0x0000000600b57308 */ /* 0x0005e80000000800 */
[--C-:B------:R-:W-:Y:S02]  /*32a0*/  FFMA.FTZ R5, R5, c[0x0][0x23c], -R2.reuse ;  /* 0x00008f0005057a23 */ /* 0x100fe40000010802 */
[----:B------:R-:W-:Y:S01]  /*32b0*/  FFMA.FTZ R2, R4, c[0x0][0x23c], -R2 ;  /* 0x00008f0004027a23 */ /* 0x000fe20000010802 */
[----:B----4-:R-:W-:Y:S02]  /*32c0*/  MOV R4, R63 ;  /* 0x0000003f00047202 */ /* 0x010fe40000000f00 */
[----:B------:R-:W-:Y:S01]  /*32d0*/  @P0 FSEL R4, R63, -INF , !P1 ;  /* 0xff8000003f040808 */ /* 0x000fe20004800000 */
[----:B------:R1:W-:Y:S01]  /*32e0*/  MUFU.EX2 R106, R2 ;  /* 0x00000002006a7308 */ /* 0x0003e20000000800 */
[----:B------:R-:W-:Y:S03]  /*32f0*/  IADD3 R56, P1, R234, R220, RZ ;  /* 0x000000dcea387210 */ /* 0x000fe60007f3e0ff */
[--C-:B------:R-:W-:Y:S01]  /*3300*/  FFMA.FTZ R4, R4, c[0x0][0x23c], -R0.reuse ;  /* 0x00008f0004047a23 */ /* 0x100fe20000010800 */
[----:B------:R-:W-:Y:S05]  /*3310*/  IADD3.X R57, R233, R219, RZ, P1, !PT ;  /* 0x000000dbe9397210 */ /* 0x000fea0000ffe4ff */
[----:B------:R4:W-:Y:S01]  /*3320*/  MUFU.EX2 R115, R4 ;  /* 0x0000000400737308 */ /* 0x0009e20000000800 */
[----:B--2---:R-:W-:Y:S09]  /*3330*/  F2FP.PACK_AB R6, R180, R182 ;  /* 0x000000b6b406723e */ /* 0x004ff200000000ff */
[----:B------:R3:W2:Y:S01]  /*3340*/  MUFU.EX2 R107, R5 ;  /* 0x00000005006b7308 */ /* 0x0006a20000000800 */
[----:B-1----:R-:W-:Y:S02]  /*3350*/  MOV R2, R62 ;  /* 0x0000003e00027202 */ /* 0x002fe40000000f00 */
[----:B------:R-:W-:Y:S05]  /*3360*/  @P0 FSEL R2, R62, -INF , !P2 ;  /* 0xff8000003e020808 */ /* 0x000fea0005000000 */
[----:B------:R-:W-:Y:S01]  /*3370*/  FFMA.FTZ R0, R2, c[0x0][0x23c], -R0 ;  /* 0x00008f0002007a23 */ /* 0x000fe20000010800 */
[----:B------:R-:W-:Y:S02]  /*3380*/  F2FP.PACK_AB R2, R183, R216 ;  /* 0x000000d8b702723e */ /* 0x000fe400000000ff */
[----:B----4-:R-:W-:Y:S01]  /*3390*/  F2FP.PACK_AB R4, R111, R113 ;  /* 0x000000716f04723e */ /* 0x010fe200000000ff */
[----:B------:R1:W4:Y:S02]  /*33a0*/  MUFU.EX2 R114, R0 ;  /* 0x0000000000727308 */ /* 0x0003240000000800 */
[----:B------:R2:W-:Y:S04]  /*33b0*/  STS [R222+0x12400], R2 ;  /* 0x01240002de007388 */ /* 0x0005e80000000800 */
[----:B------:R4:W-:Y:S01]  /*33c0*/  STS [R222+0x12000], R4 ;  /* 0x01200004de007388 */ /* 0x0009e20000000800 */
[----:B---3--:R-:W-:Y:S03]  /*33d0*/  F2FP.PACK_AB R5, R110, R112 ;  /* 0x000000706e05723e */ /* 0x008fe600000000ff */
[----:B------:R-:W-:Y:S01]  /*33e0*/  STS [R224+0x12400], R6 ;  /* 0x01240006e0007388 */ /* 0x000fe20000000800 */
[----:B-1----:R-:W-:Y:S02]  /*33f0*/  F2FP.PACK_AB R0, R108, R109 ;  /* 0x0000006d6c00723e */ /* 0x002fe400000000ff */
[----:B--2---:R-:W-:Y:S03]  /*3400*/  F2FP.PACK_AB R2, R106, R107 ;  /* 0x0000006b6a02723e */ /* 0x004fe600000000ff */
[----:B------:R1:W-:Y:S01]  /*3410*/  STS [R224+0x12000], R0 ;  /* 0x01200000e0007388 */ /* 0x0003e20000000800 */
[----:B----4-:R-:W-:Y:S03]  /*3420*/  F2FP.PACK_AB R4, R181, R215 ;  /* 0x000000d7b504723e */ /* 0x010fe600000000ff */
[----:B------:R-:W-:Y:S04]  /*3430*/  STS [R221+0x12000], R5 ;  /* 0x01200005dd007388 */ /* 0x000fe80000000800 */
[----:B------:R-:W-:Y:S04]  /*3440*/  STS [R221+0x12400], R4 ;  /* 0x01240004dd007388 */ /* 0x000fe80000000800 */
[----:B------:R2:W-:Y:S01]  /*3450*/  STS [R223+0x12000], R2 ;  /* 0x01200002df007388 */ /* 0x0005e20000000800 */
[----:B-1----:R-:W-:Y:S05]  /*3460*/  F2FP.PACK_AB R0, R114, R115 ;  /* 0x000000737200723e */ /* 0x002fea00000000ff */
[----:B------:R1:W-:Y:S04]  /*3470*/  STS [R223+0x12400], R0 ;  /* 0x01240000df007388 */ /* 0x0003e80000000800 */
[----:B------:R-:W3:Y:S08]  /*3480*/  LDSM.16.M88.4 R16, [R192+0x8000] ;  /* 0x00800000c010783b */ /* 0x000ef00000000200 */
[----:B------:R-:W2:Y:S08]  /*3490*/  LDSM.16.M88.4 R52, [R194+0x8000] ;  /* 0x00800000c234783b */ /* 0x000eb00000000200 */
[----:B--2---:R2:W4:Y:S04]  /*34a0*/  LDG.E R2, [R56.64] ;  /* 0x0000000638027981 */ /* 0x004528000c1e1900 */
[----:B-1----:R2:W4:Y:S01]  /*34b0*/  LDG.E R0, [R56.64+0x20] ;  /* 0x0000200638007981 */ /* 0x002522000c1e1900 */
[C---:B---3--:R-:W-:Y:S03]  /*34c0*/  HMMA.16816.F32 R4, R16.reuse, R116, RZ ;  /* 0x000000741004723c */ /* 0x048fe600000018ff */
[----:B--2---:R-:W-:Y:S05]  /*34d0*/  FFMA.FTZ R57, -R66, R66, 1 ;  /* 0x3f80000042397423 */ /* 0x004fea0000010142 */
[C---:B------:R-:W-:Y:S01]  /*34e0*/  HMMA.16816.F32 R8, R16.reuse, R118, RZ ;  /* 0x000000761008723c */ /* 0x040fe200000018ff */
[----:B------:R-:W-:Y:S03]  /*34f0*/  FFMA.FTZ R56, -R65, R65, 1 ;  /* 0x3f80000041387423 */ /* 0x000fe60000010141 */
[----:B------:R-:W-:Y:S02]  /*3500*/  FMUL.FTZ R57, R57, c[0x0][0x2ec] ;  /* 0x0000bb0039397a20 */ /* 0x000fe40000410000 */
[----:B------:R-:W-:Y:S02]  /*3510*/  FMUL.FTZ R56, R56, c[0x0][0x2ec] ;  /* 0x0000bb0038387a20 */ /* 0x000fe40000410000 */
        /* <DEDUP_REMOVED lines=37> */
[C---:B------:R-:W-:Y:S02]  /*3770*/  FADD.FTZ R5, -R2.reuse, R5 ;  /* 0x0000000502057221 */ /* 0x040fe40000010100 */
[----:B------:R-:W-:Y:S02]  /*3780*/  FMUL.FTZ R4, R113, R4 ;  /* 0x0000000471047220 */ /* 0x000fe40000410000 */
[----:B------:R-:W-:Y:S02]  /*3790*/  FMUL.FTZ R5, R111, R5 ;  /* 0x000000056f057220 */ /* 0x000fe40000410000 */
[----:B------:R-:W-:Y:S03]  /*37a0*/  FADD.FTZ R8, -R2, R8 ;  /* 0x0000000802087221 */ /* 0x000fe60000010100 */
[----:B------:R-:W-:Y:S02]  /*37b0*/  FMUL.FTZ R57, R4, R57 ;  /* 0x0000003904397220 */ /* 0x000fe40000410000 */
[----:B------:R-:W-:Y:S02]  /*37c0*/  FFMA.FTZ R4, -R67, R67, 1 ;  /* 0x3f80000043047423 */ /* 0x000fe40000010143 */
[C---:B------:R-:W-:Y:S02]  /*37d0*/  FADD.FTZ R12, -R2.reuse, R12 ;  /* 0x0000000c020c7221 */ /* 0x040fe40000010100 */
[----:B------:R-:W-:Y:S02]  /*37e0*/  FADD.FTZ R13, -R2, R13 ;  /* 0x0000000d020d7221 */ /* 0x000fe40000010100 */
[----:B------:R-:W-:Y:S02]  /*37f0*/  FFMA.FTZ R55, -R61, R61, 1 ;  /* 0x3f8000003d377423 */ /* 0x000fe4000001013d */
[----:B------:R-:W-:Y:S02]  /*3800*/  FFMA.FTZ R54, -R60, R60, 1 ;  /* 0x3f8000003c367423 */ /* 0x000fe4000001013c */
[----:B------:R-:W-:Y:S02]  /*3810*/  FADD.FTZ R9, -R2, R9 ;  /* 0x0000000902097221 */ /* 0x000fe40000010100 */
[----:B------:R-:W-:Y:S02]  /*3820*/  FMUL.FTZ R8, R109, R8 ;  /* 0x000000086d087220 */ /* 0x000fe40000410000 */
[----:B------:R-:W-:Y:S02]  /*3830*/  FMUL.FTZ R56, R5, R56 ;  /* 0x0000003805387220 */ /* 0x000fe40000410000 */
[----:B------:R-:W-:Y:S02]  /*3840*/  FFMA.FTZ R5, -R64, R64, 1 ;  /* 0x3f80000040057423 */ /* 0x000fe40000010140 */
[C---:B------:R-:W-:Y:S02]  /*3850*/  FADD.FTZ R53, -R2.reuse, R16 ;  /* 0x0000001002357221 */ /* 0x040fe40000010100 */
[----:B------:R-:W-:Y:S02]  /*3860*/  FADD.FTZ R52, -R2, R17 ;  /* 0x0000001102347221 */ /* 0x000fe40000010100 */
[----:B------:R-:W-:Y:S02]  /*3870*/  FMUL.FTZ R17, R4, c[0x0][0x2ec] ;  /* 0x0000bb0004117a20 */ /* 0x000fe40000410000 */
[----:B------:R-:W-:Y:S02]  /*3880*/  FMUL.FTZ R2, R112, R12 ;  /* 0x0000000c70027220 */ /* 0x000fe40000410000 */
[----:B------:R-:W-:Y:S02]  /*3890*/  FMUL.FTZ R4, R110, R13 ;  /* 0x0000000d6e047220 */ /* 0x000fe40000410000 */
[----:B------:R-:W-:Y:S02]  /*38a0*/  FMUL.FTZ R55, R55, c[0x0][0x2ec] ;  /* 0x0000bb0037377a20 */ /* 0x000fe40000410000 */
[----:B------:R-:W-:Y:S02]  /*38b0*/  FMUL.FTZ R54, R54, c[0x0][0x2ec] ;  /* 0x0000bb0036367a20 */ /* 0x000fe40000410000 */
[----:B------:R-:W-:Y:S02]  /*38c0*/  FMUL.FTZ R16, R5, c[0x0][0x2ec] ;  /* 0x0000bb0005107a20 */ /* 0x000fe40000410000 */
[----:B------:R-:W-:Y:S02]  /*38d0*/  FMUL.FTZ R17, R8, R17 ;  /* 0x0000001108117220 */ /* 0x000fe40000410000 */
[----:B------:R-:W-:Y:S02]  /*38e0*/  FMUL.FTZ R5, R107, R53 ;  /* 0x000000356b057220 */ /* 0x000fe40000410000 */
[----:B------:R-:W-:Y:S02]  /*38f0*/  FMUL.FTZ R8, R106, R52 ;  /* 0x000000346a087220 */ /* 0x000fe40000410000 */
[----:B------:R-:W-:Y:S02]  /*3900*/  FFMA.FTZ R53, -R59, R59, 1 ;  /* 0x3f8000003b357423 */ /* 0x000fe4000001013b */
[----:B------:R-:W-:Y:S02]  /*3910*/  FFMA.FTZ R52, -R58, R58, 1 ;  /* 0x3f8000003a347423 */ /* 0x000fe4000001013a */
[----:B------:R-:W-:Y:S02]  /*3920*/  FMUL.FTZ R55, R2, R55 ;  /* 0x0000003702377220 */ /* 0x000fe40000410000 */
[----:B------:R-:W-:Y:S02]  /*3930*/  FMUL.FTZ R54, R4, R54 ;  /* 0x0000003604367220 */ /* 0x000fe40000410000 */
[C---:B------:R-:W-:Y:S02]  /*3940*/  FADD.FTZ R2, -R0.reuse, R6 ;  /* 0x0000000600027221 */ /* 0x040fe40000010100 */
[----:B------:R-:W-:Y:S02]  /*3950*/  FADD.FTZ R4, -R0, R7 ;  /* 0x0000000700047221 */ /* 0x000fe40000010100 */
[----:B------:R-:W-:Y:S02]  /*3960*/  FFMA.FTZ R12, -R105, R105, 1 ;  /* 0x3f800000690c7423 */ /* 0x000fe40000010169 */
[----:B------:R-:W-:Y:S02]  /*3970*/  FFMA.FTZ R6, -R104, R104, 1 ;  /* 0x3f80000068067423 */ /* 0x000fe40000010168 */
[----:B------:R-:W-:Y:S02]  /*3980*/  FMUL.FTZ R9, R108, R9 ;  /* 0x000000096c097220 */ /* 0x000fe40000410000 */
[----:B------:R-:W-:Y:S02]  /*3990*/  FMUL.FTZ R53, R53, c[0x0][0x2ec] ;  /* 0x0000bb0035357a20 */ /* 0x000fe40000410000 */
[----:B------:R-:W-:Y:S02]  /*39a0*/  FMUL.FTZ R52, R52, c[0x0][0x2ec] ;  /* 0x0000bb0034347a20 */ /* 0x000fe40000410000 */
[----:B------:R-:W-:Y:S02]  /*39b0*/  FMUL.FTZ R2, R216, R2 ;  /* 0x00000002d8027220 */ /* 0x000fe40000410000 */
[----:B------:R-:W-:Y:S02]  /*39c0*/  FMUL.FTZ R4, R183, R4 ;  /* 0x00000004b7047220 */ /* 0x000fe40000410000 */
[----:B------:R-:W-:Y:S02]  /*39d0*/  FMUL.FTZ R12, R12, c[0x0][0x2ec] ;  /* 0x0000bb000c0c7a20 */ /* 0x000fe40000410000 */
[----:B------:R-:W-:Y:S02]  /*39e0*/  FMUL.FTZ R6, R6, c[0x0][0x2ec] ;  /* 0x0000bb0006067a20 */ /* 0x000fe40000410000 */
        /* <DEDUP_REMOVED lines=9> */
[----:B------:R-:W-:Y:S02]  /*3a80*/  FFMA.FTZ R9, -R103, R103, 1 ;  /* 0x3f80000067097423 */ /* 0x000fe40000010167 */
[----:B------:R-:W-:Y:S02]  /*3a90*/  FFMA.FTZ R8, -R102, R102, 1 ;  /* 0x3f80000066087423 */ /* 0x000fe40000010166 */
[C---:B------:R-:W-:Y:S02]  /*3aa0*/  FADD.FTZ R18, -R0.reuse, R18 ;  /* 0x0000001200127221 */ /* 0x040fe40000010100 */
[----:B------:R-:W-:Y:S02]  /*3ab0*/  FADD.FTZ R2, -R0, R19 ;  /* 0x0000001300027221 */ /* 0x000fe40000010100 */
[----:B------:R-:W-:Y:S02]  /*3ac0*/  FFMA.FTZ R11, -R101, R101, 1 ;  /* 0x3f800000650b7423 */ /* 0x000fe40000010165 */
[----:B------:R-:W-:Y:S02]  /*3ad0*/  FFMA.FTZ R10, -R100, R100, 1 ;  /* 0x3f800000640a7423 */ /* 0x000fe40000010164 */
[----:B------:R-:W-:Y:S02]  /*3ae0*/  FFMA.FTZ R14, -R63, R63, 1 ;  /* 0x3f8000003f0e7423 */ /* 0x000fe4000001013f */
[----:B------:R-:W-:Y:S02]  /*3af0*/  FFMA.FTZ R13, -R62, R62, 1 ;  /* 0x3f8000003e0d7423 */ /* 0x000fe4000001013e */
[----:B------:R-:W-:Y:S02]  /*3b00*/  FMUL.FTZ R5, R182, R5 ;  /* 0x00000005b6057220 */ /* 0x000fe40000410000 */
[----:B------:R-:W-:Y:S02]  /*3b10*/  FMUL.FTZ R7, R180, R7 ;  /* 0x00000007b4077220 */ /* 0x000fe40000410000 */
[----:B------:R-:W-:Y:S02]  /*3b20*/  FMUL.FTZ R9, R9, c[0x0][0x2ec] ;  /* 0x0000bb0009097a20 */ /* 0x000fe40000410000 */
[----:B------:R-:W-:Y:S02]  /*3b30*/  FMUL.FTZ R8, R8, c[0x0][0x2ec] ;  /* 0x0000bb0008087a20 */ /* 0x000fe40000410000 */
[----:B------:R-:W-:Y:S02]  /*3b40*/  FMUL.FTZ R4, R215, R4 ;  /* 0x00000004d7047220 */ /* 0x000fe40000410000 */
[----:B------:R-:W-:Y:S02]  /*3b50*/  FMUL.FTZ R15, R181, R15 ;  /* 0x0000000fb50f7220 */ /* 0x000fe40000410000 */
[----:B------:R-:W-:Y:S02]  /*3b60*/  FMUL.FTZ R0, R115, R18 ;  /* 0x0000001273007220 */ /* 0x000fe40000410000 */
[----:B------:R-:W-:Y:S02]  /*3b70*/  FMUL.FTZ R2, R114, R2 ;  /* 0x0000000272027220 */ /* 0x000fe40000410000 */
[----:B------:R-:W-:Y:S02]  /*3b80*/  FMUL.FTZ R11, R11, c[0x0][0x2ec] ;  /* 0x0000bb000b0b7a20 */ /* 0x000fe40000410000 */
[----:B------:R-:W-:Y:S02]  /*3b90*/  FMUL.FTZ R10, R10, c[0x0][0x2ec] ;  /* 0x0000bb000a0a7a20 */ /* 0x000fe40000410000 */
[----:B------:R-:W-:Y:S02]  /*3ba0*/  FMUL.FTZ R14, R14, c[0x0][0x2ec] ;  /* 0x0000bb000e0e7a20 */ /* 0x000fe40000410000 */
[----:B------:R-:W-:Y:S02]  /*3bb0*/  FMUL.FTZ R13, R13, c[0x0][0x2ec] ;  /* 0x0000bb000d0d7a20 */ /* 0x000fe40000410000 */
        /* <DEDUP_REMOVED lines=30> */
.L_x_706:
[----:B------:R-:W-:Y:S02]  /*3da0*/  F2FP.PACK_AB R7, R56, R57 ;  /* 0x000000393807723e */ /* 0x000fe400000000ff */
[----:B------:R-:W-:Y:S02]  /*3db0*/  F2FP.PACK_AB R6, R6, R12 ;  /* 0x0000000c0606723e */ /* 0x000fe400000000ff */
[----:B-1----:R-:W-:Y:S01]  /*3dc0*/  F2FP.PACK_AB R5, R16, R17 ;  /* 0x000000111005723e */ /* 0x002fe200000000ff */
        /* <DEDUP_REMOVED lines=82> */
.L_x_707:
[----:B------:R-:W-:Y:S01]  /*42f0*/  LDSM.16.M88.4 R64, [R193] ;  /* 0x00000000c140783b */ /* 0x000fe20000000200 */
[----:B------:R-:W-:Y:S02]  /*4300*/  IMAD.MOV.U32 R2, RZ, RZ, c[0x0][0x22c] ;  /* 0x00008b00ff027624 */ /* 0x000fe400078e00ff */
[----:B------:R-:W-:Y:S01]  /*4310*/  IMAD.MOV.U32 R216, RZ, RZ, c[0x0][0x22c] ;  /* 0x00008b00ffd87624 */ /* 0x000fe200078e00ff */
[----:B------:R-:W2:Y:S01]  /*4320*/  LDSM.16.MT88.4 R16, [R0+0xc000] ;  /* 0x00c000000010783b */ /* 0x000ea20000004200 */
[----:B------:R-:W-:Y:S02]  /*4330*/  IMAD R2, R2, c[0x0][0x1c0], RZ ;  /* 0x0000700002027a24 */ /* 0x000fe400078e02ff */
[----:B------:R-:W-:Y:S01]  /*4340*/  IMAD R216, R216, c[0x0][0x1c0], RZ ;  /* 0x00007000d8d87a24 */ /* 0x000fe200078e02ff */
[----:B------:R-:W3:Y:S01]  /*4350*/  LDSM.16.M88.4 R60, [R193+0x1000] ;  /* 0x00100000c13c783b */ /* 0x000ee20000000200 */
[----:B------:R-:W-:Y:S02]  /*4360*/  IMAD.U32 R2, R2, -0x40, RZ ;  /* 0xffffffc002027824 */ /* 0x000fe400078e00ff */
[----:B------:R-:W-:Y:S01]  /*4370*/  IMAD R216, R216, 0x28, RZ ;  /* 0x00000028d8d87824 */ /* 0x000fe200078e02ff */
[----:B------:R-:W4:Y:S01]  /*4380*/  LDSM.16.MT88.4 R100, [R0+0xe000] ;  /* 0x00e000000064783b */ /* 0x000f220000004200 */
[----:B------:R-:W-:Y:S01]  /*4390*/  IMAD.MOV.U32 R215, RZ, RZ, c[0x0][0x22c] ;  /* 0x00008b00ffd77624 */ /* 0x000fe200078e00ff */
[C---:B------:R-:W-:Y:S02]  /*43a0*/  LEA R208, P1, R2.reuse, R208, 0x2 ;  /* 0x000000d002d07211 */ /* 0x040fe400078210ff */
[----:B------:R-:W-:Y:S01]  /*43b0*/  LDSM.16.M88.4 R104, [R195] ;  /* 0x00000000c368783b */ /* 0x000fe20000000200 */
[----:B------:R-:W-:Y:S01]  /*43c0*/  IMAD R215, R215, c[0x0][0x1c0], RZ ;  /* 0x00007000d7d77a24 */ /* 0x000fe200078e02ff */
[----:B------:R-:W-:Y:S01]  /*43d0*/  LEA.HI.X.SX32 R209, R2, R209, 0x2, P1 ;  /* 0x000000d102d17211 */ /* 0x000fe200008f16ff */
[----:B------:R-:W-:Y:S01]  /*43e0*/  IMAD.MOV.U32 R2, RZ, RZ, c[0x0][0x22c] ;  /* 0x00008b00ff027624 */ /* 0x000fe200078e00ff */
[----:B------:R-:W1:Y:S01]  /*43f0*/  LDSM.16.MT88.4 R108, [R0+0xc800] ;  /* 0x00c80000006c783b */ /* 0x000e620000004200 */
[----:B------:R-:W-:Y:S02]  /*4400*/  IMAD R215, R215, 0x30, RZ ;  /* 0x00000030d7d77824 */ /* 0x000fe400078e02ff */
[----:B------:R-:W-:Y:S01]  /*4410*/  IMAD R2, R2, c[0x0][0x1c0], RZ ;  /* 0x0000700002027a24 */ /* 0x000fe200078e02ff */
[----:B------:R-:W1:Y:S03]  /*4420*/  LDSM.16.M88.4 R112, [R195+0x1000] ;  /* 0x00100000c370783b */ /* 0x000e660000000200 */
[----:B------:R-:W-:Y:S01]  /*4430*/  IMAD R2, R2, 0x18, RZ ;  /* 0x0000001802027824 */ /* 0x000fe200078e02ff */
        /* <DEDUP_REMOVED lines=9> */
[----:B------:R-:W-:Y:S07]  /*44d0*/  LDSM.16.M88.4 R100, [R198] ;  /* 0x00000000c664783b */ /* 0x000fee0000000200 */
[-C--:B------:R-:W-:Y:S08]  /*44e0*/  HMMA.16816.F32 R4, R104, R108.reuse, R4 ;  /* 0x0000006c6804723c */ /* 0x080ff00000001804 */
        /* <DEDUP_REMOVED lines=22> */
[----:B------:R-:W-:Y:S05]  /*4650*/  @P6 IADD3 R106, P2, R234, R226, RZ ;  /* 0x000000e2ea6a6210 */ /* 0x000fea0007f5e0ff */
[----:B------:R-:W-:Y:S05]  /*4660*/  @P6 IMAD.X R107, R233, 0x1, R225, P2 ;  /* 0x00000001e96b6824 */ /* 0x000fea00010e06e1 */
[----:B------:R4:W5:Y:S04]  /*4670*/  @P6 LDG.E R217, [R106.64+-0x100] ;  /* 0xffff00066ad96981 */ /* 0x000968000c1e1900 */
[----:B------:R4:W5:Y:S01]  /*4680*/  @P6 LDG.E R218, [R106.64+-0xe0] ;  /* 0xffff20066ada6981 */ /* 0x000962000c1e1900 */
[----:B--2---:R-:W-:Y:S04]  /*4690*/  IMAD.MOV.U32 R0, RZ, RZ, c[0x0][0x22c] ;  /* 0x00008b00ff007624 */ /* 0x004fe800078e00ff */
[----:B------:R-:W-:Y:S04]  /*46a0*/  IMAD R0, R0, c[0x0][0x1c0], RZ ;  /* 0x0000700000007a24 */ /* 0x000fe800078e02ff */
[----:B------:R-:W-:Y:S01]  /*46b0*/  IMAD.SHL.U32 R0, R0, 0x20, RZ ;  /* 0x0000002000007824 */ /* 0x000fe200078e00ff */
[-C--:B-1----:R-:W-:Y:S08]  /*46c0*/  HMMA.16816.F32 R4, R108, R112.reuse, R4 ;  /* 0x000000706c04723c */ /* 0x082ff00000001804 */
[C---:B------:R-:W-:Y:S08]  /*46d0*/  HMMA.16816.F32 R8, R180.reuse, R112, R8 ;  /* 0x00000070b408723c */ /* 0x040ff00000001808 */
[-C--:B------:R-:W-:Y:S08]  /*46e0*/  HMMA.16816.F32 R12, R180, R114.reuse, R12 ;  /* 0x00000072b40c723c */ /* 0x080ff0000000180c */
[C---:B------:R-:W-:Y:S08]  /*46f0*/  HMMA.16816.F32 R16, R108.reuse, R114, R16 ;  /* 0x000000726c10723c */ /* 0x040ff00000001810 */
[-C--:B---3--:R-:W-:Y:S08]  /*4700*/  HMMA.16816.F32 R52, R108, R100.reuse, R52 ;  /* 0x000000646c34723c */ /* 0x088ff00000001834 */
[C---:B------:R-:W-:Y:S07]  /*4710*/  HMMA.16816.F32 R56, R180.reuse, R100, R56 ;  /* 0x00000064b438723c */ /* 0x040fee0000001838 */
[----:B------:R-:W-:Y:S01]  /*4720*/  IMAD.MOV.U32 R100, RZ, RZ, R208 ;  /* 0x000000ffff647224 */ /* 0x000fe200078e00d0 */
[-C--:B------:R-:W-:Y:S04]  /*4730*/  HMMA.16816.F32 R60, R180, R102.reuse, R60 ;  /* 0x00000066b43c723c */ /* 0x080fe8000000183c */
[----:B------:R-:W-:Y:S01]  /*4740*/  IMAD.MOV.U32 R101, RZ, RZ, R209 ;  /* 0x000000ffff657224 */ /* 0x000fe200078e00d1 */
[CC--:B------:R-:W-:Y:S02]  /*4750*/  LEA R104, P2, R214.reuse, R100.reuse, 0x2 ;  /* 0x00000064d6687211 */ /* 0x0c0fe400078410ff */
[CC--:B------:R-:W-:Y:S01]  /*4760*/  LEA R112, P1, R241.reuse, R100.reuse, 0x2 ;  /* 0x00000064f1707211 */ /* 0x0c0fe200078210ff */
[----:B------:R-:W-:Y:S01]  /*4770*/  HMMA.16816.F32 R64, R108, R102, R64 ;  /* 0x000000666c40723c */ /* 0x000fe20000001840 */
[----:B------:R1:W-:Y:S03]  /*4780*/  RED.E.ADD.F32.FTZ.RN.STRONG.GPU [R100.64], R4 ;  /* 0x000000046400798e */ /* 0x0003e6000c10e786 */
[-C--:B------:R-:W-:Y:S02]  /*4790*/  LEA.HI.X.SX32 R105, R214, R101.reuse, 0x2, P2 ;  /* 0x00000065d6697211 */ /* 0x080fe400010f16ff */
[-C--:B------:R-:W-:Y:S02]  /*47a0*/  LEA.HI.X.SX32 R113, R241, R101.reuse, 0x2, P1 ;  /* 0x00000065f1717211 */ /* 0x080fe400008f16ff */
[-C--:B------:R-:W-:Y:S01]  /*47b0*/  LEA R108, P2, R2, R100.reuse, 0x2 ;  /* 0x00000064026c7211 */ /* 0x080fe200078410ff */
[----:B------:R2:W-:Y:S03]  /*47c0*/  RED.E.ADD.F32.FTZ.RN.STRONG.GPU [R104.64], R5 ;  /* 0x000000056800798e */ /* 0x0005e6000c10e786 */
[-C--:B----4-:R-:W-:Y:S01]  /*47d0*/  LEA R106, P1, R0, R100.reuse, 0x2 ;  /* 0x00000064006a7211 */ /* 0x090fe200078210ff */
[----:B------:R3:W-:Y:S01]  /*47e0*/  RED.E.ADD.F32.FTZ.RN.STRONG.GPU [R112.64], R6 ;  /* 0x000000067000798e */ /* 0x0007e2000c10e786 */
[-C--:B------:R-:W-:Y:S01]  /*47f0*/  LEA.HI.X.SX32 R109, R2, R101.reuse, 0x2, P2 ;  /* 0x00000065026d7211 */ /* 0x080fe200010f16ff */
[----:B------:R-:W-:Y:S01]  /*4800*/  IMAD.MOV.U32 R2, RZ, RZ, c[0x0][0x22c] ;  /* 0x00008b00ff027624 */ /* 0x000fe200078e00ff */
[-C--:B------:R-:W-:Y:S02]  /*4810*/  LEA R102, P3, R216, R100.reuse, 0x2 ;  /* 0x00000064d8667211 */ /* 0x080fe400078610ff */
[-C--:B------:R-:W-:Y:S01]  /*4820*/  LEA.HI.X.SX32 R107, R0, R101.reuse, 0x2, P1 ;  /* 0x00000065006b7211 */ /* 0x080fe200008f16ff */
[----:B------:R4:W-:Y:S01]  /*4830*/  RED.E.ADD.F32.FTZ.RN.STRONG.GPU [R108.64], R7 ;  /* 0x000000076c00798e */ /* 0x0009e2000c10e786 */
[-C--:B------:R-:W-:Y:S01]  /*4840*/  LEA.HI.X.SX32 R103, R216, R101.reuse, 0x2, P3 ;  /* 0x00000065d8677211 */ /* 0x080fe200018f16ff */
[----:B------:R-:W-:Y:S02]  /*4850*/  IMAD R2, R2, c[0x0][0x1c0], RZ ;  /* 0x0000700002027a24 */ /* 0x000fe400078e02ff */
[----:B------:R4:W-:Y:S01]  /*4860*/  RED.E.ADD.F32.FTZ.RN.STRONG.GPU [R106.64], R8 ;  /* 0x000000086a00798e */ /* 0x0009e2000c10e786 */
[----:B------:R-:W-:Y:S02]  /*4870*/  IMAD.IADD R0, R214, 0x1, R244 ;  /* 0x00000001d6007824 */ /* 0x000fe400078e02f4 */
[----:B------:R-:W-:Y:S01]  /*4880*/  IMAD R2, R2, 0x38, RZ ;  /* 0x0000003802027824 */ /* 0x000fe200078e02ff */
[----:B------:R4:W-:Y:S01]  /*4890*/  RED.E.ADD.F32.FTZ.RN.STRONG.GPU [R102.64], R9 ;  /* 0x000000096600798e */ /* 0x0009e2000c10e786 */
[CC--:B-1----:R-:W-:Y:S04]  /*48a0*/  LEA R4, P2, R215.reuse, R100.reuse, 0x2 ;  /* 0x00000064d7047211 */ /* 0x0c2fe800078410ff */
[-C--:B--2---:R-:W-:Y:S02]  /*48b0*/  LEA.HI.X.SX32 R5, R215, R101.reuse, 0x2, P2 ;  /* 0x00000065d7057211 */ /* 0x084fe400010f16ff */
[CC--:B---3--:R-:W-:Y:S03]  /*48c0*/  LEA R6, P1, R2.reuse, R100.reuse, 0x2 ;  /* 0x0000006402067211 */ /* 0x0c8fe600078210ff */
[----:B------:R1:W-:Y:S01]  /*48d0*/  RED.E.ADD.F32.FTZ.RN.STRONG.GPU [R4.64], R10 ;  /* 0x0000000a0400798e */ /* 0x0003e2000c10e786 */
[-C--:B----4-:R-:W-:Y:S02]  /*48e0*/  LEA.HI.X.SX32 R7, R2, R101.reuse, 0x2, P1 ;  /* 0x0000006502077211 */ /* 0x090fe400008f16ff */
[CC--:B------:R-:W-:Y:S03]  /*48f0*/  LEA R8, P3, R232.reuse, R100.reuse, 0x2 ;  /* 0x00000064e8087211 */ /* 0x0c0fe600078610ff */
[----:B------:R2:W-:Y:S01]  /*4900*/  RED.E.ADD.F32.FTZ.RN.STRONG.GPU [R6.64], R11 ;  /* 0x0000000b0600798e */ /* 0x0005e2000c10e786 */
[-C--:B------:R-:W-:Y:S03]  /*4910*/  LEA.HI.X.SX32 R9, R232, R101.reuse, 0x2, P3 ;  /* 0x00000065e8097211 */ /* 0x080fe600018f16ff */
[----:B------:R-:W-:Y:S04]  /*4920*/  RED.E.ADD.F32.FTZ.RN.STRONG.GPU [R100.64+0x80], R16 ;  /* 0x000080106400798e */ /* 0x000fe8000c10e786 */
[----:B------:R-:W-:Y:S01]  /*4930*/  RED.E.ADD.F32.FTZ.RN.STRONG.GPU [R104.64+0x80], R17 ;  /* 0x000080116800798e */ /* 0x000fe2000c10e786 */
[CC--:B-1----:R-:W-:Y:S04]  /*4940*/  LEA R4, P1, R247.reuse, R100.reuse, 0x2 ;  /* 0x00000064f7047211 */ /* 0x0c2fe800078210ff */
[-C--:B------:R-:W-:Y:S02]  /*4950*/  LEA.HI.X.SX32 R5, R247, R101.reuse, 0x2, P1 ;  /* 0x00000065f7057211 */ /* 0x080fe400008f16ff */
[-C--:B------:R-:W-:Y:S03]  /*4960*/  LEA R10, P1, R0, R100.reuse, 0x2 ;  /* 0x00000064000a7211 */ /* 0x080fe600078210ff */
[----:B------:R1:W-:Y:S01]  /*4970*/  RED.E.ADD.F32.FTZ.RN.STRONG.GPU [R4.64], R18 ;  /* 0x000000120400798e */ /* 0x0003e2000c10e786 */
[-C--:B--2---:R-:W-:Y:S02]  /*4980*/  LEA R6, P2, R244, R100.reuse, 0x2 ;  /* 0x00000064f4067211 */ /* 0x084fe400078410ff */
[-C--:B------:R-:W-:Y:S01]  /*4990*/  LEA.HI.X.SX32 R11, R0, R101.reuse, 0x2, P1 ;  /* 0x00000065000b7211 */ /* 0x080fe200008f16ff */
[----:B------:R-:W-:Y:S01]  /*49a0*/  IMAD.IADD R0, R214, 0x1, R243 ;  /* 0x00000001d6007824 */ /* 0x000fe200078e02f3 */
[-C--:B------:R-:W-:Y:S05]  /*49b0*/  LEA.HI.X.SX32 R7, R244, R101.reuse, 0x2, P2 ;  /* 0x00000065f4077211 */ /* 0x080fea00010f16ff */
[----:B------:R2:W-:Y:S04]  /*49c0*/  RED.E.ADD.F32.FTZ.RN.STRONG.GPU [R6.64], R19 ;  /* 0x000000130600798e */ /* 0x0005e8000c10e786 */
[----:B------:R3:W-:Y:S04]  /*49d0*/  RED.E.ADD.F32.FTZ.RN.STRONG.GPU [R10.64], R12 ;  /* 0x0000000c0a00798e */ /* 0x0007e8000c10e786 */
[----:B------:R4:W-:Y:S04]  /*49e0*/  RED.E.ADD.F32.FTZ.RN.STRONG.GPU [R8.64], R13 ;  /* 0x0000000d0800798e */ /* 0x0009e8000c10e786 */
[----:B------:R-:W-:Y:S01]  /*49f0*/  LDSM.16.MT88.4 R16, [R3+0x2000] ;  /* 0x002000000310783b */ /* 0x000fe20000004200 */
[CC--:B-1----:R-:W-:Y:S04]  /*4a00*/  LEA R4, P2, R231.reuse, R100.reuse, 0x2 ;  /* 0x00000064e7047211 */ /* 0x0c2fe800078410ff */
[-C--:B------:R-:W-:Y:S05]  /*4a10*/  LEA.HI.X.SX32 R5, R231, R101.reuse, 0x2, P2 ;  /* 0x00000065e7057211 */ /* 0x080fea00010f16ff */
[----:B------:R1:W-:Y:S01]  /*4a20*/  RED.E.ADD.F32.FTZ.RN.STRONG.GPU [R4.64], R14 ;  /* 0x0000000e0400798e */ /* 0x0003e2000c10e786 */
[CC--:B--2---:R-:W-:Y:S04]  /*4a30*/  LEA R6, P1, R237.reuse, R100.reuse, 0x2 ;  /* 0x00000064ed067211 */ /* 0x0c4fe800078210ff */
[-C--:B------:R-:W-:Y:S02]  /*4a40*/  LEA.HI.X.SX32 R7, R237, R101.reuse, 0x2, P1 ;  /* 0x00000065ed077211 */ /* 0x080fe400008f16ff */
[CC--:B---3--:R-:W-:Y:S02]  /*4a50*/  LEA R12, P2, R243.reuse, R100.reuse, 0x2 ;  /* 0x00000064f30c7211 */ /* 0x0c8fe400078410ff */
[CC--:B----4-:R-:W-:Y:S01]  /*4a60*/  LEA R8, P3, R230.reuse, R100.reuse, 0x2 ;  /* 0x00000064e6087211 */ /* 0x0d0fe200078610ff */
[----:B------:R2:W-:Y:S01]  /*4a70*/  RED.E.ADD.F32.FTZ.RN.STRONG.GPU [R6.64], R15 ;  /* 0x0000000f0600798e */ /* 0x0005e2000c10e786 */
[-C--:B------:R-:W-:Y:S02]  /*4a80*/  LEA.HI.X.SX32 R13, R243, R101.reuse, 0x2, P2 ;  /* 0x00000065f30d7211 */ /* 0x080fe400010f16ff */
[-C--:B------:R-:W-:Y:S01]  /*4a90*/  LEA.HI.X.SX32 R9, R230, R101.reuse, 0x2, P3 ;  /* 0x00000065e6097211 */ /* 0x080fe200018f16ff */
[----:B------:R-:W-:Y:S04]  /*4aa0*/  RED.E.ADD.F32.FTZ.RN.STRONG.GPU [R100.64+0x100], R52 ;  /* 0x000100346400798e */ /* 0x000fe8000c10e786 */
[----:B------:R-:W-:Y:S01]  /*4ab0*/  RED.E.ADD.F32.FTZ.RN.STRONG.GPU [R104.64+0x100], R53 ;  /* 0x000100356800798e */ /* 0x000fe2000c10e786 */
[CC--:B-1----:R-:W-:Y:S04]  /*4ac0*/  LEA R4, P1, R246.reuse, R100.reuse, 0x2 ;  /* 0x00000064f6047211 */ /* 0x0c2fe800078210ff */
[-C--:B------:R-:W-:Y:S02]  /*4ad0*/  LEA.HI.X.SX32 R5, R246, R101.reuse, 0x2, P1 ;  /* 0x00000065f6057211 */ /* 0x080fe400008f16ff */
[CC--:B------:R-:W-:Y:S03]  /*4ae0*/  LEA R10, P1, R0.reuse, R100.reuse, 0x2 ;  /* 0x00000064000a7211 */ /* 0x0c0fe600078210ff */
[----:B------:R1:W-:Y:S01]  /*4af0*/  RED.E.ADD.F32.FTZ.RN.STRONG.GPU [R4.64], R54 ;  /* 0x000000360400798e */ /* 0x0003e2000c10e786 */
[-C--:B------:R-:W-:Y:S01]  /*4b00*/  LEA.HI.X.SX32 R11, R0, R101.reuse, 0x2, P1 ;  /* 0x00000065000b7211 */ /* 0x080fe200008f16ff */
[----:B------:R-:W-:Y:S01]  /*4b10*/  IMAD.IADD R0, R214, 0x1, R242 ;  /* 0x00000001d6007824 */ /* 0x000fe200078e02f2 */
[CC--:B--2---:R-:W-:Y:S01]  /*4b20*/  LEA R6, P2, R229.reuse, R100.reuse, 0x2 ;  /* 0x00000064e5067211 */ /* 0x0c4fe200078410ff */
[----:B------:R2:W-:Y:S03]  /*4b30*/  RED.E.ADD.F32.FTZ.RN.STRONG.GPU [R12.64], R55 ;  /* 0x000000370c00798e */ /* 0x0005e6000c10e786 */
[-C--:B------:R-:W-:Y:S01]  /*4b40*/  LEA.HI.X.SX32 R7, R229, R101.reuse, 0x2, P2 ;  /* 0x00000065e5077211 */ /* 0x080fe200010f16ff */
[----:B------:R3:W-:Y:S04]  /*4b50*/  RED.E.ADD.F32.FTZ.RN.STRONG.GPU [R10.64], R56 ;  /* 0x000000380a00798e */ /* 0x0007e8000c10e786 */
[----:B------:R4:W-:Y:S04]  /*4b60*/  RED.E.ADD.F32.FTZ.RN.STRONG.GPU [R8.64], R57 ;  /* 0x000000390800798e */ /* 0x0009e8000c10e786 */
[----:B------:R4:W-:Y:S04]  /*4b70*/  RED.E.ADD.F32.FTZ.RN.STRONG.GPU [R6.64], R58 ;  /* 0x0000003a0600798e */ /* 0x0009e8000c10e786 */
[----:B------:R-:W-:Y:S01]  /*4b80*/  LDSM.16.MT88.4 R52, [R185+0x10800] ;  /* 0x01080000b934783b */ /* 0x000fe20000004200 */
[CC--:B-1----:R-:W-:Y:S04]  /*4b90*/  LEA R4, P1, R236.reuse, R100.reuse, 0x2 ;  /* 0x00000064ec047211 */ /* 0x0c2fe800078210ff */
[-C--:B------:R-:W-:Y:S02]  /*4ba0*/  LEA.HI.X.SX32 R5, R236, R101.reuse, 0x2, P1 ;  /* 0x00000065ec057211 */ /* 0x080fe400008f16ff */
[CC--:B------:R-:W-:Y:S02]  /*4bb0*/  LEA R14, P1, R245.reuse, R100.reuse, 0x2 ;  /* 0x00000064f50e7211 */ /* 0x0c0fe400078210ff */
[-C--:B--2---:R-:W-:Y:S01]  /*4bc0*/  LEA R12, P5, R242, R100.reuse, 0x2 ;  /* 0x00000064f20c7211 */ /* 0x084fe200078a10ff */
[----:B------:R1:W-:Y:S01]  /*4bd0*/  RED.E.ADD.F32.FTZ.RN.STRONG.GPU [R4.64], R59 ;  /* 0x0000003b0400798e */ /* 0x0003e2000c10e786 */
[-C--:B------:R-:W-:Y:S02]  /*4be0*/  LEA.HI.X.SX32 R15, R245, R101.reuse, 0x2, P1 ;  /* 0x00000065f50f7211 */ /* 0x080fe400008f16ff */
[-C--:B---3--:R-:W-:Y:S01]  /*4bf0*/  LEA R10, P4, R0, R100.reuse, 0x2 ;  /* 0x00000064000a7211 */ /* 0x088fe200078810ff */
[----:B------:R-:W-:Y:S01]  /*4c00*/  RED.E.ADD.F32.FTZ.RN.STRONG.GPU [R100.64+0x180], R64 ;  /* 0x000180406400798e */ /* 0x000fe2000c10e786 */
[-C--:B------:R-:W-:Y:S02]  /*4c10*/  LEA.HI.X.SX32 R13, R242, R101.reuse, 0x2, P5 ;  /* 0x00000065f20d7211 */ /* 0x080fe400028f16ff */
[-C--:B----4-:R-:W-:Y:S01]  /*4c20*/  LEA R8, P3, R228, R100.reuse, 0x2 ;  /* 0x00000064e4087211 */ /* 0x090fe200078610ff */
[----:B------:R-:W-:Y:S01]  /*4c30*/  RED.E.ADD.F32.FTZ.RN.STRONG.GPU [R104.64+0x180], R65 ;  /* 0x000180416800798e */ /* 0x000fe2000c10e786 */
[-C--:B------:R-:W-:Y:S02]  /*4c40*/  LEA.HI.X.SX32 R11, R0, R101.reuse, 0x2, P4 ;  /* 0x00000065000b7211 */ /* 0x080fe400020f16ff */
[CC--:B------:R-:W-:Y:S01]  /*4c50*/  LEA R6, P2, R227.reuse, R100.reuse, 0x2 ;  /* 0x00000064e3067211 */ /* 0x0c0fe200078410ff */
[----:B------:R-:W-:Y:S01]  /*4c60*/  RED.E.ADD.F32.FTZ.RN.STRONG.GPU [R14.64], R66 ;  /* 0x000000420e00798e */ /* 0x000fe2000c10e786 */
[-C--:B------:R-:W-:Y:S02]  /*4c70*/  LEA.HI.X.SX32 R9, R228, R101.reuse, 0x2, P3 ;  /* 0x00000065e4097211 */ /* 0x080fe400018f16ff */
[-C--:B------:R-:W-:Y:S01]  /*4c80*/  LEA.HI.X.SX32 R7, R227, R101.reuse, 0x2, P2 ;  /* 0x00000065e3077211 */ /* 0x080fe200010f16ff */
[----:B------:R-:W-:Y:S01]  /*4c90*/  RED.E.ADD.F32.FTZ.RN.STRONG.GPU [R12.64], R67 ;  /* 0x000000430c00798e */ /* 0x000fe2000c10e786 */
[----:B------:R-:W-:Y:S02]  /*4ca0*/  LOP3.LUT R0, R212, 0x1, RZ, 0xc0, !PT ;  /* 0x00000001d4007812 */ /* 0x000fe400078ec0ff */
[----:B------:R-:W-:Y:S01]  /*4cb0*/  @P6 IADD3 R220, P2, R220, -0x100, RZ ;  /* 0xffffff00dcdc6810 */ /* 0x000fe20007f5e0ff */
[----:B------:R-:W-:Y:S03]  /*4cc0*/  RED.E.ADD.F32.FTZ.RN.STRONG.GPU [R10.64], R60 ;  /* 0x0000003c0a00798e */ /* 0x000fe6000c10e786 */
[----:B------:R-:W-:Y:S01]  /*4cd0*/  @P6 IADD3.X R219, R219, -0x1, RZ, P2, !PT ;  /* 0xffffffffdbdb6810 */ /* 0x000fe200017fe4ff */
[----:B------:R-:W-:Y:S01]  /*4ce0*/  RED.E.ADD.F32.FTZ.RN.STRONG.GPU [R8.64], R61 ;  /* 0x0000003d0800798e */ /* 0x000fe2000c10e786 */
[C---:B-1----:R-:W-:Y:S03]  /*4cf0*/  LEA R4, P1, R235.reuse, R100, 0x2 ;  /* 0x00000064eb047211 */ /* 0x042fe600078210ff */
[----:B------:R-:W-:Y:S01]  /*4d00*/  RED.E.ADD.F32.FTZ.RN.STRONG.GPU [R6.64], R62 ;  /* 0x0000003e0600798e */ /* 0x000fe2000c10e786 */
[----:B------:R-:W-:Y:S03]  /*4d10*/  LEA.HI.X.SX32 R5, R235, R101, 0x2, P1 ;  /* 0x00000065eb057211 */ /* 0x000fe600008f16ff */
[----:B------:R-:W-:Y:S01]  /*4d20*/  LDSM.16.MT88.4 R8, [R3] ;  /* 0x000000000308783b */ /* 0x000fe20000004200 */
[----:B------:R-:W-:Y:S02]  /*4d30*/  ISETP.NE.U32.AND P1, PT, R0, 0x1, PT ;  /* 0x000000010000780c */ /* 0x000fe40003f25070 */
[----:B------:R-:W-:Y:S01]  /*4d40*/  @P6 IADD3 R0, P3, R226, -0x100, RZ ;  /* 0xffffff00e2006810 */ /* 0x000fe20007f7e0ff */
[----:B------:R-:W-:Y:S03]  /*4d50*/  RED.E.ADD.F32.FTZ.RN.STRONG.GPU [R4.64], R63 ;  /* 0x0000003f0400798e */ /* 0x000fe6000c10e786 */
[----:B------:R-:W-:Y:S01]  /*4d60*/  @P6 IADD3.X R2, R225, -0x1, RZ, P3, !PT ;  /* 0xffffffffe1026810 */ /* 0x000fe20001ffe4ff */
[----:B------:R-:W1:Y:S01]  /*4d70*/  LDSM.16.MT88.4 R4, [R185+0x10000] ;  /* 0x01000000b904783b */ /* 0x000e620000004200 */
[----:B------:R-:W-:Y:S01]  /*4d80*/  @P6 IMAD.MOV.U32 R226, RZ, RZ, R0 ;  /* 0x000000ffffe26224 */ /* 0x000fe200078e0000 */
[C---:B------:R-:W-:Y:S02]  /*4d90*/  ISETP.GT.AND P3, PT, R212.reuse, RZ, PT ;  /* 0x000000ffd400720c */ /* 0x040fe40003f64270 */
[----:B------:R-:W2:Y:S01]  /*4da0*/  LDSM.16.MT88.4 R12, [R184+0x10000] ;  /* 0x01000000b80c783b */ /* 0x000ea20000004200 */
[C---:B------:R-:W-:Y:S01]  /*4db0*/  IADD3 R0, R3.reuse, -0x4000, RZ ;  /* 0xffffc00003007810 */ /* 0x040fe20007ffe0ff */
[----:B------:R-:W-:Y:S01]  /*4dc0*/  @P6 IMAD.MOV.U32 R225, RZ, RZ, R2 ;  /* 0x000000ffffe16224 */ /* 0x000fe200078e0002 */
[----:B------:R-:W-:Y:S01]  /*4dd0*/  @P1 IADD3 R0, R3, 0x4000, RZ ;  /* 0x0000400003001810 */ /* 0x000fe20007ffe0ff */
[----:B------:R-:W3:Y:S04]  /*4de0*/  LDSM.16.MT88.4 R56, [R3+0x800] ;  /* 0x000800000338783b */ /* 0x000ee80000004200 */
[----:B------:R-:W4:Y:S04]  /*4df0*/  LDSM.16.MT88.4 R64, [R184+0x10800] ;  /* 0x01080000b840783b */ /* 0x000f280000004200 */
[----:B------:R-:W3:Y:S04]  /*4e00*/  LDSM.16.MT88.4 R100, [R3+0x2800] ;  /* 0x002800000364783b */ /* 0x000ee80000004200 */
[----:B------:R-:W-:Y:S01]  /*4e10*/  LDSM.16.MT88.4 R60, [R184+0x11000] ;  /* 0x01100000b83c783b */ /* 0x000fe20000004200 */
[-C--:B-1----:R-:W-:Y:S08]  /*4e20*/  HMMA.16816.F32 R68, R4, R8.reuse, R68 ;  /* 0x000000080444723c */ /* 0x082ff00000001844 */
[C---:B--2---:R-:W-:Y:S08]  /*4e30*/  HMMA.16816.F32 R72, R12.reuse, R8, R72 ;  /* 0x000000080c48723c */ /* 0x044ff00000001848 */
        /* <DEDUP_REMOVED lines=10> */
[-C--:B---3--:R-:W-:Y:S08]  /*4ee0*/  HMMA.16816.F32 R68, R52, R56.reuse, R68 ;  /* 0x000000383444723c */ /* 0x088ff00000001844 */
[C---:B----4-:R-:W-:Y:S08]  /*4ef0*/  HMMA.16816.F32 R72, R64.reuse, R56, R72 ;  /* 0x000000384048723c */ /* 0x050ff00000001848 */
        /* <DEDUP_REMOVED lines=15> */
[C---:B------:R-:W-:Y:S07]  /*4ff0*/  HMMA.16816.F32 R88, R60.reuse, R4, R88 ;  /* 0x000000043c58723c */ /* 0x040fee0000001858 */
[----:B------:R-:W-:Y:S01]  /*5000*/  IADD3 R4, R212, -0x1, RZ ;  /* 0xffffffffd4047810 */ /* 0x000fe20007ffe0ff */
[-C--:B------:R-:W-:Y:S04]  /*5010*/  HMMA.16816.F32 R92, R60, R6.reuse, R92 ;  /* 0x000000063c5c723c */ /* 0x080fe8000000185c */
[----:B------:R-:W-:Y:S04]  /*5020*/  IMAD.MOV.U32 R212, RZ, RZ, R4 ;  /* 0x000000ffffd47224 */ /* 0x000fe800078e0004 */
        /* <DEDUP_REMOVED lines=113> */
[----:B------:R2:W-:Y:S04]  /*5740*/  STS [R249+0x7400], R46 ;  /* 0x0074002ef9007388 */ /* 0x0005e80000000800 */
[----:B------:R-:W1:Y:S01]  /*5750*/  S2R R106, SR_CTAID.Y ;  /* 0x00000000006a7919 */ /* 0x000e620000002600 */
[----:B------:R-:W-:Y:S05]  /*5760*/  @P0 BRA `(.L_x_709) ;  /* 0x000000a000000947 */ /* 0x000fea0003800000 */
[----:B------:R-:W-:Y:S01]  /*5770*/  SHF.R.S32.HI R0, RZ, 0x1f, R238 ;  /* 0x0000001fff007819 */ /* 0x000fe200000114ee */
[----:B------:R-:W-:-:S04]  /*5780*/  IMAD.WIDE.U32 R2, R238, c[0x0][0x3a0], RZ ;  /* 0x0000e800ee027a25 */ /* 0x000fc800078e00ff */
[----:B------:R-:W-:Y:S02]  /*5790*/  IMAD R0, R0, c[0x0][0x3a0], RZ ;  /* 0x0000e80000007a24 */ /* 0x000fe400078e02ff */
[----:B------:R-:W-:Y:S02]  /*57a0*/  IMAD R4, R107, c[0x0][0x388], RZ ;  /* 0x0000e2006b047a24 */ /* 0x000fe400078e02ff */
[----:B------:R-:W-:-:S05]  /*57b0*/  IMAD R0, R238, c[0x0][0x3a4], R0 ;  /* 0x0000e900ee007a24 */ /* 0x000fca00078e0200 */
[----:B------:R-:W-:Y:S01]  /*57c0*/  IADD3 R3, R3, R0, RZ ;  /* 0x0000000003037210 */ /* 0x000fe20007ffe0ff */
[----:B-1----:R-:W-:-:S04]  /*57d0*/  IMAD R0, R106, c[0x0][0x38c], R4 ;  /* 0x0000e3006a007a24 */ /* 0x002fc800078e0204 */
[----:B------:R-:W-:-:S05]  /*57e0*/  IMAD.WIDE.U32 R2, R106, c[0x0][0x388], R2 ;  /* 0x0000e2006a027a25 */ /* 0x000fca00078e0002 */
[----:B------:R-:W-:Y:S02]  /*57f0*/  IADD3 R8, R3, R0, RZ ;  /* 0x0000000003087210 */ /* 0x000fe40007ffe0ff */
[----:B------:R-:W-:Y:S02]  /*5800*/  MOV R7, R2 ;  /* 0x0000000200077202 */ /* 0x000fe40000000f00 */
.L_x_709:
        /* <DEDUP_REMOVED lines=15> */
.L_x_710:
        /* <DEDUP_REMOVED lines=8> */
[----:B------:R-:W3:Y:S01]  /*5980*/  S2R R9, SR_CTAID.Z ;  /* 0x0000000000097919 */ /* 0x000ee20000002700 */
[----:B------:R-:W-:-:S03]  /*5990*/  IMAD R6, R20, c[0x0][0x3a0], RZ ;  /* 0x0000e80014067a24 */ /* 0x000fc600078e02ff */
[----:B------:R-:W4:Y:S01]  /*59a0*/  S2R R48, SR_CTAID.Z ;  /* 0x0000000000307919 */ /* 0x000f220000002700 */
[----:B------:R-:W-:-:S03]  /*59b0*/  IMAD R6, R0, c[0x0][0x3a4], R6 ;  /* 0x0000e90000067a24 */ /* 0x000fc600078e0206 */
[----:B------:R1:W1:Y:S04]  /*59c0*/  LDS.128 R28, [R213+0xd000] ;  /* 0x00d00000d51c7984 */ /* 0x0002680000000c00 */
[----:B------:R1:W1:Y:S01]  /*59d0*/  LDS.128 R24, [R213+0xf000] ;  /* 0x00f00000d5187984 */ /* 0x0002620000000c00 */
[----:B---3--:R-:W-:-:S03]  /*59e0*/  SHF.R.S32.HI R49, RZ, 0x1f, R9 ;  /* 0x0000001fff317819 */ /* 0x008fc60000011409 */
        /* <DEDUP_REMOVED lines=10> */
[C---:B----4-:R-:W-:Y:S02]  /*5a90*/  IMAD R6, R48.reuse, c[0x0][0x3bc], R6 ;  /* 0x0000ef0030067a24 */ /* 0x050fe400078e0206 */
[----:B------:R-:W-:-:S05]  /*5aa0*/  IMAD.WIDE.U32 R4, R48, c[0x0][0x3b8], R4 ;  /* 0x0000ee0030047a25 */ /* 0x000fca00078e0004 */
[----:B------:R-:W-:Y:S01]  /*5ab0*/  IADD3 R10, R5, R6, RZ ;  /* 0x00000006050a7210 */ /* 0x000fe20007ffe0ff */
[----:B------:R-:W-:Y:S05]  /*5ac0*/  @P2 BRA `(.L_x_712) ;  /* 0x000000c000002947 */ /* 0x000fea0003800000 */
[----:B-1-3--:R-:W1:Y:S01]  /*5ad0*/  LDS.128 R12, [R213+0xc000] ;  /* 0x00c00000d50c7984 */ /* 0x00ae620000000c00 */
        /* <DEDUP_REMOVED lines=11> */
.L_x_712:
[----:B-1-3--:R-:W-:Y:S05]  /*5b90*/  BSYNC B0 ;  /* 0x0000000000007941 */ /* 0x00afea0003800000 */
.L_x_711:
        /* <DEDUP_REMOVED lines=16> */
.L_x_714:
[----:B------:R-:W-:Y:S05]  /*5ca0*/  BSYNC B0 ;  /* 0x0000000000007941 */ /* 0x000fea0003800000 */
.L_x_713:
        /* <DEDUP_REMOVED lines=21> */
.L_x_716:
[----:B------:R-:W-:Y:S05]  /*5e00*/  BSYNC B0 ;  /* 0x0000000000007941 */ /* 0x000fea0003800000 */
.L_x_715:
        /* <DEDUP_REMOVED lines=13> */
.L_x_705:
[----:B-1----:R-:W1:Y:S01]  /*5ee0*/  S2R R4, SR_CTAID.Y ;  /* 0x0000000000047919 */ /* 0x002e620000002600 */
[----:B------:R-:W-:-:S03]  /*5ef0*/  ISETP.NE.AND P0, PT, R251, -0x1, PT ;  /* 0xfffffffffb00780c */ /* 0x000fc60003f05270 */
[----:B------:R-:W2:Y:S10]  /*5f00*/  S2R R7, SR_CTAID.Y ;  /* 0x0000000000077919 */ /* 0x000eb40000002600 */
        /* <DEDUP_REMOVED lines=12> */
[----:B--2---:R-:W-:-:S04]  /*5fd0*/  IMAD R0, R7, c[0x0][0x38c], R4 ;  /* 0x0000e30007007a24 */ /* 0x004fc800078e0204 */
[----:B------:R-:W-:-:S05]  /*5fe0*/  IMAD.WIDE.U32 R2, R7, c[0x0][0x388], R2 ;  /* 0x0000e20007027a25 */ /* 0x000fca00078e0002 */
[----:B------:R-:W-:Y:S02]  /*5ff0*/  IADD3 R6, R3, R0, RZ ;  /* 0x0000000003067210 */ /* 0x000fe40007ffe0ff */
[----:B------:R-:W-:Y:S02]  /*6000*/  MOV R5, R2 ;  /* 0x0000000200057202 */ /* 0x000fe40000000f00 */
.L_x_718:
        /* <DEDUP_REMOVED lines=15> */
.L_x_719:
[----:B------:R-:W3:Y:S01]  /*6100*/  LDL.64 R16, [R1] ;  /* 0x0000000001107983 */ /* 0x000ee20000100a00 */
[C---:B------:R-:W-:Y:S01]  /*6110*/  SHF.L.U32 R0, R240.reuse, 0x6, RZ ;  /* 0x00000006f0007819 */ /* 0x040fe200000006ff */
[----:B------:R-:W-:Y:S01]  /*6120*/  IMAD R9, R240, -0x40, R210 ;  /* 0xffffffc0f0097824 */ /* 0x000fe200078e02d2 */
[----:B------:R-:W-:Y:S01]  /*6130*/  BSSY B0, `(.L_x_720) ;  /* 0x000001b000007945 */ /* 0x000fe20003800000 */
[----:B--2---:R-:W1:Y:S01]  /*6140*/  S2R R7, SR_CTAID.Z ;  /* 0x0000000000077919 */ /* 0x004e620000002700 */
[----:B------:R-:W-:Y:S02]  /*6150*/  SHF.R.S32.HI R10, RZ, 0x1f, R0 ;  /* 0x0000001fff0a7819 */ /* 0x000fe40000011400 */
[----:B------:R-:W-:Y:S01]  /*6160*/  ISETP.GE.AND P2, PT, R239, R9, PT ;  /* 0x00000009ef00720c */ /* 0x000fe20003f46270 */
[----:B------:R-:W2:Y:S01]  /*6170*/  S2R R14, SR_CTAID.Z ;  /* 0x00000000000e7919 */ /* 0x000ea20000002700 */
[----:B------:R-:W-:Y:S01]  /*6180*/  SHF.R.S32.HI R13, RZ, 0x1f, R239 ;  /* 0x0000001fff0d7819 */ /* 0x000fe200000114ef */
[----:B------:R-:W-:-:S04]  /*6190*/  IMAD R4, R10, c[0x0][0x3a0], RZ ;  /* 0x0000e8000a047a24 */ /* 0x000fc800078e02ff */
[----:B------:R-:W-:Y:S01]  /*61a0*/  IMAD R4, R0, c[0x0][0x3a4], R4 ;  /* 0x0000e90000047a24 */ /* 0x000fe200078e0204 */
[----:B-1----:R-:W-:-:S05]  /*61b0*/  SHF.R.S32.HI R15, RZ, 0x1f, R7 ;  /* 0x0000001fff0f7819 */ /* 0x002fca0000011407 */
[----:B------:R-:W-:-:S04]  /*61c0*/  IMAD R8, R15, c[0x0][0x3b8], RZ ;  /* 0x0000ee000f087a24 */ /* 0x000fc800078e02ff */
[----:B--2---:R-:W-:Y:S02]  /*61d0*/  IMAD R8, R14, c[0x0][0x3bc], R8 ;  /* 0x0000ef000e087a24 */ /* 0x004fe400078e0208 */
[----:B---3--:R-:W-:-:S05]  /*61e0*/  IMAD.WIDE.U32 R2, R0, c[0x0][0x3a0], R16 ;  /* 0x0000e80000027a25 */ /* 0x008fca00078e0010 */
        /* <DEDUP_REMOVED lines=15> */
.L_x_721:
[----:B------:R-:W-:Y:S05]  /*62e0*/  BSYNC B0 ;  /* 0x0000000000007941 */ /* 0x000fea0003800000 */
.L_x_720:
        /* <DEDUP_REMOVED lines=16> */
.L_x_723:
[----:B------:R-:W-:Y:S05]  /*63f0*/  BSYNC B0 ;  /* 0x0000000000007941 */ /* 0x000fea0003800000 */
.L_x_722:
        /* <DEDUP_REMOVED lines=21> */
.L_x_725:
[----:B------:R-:W-:Y:S05]  /*6550*/  BSYNC B0 ;  /* 0x0000000000007941 */ /* 0x000fea0003800000 */
.L_x_724:
        /* <DEDUP_REMOVED lines=12> */
.L_x_717:
[----:B------:R-:W-:Y:S05]  /*6620*/  BSYNC B1 ;  /* 0x0000000000017941 */ /* 0x000fea0003800000 */
.L_x_700:
[----:B------:R-:W-:-:S04]  /*6630*/  IADD3 R240, R240, c[0x0][0xc], RZ ;  /* 0x00000300f0f07a10 */ /* 0x000fc80007ffe0ff */
[----:B------:R-:W-:-:S13]  /*6640*/  ISETP.GE.AND P0, PT, R240, UR4, PT ;  /* 0x00000004f0007c0c */ /* 0x000fda000bf06270 */
[----:B------:R-:W-:Y:S01]  /*6650*/  @P0 CALL.REL.NOINC `(.L_x_726) ;  /* 0x0000001000000944 */ /* 0x000fe20003c00000 */
[----:B------:R-:W-:Y:S05]  /*6660*/  BRA `(.L_x_727) ;  /* 0xffffa24000007947 */ /* 0x000fea000383ffff */
.L_x_726:
[----:B------:R-:W-:Y:S05]  /*6670*/  EXIT ;  /* 0x000000000000794d */ /* 0x000fea0003800000 */
.L_x_728:
        /* <DEDUP_REMOVED lines=16> */
.L_x_2062:


//--------------------- .text._ZN5flash44flash_bwd_dq_dk_dv_loop_seqk_parallel_kernelI23Flash_bwd_kernel_traitsILi128ELi64ELi64ELi8ELi4ELi2ELi2ELb1ELb0EN7cutlass6half_tE19Flash_kernel_traitsILi128ELi64ELi64ELi8ES3_EELb1ELb0ELb0ELb0ELb0ELb0ELb0EEEvNS_16Flash_bwd_paramsE --------------------------
	.section	.text._ZN5flash44flash_bwd_dq_dk_dv_loop_seqk_parallel_kernelI23Flash_bwd_kernel_traitsILi128ELi64ELi64ELi8ELi4ELi2ELi2ELb1ELb0EN7cutlass6half_tE19Flash_kernel_traitsILi128ELi64ELi64ELi8ES3_EELb1ELb0ELb0ELb0ELb0ELb0ELb0EEEvNS_16Flash_bwd_paramsE,"ax",@progbits
	.sectioninfo	@"SHI_REGISTERS=255"
	.align	128
        .global         _ZN5flash44flash_bwd_dq_dk_dv_loop_seqk_parallel_kernelI23Flash_bwd_kernel_traitsILi128ELi64ELi64ELi8ELi4ELi2ELi2ELb1ELb0EN7cutlass6half_tE19Flash_kernel_traitsILi128ELi64ELi64ELi8ES3_EELb1ELb0ELb0ELb0ELb0ELb0ELb0EEEvNS_16Flash_bwd_paramsE
        .type           _ZN5flash44flash_bwd_dq_dk_dv_loop_seqk_parallel_kernelI23Flash_bwd_kernel_traitsILi128ELi64ELi64ELi8ELi4ELi2ELi2ELb1ELb0EN7cutlass6half_tE19Flash_kernel_traitsILi128ELi64ELi64ELi8ES3_EELb1ELb0ELb0ELb0ELb0ELb0ELb0EEEvNS_16Flash_bwd_paramsE,@function
        .size           _ZN5flash44flash_bwd_dq_dk_dv_loop_seqk_parallel_kernelI23Flash_bwd_kernel_traitsILi128ELi64ELi64ELi8ELi4ELi2ELi2ELb1ELb0EN7cutlass6half_tE19Flash_kernel_traitsILi128ELi64ELi64ELi8ES3_EELb1ELb0ELb0ELb0ELb0ELb0ELb0EEEvNS_16Flash_bwd_paramsE,(.L_x_2063 - _ZN5flash44flash_bwd_dq_dk_dv_loop_seqk_parallel_kernelI23Flash_bwd_kernel_traitsILi128ELi64ELi64ELi8ELi4ELi2ELi2ELb1ELb0EN7cutlass6half_tE19Flash_kernel_traitsILi128ELi64ELi64ELi8ES3_EELb1ELb0ELb0ELb0ELb0ELb0ELb0EEEvNS_16Flash_bwd_paramsE)
        .other          _ZN5flash44flash_bwd_dq_dk_dv_loop_seqk_parallel_kernelI23Flash_bwd_kernel_traitsILi128ELi64ELi64ELi8ELi4ELi2ELi2ELb1ELb0EN7cutlass6half_tE19Flash_kernel_traitsILi128ELi64ELi64ELi8ES3_EELb1ELb0ELb0ELb0ELb0ELb0ELb0EEEvNS_16Flash_bwd_paramsE,@"STO_CUDA_ENTRY STV_DEFAULT"
_ZN5flash44flash_bwd_dq_dk_dv_loop_seqk_parallel_kernelI23Flash_bwd_kernel_traitsILi128ELi64ELi64ELi8ELi4ELi2ELi2ELb1ELb0EN7cutlass6half_tE19Flash_kernel_traitsILi128ELi64ELi64ELi8ES3_EELb1ELb0ELb0ELb0ELb0ELb0ELb0EEEvNS_16Flash_bwd_paramsE:
.text._ZN5flash44flash_bwd_dq_dk_dv_loop_seqk_parallel_kernelI23Flash_bwd_kernel_traitsILi128ELi64ELi64ELi8ELi4ELi2ELi2ELb1ELb0EN7cutlass6half_tE19Flash_kernel_traitsILi128ELi64ELi64ELi8ES3_EELb1ELb0ELb0ELb0ELb0ELb0ELb0EEEvNS_16Flash_bwd_paramsE:
        /* <DEDUP_REMOVED lines=25> */
[C---:B------:R-:W-:Y:S01]  /*0190*/  IMAD.IADD R12, R8.reuse, 0x1, -R4 ;  /* 0x00000001080c7824 */ /* 0x040fe200078e0a04 */
[----:B------:R-:W-:Y:S01]  /*01a0*/  SHF.R.S32.HI R4, RZ, 0x5, R0 ;  /* 0x00000005ff047819 */ /* 0x000fe20000011400 */
[C---:B------:R-:W-:Y:S01]  /*01b0*/  IMAD.IADD R11, R8.reuse, 0x1, -R6 ;  /* 0x00000001080b7824 */ /* 0x040fe200078e0a06 */
[----:B------:R-:W-:Y:S01]  /*01c0*/  SHF.R.S32.HI R6, RZ, 0x1f, R0 ;  /* 0x0000001fff067819 */ /* 0x000fe20000011400 */
[----:B------:R-:W-:Y:S01]  /*01d0*/  IMAD.IADD R15, R8, 0x1, -R7 ;  /* 0x00000001080f7824 */ /* 0x000fe200078e0a07 */
[----:B------:R-:W-:-:S02]  /*01e0*/  SHF.R.S32.HI R7, RZ, 0x4, R3 ;  /* 0x00000004ff077819 */ /* 0x000fc40000011403 */
[----:B------:R-:W-:Y:S02]  /*01f0*/  LOP3.LUT R5, R13, 0xfffffff8, RZ, 0xc0, !PT ;  /* 0xfffffff80d057812 */ /* 0x000fe400078ec0ff */
[-C--:B------:R-:W-:Y:S02]  /*0200*/  LEA.HI R6, R6, R4.reuse, RZ, 0x2 ;  /* 0x0000000406067211 */ /* 0x080fe400078f10ff */
[--C-:B------:R-:W-:Y:S01]  /*0210*/  SHF.R.S32.HI R10, RZ, 0x2, R2.reuse ;  /* 0x00000002ff0a7819 */ /* 0x100fe20000011402 */
[----:B------:R-:W-:Y:S01]  /*0220*/  IMAD.IADD R5, R8, 0x1, -R5 ;  /* 0x0000000108057824 */ /* 0x000fe200078e0a05 */
[----:B------:R-:W-:Y:S02]  /*0230*/  SHF.R.S32.HI R2, RZ, 0x1f, R2 ;  /* 0x0000001fff027819 */ /* 0x000fe40000011402 */
[----:B------:R-:W-:Y:S01]  /*0240*/  SHF.R.S32.HI R244, RZ, 0x3, R13 ;  /* 0x00000003fff47819 */ /* 0x000fe2000001140d */
[----:B------:R-:W-:Y:S01]  /*0250*/  IMAD.SHL.U32 R218, R5, 0x8, RZ ;  /* 0x0000000805da7824 */ /* 0x000fe200078e00ff */
[----:B------:R-:W-:-:S02]  /*0260*/  LEA.HI R0, R0, R4, RZ, 0x1 ;  /* 0x0000000400007211 */ /* 0x000fc400078f08ff */
[----:B------:R-:W-:Y:S02]  /*0270*/  LEA.HI R9, R3, R7, RZ, 0x1 ;  /* 0x0000000703097211 */ /* 0x000fe400078f08ff */
[----:B------:R-:W-:Y:S01]  /*0280*/  LOP3.LUT R3, R6, 0xfffffffc, RZ, 0xc0, !PT ;  /* 0xfffffffc06037812 */ /* 0x000fe200078ec0ff */
[----:B------:R-:W-:Y:S01]  /*0290*/  IMAD.SHL.U32 R6, R244, 0x40, RZ ;  /* 0x00000040f4067824 */ /* 0x000fe200078e00ff */
[----:B------:R-:W-:Y:S02]  /*02a0*/  LEA.HI R8, R2, R10, RZ, 0x3 ;  /* 0x0000000a02087211 */ /* 0x000fe400078f18ff */
[----:B------:R-:W-:Y:S01]  /*02b0*/  LOP3.LUT R0, R0, 0xfffffffe, RZ, 0xc0, !PT ;  /* 0xfffffffe00007812 */ /* 0x000fe200078ec0ff */
[----:B------:R-:W-:Y:S01]  /*02c0*/  IMAD.IADD R18, R4, 0x1, -R3 ;  /* 0x0000000104127824 */ /* 0x000fe200078e0a03 */
[----:B------:R-:W-:Y:S02]  /*02d0*/  LOP3.LUT R2, R9, 0xfffffffe, RZ, 0xc0, !PT ;  /* 0xfffffffe09027812 */ /* 0x000fe400078ec0ff */
[----:B------:R-:W-:Y:S01]  /*02e0*/  LOP3.LUT R3, R8, 0xfffffff8, RZ, 0xc0, !PT ;  /* 0xfffffff808037812 */ /* 0x000fe200078ec0ff */
[----:B------:R-:W-:Y:S01]  /*02f0*/  IMAD.IADD R194, R4, 0x1, -R0 ;  /* 0x0000000104c27824 */ /* 0x000fe200078e0a00 */
[----:B------:R-:W-:Y:S01]  /*0300*/  LOP3.LUT R0, R6, 0x1c0, RZ, 0xc0, !PT ;  /* 0x000001c006007812 */ /* 0x000fe200078ec0ff */
[----:B------:R-:W-:Y:S01]  /*0310*/  IMAD.IADD R8, R7, 0x1, -R2 ;  /* 0x0000000107087824 */ /* 0x000fe200078e0a02 */
[C---:B------:R-:W-:Y:S01]  /*0320*/  LOP3.LUT P4, RZ, R5.reuse, 0x2, RZ, 0xc0, !PT ;  /* 0x0000000205ff7812 */ /* 0x040fe2000788c0ff */
[----:B------:R-:W-:Y:S01]  /*0330*/  IMAD.IADD R4, R10, 0x1, -R3 ;  /* 0x000000010a047824 */ /* 0x000fe200078e0a03 */
[----:B------:R-:W-:Y:S01]  /*0340*/  LOP3.LUT R3, R0, 0x38, R218, 0xf8, !PT ;  /* 0x0000003800037812 */ /* 0x000fe200078ef8da */
[----:B------:R-:W-:Y:S01]  /*0350*/  IMAD.SHL.U32 R186, R8, 0x200, RZ ;  /* 0x0000020008ba7824 */ /* 0x000fe200078e00ff */
[----:B------:R-:W-:Y:S01]  /*0360*/  SHF.R.U32.HI R2, RZ, 0x3, R0 ;  /* 0x00000003ff027819 */ /* 0x000fe20000011600 */
[C---:B------:R-:W-:Y:S01]  /*0370*/  IMAD.SHL.U32 R0, R5.reuse, 0x40, RZ ;  /* 0x0000004005007824 */ /* 0x040fe200078e00ff */
[----:B------:R-:W-:Y:S01]  /*0380*/  LOP3.LUT P3, RZ, R5, 0x4, RZ, 0xc0, !PT ;  /* 0x0000000405ff7812 */ /* 0x000fe2000786c0ff */
[----:B------:R-:W-:Y:S01]  /*0390*/  STL [R1+0x8], R18 ;  /* 0x0000081201007387 */ /* 0x000fe20000100800 */
[----:B------:R-:W-:Y:S01]  /*03a0*/  LOP3.LUT R7, R3, R2, RZ, 0x3c, !PT ;  /* 0x0000000203077212 */ /* 0x000fe200078e3cff */
[----:B------:R-:W-:Y:S01]  /*03b0*/  IMAD.SHL.U32 R2, R194, 0x10, RZ ;  /* 0x00000010c2027824 */ /* 0x000fe200078e00ff */
[----:B------:R-:W-:-:S02]  /*03c0*/  SHF.R.S32.HI R3, RZ, 0x1f, R11 ;  /* 0x0000001fff037819 */ /* 0x000fc4000001140b */
[----:B------:R-:W-:Y:S02]  /*03d0*/  LOP3.LUT R0, R0, 0x1c0, RZ, 0xc0, !PT ;  /* 0x000001c000007812 */ /* 0x000fe400078ec0ff */
[----:B------:R-:W-:Y:S02]  /*03e0*/  LEA.HI R10, R3, R11, RZ, 0x3 ;  /* 0x0000000b030a7211 */ /* 0x000fe400078f18ff */
[C---:B------:R-:W-:Y:S02]  /*03f0*/  LOP3.LUT R188, R0.reuse, 0x8, R13, 0xf8, !PT ;  /* 0x0000000800bc7812 */ /* 0x040fe400078ef80d */
[----:B------:R-:W-:Y:S02]  /*0400*/  LOP3.LUT R5, R0, 0x10, R2, 0xf8, !PT ;  /* 0x0000001000057812 */ /* 0x000fe400078ef802 */
[----:B------:R-:W-:Y:S02]  /*0410*/  SHF.R.S32.HI R19, RZ, 0x7, R14 ;  /* 0x00000007ff137819 */ /* 0x000fe4000001140e */
[----:B------:R-:W-:-:S02]  /*0420*/  SHF.R.U32.HI R0, RZ, 0x3, R0 ;  /* 0x00000003ff007819 */ /* 0x000fc40000011600 */
[----:B------:R-:W-:Y:S01]  /*0430*/  LOP3.LUT R3, R10, 0xfffffff8, RZ, 0xc0, !PT ;  /* 0xfffffff80a037812 */ /* 0x000fe200078ec0ff */
[C---:B------:R-:W-:Y:S01]  /*0440*/  IMAD R2, R19.reuse, 0x800, R186 ;  /* 0x0000080013027824 */ /* 0x040fe200078e02ba */
[----:B------:R-:W-:Y:S01]  /*0450*/  LOP3.LUT R188, R188, R0, RZ, 0x3c, !PT ;  /* 0x00000000bcbc7212 */ /* 0x000fe200078e3cff */
[----:B------:R-:W-:Y:S01]  /*0460*/  IMAD.SHL.U32 R9, R19, 0x20, RZ ;  /* 0x0000002013097824 */ /* 0x000fe200078e00ff */
[----:B------:R-:W-:Y:S01]  /*0470*/  SHF.R.S32.HI R6, RZ, 0x1f, R12 ;  /* 0x0000001fff067819 */ /* 0x000fe2000001140c */
[----:B------:R-:W-:Y:S01]  /*0480*/  IMAD.IADD R11, R11, 0x1, -R3 ;  /* 0x000000010b0b7824 */ /* 0x000fe200078e0a03 */
[----:B------:R-:W-:Y:S01]  /*0490*/  LOP3.LUT R3, R5, 0x8, R13, 0xf8, !PT ;  /* 0x0000000805037812 */ /* 0x000fe200078ef80d */
[----:B------:R-:W-:Y:S01]  /*04a0*/  IMAD.IADD R188, R2, 0x1, R188 ;  /* 0x0000000102bc7824 */ /* 0x000fe200078e02bc */
[----:B------:R-:W-:Y:S02]  /*04b0*/  LEA.HI R229, R6, R12, RZ, 0x2 ;  /* 0x0000000c06e57211 */ /* 0x000fe400078f10ff */
[----:B------:R-:W-:Y:S01]  /*04c0*/  SHF.R.S32.HI R2, RZ, 0x6, R16 ;  /* 0x00000006ff027819 */ /* 0x000fe20000011410 */
[----:B------:R-:W-:Y:S01]  /*04d0*/  IMAD.SHL.U32 R190, R188, 0x2, RZ ;  /* 0x00000002bcbe7824 */ /* 0x000fe200078e00ff */
[----:B------:R-:W-:-:S02]  /*04e0*/  LOP3.LUT R6, R4, 0x1, RZ, 0xc0, !PT ;  /* 0x0000000104067812 */ /* 0x000fc400078ec0ff */
[----:B------:R-:W-:Y:S01]  /*04f0*/  LOP3.LUT R186, R186, R3, R0, 0xf6, !PT ;  /* 0x00000003baba7212 */ /* 0x000fe200078ef600 */
[----:B------:R-:W-:Y:S01]  /*0500*/  IMAD.SHL.U32 R0, R4, 0x40, RZ ;  /* 0x0000004004007824 */ /* 0x000fe200078e00ff */
[----:B------:R-:W-:Y:S01]  /*0510*/  ISETP.NE.U32.AND P0, PT, R6, 0x1, PT ;  /* 0x000000010600780c */ /* 0x000fe20003f05070 */
[C---:B------:R-:W-:Y:S01]  /*0520*/  IMAD R17, R2.reuse, 0x200, R7 ;  /* 0x0000020002117824 */ /* 0x040fe200078e0207 */
[----:B------:R-:W-:Y:S01]  /*0530*/  SEL R185, R185, 0xffffffc0, !P3 ;  /* 0xffffffc0b9b97807 */ /* 0x000fe20005800000 */
[----:B------:R-:W-:Y:S01]  /*0540*/  IMAD.SHL.U32 R2, R2, 0x8, RZ ;  /* 0x0000000802027824 */ /* 0x000fe200078e00ff */
[----:B------:R-:W-:Y:S01]  /*0550*/  LOP3.LUT R0, R0, 0x1c0, RZ, 0xc0, !PT ;  /* 0x000001c000007812 */ /* 0x000fe200078ec0ff */
[----:B------:R-:W-:Y:S01]  /*0560*/  IMAD.SHL.U32 R6, R11, 0x40, RZ ;  /* 0x000000400b067824 */ /* 0x000fe200078e00ff */
[----:B------:R-:W-:Y:S01]  /*0570*/  R2P PR, R4, 0x6 ;  /* 0x0000000604007804 */ /* 0x000fe20000000000 */
[----:B------:R-:W-:Y:S01]  /*0580*/  IMAD.SHL.U32 R4, R8, 0x20, RZ ;  /* 0x0000002008047824 */ /* 0x000fe200078e00ff */
[----:B------:R-:W-:Y:S01]  /*0590*/  LOP3.LUT R2, R2, 0x18, RZ, 0xc0, !PT ;  /* 0x0000001802027812 */ /* 0x000fe200078ec0ff */
[----:B------:R-:W-:Y:S01]  /*05a0*/  STL [R1+0x10], R17 ;  /* 0x0000101101007387 */ /* 0x000fe20000100800 */
[----:B------:R-:W-:Y:S01]  /*05b0*/  SHF.R.U32.HI R3, RZ, 0x3, R0 ;  /* 0x00000003ff037819 */ /* 0x000fe20000011600 */
[----:B------:R-:W-:Y:S01]  /*05c0*/  IMAD.SHL.U32 R7, R15, 0x2, RZ ;  /* 0x000000020f077824 */ /* 0x000fe200078e00ff */
[----:B------:R-:W-:Y:S01]  /*05d0*/  LOP3.LUT R5, R0, 0x20, R9, 0xf8, !PT ;  /* 0x0000002000057812 */ /* 0x000fe200078ef809 */
[----:B------:R1:W-:Y:S01]  /*05e0*/  STL [R1+0x14], R9 ;  /* 0x0000140901007387 */ /* 0x0003e20000100800 */
[----:B------:R-:W-:Y:S01]  /*05f0*/  LOP3.LUT R11, R3, R0, R2, 0x1e, !PT ;  /* 0x00000000030b7212 */ /* 0x000fe200078e1e02 */
[----:B------:R-:W-:Y:S01]  /*0600*/  IMAD.SHL.U32 R207, R17, 0x2, RZ ;  /* 0x0000000211cf7824 */ /* 0x000fe200078e00ff */
[----:B------:R-:W-:Y:S01]  /*0610*/  LOP3.LUT R0, R5, R3, RZ, 0x3c, !PT ;  /* 0x0000000305007212 */ /* 0x000fe200078e3cff */
[----:B------:R-:W-:Y:S01]  /*0620*/  IMAD.SHL.U32 R5, R10, 0x40, RZ ;  /* 0x000000400a057824 */ /* 0x000fe200078e00ff */
[----:B------:R-:W-:-:S02]  /*0630*/  SEL R226, R226, 0x10, !P0 ;  /* 0x00000010e2e27807 */ /* 0x000fc40004000000 */
[----:B------:R-:W-:Y:S02]  /*0640*/  SHF.R.S32.HI R229, RZ, 0x2, R229 ;  /* 0x00000002ffe57819 */ /* 0x000fe400000114e5 */
[----:B------:R-:W-:-:S03]  /*0650*/  IADD3 R228, R218, 0x40, RZ ;  /* 0x00000040dae47810 */ /* 0x000fc60007ffe0ff */
        /* <DEDUP_REMOVED lines=16> */
[----:B------:R-:W-:Y:S01]  /*0760*/  LOP3.LUT R202, R2, R0, RZ, 0xfc, !PT ;  /* 0x0000000002ca7212 */ /* 0x000fe200078efcff */
[----:B------:R-:W-:Y:S01]  /*0770*/  IMAD R194, R194, 0x400, R0 ;  /* 0x00000400c2c27824 */ /* 0x000fe200078e0200 */
[----:B------:R-:W-:Y:S01]  /*0780*/  LEA R2, R4, 0xc000, 0x1 ;  /* 0x0000c00004027811 */ /* 0x000fe200078e08ff */
[----:B------:R-:W-:Y:S01]  /*0790*/  IMAD.MOV.U32 R0, RZ, RZ, 0x20 ;  /* 0x00000020ff007424 */ /* 0x000fe200078e00ff */
[C---:B------:R-:W-:Y:S01]  /*07a0*/  IADD3 R225, R224.reuse, 0x20, RZ ;  /* 0x00000020e0e17810 */ /* 0x040fe20007ffe0ff */
[----:B------:R-:W-:Y:S01]  /*07b0*/  IMAD.IADD R194, R3, 0x1, R194 ;  /* 0x0000000103c27824 */ /* 0x000fe200078e02c2 */
[----:B------:R-:W-:Y:S01]  /*07c0*/  @P1 IADD3 R225, R224, -0x20, RZ ;  /* 0xffffffe0e0e11810 */ /* 0x000fe20007ffe0ff */
[----:B------:R1:W-:Y:S01]  /*07d0*/  STL [R1], R2 ;  /* 0x0000000201007387 */ /* 0x0003e20000100800 */
[----:B------:R-:W-:Y:S01]  /*07e0*/  SEL R0, R0, 0xffffffe0, !P4 ;  /* 0xffffffe000007807 */ /* 0x000fe20006000000 */
[----:B------:R-:W-:Y:S01]  /*07f0*/  IMAD.IADD R203, R203, 0x1, R3 ;  /* 0x00000001cbcb7824 */ /* 0x000fe200078e0203 */
[----:B------:R-:W-:Y:S01]  /*0800*/  LEA R194, R194, 0x10000, 0x1 ;  /* 0x00010000c2c27811 */ /* 0x000fe200078e08ff */
[----:B------:R-:W-:-:S02]  /*0810*/  IMAD.IADD R226, R226, 0x1, R225 ;  /* 0x00000001e2e27824 */ /* 0x000fc400078e02e1 */
[----:B------:R-:W-:Y:S01]  /*0820*/  IMAD R189, R188, 0x2, R0 ;  /* 0x00000002bcbd7824 */ /* 0x000fe200078e0200 */
[----:B------:R-:W-:Y:S01]  /*0830*/  IADD3 R0, R2, 0x40, RZ ;  /* 0x0000004002007810 */ /* 0x000fe20007ffe0ff */
[----:B------:R-:W-:Y:S01]  /*0840*/  IMAD R188, R188, 0x2, R185 ;  /* 0x00000002bcbc7824 */ /* 0x000fe200078e02b9 */
[----:B------:R-:W-:Y:S01]  /*0850*/  @P2 IADD3 R0, R2, -0x40, RZ ;  /* 0xffffffc002002810 */ /* 0x000fe20007ffe0ff */
[----:B------:R-:W-:Y:S02]  /*0860*/  IMAD.IADD R191, R185, 0x1, R189 ;  /* 0x00000001b9bf7824 */ /* 0x000fe400078e02bd */
[C---:B------:R-:W-:Y:S02]  /*0870*/  IMAD R185, R186.reuse, 0x2, R185 ;  /* 0x00000002bab97824 */ /* 0x040fe400078e02b9 */
[----:B------:R1:W-:Y:S01]  /*0880*/  STL [R1+0x4], R0 ;  /* 0x0000040001007387 */ /* 0x0003e20000100800 */
[----:B------:R-:W-:-:S03]  /*0890*/  IMAD.SHL.U32 R186, R186, 0x2, RZ ;  /* 0x00000002baba7824 */ /* 0x000fc600078e00ff */
.L_x_775:
[----:B-12---:R-:W2:Y:S01]  /*08a0*/  S2R R38, SR_CTAID.Y ;  /* 0x0000000000267919 */ /* 0x006ea20000002600 */
[----:B-1----:R-:W1:Y:S01]  /*08b0*/  LDC.U8 R0, c[0x0][0x312] ;  /* 0x0000c480ff007b82 */ /* 0x002e620000000000 */
[----:B------:R-:W-:-:S02]  /*08c0*/  ISETP.NE.U32.AND P1, PT, RZ, c[0x0][0x240], PT ;  /* 0x00009000ff007a0c */ /* 0x000fc40003f25070 */
[----:B------:R-:W-:Y:S02]  /*08d0*/  ISETP.EQ.U32.AND P5, PT, RZ, c[0x0][0x248], PT ;  /* 0x00009200ff007a0c */ /* 0x000fe40003fa2070 */
[----:B------:R-:W-:Y:S02]  /*08e0*/  ISETP.NE.AND.EX P1, PT, RZ, c[0x0][0x244], PT, P1 ;  /* 0x00009100ff007a0c */ /* 0x000fe40003f25310 */
[----:B------:R-:W-:Y:S01]  /*08f0*/  ISETP.NE.U32.AND P3, PT, RZ, c[0x0][0x250], PT ;  /* 0x00009400ff007a0c */ /* 0x000fe20003f65070 */
[----:B------:R-:W-:-:S03]  /*0900*/  IMAD.MOV.U32 R9, RZ, RZ, -0x1 ;  /* 0xffffffffff097424 */ /* 0x000fc600078e00ff */
[----:B------:R-:W-:Y:S01]  /*0910*/  ISETP.NE.AND.EX P3, PT, RZ, c[0x0][0x254], PT, P3 ;  /* 0x00009500ff007a0c */ /* 0x000fe20003f65330 */
[----:B--2---:R-:W-:Y:S01]  /*0920*/  IMAD.SHL.U32 R8, R38, 0x4, RZ ;  /* 0x0000000426087824 */ /* 0x004fe200078e00ff */
[----:B------:R-:W-:Y:S02]  /*0930*/  SHF.R.S32.HI R11, RZ, 0x1f, R38 ;  /* 0x0000001fff0b7819 */ /* 0x000fe40000011426 */
[----:B-1----:R-:W-:Y:S01]  /*0940*/  ISETP.NE.AND P4, PT, R0, RZ, PT ;  /* 0x000000ff0000720c */ /* 0x002fe20003f85270 */
        /* <DEDUP_REMOVED lines=13> */
[----:B---3--:R-:W3:Y:S01]  /*0a20*/  @!P5 LDG.E R9, [R2.64] ;  /* 0x000000080209d981 */ /* 0x008ee2000c1e1900 */
[----:B------:R-:W-:-:S04]  /*0a30*/  ISETP.NE.U32.AND P0, PT, RZ, c[0x0][0x248], PT ;  /* 0x00009200ff007a0c */ /* 0x000fc80003f05070 */
[----:B------:R-:W-:Y:S01]  /*0a40*/  ISETP.NE.AND.EX P0, PT, RZ, c[0x0][0x24c], PT, P0 ;  /* 0x00009300ff007a0c */ /* 0x000fe20003f05300 */
[----:B-1----:R-:W-:Y:S02]  /*0a50*/  IMAD.MOV.U32 R4, RZ, RZ, c[0x0][0x218] ;  /* 0x00008600ff047624 */ /* 0x002fe400078e00ff */
[----:B--2---:R-:W-:Y:S02]  /*0a60*/  @P1 IMAD.IADD R21, R6, 0x1, -R0 ;  /* 0x0000000106151824 */ /* 0x004fe400078e0a00 */
[----:B------:R-:W-:Y:S01]  /*0a70*/  @!P1 IMAD.MOV.U32 R21, RZ, RZ, c[0x0][0x214] ;  /* 0x00008500ff159624 */ /* 0x000fe200078e00ff */
[----:B---3--:R1:W-:Y:S07]  /*0a80*/  STL [R1+0xc], R9 ;  /* 0x00000c0901007387 */ /* 0x0083ee0000100800 */
[----:B----4-:R-:W-:Y:S05]  /*0a90*/  @!P0 BRA `(.L_x_729) ;  /* 0x0000003000008947 */ /* 0x010fea0003800000 */
[----:B------:R-:W2:Y:S02]  /*0aa0*/  @P4 LDG.E R4, [R2.64+0x4] ;  /* 0x0000040802044981 */ /* 0x000ea4000c1e1900 */
[----:B--2---:R-:W-:-:S06]  /*0ab0*/  @P4 IADD3 R4, R4, -R9, RZ ;  /* 0x8000000904044210 */ /* 0x004fcc0007ffe0ff */
[----:B------:R2:W5:Y:S02]  /*0ac0*/  @!P4 LDG.E R4, [R2.64] ;  /* 0x000000080204c981 */ /* 0x000564000c1e1900 */
.L_x_729:
        /* <DEDUP_REMOVED lines=44> */
.L_x_731:
        /* <DEDUP_REMOVED lines=15> */
.L_x_732:
[----:B------:R-:W-:Y:S01]  /*0e80*/  IABS R13, c[0x0][0x1c8] ;  /* 0x00007200000d7a13 */ /* 0x000fe20000000000 */
[----:B------:R-:W2:Y:S01]  /*0e90*/  S2R R39, SR_CTAID.Z ;  /* 0x0000000000277919 */ /* 0x000ea20000002700 */
[----:B------:R-:W3:Y:S01]  /*0ea0*/  LDC.U8 R24, c[0x0][0x328] ;  /* 0x0000ca00ff187b82 */ /* 0x000ee20000000000 */
[----:B------:R-:W-:Y:S01]  /*0eb0*/  IMAD.MOV.U32 R14, RZ, RZ, c[0x0][0x224] ;  /* 0x00008900ff0e7624 */ /* 0x000fe200078e00ff */
[----:B------:R-:W4:Y:S01]  /*0ec0*/  I2F.RP R2, R13 ;  /* 0x0000000d00027306 */ /* 0x000f220000209400 */
[C---:B------:R-:W-:Y:S01]  /*0ed0*/  @P0 IMAD.WIDE.U32 R4, R0.reuse, c[0x0][0x370], RZ ;  /* 0x0000dc0000040a25 */ /* 0x040fe200078e00ff */
[----:B------:R-:W5:Y:S02]  /*0ee0*/  S2R R16, SR_CTAID.X ;  /* 0x0000000000107919 */ /* 0x000f640000002500 */
[----:B------:R-:W-:Y:S01]  /*0ef0*/  SHF.R.S32.HI R14, RZ, 0x1f, R14 ;  /* 0x0000001fff0e7819 */ /* 0x000fe2000001140e */
[----:B------:R-:W-:Y:S01]  /*0f00*/  @P0 IMAD R12, R0, c[0x0][0x374], R5 ;  /* 0x0000dd00000c0a24 */ /* 0x000fe200078e0205 */
[----:B-1----:R-:W-:Y:S01]  /*0f10*/  @P0 MOV R9, R4 ;  /* 0x0000000400090202 */ /* 0x002fe20000000f00 */
[----:B------:R-:W-:Y:S01]  /*0f20*/  @!P0 IMAD.WIDE.U32 R4, R38, c[0x0][0x368], RZ ;  /* 0x0000da0026048a25 */ /* 0x000fe200078e00ff */
[----:B------:R-:W1:Y:S03]  /*0f30*/  LDC.U8 R28, c[0x0][0x3d0] ;  /* 0x0000f400ff1c7b82 */ /* 0x000e660000000000 */
[----:B------:R-:W-:-:S02]  /*0f40*/  IMAD.MOV.U32 R35, RZ, RZ, c[0x0][0x22c] ;  /* 0x00008b00ff237624 */ /* 0x000fc400078e00ff */
[----:B------:R-:W-:Y:S02]  /*0f50*/  @!P0 IMAD.MOV.U32 R9, RZ, RZ, R4 ;  /* 0x000000ffff098224 */ /* 0x000fe400078e0004 */
[----:B------:R-:W-:Y:S01]  /*0f60*/  IMAD.WIDE R18, R35, c[0x0][0x1c0], RZ ;  /* 0x0000700023127a25 */ /* 0x000fe200078e02ff */
[----:B----4-:R-:W4:Y:S01]  /*0f70*/  MUFU.RCP R2, R2 ;  /* 0x0000000200027308 */ /* 0x010f220000001000 */
[----:B--2---:R-:W-:Y:S02]  /*0f80*/  IABS R7, R39 ;  /* 0x0000002700077213 */ /* 0x004fe40000000000 */
[----:B------:R-:W-:Y:S02]  /*0f90*/  LOP3.LUT R8, R39, c[0x0][0x1c8], RZ, 0x3c, !PT ;  /* 0x0000720027087a12 */ /* 0x000fe400078e3cff */
[----:B---3--:R-:W-:Y:S01]  /*0fa0*/  ISETP.NE.AND P2, PT, R24, RZ, PT ;  /* 0x000000ff1800720c */ /* 0x008fe20003f45270 */
[----:B-----5:R-:W-:Y:S01]  /*0fb0*/  IMAD.WIDE.U32 R26, R16, c[0x0][0x3d8], RZ ;  /* 0x0000f600101a7a25 */ /* 0x020fe200078e00ff */
[----:B------:R-:W-:-:S02]  /*0fc0*/  ISETP.GE.AND P3, PT, R8, RZ, PT ;  /* 0x000000ff0800720c */ /* 0x000fc40003f66270 */
[----:B------:R-:W-:Y:S02]  /*0fd0*/  SHF.L.U64.HI R8, R38, 0x7, R11 ;  /* 0x0000000726087819 */ /* 0x000fe4000001020b */
[----:B------:R-:W-:Y:S02]  /*0fe0*/  SHF.R.S32.HI R36, RZ, 0x1f, R39 ;  /* 0x0000001fff247819 */ /* 0x000fe40000011427 */
[----:B----4-:R-:W-:Y:S02]  /*0ff0*/  IADD3 R2, R2, 0xffffffe, RZ ;  /* 0x0ffffffe02027810 */ /* 0x010fe40007ffe0ff */
[----:B------:R-:W-:Y:S02]  /*1000*/  SEL R8, R8, RZ, P1 ;  /* 0x000000ff08087207 */ /* 0x000fe40000800000 */
[----:B------:R-:W2:Y:S02]  /*1010*/  F2I.FTZ.U32.TRUNC.NTZ R3, R2 ;  /* 0x0000000200037305 */ /* 0x000ea4000021f000 */
        /* <DEDUP_REMOVED lines=9> */
[C---:B------:R-:W-:Y:S02]  /*10b0*/  IMAD R3, R13.reuse, R3, R7 ;  /* 0x000000030d037224 */ /* 0x040fe400078e0207 */
        /* <DEDUP_REMOVED lines=9> */
[-C--:B------:R-:W-:Y:S01]  /*1150*/  @!P4 IADD3 R3, R3, -R13.reuse, RZ ;  /* 0x8000000d0303c210 */ /* 0x080fe20007ffe0ff */
[----:B------:R-:W-:Y:S01]  /*1160*/  IMAD R7, R18, R4, R7 ;  /* 0x0000000412077224 */ /* 0x000fe200078e0207 */
[----:B------:R-:W-:Y:S01]  /*1170*/  IADD3 R6, P1, R10, R6, RZ ;  /* 0x000000060a067210 */ /* 0x000fe20007f3e0ff */
[-C--:B------:R-:W-:Y:S01]  /*1180*/  IMAD.WIDE.U32 R4, R18, R0.reuse, RZ ;  /* 0x0000000012047225 */ /* 0x080fe200078e00ff */
[----:B------:R-:W-:Y:S02]  /*1190*/  ISETP.GE.U32.AND P5, PT, R3, R13, PT ;  /* 0x0000000d0300720c */ /* 0x000fe40003fa6070 */
[----:B------:R-:W-:Y:S01]  /*11a0*/  @!P4 IADD3 R2, R2, 0x1, RZ ;  /* 0x000000010202c810 */ /* 0x000fe20007ffe0ff */
[C---:B------:R-:W-:Y:S01]  /*11b0*/  IMAD R3, R19.reuse, R0, RZ ;  /* 0x0000000013037224 */ /* 0x040fe200078e02ff */
[----:B------:R-:W-:Y:S01]  /*11c0*/  ISETP.NE.AND P4, PT, RZ, c[0x0][0x1c8], PT ;  /* 0x00007200ff007a0c */ /* 0x000fe20003f85270 */
[----:B------:R-:W-:Y:S01]  /*11d0*/  IMAD R11, R19, R6, RZ ;  /* 0x00000006130b7224 */ /* 0x000fe200078e02ff */
[----:B------:R-:W-:Y:S01]  /*11e0*/  SEL R19, R14, R4, !P0 ;  /* 0x000000040e137207 */ /* 0x000fe20004000000 */
[----:B------:R-:W-:Y:S01]  /*11f0*/  @P2 IMAD R4, R38, c[0x0][0x214], RZ ;  /* 0x0000850026042a24 */ /* 0x000fe200078e02ff */
[----:B------:R-:W-:Y:S01]  /*1200*/  IADD3 R15, R15, R7, RZ ;  /* 0x000000070f0f7210 */ /* 0x000fe20007ffe0ff */
[----:B------:R-:W-:Y:S01]  /*1210*/  IMAD.X R8, R17, 0x1, R8, P1 ;  /* 0x0000000111087824 */ /* 0x000fe200008e0608 */
[----:B------:R-:W-:Y:S01]  /*1220*/  @P0 IADD3 R15, R5, R3, RZ ;  /* 0x00000003050f0210 */ /* 0x000fe20007ffe0ff */
[----:B------:R-:W-:Y:S01]  /*1230*/  IMAD.WIDE.U32 R6, R18, R6, RZ ;  /* 0x0000000612067225 */ /* 0x000fe200078e00ff */
[----:B------:R-:W-:-:S02]  /*1240*/  @P2 SEL R4, R4, R0, !P0 ;  /* 0x0000000004042207 */ /* 0x000fc40004000000 */
[----:B------:R-:W-:Y:S01]  /*1250*/  @P5 IADD3 R2, R2, 0x1, RZ ;  /* 0x0000000102025810 */ /* 0x000fe20007ffe0ff */
[----:B------:R-:W-:Y:S01]  /*1260*/  IMAD R8, R18, R8, R11 ;  /* 0x0000000812087224 */ /* 0x000fe200078e020b */
[----:B-1----:R-:W-:Y:S01]  /*1270*/  ISETP.NE.AND P1, PT, R28, RZ, PT ;  /* 0x000000ff1c00720c */ /* 0x002fe20003f25270 */
[C---:B------:R-:W-:Y:S02]  /*1280*/  @P2 IMAD R13, R39.reuse, c[0x0][0x234], R4 ;  /* 0x00008d00270d2a24 */ /* 0x040fe400078e0204 */
[----:B------:R-:W-:Y:S01]  /*1290*/  IMAD.MOV.U32 R14, RZ, RZ, R2 ;  /* 0x000000ffff0e7224 */ /* 0x000fe200078e0002 */
[----:B------:R-:W-:Y:S01]  /*12a0*/  SEL R28, R26, RZ, P1 ;  /* 0x000000ff1a1c7207 */ /* 0x000fe20000800000 */
[----:B------:R-:W-:Y:S01]  /*12b0*/  IMAD R3, R16, c[0x0][0x3dc], R27 ;  /* 0x0000f70010037a24 */ /* 0x000fe200078e021b */
[----:B------:R-:W-:Y:S01]  /*12c0*/  SHF.R.S32.HI R26, RZ, 0x1f, R20 ;  /* 0x0000001fff1a7819 */ /* 0x000fe20000011414 */
[----:B------:R-:W-:Y:S01]  /*12d0*/  IMAD R4, R39, c[0x0][0x22c], RZ ;  /* 0x00008b0027047a24 */ /* 0x000fe200078e02ff */
[----:B------:R-:W-:Y:S01]  /*12e0*/  @!P3 IADD3 R14, -R14, RZ, RZ ;  /* 0x000000ff0e0eb210 */ /* 0x000fe20007ffe1ff */
[----:B------:R-:W-:Y:S01]  /*12f0*/  @!P2 IMAD R5, R38, c[0x0][0x1c0], R39 ;  /* 0x000070002605aa24 */ /* 0x000fe200078e0227 */
[----:B------:R-:W-:-:S02]  /*1300*/  @!P4 LOP3.LUT R14, RZ, c[0x0][0x1c8], RZ, 0x33, !PT ;  /* 0x00007200ff0eca12 */ /* 0x000fc400078e33ff */
[----:B------:R-:W-:Y:S01]  /*1310*/  SHF.R.S32.HI R37, RZ, 0x1f, R4 ;  /* 0x0000001fff257819 */ /* 0x000fe20000011404 */
[----:B------:R-:W-:Y:S01]  /*1320*/  @!P2 IMAD R13, R5, c[0x0][0x214], RZ ;  /* 0x00008500050daa24 */ /* 0x000fe200078e02ff */
[----:B------:R-:W-:Y:S02]  /*1330*/  SEL R18, R3, RZ, P1 ;  /* 0x000000ff03127207 */ /* 0x000fe40000800000 */
[----:B------:R-:W-:Y:S02]  /*1340*/  IADD3 R16, R7, R8, RZ ;  /* 0x0000000807107210 */ /* 0x000fe40007ffe0ff */
[----:B------:R-:W-:Y:S01]  /*1350*/  SHF.R.S32.HI R27, RZ, 0x1f, R14 ;  /* 0x0000001fff1b7819 */ /* 0x000fe2000001140e */
[----:B------:R-:W-:Y:S05]  /*1360*/  @!P2 BRA `(.L_x_733) ;  /* 0x000000700000a947 */ /* 0x000fea0003800000 */
[----:B------:R-:W-:Y:S01]  /*1370*/  @!P0 IMAD R0, R38, c[0x0][0x224], RZ ;  /* 0x0000890026008a24 */ /* 0x000fe200078e02ff */
[----:B------:R-:W-:Y:S02]  /*1380*/  MOV R2, 0x80 ;  /* 0x0000008000027802 */ /* 0x000fe40000000f00 */
[----:B------:R-:W-:-:S02]  /*1390*/  MOV R11, c[0x0][0x210] ;  /* 0x00008400000b7a02 */ /* 0x000fc40000000f00 */
[----:B------:R-:W-:-:S03]  /*13a0*/  LEA R0, R38, R0, 0x7 ;  /* 0x0000000026007211 */ /* 0x000fc600078e38ff */
[----:B------:R-:W-:-:S04]  /*13b0*/  IMAD R11, R2, R11, c[0x0][0x234] ;  /* 0x00008d00020b7624 */ /* 0x000fc800078e020b */
[----:B------:R-:W-:Y:S01]  /*13c0*/  IMAD R11, R11, R39, R0 ;  /* 0x000000270b0b7224 */ /* 0x000fe200078e0200 */
[----:B------:R-:W-:Y:S05]  /*13d0*/  BRA `(.L_x_734) ;  /* 0x0000002000007947 */ /* 0x000fea0003800000 */
.L_x_733:
[----:B------:R-:W-:-:S04]  /*13e0*/  IMAD R11, R38, c[0x0][0x1c0], R39 ;  /* 0x00007000260b7a24 */ /* 0x000fc800078e0227 */
[----:B------:R-:W-:Y:S02]  /*13f0*/  IMAD R11, R11, c[0x0][0x224], RZ ;  /* 0x000089000b0b7a24 */ /* 0x000fe400078e02ff */
.L_x_734:
[----:B------:R-:W1:Y:S01]  /*1400*/  S2R R33, SR_TID.X ;  /* 0x0000000000217919 */ /* 0x000e620000002100 */
[----:B------:R-:W-:Y:S01]  /*1410*/  IADD3 R2, P0, R218, R9, RZ ;  /* 0x00000009da027210 */ /* 0x000fe20007f1e0ff */
[----:B------:R-:W-:Y:S01]  /*1420*/  IMAD R35, R35, c[0x0][0x1c0], RZ ;  /* 0x0000700023237a24 */ /* 0x000fe200078e02ff */
[----:B------:R-:W-:Y:S01]  /*1430*/  SHF.R.S32.HI R219, RZ, 0x1f, R218 ;  /* 0x0000001fffdb7819 */ /* 0x000fe200000114da */
[----:B------:R-:W-:Y:S01]  /*1440*/  IMAD R0, R17, c[0x0][0x370], RZ ;  /* 0x0000dc0011007a24 */ /* 0x000fe200078e02ff */
[----:B------:R-:W-:Y:S01]  /*1450*/  IADD3 R7, P3, R244, R10, RZ ;  /* 0x0000000af4077210 */ /* 0x000fe20007f7e0ff */
[----:B------:R-:W-:Y:S01]  /*1460*/  IMAD.SHL.U32 R5, R35, 0x40, RZ ;  /* 0x0000004023057824 */ /* 0x000fe200078e00ff */
[----:B------:R-:W-:Y:S01]  /*1470*/  SHF.R.S32.HI R32, RZ, 0x1f, R244 ;  /* 0x0000001fff207819 */ /* 0x000fe200000114f4 */
[----:B------:R-:W-:Y:S01]  /*1480*/  IMAD.X R3, R219, 0x1, R12, P0 ;  /* 0x00000001db037824 */ /* 0x000fe200000e060c */
[----:B------:R-:W-:Y:S01]  /*1490*/  BSSY B1, `(.L_x_730) ;  /* 0x0000643000017945 */ /* 0x000fe20003800000 */
[----:B------:R-:W-:Y:S01]  /*14a0*/  IMAD R8, R10, c[0x0][0x374], R0 ;  /* 0x0000dd000a087a24 */ /* 0x000fe200078e0200 */
[----:B------:R-:W-:Y:S01]  /*14b0*/  IADD3 R6, P2, P0, R6, R5, R4 ;  /* 0x0000000506067210 */ /* 0x000fe2000785e004 */
[----:B------:R-:W-:Y:S01]  /*14c0*/  IMAD.WIDE.U32 R2, R10, c[0x0][0x370], R2 ;  /* 0x0000dc000a027a25 */ /* 0x000fe200078e0002 */
[----:B------:R-:W-:-:S02]  /*14d0*/  SHF.R.S32.HI R5, RZ, 0x1f, R5 ;  /* 0x0000001fff057819 */ /* 0x000fc40000011405 */
[----:B------:R-:W-:Y:S01]  /*14e0*/  LEA.HI.SX32 R209, R209, 0xffffffff, 0x1a ;  /* 0xffffffffd1d17811 */ /* 0x000fe200078fd2ff */
[----:B------:R-:W-:Y:S01]  /*14f0*/  IMAD.X R4, R32, 0x1, R17, P3 ;  /* 0x0000000120047824 */ /* 0x000fe200018e0611 */
[----:B------:R-:W-:Y:S01]  /*1500*/  IADD3 R3, R3, R8, RZ ;  /* 0x0000000803037210 */ /* 0x000fe20007ffe0ff */
[----:B------:R-:W-:Y:S01]  /*1510*/  IMAD.IADD R17, R10, 0x1, R11 ;  /* 0x000000010a117824 */ /* 0x000fe200078e020b */
[----:B------:R-:W-:Y:S01]  /*1520*/  IADD3.X R5, R16, R5, R37, P2, P0 ;  /* 0x0000000510057210 */ /* 0x000fe200017e0425 */
[----:B------:R-:W-:Y:S01]  /*1530*/  IMAD R4, R4, c[0x0][0x190], RZ ;  /* 0x0000640004047a24 */ /* 0x000fe200078e02ff */
[----:B------:R-:W-:Y:S01]  /*1540*/  IADD3 R12, P2, P0, R28, R6, R19 ;  /* 0x000000061c0c7210 */ /* 0x000fe2000785e013 */
[----:B------:R-:W-:Y:S01]  /*1550*/  IMAD.WIDE.U32 R2, R39, c[0x0][0x378], R2 ;  /* 0x0000de0027027a25 */ /* 0x000fe200078e0002 */
[----:B------:R-:W-:Y:S02]  /*1560*/  ISETP.GE.AND P3, PT, R21, 0x1, PT ;  /* 0x000000011500780c */ /* 0x000fe40003f66270 */
[----:B-1----:R-:W-:Y:S01]  /*1570*/  SHF.R.S32.HI R34, RZ, 0x1f, R33 ;  /* 0x0000001fff227819 */ /* 0x002fe20000011421 */
[----:B------:R-:W-:-:S02]  /*1580*/  IMAD R16, R7, c[0x0][0x194], R4 ;  /* 0x0000650007107a24 */ /* 0x000fc400078e0204 */
[----:B------:R-:W-:Y:S01]  /*1590*/  IMAD.WIDE.U32 R6, R7, c[0x0][0x190], R218 ;  /* 0x0000640007067a25 */ /* 0x000fe200078e00da */
[----:B------:R-:W-:-:S04]  /*15a0*/  LEA.HI R9, R34, R33, RZ, 0x5 ;  /* 0x0000002122097211 */ /* 0x000fc800078f28ff */
[----:B------:R-:W-:Y:S02]  /*15b0*/  LOP3.LUT R0, R9, 0xffffffe0, RZ, 0xc0, !PT ;  /* 0xffffffe009007812 */ /* 0x000fe400078ec0ff */
[----:B------:R-:W-:Y:S02]  /*15c0*/  SHF.R.S32.HI R8, RZ, 0x5, R9 ;  /* 0x00000005ff087819 */ /* 0x000fe40000011409 */
[----:B------:R-:W-:Y:S01]  /*15d0*/  IADD3.X R9, R18, R5, R15, P2, P0 ;  /* 0x0000000512097210 */ /* 0x000fe200017e040f */
[----:B------:R-:W-:Y:S01]  /*15e0*/  IMAD.IADD R24, R33, 0x1, -R0 ;  /* 0x0000000121187824 */ /* 0x000fe200078e0a00 */
[----:B------:R-:W-:-:S03]  /*15f0*/  IADD3 R6, P2, R29, R6, RZ ;  /* 0x000000061d067210 */ /* 0x000fc60007f5e0ff */
[----:B------:R-:W-:Y:S01]  /*1600*/  IMAD R0, R8, R35, R24 ;  /* 0x0000002308007224 */ /* 0x000fe200078e0218 */
[----:B------:R-:W-:Y:S01]  /*1610*/  IADD3.X R7, R23, R7, R16, P2, !PT ;  /* 0x0000000717077210 */ /* 0x000fe200017fe410 */
[----:B------:R-:W-:Y:S01]  /*1620*/  IMAD R8, R36, c[0x0][0x378], RZ ;  /* 0x0000de0024087a24 */ /* 0x000fe200078e02ff */
[----:B------:R-:W-:-:S03]  /*1630*/  MOV R16, 0x4 ;  /* 0x0000000400107802 */ /* 0x000fc60000000f00 */
[----:B------:R-:W-:Y:S01]  /*1640*/  IMAD R4, R39, c[0x0][0x37c], R8 ;  /* 0x0000df0027047a24 */ /* 0x000fe200078e0208 */
[----:B------:R-:W-:-:S04]  /*1650*/  IADD3 R8, P0, R0, R12, RZ ;  /* 0x0000000c00087210 */ /* 0x000fc80007f1e0ff */
[----:B------:R-:W-:Y:S01]  /*1660*/  IADD3 R5, R3, R4, RZ ;  /* 0x0000000403057210 */ /* 0x000fe20007ffe0ff */
[----:B------:R-:W-:Y:S01]  /*1670*/  IMAD.IADD R3, R10, 0x1, R13 ;  /* 0x000000010a037824 */ /* 0x000fe200078e020d */
[----:B------:R-:W-:Y:S01]  /*1680*/  LEA.HI.X.SX32 R9, R0, R9, 0x1, P0 ;  /* 0x0000000900097211 */ /* 0x000fe200000f0eff */
[----:B------:R-:W-:Y:S01]  /*1690*/  IMAD R10, R36, c[0x0][0x1a8], RZ ;  /* 0x00006a00240a7a24 */ /* 0x000fe200078e02ff */
[----:B------:R-:W-:Y:S01]  /*16a0*/  LEA R204, P0, R8, c[0x0][0x350], 0x2 ;  /* 0x0000d40008cc7a11 */ /* 0x000fe200078010ff */
[----:B------:R-:W-:Y:S02]  /*16b0*/  IMAD.MOV.U32 R4, RZ, RZ, R2 ;  /* 0x000000ffff047224 */ /* 0x000fe400078e0002 */
[----:B------:R-:W-:Y:S01]  /*16c0*/  IMAD R0, R32, c[0x0][0x370], RZ ;  /* 0x0000dc0020007a24 */ /* 0x000fe200078e02ff */
[----:B------:R-:W-:Y:S01]  /*16d0*/  LEA.HI.X R205, R8, c[0x0][0x354], R9, 0x2, P0 ;  /* 0x0000d50008cd7a11 */ /* 0x000fe200000f1409 */
[C---:B------:R-:W-:Y:S02]  /*16e0*/  IMAD R2, R39.reuse, c[0x0][0x1ac], R10 ;  /* 0x00006b0027027a24 */ /* 0x040fe400078e020a */
[----:B------:R-:W-:-:S04]  /*16f0*/  IMAD.WIDE.U32 R12, R39, c[0x0][0x1a8], R6 ;  /* 0x00006a00270c7a25 */ /* 0x000fc800078e0006 */
[----:B------:R-:W-:Y:S01]  /*1700*/  IMAD R0, R244, c[0x0][0x374], R0 ;  /* 0x0000dd00f4007a24 */ /* 0x000fe200078e0200 */
[----:B------:R-:W-:Y:S01]  /*1710*/  LEA R10, P2, R12, c[0x0][0x160], 0x1 ;  /* 0x000058000c0a7a11 */ /* 0x000fe200078408ff */
[----:B------:R-:W-:-:S04]  /*1720*/  IMAD.WIDE.U32 R4, R244, c[0x0][0x370], R4 ;  /* 0x0000dc00f4047a25 */ /* 0x000fc800078e0004 */
[----:B------:R-:W-:Y:S01]  /*1730*/  IMAD.IADD R19, R13, 0x1, R2 ;  /* 0x000000010d137824 */ /* 0x000fe200078e0202 */
[----:B------:R-:W-:Y:S01]  /*1740*/  IADD3 R18, R5, R0, RZ ;  /* 0x0000000005127210 */ /* 0x000fe20007ffe0ff */
[-C--:B------:R-:W-:Y:S01]  /*1750*/  IMAD.WIDE R216, R3, R16.reuse, c[0x0][0x200] ;  /* 0x0000800003d87625 */ /* 0x080fe200078e0210 */
[----:B------:R-:W-:Y:S02]  /*1760*/  LEA R8, P0, R4, c[0x0][0x330], 0x1 ;  /* 0x0000cc0004087a11 */ /* 0x000fe400078008ff */
[----:B------:R-:W-:Y:S01]  /*1770*/  LEA.HI.X R11, R12, c[0x0][0x164], R19, 0x1, P2 ;  /* 0x000059000c0b7a11 */ /* 0x000fe200010f0c13 */
[----:B------:R-:W-:Y:S01]  /*1780*/  IMAD.WIDE R16, R17, R16, c[0x0][0x3c8] ;  /* 0x0000f20011107625 */ /* 0x000fe200078e0210 */
[----:B------:R-:W-:Y:S01]  /*1790*/  LEA.HI.X R9, R4, c[0x0][0x334], R18, 0x1, P0 ;  /* 0x0000cd0004097a11 */ /* 0x000fe200000f0c12 */
[----:B------:R-:W-:Y:S05]  /*17a0*/  @!P3 BRA `(.L_x_735) ;  /* 0x000059700000b947 */ /* 0x000fea0003800000 */
[----:B------:R-:W-:Y:S01]  /*17b0*/  @P1 BAR.SYNC.DEFER_BLOCKING 0x0 ;  /* 0x0000000000001b1d */ /* 0x000fe20000010000 */
[----:B------:R-:W-:Y:S01]  /*17c0*/  IMAD R15, R241, -0x40, R208 ;  /* 0xffffffc0f10f7824 */ /* 0x000fe200078e02d0 */
[----:B------:R-:W-:Y:S01]  /*17d0*/  MOV R222, R17 ;  /* 0x0000001100de7202 */ /* 0x000fe20000000f00 */
[----:B------:R-:W-:Y:S01]  /*17e0*/  IMAD.WIDE.U32 R2, R20, c[0x0][0x1a0], R218 ;  /* 0x0000680014027a25 */ /* 0x000fe200078e00da */
[----:B------:R-:W-:-:S02]  /*17f0*/  MOV R215, R11 ;  /* 0x0000000b00d77202 */ /* 0x000fc40000000f00 */
[----:B------:R-:W-:Y:S01]  /*1800*/  ISETP.GE.AND P6, PT, R244, R15, PT ;  /* 0x0000000ff400720c */ /* 0x000fe20003fc6270 */
[----:B------:R-:W-:Y:S01]  /*1810*/  IMAD R0, R26, c[0x0][0x1a0], RZ ;  /* 0x000068001a007a24 */ /* 0x000fe200078e02ff */
[----:B------:R-:W-:Y:S01]  /*1820*/  IADD3 R6, P0, R22, R2, RZ ;  /* 0x0000000216067210 */ /* 0x000fe20007f1e0ff */
[----:B------:R-:W-:Y:S01]  /*1830*/  BSSY B0, `(.L_x_736) ;  /* 0x0000029000007945 */ /* 0x000fe20003800000 */
[----:B------:R-:W-:Y:S01]  /*1840*/  LEA.HI R2, R209, R209, RZ, 0x1 ;  /* 0x000000d1d1027211 */ /* 0x000fe200078f08ff */
[----:B------:R-:W-:Y:S01]  /*1850*/  IMAD R0, R20, c[0x0][0x1a4], R0 ;  /* 0x0000690014007a24 */ /* 0x000fe200078e0200 */
[----:B------:R-:W-:Y:S01]  /*1860*/  MOV R213, R9 ;  /* 0x0000000900d57202 */ /* 0x000fe20000000f00 */
[----:B------:R-:W-:Y:S01]  /*1870*/  IMAD.MOV.U32 R214, RZ, RZ, R10 ;  /* 0x000000ffffd67224 */ /* 0x000fe200078e000a */
[----:B------:R-:W-:Y:S01]  /*1880*/  LOP3.LUT R2, R2, 0xfffffffe, RZ, 0xc0, !PT ;  /* 0xfffffffe02027812 */ /* 0x000fe200078ec0ff */
[----:B------:R-:W-:Y:S01]  /*1890*/  IMAD.MOV.U32 R223, RZ, RZ, R16 ;  /* 0x000000ffffdf7224 */ /* 0x000fe200078e0010 */
[----:B------:R-:W-:Y:S01]  /*18a0*/  IADD3.X R7, R25, R3, R0, P0, !PT ;  /* 0x0000000319077210 */ /* 0x000fe200007fe400 */
[----:B------:R-:W-:Y:S01]  /*18b0*/  IMAD R0, R27, c[0x0][0x1b8], RZ ;  /* 0x00006e001b007a24 */ /* 0x000fe200078e02ff */
[----:B------:R-:W-:Y:S01]  /*18c0*/  IADD3 R2, R209, -R2, RZ ;  /* 0x80000002d1027210 */ /* 0x000fe20007ffe0ff */
[----:B------:R-:W-:-:S02]  /*18d0*/  IMAD.MOV.U32 R212, RZ, RZ, R8 ;  /* 0x000000ffffd47224 */ /* 0x000fc400078e0008 */
[----:B------:R-:W-:Y:S01]  /*18e0*/  IMAD R0, R14, c[0x0][0x1bc], R0 ;  /* 0x00006f000e007a24 */ /* 0x000fe200078e0200 */
[----:B------:R-:W-:Y:S01]  /*18f0*/  ISETP.NE.AND P0, PT, R2, 0x1, PT ;  /* 0x000000010200780c */ /* 0x000fe20003f05270 */
        /* <DEDUP_REMOVED lines=28> */
.L_x_737:
[----:B------:R-:W-:Y:S05]  /*1ac0*/  BSYNC B0 ;  /* 0x0000000000007941 */ /* 0x000fea0003800000 */
.L_x_736:
        /* <DEDUP_REMOVED lines=30> */
.L_x_739:
[----:B------:R-:W-:Y:S05]  /*1cb0*/  BSYNC B0 ;  /* 0x0000000000007941 */ /* 0x000fea0003800000 */
.L_x_738:
        /* <DEDUP_REMOVED lines=20> */
.L_x_741:
[----:B------:R-:W-:Y:S05]  /*1e00*/  BSYNC B0 ;  /* 0x0000000000007941 */ /* 0x000fea0003800000 */
.L_x_740:
        /* <DEDUP_REMOVED lines=28> */
.L_x_743:
[----:B------:R-:W-:Y:S05]  /*1fd0*/  BSYNC B0 ;  /* 0x0000000000007941 */ /* 0x000fea0003800000 */
.L_x_742:
        /* <DEDUP_REMOVED lines=15> */
.L_x_745:
        /* <DEDUP_REMOVED lines=19> */
.L_x_746:
[----:B------:R-:W-:Y:S05]  /*2200*/  BSYNC B0 ;  /* 0x0000000000007941 */ /* 0x000fea0003800000 */
.L_x_744:
        /* <DEDUP_REMOVED lines=14> */
.L_x_748:
        /* <DEDUP_REMOVED lines=27> */
.L_x_749:
[----:B------:R-:W-:Y:S05]  /*24a0*/  BSYNC B0 ;  /* 0x0000000000007941 */ /* 0x000fea0003800000 */
.L_x_747:
[C---:B-1----:R-:W-:Y:S02]  /*24b0*/  IADD3 R2, R229.reuse, 0x8, RZ ;  /* 0x00000008e5027810 */ /* 0x042fe40007ffe0ff */
[CC--:B------:R-:W-:Y:S02]  /*24c0*/  ISETP.GE.AND P2, PT, R229.reuse, R0.reuse, PT ;  /* 0x00000000e500720c */ /* 0x0c0fe40003f46270 */
[----:B------:R-:W-:Y:S01]  /*24d0*/  ISETP.GE.AND P1, PT, R2, R0, PT ;  /* 0x000000000200720c */ /* 0x000fe20003f26270 */
[----:B------:R-:W-:Y:S01]  /*24e0*/  IMAD.WIDE R2, R229, 0x4, R216 ;  /* 0x00000004e5027825 */ /* 0x000fe200078e02d8 */
[----:B------:R-:W-:Y:S02]  /*24f0*/  MOV R220, 0x7f800000 ;  /* 0x7f80000000dc7802 */ /* 0x000fe40000000f00 */
[----:B------:R-:W-:Y:S01]  /*2500*/  MOV R221, 0x7f800000 ;  /* 0x7f80000000dd7802 */ /* 0x000fe20000000f00 */
        /* <DEDUP_REMOVED lines=38> */
.L_x_751:
[----:B-1----:R-:W-:Y:S05]  /*2770*/  BSYNC B0 ;  /* 0x0000000000007941 */ /* 0x002fea0003800000 */
.L_x_750:
        /* <DEDUP_REMOVED lines=28> */
.L_x_753:
[----:B------:R-:W-:Y:S05]  /*2940*/  BSYNC B0 ;  /* 0x0000000000007941 */ /* 0x000fea0003800000 */
.L_x_752:
[----:B------:R-:W0:Y:S01]  /*2950*/  LDGDEPBAR ;  /* 0x00000000000079af */ /* 0x000e220000000000 */
[----:B------:R-:W-:Y:S02]  /*2960*/  IMAD.MOV.U32 R8, RZ, RZ, c[0x0][0x308] ;  /* 0x0000c200ff087624 */ /* 0x000fe400078e00ff */
[----:B------:R-:W-:Y:S01]  /*2970*/  IMAD.MOV.U32 R9, RZ, RZ, c[0x0][0x30c] ;  /* 0x0000c300ff097624 */ /* 0x000fe200078e00ff */
[----:B------:R-:W-:-:S04]  /*2980*/  DEPBAR.LE SB0, 0x1 ;  /* 0x000080400000791a */ /* 0x000fc80000000000 */
[----:B------:R-:W-:Y:S06]  /*2990*/  BAR.SYNC.DEFER_BLOCKING 0x0 ;  /* 0x0000000000007b1d */ /* 0x000fec0000010000 */
[----:B--23--:R2:W3:Y:S04]  /*29a0*/  LDG.E.64 R2, [R8.64+0x8] ;  /* 0x0000080808027981 */ /* 0x00c4e8000c1e1b00 */
[----:B----4-:R2:W4:Y:S01]  /*29b0*/  LDG.E.64 R242, [R8.64] ;  /* 0x0000000808f27981 */ /* 0x010522000c1e1b00 */
[-C--:B------:R-:W-:Y:S01]  /*29c0*/  LEA.HI R0, R34, R33.reuse, RZ, 0x4 ;  /* 0x0000002122007211 */ /* 0x080fe200078f20ff */
[----:B------:R-:W-:Y:S01]  /*29d0*/  IMAD R7, R38, c[0x0][0x1c0], R39 ;  /* 0x0000700026077a24 */ /* 0x000fe200078e0227 */
[----:B------:R-:W-:Y:S01]  /*29e0*/  LEA.HI R4, R34, R33, RZ, 0x3 ;  /* 0x0000002122047211 */ /* 0x000fe200078f18ff */
[----:B------:R-:W-:Y:S01]  /*29f0*/  IMAD.MOV.U32 R164, RZ, RZ, 0x20 ;  /* 0x00000020ffa47424 */ /* 0x000fe200078e00ff */
[----:B------:R-:W-:Y:S01]  /*2a00*/  LOP3.LUT R0, R0, 0xfffffff0, RZ, 0xc0, !PT ;  /* 0xfffffff000007812 */ /* 0x000fe200078ec0ff */
[----:B------:R1:W1:Y:S04]  /*2a10*/  LDSM.16.M88.4 R104, [R190+0x10000] ;  /* 0x01000000be68783b */ /* 0x0002680000000200 */
[----:B------:R-:W-:Y:S01]  /*2a20*/  IMAD.IADD R0, R33, 0x1, -R0 ;  /* 0x0000000121007824 */ /* 0x000fe200078e0a00 */
[----:B------:R1:W1:Y:S04]  /*2a30*/  LDSM.16.M88.4 R108, [R190+0x10800] ;  /* 0x01080000be6c783b */ /* 0x0002680000000200 */
[----:B------:R-:W-:Y:S01]  /*2a40*/  SHF.R.S32.HI R5, RZ, 0x1f, R0 ;  /* 0x0000001fff057819 */ /* 0x000fe20000011400 */
[----:B------:R1:W1:Y:S03]  /*2a50*/  LDSM.16.M88.4 R112, [R189+0x10000] ;  /* 0x01000000bd70783b */ /* 0x0002660000000200 */
[----:B------:R-:W-:Y:S01]  /*2a60*/  LEA.HI R5, R5, R0, RZ, 0x3 ;  /* 0x0000000005057211 */ /* 0x000fe200078f18ff */
[----:B------:R1:W1:Y:S04]  /*2a70*/  LDSM.16.M88.4 R116, [R189+0x10800] ;  /* 0x01080000bd74783b */ /* 0x0002680000000200 */
[----:B------:R1:W1:Y:S04]  /*2a80*/  LDSM.16.M88.4 R120, [R188+0x10000] ;  /* 0x01000000bc78783b */ /* 0x0002680000000200 */
[----:B--2---:R-:W2:Y:S01]  /*2a90*/  LDL R8, [R1+0x14] ;  /* 0x0000140001087983 */ /* 0x004ea20000100800 */
[----:B------:R-:W-:Y:S01]  /*2aa0*/  LOP3.LUT R4, R4, 0xfffffff8, RZ, 0xc0, !PT ;  /* 0xfffffff804047812 */ /* 0x000fe200078ec0ff */
[----:B------:R-:W-:Y:S01]  /*2ab0*/  IMAD.MOV.U32 R192, RZ, RZ, 0x40 ;  /* 0x00000040ffc07424 */ /* 0x000fe200078e00ff */
[----:B------:R-:W-:Y:S01]  /*2ac0*/  LOP3.LUT R5, R5, 0xfffffff8, RZ, 0xc0, !PT ;  /* 0xfffffff805057812 */ /* 0x000fe200078ec0ff */
[----:B------:R1:W1:Y:S01]  /*2ad0*/  LDSM.16.M88.4 R124, [R188+0x10800] ;  /* 0x01080000bc7c783b */ /* 0x0002620000000200 */
[----:B------:R-:W-:Y:S01]  /*2ae0*/  IMAD.SHL.U32 R193, R203, 0x2, RZ ;  /* 0x00000002cbc17824 */ /* 0x000fe200078e00ff */
[----:B------:R-:W-:Y:S01]  /*2af0*/  CS2R R94, SRZ ;  /* 0x00000000005e7805 */ /* 0x000fe2000001ff00 */
[----:B------:R-:W-:Y:S01]  /*2b00*/  IMAD.IADD R6, R33, 0x1, -R4 ;  /* 0x0000000121067824 */ /* 0x000fe200078e0a04 */
[----:B------:R1:W1:Y:S01]  /*2b10*/  LDSM.16.M88.4 R136, [R190+0x12000] ;  /* 0x01200000be88783b */ /* 0x0002620000000200 */
[----:B------:R-:W-:Y:S01]  /*2b20*/  IMAD.SHL.U32 R4, R7, 0x20, RZ ;  /* 0x0000002007047824 */ /* 0x000fe200078e00ff */
[----:B------:R-:W-:Y:S01]  /*2b30*/  SHF.R.S32.HI R7, RZ, 0x1f, R24 ;  /* 0x0000001fff077819 */ /* 0x000fe20000011418 */
[----:B------:R-:W-:Y:S01]  /*2b40*/  IMAD.IADD R0, R0, 0x1, -R5 ;  /* 0x0000000100007824 */ /* 0x000fe200078e0a05 */
[----:B------:R-:W-:Y:S01]  /*2b50*/  IADD3 R5, R20, 0x40, RZ ;  /* 0x0000004014057810 */ /* 0x000fe20007ffe0ff */
[----:B------:R1:W1:Y:S01]  /*2b60*/  LDSM.16.M88.4 R140, [R190+0x12800] ;  /* 0x01280000be8c783b */ /* 0x0002620000000200 */
[----:B------:R-:W-:Y:S01]  /*2b70*/  LOP3.LUT P3, RZ, R6, 0x2, RZ, 0xc0, !PT ;  /* 0x0000000206ff7812 */ /* 0x000fe2000786c0ff */
[----:B------:R-:W-:Y:S01]  /*2b80*/  IMAD.MOV.U32 R210, RZ, RZ, R206 ;  /* 0x000000ffffd27224 */ /* 0x000fe200078e00ce */
[----:B------:R-:W-:Y:S01]  /*2b90*/  ISETP.GE.AND P4, PT, R5, R208, PT ;  /* 0x000000d00500720c */ /* 0x000fe20003f86270 */
[----:B------:R1:W1:Y:S01]  /*2ba0*/  LDSM.16.M88.4 R144, [R189+0x12000] ;  /* 0x01200000bd90783b */ /* 0x0002620000000200 */
[----:B------:R-:W-:Y:S01]  /*2bb0*/  SEL R164, R164, 0xffffffe0, !P3 ;  /* 0xffffffe0a4a47807 */ /* 0x000fe20005800000 */
[----:B------:R-:W-:Y:S01]  /*2bc0*/  CS2R R92, SRZ ;  /* 0x00000000005c7805 */ /* 0x000fe2000001ff00 */
[----:B------:R-:W-:Y:S01]  /*2bd0*/  CS2R R98, SRZ ;  /* 0x0000000000627805 */ /* 0x000fe2000001ff00 */
        /* <DEDUP_REMOVED lines=36> */
[----:B---3--:R-:W-:-:S02]  /*2e20*/  IADD3 R230, P6, P5, R4, R2, R24 ;  /* 0x0000000204e67210 */ /* 0x008fc40007dde018 */
[----:B------:R-:W-:Y:S01]  /*2e30*/  IADD3 R2, R203, 0x2000, RZ ;  /* 0x00002000cb027810 */ /* 0x000fe20007ffe0ff */
[----:B------:R-:W-:Y:S01]  /*2e40*/  CS2R R24, SRZ ;  /* 0x0000000000187805 */ /* 0x000fe2000001ff00 */
[----:B------:R-:W-:Y:S01]  /*2e50*/  R2P PR, R0, 0x6 ;  /* 0x0000000600007804 */ /* 0x000fe20000000000 */
[----:B------:R-:W-:Y:S01]  /*2e60*/  IMAD.WIDE.U32 R230, R230, -0x2daee0ad, RZ ;  /* 0xd2511f53e6e67825 */ /* 0x000fe200078e00ff */
[----:B------:R-:W-:Y:S02]  /*2e70*/  IADD3 R0, R202, 0x2000, RZ ;  /* 0x00002000ca007810 */ /* 0x000fe40007ffe0ff */
[----:B------:R-:W-:Y:S02]  /*2e80*/  SEL R2, R2, R203, !P0 ;  /* 0x000000cb02027207 */ /* 0x000fe40004000000 */
[----:B------:R-:W-:Y:S02]  /*2e90*/  SEL R0, R0, R202, !P0 ;  /* 0x000000ca00007207 */ /* 0x000fe40004000000 */
[----:B------:R-:W-:Y:S01]  /*2ea0*/  SHF.R.S32.HI R4, RZ, 0x1f, R4 ;  /* 0x0000001fff047819 */ /* 0x000fe20000011404 */
[----:B------:R-:W-:Y:S01]  /*2eb0*/  IMAD.SHL.U32 R187, R2, 0x2, RZ ;  /* 0x0000000202bb7824 */ /* 0x000fe200078e00ff */
[----:B------:R-:W-:Y:S01]  /*2ec0*/  MOV R2, c[0x0][0x22c] ;  /* 0x00008b0000027a02 */ /* 0x000fe20000000f00 */
[----:B------:R-:W-:Y:S01]  /*2ed0*/  IMAD.SHL.U32 R184, R0, 0x2, RZ ;  /* 0x0000000200b87824 */ /* 0x000fe200078e00ff */
[----:B------:R-:W-:Y:S01]  /*2ee0*/  IADD3.X R247, R4, R3, R7, P6, P5 ;  /* 0x0000000304f77210 */ /* 0x000fe200037ea407 */
[----:B------:R-:W3:Y:S01]  /*2ef0*/  @P4 S2R R0, SR_TID.X ;  /* 0x0000000000004919 */ /* 0x000ee20000002100 */
[----:B----4-:R-:W-:Y:S01]  /*2f00*/  IADD3 R3, R242, 0x3c6ef372, RZ ;  /* 0x3c6ef372f2037810 */ /* 0x010fe20007ffe0ff */
[----:B------:R-:W-:Y:S01]  /*2f10*/  IMAD R2, R2, c[0x0][0x1c0], RZ ;  /* 0x0000700002027a24 */ /* 0x000fe200078e02ff */
[----:B------:R-:W-:-:S02]  /*2f20*/  IADD3 R3, R243, 0x32370b8f, RZ ;  /* 0x32370b8ff3037810 */ /* 0x000fc40007ffe0ff */
[----:B------:R-:W-:Y:S01]  /*2f30*/  IADD3 R3, R242, 0x1715609d, RZ ;  /* 0x1715609df2037810 */ /* 0x000fe20007ffe0ff */
[C---:B------:R-:W-:Y:S01]  /*2f40*/  IMAD.SHL.U32 R248, R2.reuse, 0x10, RZ ;  /* 0x0000001002f87824 */ /* 0x040fe200078e00ff */
[----:B------:R-:W-:Y:S02]  /*2f50*/  SHF.L.U32 R211, R2, 0x3, RZ ;  /* 0x0000000302d37819 */ /* 0x000fe400000006ff */
[C---:B------:R-:W-:Y:S02]  /*2f60*/  IADD3 R3, R243.reuse, 0x646e171e, RZ ;  /* 0x646e171ef3037810 */ /* 0x040fe40007ffe0ff */
[C---:B------:R-:W-:Y:S02]  /*2f70*/  IADD3 R252, R248.reuse, 0x60, RZ ;  /* 0x00000060f8fc7810 */ /* 0x040fe40007ffe0ff */
[----:B------:R-:W-:Y:S02]  /*2f80*/  IADD3 R3, R248, 0x20, RZ ;  /* 0x00000020f8037810 */ /* 0x000fe40007ffe0ff */
[----:B------:R-:W-:Y:S01]  /*2f90*/  IADD3 R4, R243, -0x4498517b, RZ ;  /* 0xbb67ae85f3047810 */ /* 0x000fe20007ffe0ff */
[C---:B------:R-:W-:Y:S01]  /*2fa0*/  IMAD.IADD R249, R211.reuse, 0x1, R252 ;  /* 0x00000001d3f97824 */ /* 0x040fe200078e02fc */
[----:B------:R-:W-:Y:S01]  /*2fb0*/  IADD3 R4, R242, -0x255992d5, RZ ;  /* 0xdaa66d2bf2047810 */ /* 0x000fe20007ffe0ff */
[----:B------:R-:W-:Y:S01]  /*2fc0*/  IMAD.IADD R251, R211, 0x1, R3 ;  /* 0x00000001d3fb7824 */ /* 0x000fe200078e0203 */
[----:B------:R-:W-:-:S02]  /*2fd0*/  IADD3 R4, R243, -0x126145ec, RZ ;  /* 0xed9eba14f3047810 */ /* 0x000fc40007ffe0ff */
[----:B------:R-:W-:Y:S01]  /*2fe0*/  IADD3 R4, R242, -0x4ab325aa, RZ ;  /* 0xb54cda56f2047810 */ /* 0x000fe20007ffe0ff */
[----:B------:R-:W-:Y:S01]  /*2ff0*/  IMAD.IADD R4, R211, 0x1, R251 ;  /* 0x00000001d3047824 */ /* 0x000fe200078e02fb */
[----:B------:R-:W-:Y:S01]  /*3000*/  SEL R201, R201, 0xffffffe0, !P1 ;  /* 0xffffffe0c9c97807 */ /* 0x000fe20004800000 */
[----:B---3--:R-:W-:Y:S01]  /*3010*/  @P4 IMAD.SHL.U32 R0, R0, 0x2, RZ ;  /* 0x0000000200004824 */ /* 0x008fe200078e00ff */
[----:B------:R-:W-:Y:S01]  /*3020*/  SEL R192, R192, 0xffffffc0, !P2 ;  /* 0xffffffc0c0c07807 */ /* 0x000fe20005000000 */
[----:B------:R-:W-:Y:S01]  /*3030*/  IMAD.IADD R237, R211, 0x1, R4 ;  /* 0x00000001d3ed7824 */ /* 0x000fe200078e0204 */
[----:B------:R-:W-:Y:S01]  /*3040*/  IADD3 R5, R242, -0x61c88647, RZ ;  /* 0x9e3779b9f2057810 */ /* 0x000fe20007ffe0ff */
[----:B------:R-:W-:Y:S01]  /*3050*/  IMAD.IADD R196, R194, 0x1, R201 ;  /* 0x00000001c2c47824 */ /* 0x000fe200078e02c9 */
[----:B--2---:R-:W-:Y:S01]  /*3060*/  @P4 LOP3.LUT R246, R8, 0x6, R0, 0xf8, !PT ;  /* 0x0000000608f64812 */ /* 0x004fe200078ef800 */
[----:B------:R-:W-:Y:S01]  /*3070*/  IMAD.IADD R195, R201, 0x1, R193 ;  /* 0x00000001c9c37824 */ /* 0x000fe200078e02c1 */
[----:B------:R-:W-:Y:S01]  /*3080*/  IADD3 R0, R248, 0x40, RZ ;  /* 0x00000040f8007810 */ /* 0x000fe20007ffe0ff */
[----:B------:R-:W-:Y:S01]  /*3090*/  IMAD.IADD R236, R211, 0x1, R237 ;  /* 0x00000001d3ec7824 */ /* 0x000fe200078e02ed */
[----:B------:R-:W-:Y:S01]  /*30a0*/  IADD3 R5, R243, 0x76cf5d0a, RZ ;  /* 0x76cf5d0af3057810 */ /* 0x000fe20007ffe0ff */
[----:B------:R-:W-:Y:S01]  /*30b0*/  IMAD.IADD R199, R194, 0x1, R192 ;  /* 0x00000001c2c77824 */ /* 0x000fe200078e02c0 */
[----:B------:R-:W-:Y:S01]  /*30c0*/  IADD3 R5, R242, 0x78dde6e4, RZ ;  /* 0x78dde6e4f2057810 */ /* 0x000fe20007ffe0ff */
[----:B------:R-:W-:Y:S01]  /*30d0*/  IMAD.IADD R250, R211, 0x1, R0 ;  /* 0x00000001d3fa7824 */ /* 0x000fe200078e0200 */
[----:B------:R-:W-:Y:S01]  /*30e0*/  IADD3 R5, R243, -0x56f99767, RZ ;  /* 0xa9066899f3057810 */ /* 0x000fe20007ffe0ff */
[----:B------:R-:W-:-:S02]  /*30f0*/  IMAD.IADD R0, R211, 0x1, R249 ;  /* 0x00000001d3007824 */ /* 0x000fc400078e02f9 */
[C---:B------:R-:W-:Y:S02]  /*3100*/  IMAD.IADD R3, R211.reuse, 0x1, R250 ;  /* 0x00000001d3037824 */ /* 0x040fe400078e02fa */
[C---:B------:R-:W-:Y:S01]  /*3110*/  IMAD.IADD R198, R192.reuse, 0x1, R193 ;  /* 0x00000001c0c67824 */ /* 0x040fe200078e02c1 */
[C---:B------:R-:W-:Y:S01]  /*3120*/  IADD3 R233, R211.reuse, R0, RZ ;  /* 0x00000000d3e97210 */ /* 0x040fe20007ffe0ff */
[C---:B------:R-:W-:Y:S02]  /*3130*/  IMAD.IADD R235, R211.reuse, 0x1, R3 ;  /* 0x00000001d3eb7824 */ /* 0x040fe400078e0203 */
[----:B------:R-:W-:Y:S02]  /*3140*/  IMAD.IADD R200, R192, 0x1, R196 ;  /* 0x00000001c0c87824 */ /* 0x000fe400078e02c4 */
[C---:B------:R-:W-:Y:S02]  /*3150*/  IMAD.IADD R234, R211.reuse, 0x1, R235 ;  /* 0x00000001d3ea7824 */ /* 0x040fe400078e02eb */
[----:B------:R-:W-:-:S02]  /*3160*/  IMAD.IADD R232, R211, 0x1, R233 ;  /* 0x00000001d3e87824 */ /* 0x000fc400078e02e9 */
[----:B------:R-:W-:Y:S02]  /*3170*/  IMAD.IADD R197, R192, 0x1, R195 ;  /* 0x00000001c0c57824 */ /* 0x000fe400078e02c3 */
[C---:B------:R-:W-:Y:S02]  /*3180*/  IMAD.IADD R240, R211.reuse, 0x1, R236 ;  /* 0x00000001d3f07824 */ /* 0x040fe400078e02ec */
[C---:B------:R-:W-:Y:S02]  /*3190*/  IMAD.IADD R239, R211.reuse, 0x1, R234 ;  /* 0x00000001d3ef7824 */ /* 0x040fe400078e02ea */
[----:B-1----:R-:W-:Y:S02]  /*31a0*/  IMAD.IADD R238, R211, 0x1, R232 ;  /* 0x00000001d3ee7824 */ /* 0x002fe400078e02e8 */
.L_x_756:
        /* <DEDUP_REMOVED lines=373> */
[----:B------:R-:W-:Y:S01]  /*4900*/  IMAD.MOV.U32 R2, RZ, RZ, -0x4000 ;  /* 0xffffc000ff027424 */ /* 0x000fe200078e00ff */
[----:B------:R-:W-:Y:S01]  /*4910*/  ISETP.GE.AND P1, PT, R218, c[0x0][0x220], PT ;  /* 0x00008800da007a0c */ /* 0x000fe20003f26270 */
[----:B------:R-:W-:Y:S01]  /*4920*/  IMAD.U32 R4, R5, -0x40, RZ ;  /* 0xffffffc005047824 */ /* 0x000fe200078e00ff */
[----:B------:R-:W-:Y:S01]  /*4930*/  ISETP.NE.U32.AND P0, PT, R0, 0x1, PT ;  /* 0x000000010000780c */ /* 0x000fe20003f05070 */
[----:B------:R-:W-:Y:S03]  /*4940*/  IMAD.MOV.U32 R10, RZ, RZ, c[0x0][0x194] ;  /* 0x00006500ff0a7624 */ /* 0x000fe600078e00ff */
[----:B------:R-:W-:Y:S02]  /*4950*/  SEL R0, R2, 0x4000, !P0 ;  /* 0x0000400002007807 */ /* 0x000fe40004000000 */
[----:B------:R-:W-:Y:S02]  /*4960*/  LEA R2, P0, R4, R214, 0x1 ;  /* 0x000000d604027211 */ /* 0x000fe400078008ff */
[----:B------:R-:W-:Y:S01]  /*4970*/  SHF.R.S32.HI R6, RZ, 0x1f, R4 ;  /* 0x0000001fff067819 */ /* 0x000fe20000011404 */
[--C-:B------:R-:W-:Y:S01]  /*4980*/  IMAD.IADD R206, R206, 0x1, R0.reuse ;  /* 0x00000001cece7824 */ /* 0x100fe200078e0200 */
[----:B------:R-:W-:Y:S01]  /*4990*/  LEA.HI.X.SX32 R3, R4, R215, 0x1, P0 ;  /* 0x000000d704037211 */ /* 0x000fe200000f0eff */
[--C-:B------:R-:W-:Y:S01]  /*49a0*/  IMAD.IADD R210, R210, 0x1, R0.reuse ;  /* 0x00000001d2d27824 */ /* 0x100fe200078e0200 */
[----:B------:R-:W-:Y:S01]  /*49b0*/  ISETP.GE.AND P0, PT, R228, c[0x0][0x220], PT ;  /* 0x00008800e4007a0c */ /* 0x000fe20003f06270 */
[----:B------:R-:W-:Y:S01]  /*49c0*/  IMAD.IADD R187, R187, 0x1, R0 ;  /* 0x00000001bbbb7824 */ /* 0x000fe200078e0200 */
[----:B------:R1:W-:Y:S01]  /*49d0*/  @P1 STS [R206], RZ ;  /* 0x000000ffce001388 */ /* 0x0003e20000000800 */
[C---:B------:R-:W-:Y:S02]  /*49e0*/  LEA R0, P3, R5.reuse, R4, 0x5 ;  /* 0x0000000405007211 */ /* 0x040fe400078628ff */
[C---:B------:R-:W-:Y:S01]  /*49f0*/  @!P1 LEA R4, P2, R5.reuse, R2, 0x6 ;  /* 0x0000000205049211 */ /* 0x040fe200078430ff */
[----:B------:R1:W-:Y:S01]  /*4a00*/  @P1 STS [R206+0x4], RZ ;  /* 0x000004ffce001388 */ /* 0x0003e20000000800 */
[C-C-:B------:R-:W-:Y:S02]  /*4a10*/  LEA.HI.X R6, R5.reuse, R6, R10.reuse, 0x5, P3 ;  /* 0x0000000605067211 */ /* 0x140fe400018f2c0a */
[----:B------:R-:W-:Y:S01]  /*4a20*/  @!P1 LEA.HI.X R5, R5, R3, R10, 0x6, P2 ;  /* 0x0000000305059211 */ /* 0x000fe200010f340a */
        /* <DEDUP_REMOVED lines=26> */
[C---:B--2---:R-:W-:Y:S01]  /*4bd0*/  @!P0 LEA R4, P1, R0.reuse, R214, 0x1 ;  /* 0x000000d600048211 */ /* 0x044fe200078208ff */
[----:B------:R-:W-:Y:S03]  /*4be0*/  IMAD.MOV.U32 R214, RZ, RZ, R2 ;  /* 0x000000ffffd67224 */ /* 0x000fe600078e0002 */
[----:B------:R-:W-:Y:S01]  /*4bf0*/  @!P0 LEA.HI.X R5, R0, R215, R6, 0x1, P1 ;  /* 0x000000d700058211 */ /* 0x000fe200008f0c06 */
[----:B------:R-:W-:Y:S04]  /*4c00*/  IMAD.MOV.U32 R215, RZ, RZ, R3 ;  /* 0x000000ffffd77224 */ /* 0x000fe800078e0003 */
[----:B------:R-:W-:Y:S01]  /*4c10*/  @!PT LDS RZ, [RZ] ;  /* 0x00000000fffff984 */ /* 0x000fe20000000800 */
[----:B------:R-:W-:Y:S01]  /*4c20*/  @!PT LDS RZ, [RZ] ;  /* 0x00000000fffff984 */ /* 0x000fe20000000800 */
[----:B------:R-:W-:Y:S01]  /*4c30*/  @!PT LDS RZ, [RZ] ;  /* 0x00000000fffff984 */ /* 0x000fe20000000800 */
[----:B------:R1:W-:Y:S04]  /*4c40*/  @!P0 LDGSTS.E.BYPASS.LTC128B.128 [R210+0x3000], [R4.64+0x80] ;  /* 0x0300008004d28fae */ /* 0x0003e8000b901d48 */
[----:B------:R-:W0:Y:S02]  /*4c50*/  LDGDEPBAR ;  /* 0x00000000000079af */ /* 0x000e240000000000 */
.L_x_754:
[----:B------:R-:W-:Y:S02]  /*4c60*/  F2FP.PACK_AB R6, R103, R168 ;  /* 0x000000a86706723e */ /* 0x000fe400000000ff */
[----:B-1----:R-:W-:Y:S02]  /*4c70*/  F2FP.PACK_AB R5, R101, R102 ;  /* 0x000000666505723e */ /* 0x002fe400000000ff */
        /* <DEDUP_REMOVED lines=104> */
.L_x_755:
        /* <DEDUP_REMOVED lines=85> */
[----:B------:R-:W-:Y:S03]  /*5850*/  IADD3 R170, R248, 0x20, RZ ;  /* 0x00000020f8aa7810 */ /* 0x000fe60007ffe0ff */
        /* <DEDUP_REMOVED lines=20> */
[-C--:B------:R-:W-:Y:S02]  /*59a0*/  LEA.HI.X.SX32 R11, R171, R205.reuse, 0x2, P0 ;  /* 0x000000cdab0b7211 */ /* 0x080fe400000f16ff */
[----:B------:R-:W-:Y:S01]  /*59b0*/  IADD3 R170, R248, 0x40, RZ ;  /* 0x00000040f8aa7810 */ /* 0x000fe20007ffe0ff */
        /* <DEDUP_REMOVED lines=110> */
[----:B------:R-:W4:Y:S01]  /*60a0*/  LDL R169, [R1+0xc] ;  /* 0x00000c0001a97983 */ /* 0x000f220000100800 */
[----:B------:R-:W-:-:S02]  /*60b0*/  FMUL.FTZ R52, R32, c[0x0][0x2dc] ;  /* 0x0000b70020347a20 */ /* 0x000fc40000410000 */
[----:B------:R-:W-:Y:S02]  /*60c0*/  FMUL.FTZ R32, R30, c[0x0][0x2dc] ;  /* 0x0000b7001e207a20 */ /* 0x000fe40000410000 */
[----:B------:R-:W-:Y:S02]  /*60d0*/  FMUL.FTZ R10, R29, c[0x0][0x2dc] ;  /* 0x0000b7001d0a7a20 */ /* 0x000fe40000410000 */
[----:B------:R-:W-:Y:S02]  /*60e0*/  FMUL.FTZ R68, R68, c[0x0][0x2e0] ;  /* 0x0000b80044447a20 */ /* 0x000fe40000410000 */
[----:B------:R-:W-:Y:S02]  /*60f0*/  FMUL.FTZ R30, R69, c[0x0][0x2e0] ;  /* 0x0000b800451e7a20 */ /* 0x000fe40000410000 */
[----:B------:R-:W-:Y:S02]  /*6100*/  FMUL.FTZ R53, R26, c[0x0][0x2dc] ;  /* 0x0000b7001a357a20 */ /* 0x000fe40000410000 */
[----:B------:R-:W-:Y:S01]  /*6110*/  FMUL.FTZ R70, R70, c[0x0][0x2e0] ;  /* 0x0000b80046467a20 */ /* 0x000fe20000410000 */
[----:B------:R-:W-:Y:S01]  /*6120*/  F2FP.PACK_AB R30, R30, R68 ;  /* 0x000000441e1e723e */ /* 0x000fe200000000ff */
[----:B------:R-:W-:Y:S01]  /*6130*/  BAR.SYNC.DEFER_BLOCKING 0x0 ;  /* 0x0000000000007b1d */ /* 0x000fe20000010000 */
        /* <DEDUP_REMOVED lines=138> */
.L_x_757:
        /* <DEDUP_REMOVED lines=15> */
.L_x_758:
        /* <DEDUP_REMOVED lines=41> */
.L_x_760:
[----:B------:R-:W-:Y:S05]  /*6d60*/  BSYNC B0 ;  /* 0x0000000000007941 */ /* 0x000fea0003800000 */
.L_x_759:
        /* <DEDUP_REMOVED lines=18> */
.L_x_762:
[----:B------:R-:W-:Y:S05]  /*6e90*/  BSYNC B0 ;  /* 0x0000000000007941 */ /* 0x000fea0003800000 */
.L_x_761:
        /* <DEDUP_REMOVED lines=23> */
.L_x_764:
[----:B------:R-:W-:Y:S05]  /*7010*/  BSYNC B0 ;  /* 0x0000000000007941 */ /* 0x000fea0003800000 */
.L_x_763:
        /* <DEDUP_REMOVED lines=16> */
.L_x_735:
        /* <DEDUP_REMOVED lines=19> */
.L_x_766:
        /* <DEDUP_REMOVED lines=15> */
.L_x_767:
        /* <DEDUP_REMOVED lines=30> */
.L_x_769:
[----:B------:R-:W-:Y:S05]  /*7520*/  BSYNC B0 ;  /* 0x0000000000007941 */ /* 0x000fea0003800000 */
.L_x_768:
        /* <DEDUP_REMOVED lines=18> */
.L_x_771:
[----:B------:R-:W-:Y:S05]  /*7650*/  BSYNC B0 ;  /* 0x0000000000007941 */ /* 0x000fea0003800000 */
.L_x_770:
        /* <DEDUP_REMOVED lines=23> */
.L_x_773:
[----:B------:R-:W-:Y:S05]  /*77d0*/  BSYNC B0 ;  /* 0x0000000000007941 */ /* 0x000fea0003800000 */
.L_x_772:
        /* <DEDUP_REMOVED lines=14> */
.L_x_765:
[----:B------:R-:W-:Y:S05]  /*78c0*/  BSYNC B1 ;  /* 0x0000000000017941 */ /* 0x000fea0003800000 */
.L_x_730:
        /* <DEDUP_REMOVED lines=9> */
.L_x_774:
[----:B------:R-:W-:Y:S05]  /*7960*/  EXIT ;  /* 0x000000000000794d */ /* 0x000fea0003800000 */
.L_x_776:
        /* <DEDUP_REMOVED lines=9> */
.L_x_2063:


//--------------------- .text._ZN5flash44flash_bwd_dq_dk_dv_loop_seqk_parallel_kernelI23Flash_bwd_kernel_traitsILi128ELi64ELi64ELi8ELi4ELi2ELi2ELb1ELb0EN7cutlass6half_tE19Flash_kernel_traitsILi128ELi64ELi64ELi8ES3_EELb0ELb0ELb0ELb0ELb0ELb0ELb1EEEvNS_16Flash_bwd_paramsE --------------------------
	.section	.text._ZN5flash44flash_bwd_dq_dk_dv_loop_seqk_parallel_kernelI23Flash_bwd_kernel_traitsILi128ELi64ELi64ELi8ELi4ELi2ELi2ELb1ELb0EN7cutlass6half_tE19Flash_kernel_traitsILi128ELi64ELi64ELi8ES3_EELb0ELb0ELb0ELb0ELb0ELb0ELb1EEEvNS_16Flash_bwd_paramsE,"ax",@progbits
	.sectioninfo	@"SHI_REGISTERS=255"
	.align	128
        .global         _ZN5flash44flash_bwd_dq_dk_dv_loop_seqk_parallel_kernelI23Flash_bwd_kernel_traitsILi128ELi64ELi64ELi8ELi4ELi2ELi2ELb1ELb0EN7cutlass6half_tE19Flash_kernel_traitsILi128ELi64ELi64ELi8ES3_EELb0ELb0ELb0ELb0ELb0ELb0ELb1EEEvNS_16Flash_bwd_paramsE
        .type           _ZN5flash44flash_bwd_dq_dk_dv_loop_seqk_parallel_kernelI23Flash_bwd_kernel_traitsILi128ELi64ELi64ELi8ELi4ELi2ELi2ELb1ELb0EN7cutlass6half_tE19Flash_kernel_traitsILi128ELi64ELi64ELi8ES3_EELb0ELb0ELb0ELb0ELb0ELb0ELb1EEEvNS_16Flash_bwd_paramsE,@function
        .size           _ZN5flash44flash_bwd_dq_dk_dv_loop_seqk_parallel_kernelI23Flash_bwd_kernel_traitsILi128ELi64ELi64ELi8ELi4ELi2ELi2ELb1ELb0EN7cutlass6half_tE19Flash_kernel_traitsILi128ELi64ELi64ELi8ES3_EELb0ELb0ELb0ELb0ELb0ELb0ELb1EEEvNS_16Flash_bwd_paramsE,(.L_x_2064 - _ZN5flash44flash_bwd_dq_dk_dv_loop_seqk_parallel_kernelI23Flash_bwd_kernel_traitsILi128ELi64ELi64ELi8ELi4ELi2ELi2ELb1ELb0EN7cutlass6half_tE19Flash_kernel_traitsILi128ELi64ELi64ELi8ES3_EELb0ELb0ELb0ELb0ELb0ELb0ELb1EEEvNS_16Flash_bwd_paramsE)
        .other          _ZN5flash44flash_bwd_dq_dk_dv_loop_seqk_parallel_kernelI23Flash_bwd_kernel_traitsILi128ELi64ELi64ELi8ELi4ELi2ELi2ELb1ELb0EN7cutlass6half_tE19Flash_kernel_traitsILi128ELi64ELi64ELi8ES3_EELb0ELb0ELb0ELb0ELb0ELb0ELb1EEEvNS_16Flash_bwd_paramsE,@"STO_CUDA_ENTRY STV_DEFAULT"
_ZN5flash44flash_bwd_dq_dk_dv_loop_seqk_parallel_kernelI23Flash_bwd_kernel_traitsILi128ELi64ELi64ELi8ELi4ELi2ELi2ELb1ELb0EN7cutlass6half_tE19Flash_kernel_traitsILi128ELi64ELi64ELi8ES3_EELb0ELb0ELb0ELb0ELb0ELb0ELb1EEEvNS_16Flash_bwd_paramsE:
.text._ZN5flash44flash_bwd_dq_dk_dv_loop_seqk_parallel_kernelI23Flash_bwd_kernel_traitsILi128ELi64ELi64ELi8ELi4ELi2ELi2ELb1ELb0EN7cutlass6half_tE19Flash_kernel_traitsILi128ELi64ELi64ELi8ES3_EELb0ELb0ELb0ELb0ELb0ELb0ELb1EEEvNS_16Flash_bwd_paramsE:
        /* <DEDUP_REMOVED lines=80> */
[C---:B------:R-:W-:Y:S01]  /*0500*/  R2P PR, R7.reuse, 0x6 ;  /* 0x0000000607007804 */ /* 0x040fe20000000000 */
        /* <DEDUP_REMOVED lines=10> */
[----:B------:R1:W-:Y:S01]  /*05b0*/  STL [R1+0x4], R5 ;  /* 0x0000040501007387 */ /* 0x0003e20000100800 */
        /* <DEDUP_REMOVED lines=23> */
[----:B------:R-:W-:Y:S01]  /*0730*/  IMAD.IADD R5, R5, 0x1, R10 ;  /* 0x0000000105057824 */ /* 0x000fe200078e020a */
[----:B------:R-:W-:Y:S01]  /*0740*/  LOP3.LUT R201, R2, R0, RZ, 0xfc, !PT ;  /* 0x0000000002c97212 */ /* 0x000fe200078efcff */
[C-C-:B------:R-:W-:Y:S01]  /*0750*/  IMAD R203, R4.reuse, 0x400, R0.reuse ;  /* 0x0000040004cb7824 */ /* 0x140fe200078e0200 */
[----:B------:R-:W-:Y:S01]  /*0760*/  IADD3 R222, R223, 0x20, RZ ;  /* 0x00000020dfde7810 */ /* 0x000fe20007ffe0ff */
[----:B------:R-:W-:Y:S01]  /*0770*/  IMAD R193, R193, 0x400, R0 ;  /* 0x00000400c1c17824 */ /* 0x000fe200078e0200 */
[----:B------:R-:W-:Y:S01]  /*0780*/  LEA R252, R5, 0xc000, 0x1 ;  /* 0x0000c00005fc7811 */ /* 0x000fe200078e08ff */
[----:B------:R-:W-:Y:S01]  /*0790*/  IMAD.IADD R203, R203, 0x1, R3 ;  /* 0x00000001cbcb7824 */ /* 0x000fe200078e0203 */
[----:B------:R-:W-:Y:S01]  /*07a0*/  @P1 IADD3 R222, R223, -0x20, RZ ;  /* 0xffffffe0dfde1810 */ /* 0x000fe20007ffe0ff */
[----:B------:R-:W-:Y:S01]  /*07b0*/  IMAD.IADD R193, R3, 0x1, R193 ;  /* 0x0000000103c17824 */ /* 0x000fe200078e02c1 */
[----:B------:R-:W-:Y:S01]  /*07c0*/  SHF.R.S32.HI R3, RZ, 0x1f, R243 ;  /* 0x0000001fff037819 */ /* 0x000fe200000114f3 */
[----:B------:R-:W-:Y:S01]  /*07d0*/  IMAD R6, R4, 0x10, R6 ;  /* 0x0000001004067824 */ /* 0x000fe200078e0206 */
[C---:B------:R-:W-:Y:S01]  /*07e0*/  IADD3 R3, R252.reuse, 0x40, RZ ;  /* 0x00000040fc037810 */ /* 0x040fe20007ffe0ff */
[----:B------:R-:W-:Y:S01]  /*07f0*/  IMAD.MOV.U32 R0, RZ, RZ, 0x40 ;  /* 0x00000040ff007424 */ /* 0x000fe200078e00ff */
[----:B------:R-:W-:Y:S01]  /*0800*/  @P2 IADD3 R3, R252, -0x40, RZ ;  /* 0xffffffc0fc032810 */ /* 0x000fe20007ffe0ff */
[----:B------:R-:W-:Y:S01]  /*0810*/  IMAD.MOV.U32 R2, RZ, RZ, 0x20 ;  /* 0x00000020ff027424 */ /* 0x000fe200078e00ff */
[----:B------:R1:W-:Y:S01]  /*0820*/  STL [R1+0xc], R6 ;  /* 0x00000c0601007387 */ /* 0x0003e20000100800 */
[----:B------:R-:W-:Y:S01]  /*0830*/  LEA R193, R193, 0x10000, 0x1 ;  /* 0x00010000c1c17811 */ /* 0x000fe200078e08ff */
[----:B------:R-:W-:Y:S01]  /*0840*/  IMAD.IADD R224, R224, 0x1, R222 ;  /* 0x00000001e0e07824 */ /* 0x000fe200078e02de */
[----:B------:R-:W-:Y:S01]  /*0850*/  SEL R0, R0, 0xffffffc0, !P3 ;  /* 0xffffffc000007807 */ /* 0x000fe20005800000 */
[----:B------:R1:W-:Y:S01]  /*0860*/  STL [R1], R3 ;  /* 0x0000000301007387 */ /* 0x0003e20000100800 */
[----:B------:R-:W-:-:S03]  /*0870*/  SEL R2, R2, 0xffffffe0, !P4 ;  /* 0xffffffe002027807 */ /* 0x000fc60006000000 */
[----:B------:R-:W-:Y:S01]  /*0880*/  IMAD.IADD R189, R187, 0x1, R0 ;  /* 0x00000001bbbd7824 */ /* 0x000fe200078e0200 */
[----:B------:R-:W-:Y:S01]  /*0890*/  IADD3 R190, R0, R187, R2 ;  /* 0x000000bb00be7210 */ /* 0x000fe20007ffe002 */
[C---:B------:R-:W-:Y:S02]  /*08a0*/  IMAD R184, R185.reuse, 0x2, R0 ;  /* 0x00000002b9b87824 */ /* 0x040fe400078e0200 */
[----:B------:R-:W-:Y:S02]  /*08b0*/  IMAD.SHL.U32 R185, R185, 0x2, RZ ;  /* 0x00000002b9b97824 */ /* 0x000fe400078e00ff */
[----:B------:R-:W-:Y:S02]  /*08c0*/  IMAD.IADD R188, R187, 0x1, R2 ;  /* 0x00000001bbbc7824 */ /* 0x000fe400078e0202 */
[----:B------:R-:W-:Y:S02]  /*08d0*/  IMAD.IADD R202, R2, 0x1, R189 ;  /* 0x0000000102ca7824 */ /* 0x000fe400078e02bd */
.L_x_823:
[----:B-12---:R-:W2:Y:S01]  /*08e0*/  S2R R35, SR_CTAID.Y ;  /* 0x0000000000237919 */ /* 0x006ea20000002600 */
[----:B---3--:R-:W3:Y:S01]  /*08f0*/  LDC.U8 R0, c[0x0][0x312] ;  /* 0x0000c480ff007b82 */ /* 0x008ee20000000000 */
[----:B------:R-:W-:-:S02]  /*0900*/  ISETP.NE.U32.AND P1, PT, RZ, c[0x0][0x240], PT ;  /* 0x00009000ff007a0c */ /* 0x000fc40003f25070 */
        /* <DEDUP_REMOVED lines=10> */
[----:B------:R-:W-:Y:S02]  /*09b0*/  IADD3 R2, P0, R8, c[0x0][0x240], RZ ;  /* 0x0000900008027a10 */ /* 0x000fe40007f1e0ff */
[----:B------:R-:W-:-:S02]  /*09c0*/  ISETP.EQ.OR.EX P5, PT, RZ, c[0x0][0x24c], !P4, P5 ;  /* 0x00009300ff007a0c */ /* 0x000fc400067a2750 */
[----:B-1----:R-:W-:Y:S02]  /*09d0*/  IADD3.X R3, R7, c[0x0][0x244], RZ, P0, !PT ;  /* 0x0000910007037a10 */ /* 0x002fe400007fe4ff */
        /* <DEDUP_REMOVED lines=19> */
.L_x_777:
        /* <DEDUP_REMOVED lines=44> */
.L_x_779:
        /* <DEDUP_REMOVED lines=15> */
.L_x_780:
        /* <DEDUP_REMOVED lines=17> */
[C---:B------:R-:W-:Y:S01]  /*0fd0*/  IMAD R31, R36.reuse, c[0x0][0x22c], RZ ;  /* 0x00008b00241f7a24 */ /* 0x040fe200078e02ff */
        /* <DEDUP_REMOVED lines=20> */
[C---:B------:R-:W-:Y:S01]  /*1120*/  IMAD.SHL.U32 R6, R35.reuse, 0x80, RZ ;  /* 0x0000008023067824 */ /* 0x040fe200078e00ff */
        /* <DEDUP_REMOVED lines=16> */
[----:B-1----:R-:W-:Y:S01]  /*1230*/  ISETP.NE.AND P1, PT, R28, RZ, PT ;  /* 0x000000ff1c00720c */ /* 0x002fe20003f25270 */
        /* <DEDUP_REMOVED lines=11> */
[--C-:B------:R-:W-:Y:S01]  /*12f0*/  SHF.R.S32.HI R32, RZ, 0x1f, R36.reuse ;  /* 0x0000001fff207819 */ /* 0x100fe20000011424 */
[----:B------:R-:W-:Y:S01]  /*1300*/  IMAD R3, R22, c[0x0][0x3dc], R33 ;  /* 0x0000f70016037a24 */ /* 0x000fe200078e0221 */
[----:B------:R-:W-:Y:S01]  /*1310*/  SHF.R.S32.HI R33, RZ, 0x1f, R31 ;  /* 0x0000001fff217819 */ /* 0x000fe2000001141f */
[----:B------:R-:W-:Y:S01]  /*1320*/  @!P2 IMAD R5, R35, c[0x0][0x1c0], R36 ;  /* 0x000070002305aa24 */ /* 0x000fe200078e0224 */
[----:B------:R-:W-:Y:S01]  /*1330*/  @!P3 IADD3 R14, -R14, RZ, RZ ;  /* 0x000000ff0e0eb210 */ /* 0x000fe20007ffe1ff */
[----:B------:R-:W-:Y:S01]  /*1340*/  @P2 IMAD R12, R36, c[0x0][0x234], R4 ;  /* 0x00008d00240c2a24 */ /* 0x000fe200078e0204 */
[----:B------:R-:W-:Y:S01]  /*1350*/  @!P4 LOP3.LUT R14, RZ, c[0x0][0x1c8], RZ, 0x33, !PT ;  /* 0x00007200ff0eca12 */ /* 0x000fe200078e33ff */
        /* <DEDUP_REMOVED lines=12> */
.L_x_781:
[----:B------:R-:W-:-:S04]  /*1420*/  IMAD R5, R35, c[0x0][0x1c0], R36 ;  /* 0x0000700023057a24 */ /* 0x000fc800078e0224 */
[----:B------:R-:W-:Y:S02]  /*1430*/  IMAD R5, R5, c[0x0][0x224], RZ ;  /* 0x0000890005057a24 */ /* 0x000fe400078e02ff */
.L_x_782:
        /* <DEDUP_REMOVED lines=11> */
[----:B------:R-:W-:Y:S01]  /*14f0*/  IMAD R0, R10, c[0x0][0x374], R0 ;  /* 0x0000dd000a007a24 */ /* 0x000fe200078e0200 */
[----:B------:R-:W-:Y:S01]  /*1500*/  IADD3 R6, P2, P0, R6, R4, R31 ;  /* 0x0000000406067210 */ /* 0x000fe2000785e01f */
[----:B------:R-:W-:Y:S01]  /*1510*/  IMAD.WIDE.U32 R2, R10, c[0x0][0x370], R2 ;  /* 0x0000dc000a027a25 */ /* 0x000fe200078e0002 */
[----:B------:R-:W-:Y:S01]  /*1520*/  SHF.R.S32.HI R4, RZ, 0x1f, R4 ;  /* 0x0000001fff047819 */ /* 0x000fe20000011404 */
[----:B------:R-:W-:Y:S01]  /*1530*/  BSSY B1, `(.L_x_778) ;  /* 0x00005d3000017945 */ /* 0x000fe20003800000 */
[----:B------:R-:W-:-:S02]  /*1540*/  ISETP.GE.AND P4, PT, R23, 0x1, PT ;  /* 0x000000011700780c */ /* 0x000fc40003f86270 */
[----:B------:R-:W-:Y:S01]  /*1550*/  IADD3 R3, R3, R0, RZ ;  /* 0x0000000003037210 */ /* 0x000fe20007ffe0ff */
[----:B------:R-:W-:Y:S01]  /*1560*/  IMAD.X R0, R35, 0x1, R15, P3 ;  /* 0x0000000123007824 */ /* 0x000fe200018e060f */
[----:B------:R-:W-:Y:S01]  /*1570*/  IADD3.X R8, R8, R4, R33, P2, P0 ;  /* 0x0000000408087210 */ /* 0x000fe200017e0421 */
[----:B------:R-:W-:Y:S01]  /*1580*/  IMAD R15, R32, c[0x0][0x378], RZ ;  /* 0x0000de00200f7a24 */ /* 0x000fe200078e02ff */
[----:B------:R-:W-:Y:S01]  /*1590*/  IADD3 R9, P2, P0, R18, R6, R17 ;  /* 0x0000000612097210 */ /* 0x000fe2000785e011 */
[----:B------:R-:W-:Y:S02]  /*15a0*/  IMAD R4, R0, c[0x0][0x190], RZ ;  /* 0x0000640000047a24 */ /* 0x000fe400078e02ff */
[----:B------:R-:W-:Y:S01]  /*15b0*/  IMAD.WIDE.U32 R2, R36, c[0x0][0x378], R2 ;  /* 0x0000de0024027a25 */ /* 0x000fe200078e0002 */
[----:B------:R-:W-:Y:S02]  /*15c0*/  IADD3.X R8, R16, R8, R13, P2, P0 ;  /* 0x0000000810087210 */ /* 0x000fe400017e040d */
[----:B-1----:R-:W-:Y:S01]  /*15d0*/  SHF.R.S32.HI R37, RZ, 0x1f, R37 ;  /* 0x0000001fff257819 */ /* 0x002fe20000011425 */
[----:B------:R-:W-:-:S02]  /*15e0*/  IMAD R11, R7, c[0x0][0x194], R4 ;  /* 0x00006500070b7a24 */ /* 0x000fc400078e0204 */
[----:B------:R-:W-:Y:S01]  /*15f0*/  IMAD.WIDE.U32 R6, R7, c[0x0][0x190], R218 ;  /* 0x0000640007067a25 */ /* 0x000fe200078e00da */
[----:B---3--:R-:W-:-:S03]  /*1600*/  LEA.HI R37, R37, R38, RZ, 0x5 ;  /* 0x0000002625257211 */ /* 0x008fc600078f28ff */
[----:B------:R-:W-:Y:S01]  /*1610*/  IMAD R4, R36, c[0x0][0x37c], R15 ;  /* 0x0000df0024047a24 */ /* 0x000fe200078e020f */
[----:B------:R-:W-:Y:S01]  /*1620*/  SHF.R.S32.HI R37, RZ, 0x5, R37 ;  /* 0x00000005ff257819 */ /* 0x000fe20000011425 */
[----:B------:R-:W-:Y:S01]  /*1630*/  IMAD.IADD R18, R10, 0x1, R5 ;  /* 0x000000010a127824 */ /* 0x000fe200078e0205 */
[----:B------:R-:W-:Y:S01]  /*1640*/  IADD3 R6, P2, R20, R6, RZ ;  /* 0x0000000614067210 */ /* 0x000fe20007f5e0ff */
[----:B------:R-:W-:Y:S01]  /*1650*/  IMAD.IADD R15, R10, 0x1, R12 ;  /* 0x000000010a0f7824 */ /* 0x000fe200078e020c */
[----:B------:R-:W-:Y:S01]  /*1660*/  IADD3 R5, R3, R4, RZ ;  /* 0x0000000403057210 */ /* 0x000fe20007ffe0ff */
[----:B------:R-:W-:Y:S01]  /*1670*/  IMAD R10, R32, c[0x0][0x1a8], RZ ;  /* 0x00006a00200a7a24 */ /* 0x000fe200078e02ff */
[----:B------:R-:W-:Y:S01]  /*1680*/  IADD3.X R7, R19, R7, R11, P2, !PT ;  /* 0x0000000713077210 */ /* 0x000fe200017fe40b */
[----:B------:R-:W-:Y:S01]  /*1690*/  IMAD.MOV.U32 R4, RZ, RZ, R2 ;  /* 0x000000ffff047224 */ /* 0x000fe200078e0002 */
[----:B------:R-:W-:Y:S01]  /*16a0*/  MOV R19, 0x4 ;  /* 0x0000000400137802 */ /* 0x000fe20000000f00 */
[----:B------:R-:W-:-:S02]  /*16b0*/  IMAD R2, R36, c[0x0][0x1ac], R10 ;  /* 0x00006b0024027a24 */ /* 0x000fc400078e020a */
[----:B------:R-:W-:-:S04]  /*16c0*/  IMAD.WIDE.U32 R12, R36, c[0x0][0x1a8], R6 ;  /* 0x00006a00240c7a25 */ /* 0x000fc800078e0006 */
[----:B------:R-:W-:Y:S01]  /*16d0*/  IMAD.WIDE.U32 R4, R243, c[0x0][0x370], R4 ;  /* 0x0000dc00f3047a25 */ /* 0x000fe200078e0004 */
[----:B------:R-:W-:-:S03]  /*16e0*/  LEA R10, P3, R12, c[0x0][0x160], 0x1 ;  /* 0x000058000c0a7a11 */ /* 0x000fc600078608ff */
[----:B------:R-:W-:-:S04]  /*16f0*/  IMAD.WIDE R16, R15, R19, c[0x0][0x200] ;  /* 0x000080000f107625 */ /* 0x000fc800078e0213 */
[----:B------:R-:W-:-:S04]  /*1700*/  IMAD.WIDE R18, R18, R19, c[0x0][0x3c8] ;  /* 0x0000f20012127625 */ /* 0x000fc800078e0213 */
[----:B--2---:R-:W-:Y:S01]  /*1710*/  IMAD R0, R37, R22, R39 ;  /* 0x0000001625007224 */ /* 0x004fe200078e0227 */
[----:B------:R-:W-:-:S04]  /*1720*/  IADD3 R22, R13, R2, RZ ;  /* 0x000000020d167210 */ /* 0x000fc80007ffe0ff */
[----:B------:R-:W-:Y:S02]  /*1730*/  IADD3 R9, P0, R0, R9, RZ ;  /* 0x0000000900097210 */ /* 0x000fe40007f1e0ff */
[----:B------:R-:W-:Y:S02]  /*1740*/  LEA.HI.X R11, R12, c[0x0][0x164], R22, 0x1, P3 ;  /* 0x000059000c0b7a11 */ /* 0x000fe400018f0c16 */
[----:B------:R-:W-:Y:S01]  /*1750*/  LEA.HI.X.SX32 R3, R0, R8, 0x1, P0 ;  /* 0x0000000800037211 */ /* 0x000fe200000f0eff */
[----:B------:R-:W-:Y:S01]  /*1760*/  IMAD R0, R35, c[0x0][0x370], RZ ;  /* 0x0000dc0023007a24 */ /* 0x000fe200078e02ff */
[----:B------:R-:W-:Y:S02]  /*1770*/  LEA R206, P0, R9, c[0x0][0x350], 0x2 ;  /* 0x0000d40009ce7a11 */ /* 0x000fe400078010ff */
[----:B------:R-:W-:Y:S01]  /*1780*/  LEA R8, P2, R4, c[0x0][0x330], 0x1 ;  /* 0x0000cc0004087a11 */ /* 0x000fe200078408ff */
[----:B------:R-:W-:Y:S01]  /*1790*/  IMAD R0, R243, c[0x0][0x374], R0 ;  /* 0x0000dd00f3007a24 */ /* 0x000fe200078e0200 */
[----:B------:R-:W-:-:S03]  /*17a0*/  LEA.HI.X R207, R9, c[0x0][0x354], R3, 0x2, P0 ;  /* 0x0000d50009cf7a11 */ /* 0x000fc600000f1403 */
[----:B------:R-:W-:Y:S01]  /*17b0*/  IMAD.IADD R20, R5, 0x1, R0 ;  /* 0x0000000105147824 */ /* 0x000fe200078e0200 */
[----:B------:R-:W-:-:S04]  /*17c0*/  LEA.HI.SX32 R0, R26, 0xffffffff, 0x1a ;  /* 0xffffffff1a007811 */ /* 0x000fc800078fd2ff */
        /* <DEDUP_REMOVED lines=54> */
.L_x_785:
[----:B------:R-:W-:Y:S05]  /*1b30*/  BSYNC B0 ;  /* 0x0000000000007941 */ /* 0x000fea0003800000 */
.L_x_784:
        /* <DEDUP_REMOVED lines=30> */
.L_x_787:
[----:B------:R-:W-:Y:S05]  /*1d20*/  BSYNC B0 ;  /* 0x0000000000007941 */ /* 0x000fea0003800000 */
.L_x_786:
        /* <DEDUP_REMOVED lines=20> */
.L_x_789:
[----:B------:R-:W-:Y:S05]  /*1e70*/  BSYNC B0 ;  /* 0x0000000000007941 */ /* 0x000fea0003800000 */
.L_x_788:
        /* <DEDUP_REMOVED lines=28> */
.L_x_791:
[----:B------:R-:W-:Y:S05]  /*2040*/  BSYNC B0 ;  /* 0x0000000000007941 */ /* 0x000fea0003800000 */
.L_x_790:
        /* <DEDUP_REMOVED lines=15> */
.L_x_793:
        /* <DEDUP_REMOVED lines=19> */
.L_x_794:
[----:B------:R-:W-:Y:S05]  /*2270*/  BSYNC B0 ;  /* 0x0000000000007941 */ /* 0x000fea0003800000 */
.L_x_792:
        /* <DEDUP_REMOVED lines=14> */
.L_x_796:
        /* <DEDUP_REMOVED lines=27> */
.L_x_797:
[----:B------:R-:W-:Y:S05]  /*2510*/  BSYNC B0 ;  /* 0x0000000000007941 */ /* 0x000fea0003800000 */
.L_x_795:
        /* <DEDUP_REMOVED lines=9> */
[-C--:B------:R-:W-:Y:S02]  /*25b0*/  ISETP.GE.AND P2, PT, R4, R0.reuse, PT ;  /* 0x000000000400720c */ /* 0x080fe40003f46270 */
        /* <DEDUP_REMOVED lines=39> */
.L_x_799:
[----:B------:R-:W-:Y:S05]  /*2830*/  BSYNC B0 ;  /* 0x0000000000007941 */ /* 0x000fea0003800000 */
.L_x_798:
        /* <DEDUP_REMOVED lines=28> */
.L_x_801:
[----:B------:R-:W-:Y:S05]  /*2a00*/  BSYNC B0 ;  /* 0x0000000000007941 */ /* 0x000fea0003800000 */
.L_x_800:
        /* <DEDUP_REMOVED lines=94> */
.L_x_804:
[----:B------:R-:W0:Y:S01]  /*2ff0*/  LDGDEPBAR ;  /* 0x00000000000079af */ /* 0x000e220000000000 */
[C---:B------:R-:W-:Y:S02]  /*3000*/  IADD3 R0, R186.reuse, R200, RZ ;  /* 0x000000c8ba007210 */ /* 0x040fe40007ffe0ff */
[-C--:B------:R-:W-:Y:S02]  /*3010*/  IADD3 R2, R186, R191.reuse, RZ ;  /* 0x000000bfba027210 */ /* 0x080fe40007ffe0ff */
[----:B------:R-:W-:Y:S02]  /*3020*/  IADD3 R180, R0, R191, RZ ;  /* 0x000000bf00b47210 */ /* 0x000fe40007ffe0ff */
[----:B-----5:R-:W-:Y:S01]  /*3030*/  FSETP.NEU.FTZ.AND P1, PT, R220, -INF , PT ;  /* 0xff800000dc00780b */ /* 0x020fe20003f3d000 */
[----:B------:R-:W2:Y:S01]  /*3040*/  LDL R181, [R1+0x4] ;  /* 0x0000040001b57983 */ /* 0x000ea20000100800 */
[----:B------:R-:W-:Y:S01]  /*3050*/  ISETP.GE.AND P6, PT, R210, 0x1, PT ;  /* 0x00000001d200780c */ /* 0x000fe20003fc6270 */
        /* <DEDUP_REMOVED lines=9> */
[----:B------:R-:W-:Y:S01]  /*30f0*/  LDSM.16.M88.4 R100, [R2] ;  /* 0x000000000264783b */ /* 0x000fe20000000200 */
[C---:B------:R-:W-:Y:S07]  /*3100*/  HMMA.16816.F32 R8, R16.reuse, R10, RZ ;  /* 0x0000000a1008723c */ /* 0x040fee00000018ff */
[----:B------:R-:W1:Y:S01]  /*3110*/  LDSM.16.M88.4 R104, [R189+0xc000] ;  /* 0x00c00000bd68783b */ /* 0x000e620000000200 */
[C---:B---3--:R-:W-:Y:S07]  /*3120*/  HMMA.16816.F32 R12, R16.reuse, R52, RZ ;  /* 0x00000034100c723c */ /* 0x048fee00000018ff */
[----:B------:R-:W-:Y:S01]  /*3130*/  LDSM.16.M88.4 R108, [R180] ;  /* 0x00000000b46c783b */ /* 0x000fe20000000200 */
[----:B------:R-:W-:Y:S07]  /*3140*/  HMMA.16816.F32 R16, R16, R54, RZ ;  /* 0x000000361010723c */ /* 0x000fee00000018ff */
[----:B------:R-:W3:Y:S01]  /*3150*/  LDSM.16.M88.4 R52, [R189+0xc800] ;  /* 0x00c80000bd34783b */ /* 0x000ee20000000200 */
[C---:B----4-:R-:W-:Y:S07]  /*3160*/  HMMA.16816.F32 R4, R56.reuse, R60, R4 ;  /* 0x0000003c3804723c */ /* 0x050fee0000001804 */
[----:B------:R-:W4:Y:S01]  /*3170*/  LDSM.16.M88.4 R112, [R190+0xc000] ;  /* 0x00c00000be70783b */ /* 0x000f220000000200 */
[C---:B------:R-:W-:Y:S07]  /*3180*/  HMMA.16816.F32 R8, R56.reuse, R62, R8 ;  /* 0x0000003e3808723c */ /* 0x040fee0000001808 */
[----:B------:R-:W-:Y:S01]  /*3190*/  LDSM.16.M88.4 R60, [R186+0x2000] ;  /* 0x00200000ba3c783b */ /* 0x000fe20000000200 */
[C---:B------:R-:W-:Y:S08]  /*31a0*/  HMMA.16816.F32 R12, R56.reuse, R64, R12 ;  /* 0x00000040380c723c */ /* 0x040ff0000000180c */
[----:B------:R-:W-:Y:S01]  /*31b0*/  HMMA.16816.F32 R16, R56, R66, R16 ;  /* 0x000000423810723c */ /* 0x000fe20000001810 */
[----:B------:R-:W4:Y:S07]  /*31c0*/  LDSM.16.M88.4 R56, [R190+0xc800] ;  /* 0x00c80000be38783b */ /* 0x000f2e0000000200 */
[C---:B-1----:R-:W-:Y:S01]  /*31d0*/  HMMA.16816.F32 R4, R100.reuse, R104, R4 ;  /* 0x000000686404723c */ /* 0x042fe20000001804 */
[----:B------:R-:W1:Y:S07]  /*31e0*/  LDSM.16.M88.4 R64, [R187+0xe000] ;  /* 0x00e00000bb40783b */ /* 0x000e6e0000000200 */
[C---:B------:R-:W-:Y:S01]  /*31f0*/  HMMA.16816.F32 R8, R100.reuse, R106, R8 ;  /* 0x0000006a6408723c */ /* 0x040fe20000001808 */
[----:B------:R-:W-:Y:S07]  /*3200*/  LDSM.16.M88.4 R104, [R188+0xe000] ;  /* 0x00e00000bc68783b */ /* 0x000fee0000000200 */
[C---:B---3--:R-:W-:Y:S08]  /*3210*/  HMMA.16816.F32 R12, R100.reuse, R52, R12 ;  /* 0x00000034640c723c */ /* 0x048ff0000000180c */
[----:B------:R-:W-:Y:S01]  /*3220*/  HMMA.16816.F32 R16, R100, R54, R16 ;  /* 0x000000366410723c */ /* 0x000fe20000001810 */
[----:B------:R-:W3:Y:S07]  /*3230*/  LDSM.16.M88.4 R52, [R187+0xe800] ;  /* 0x00e80000bb34783b */ /* 0x000eee0000000200 */
[C---:B----4-:R-:W-:Y:S01]  /*3240*/  HMMA.16816.F32 R4, R108.reuse, R112, R4 ;  /* 0x000000706c04723c */ /* 0x050fe20000001804 */
[----:B------:R-:W4:Y:S07]  /*3250*/  LDSM.16.M88.4 R100, [R0+0x2000] ;  /* 0x002000000064783b */ /* 0x000f2e0000000200 */
[C---:B------:R-:W-:Y:S01]  /*3260*/  HMMA.16816.F32 R8, R108.reuse, R114, R8 ;  /* 0x000000726c08723c */ /* 0x040fe20000001808 */
[----:B------:R-:W-:Y:S07]  /*3270*/  LDSM.16.M88.4 R112, [R189+0xe000] ;  /* 0x00e00000bd70783b */ /* 0x000fee0000000200 */
[C---:B------:R-:W-:Y:S08]  /*3280*/  HMMA.16816.F32 R12, R108.reuse, R56, R12 ;  /* 0x000000386c0c723c */ /* 0x040ff0000000180c */
[----:B------:R-:W-:Y:S01]  /*3290*/  HMMA.16816.F32 R16, R108, R58, R16 ;  /* 0x0000003a6c10723c */ /* 0x000fe20000001810 */
[----:B------:R-:W4:Y:S07]  /*32a0*/  LDSM.16.M88.4 R56, [R188+0xe800] ;  /* 0x00e80000bc38783b */ /* 0x000f2e0000000200 */
[C---:B-1----:R-:W-:Y:S01]  /*32b0*/  HMMA.16816.F32 R4, R60.reuse, R64, R4 ;  /* 0x000000403c04723c */ /* 0x042fe20000001804 */
[----:B------:R1:W4:Y:S07]  /*32c0*/  LDSM.16.M88.4 R108, [R2+0x2000] ;  /* 0x00200000026c783b */ /* 0x00032e0000000200 */
[C---:B------:R-:W-:Y:S01]  /*32d0*/  HMMA.16816.F32 R8, R60.reuse, R66, R8 ;  /* 0x000000423c08723c */ /* 0x040fe20000001808 */
[----:B------:R-:W-:Y:S07]  /*32e0*/  LDSM.16.M88.4 R64, [R190+0xe000] ;  /* 0x00e00000be40783b */ /* 0x000fee0000000200 */
[C---:B---3--:R-:W-:Y:S08]  /*32f0*/  HMMA.16816.F32 R12, R60.reuse, R52, R12 ;  /* 0x000000343c0c723c */ /* 0x048ff0000000180c */
[----:B------:R-:W-:Y:S01]  /*3300*/  HMMA.16816.F32 R16, R60, R54, R16 ;  /* 0x000000363c10723c */ /* 0x000fe20000001810 */
[----:B------:R-:W3:Y:S03]  /*3310*/  LDSM.16.M88.4 R52, [R189+0xe800] ;  /* 0x00e80000bd34783b */ /* 0x000ee60000000200 */
[----:B-1----:R-:W-:Y:S04]  /*3320*/  FMUL.FTZ R2, R220, 1.4426950216293334961 ;  /* 0x3fb8aa3bdc027820 */ /* 0x002fe80000410000 */
[C---:B----4-:R-:W-:Y:S01]  /*3330*/  HMMA.16816.F32 R4, R100.reuse, R104, R4 ;  /* 0x000000686404723c */ /* 0x050fe20000001804 */
[----:B------:R-:W1:Y:S04]  /*3340*/  LDSM.16.M88.4 R60, [R180+0x2000] ;  /* 0x00200000b43c783b */ /* 0x000e680000000200 */
[----:B------:R-:W-:Y:S02]  /*3350*/  FSEL R2, R2, RZ, P1 ;  /* 0x000000ff02027208 */ /* 0x000fe40000800000 */
[----:B------:R-:W-:Y:S01]  /*3360*/  FSETP.NEU.FTZ.AND P1, PT, R221, -INF , PT ;  /* 0xff800000dd00780b */ /* 0x000fe20003f3d000 */
[C---:B------:R-:W-:Y:S08]  /*3370*/  HMMA.16816.F32 R8, R100.reuse, R106, R8 ;  /* 0x0000006a6408723c */ /* 0x040ff00000001808 */
[C---:B------:R-:W-:Y:S08]  /*3380*/  HMMA.16816.F32 R12, R100.reuse, R56, R12 ;  /* 0x00000038640c723c */ /* 0x040ff0000000180c */
[----:B------:R-:W-:Y:S08]  /*3390*/  HMMA.16816.F32 R16, R100, R58, R16 ;  /* 0x0000003a6410723c */ /* 0x000ff00000001810 */
[C---:B------:R-:W-:Y:S08]  /*33a0*/  HMMA.16816.F32 R4, R108.reuse, R112, R4 ;  /* 0x000000706c04723c */ /* 0x040ff00000001804 */
[C---:B------:R-:W-:Y:S08]  /*33b0*/  HMMA.16816.F32 R8, R108.reuse, R114, R8 ;  /* 0x000000726c08723c */ /* 0x040ff00000001808 */
[C---:B---3--:R-:W-:Y:S08]  /*33c0*/  HMMA.16816.F32 R12, R108.reuse, R52, R12 ;  /* 0x000000346c0c723c */ /* 0x048ff0000000180c */
[----:B------:R-:W-:Y:S01]  /*33d0*/  HMMA.16816.F32 R16, R108, R54, R16 ;  /* 0x000000366c10723c */ /* 0x000fe20000001810 */
[----:B------:R-:W3:Y:S07]  /*33e0*/  LDSM.16.M88.4 R52, [R190+0xe800] ;  /* 0x00e80000be34783b */ /* 0x000eee0000000200 */
[C---:B-1----:R-:W-:Y:S08]  /*33f0*/  HMMA.16816.F32 R4, R60.reuse, R64, R4 ;  /* 0x000000403c04723c */ /* 0x042ff00000001804 */
[C---:B------:R-:W-:Y:S11]  /*3400*/  HMMA.16816.F32 R8, R60.reuse, R66, R8 ;  /* 0x000000423c08723c */ /* 0x040ff60000001808 */
[----:B------:R-:W-:Y:S05]  /*3410*/  @!UPT UIADD3 URZ, URZ, URZ, URZ ;  /* 0x0000003f3f3ff290 */ /* 0x000fea000fffe03f */
[----:B------:R-:W-:Y:S02]  /*3420*/  FMUL.FTZ R4, R4, c[0x0][0x2ec] ;  /* 0x0000bb0004047a20 */ /* 0x000fe40000410000 */
[----:B------:R-:W-:Y:S02]  /*3430*/  FMUL.FTZ R7, R7, c[0x0][0x2ec] ;  /* 0x0000bb0007077a20 */ /* 0x000fe40000410000 */
[----:B------:R2:W1:Y:S01]  /*3440*/  MUFU.TANH R59, R4 ;  /* 0x00000004003b7308 */ /* 0x0004620000002400 */
[----:B------:R-:W-:Y:S02]  /*3450*/  FMUL.FTZ R5, R5, c[0x0][0x2ec] ;  /* 0x0000bb0005057a20 */ /* 0x000fe40000410000 */
[----:B------:R-:W-:Y:S01]  /*3460*/  FMUL.FTZ R6, R6, c[0x0][0x2ec] ;  /* 0x0000bb0006067a20 */ /* 0x000fe20000410000 */
[C---:B---3--:R-:W-:Y:S03]  /*3470*/  HMMA.16816.F32 R12, R60.reuse, R52, R12 ;  /* 0x000000343c0c723c */ /* 0x048fe6000000180c */
[----:B------:R-:W-:Y:S03]  /*3480*/  FMUL.FTZ R8, R8, c[0x0][0x2ec] ;  /* 0x0000bb0008087a20 */ /* 0x000fe60000410000 */
[----:B------:R3:W4:Y:S01]  /*3490*/  MUFU.TANH R58, R5 ;  /* 0x00000005003a7308 */ /* 0x0007220000002400 */
[----:B------:R-:W-:Y:S01]  /*34a0*/  FMUL.FTZ R9, R9, c[0x0][0x2ec] ;  /* 0x0000bb0009097a20 */ /* 0x000fe20000410000 */
[----:B------:R-:W-:Y:S04]  /*34b0*/  HMMA.16816.F32 R16, R60, R54, R16 ;  /* 0x000000363c10723c */ /* 0x000fe80000001810 */
[----:B------:R-:W-:Y:S02]  /*34c0*/  FMUL.FTZ R10, R10, c[0x0][0x2ec] ;  /* 0x0000bb000a0a7a20 */ /* 0x000fe40000410000 */
[----:B------:R-:W-:Y:S02]  /*34d0*/  FMUL.FTZ R11, R11, c[0x0][0x2ec] ;  /* 0x0000bb000b0b7a20 */ /* 0x000fe40000410000 */
[----:B------:R-:W-:Y:S01]  /*34e0*/  MUFU.TANH R65, R8 ;  /* 0x0000000800417308 */ /* 0x000fe20000002400 */
[----:B--2---:R-:W-:Y:S03]  /*34f0*/  @P0 LEA R4, R244, R181, 0x6 ;  /* 0x000000b5f4040211 */ /* 0x004fe600078e30ff */
[-C--:B-1----:R-:W-:Y:S02]  /*3500*/  MOV R0, R59.reuse ;  /* 0x0000003b00007202 */ /* 0x082fe40000000f00 */
[-C--:B------:R-:W-:Y:S04]  /*3510*/  @P0 ISETP.GE.AND P2, PT, R4, R208.reuse, PT ;  /* 0x000000d00400020c */ /* 0x080fe80003f46270 */
[----:B------:R1:W2:Y:S01]  /*3520*/  MUFU.TANH R105, R6 ;  /* 0x0000000600697308 */ /* 0x0002a20000002400 */
[----:B------:R-:W-:Y:S01]  /*3530*/  FMUL.FTZ R12, R12, c[0x0][0x2ec] ;  /* 0x0000bb000c0c7a20 */ /* 0x000fe20000410000 */
[----:B------:R-:W-:Y:S01]  /*3540*/  @P0 FSEL R0, R59, -INF , !P2 ;  /* 0xff8000003b000808 */ /* 0x000fe20005000000 */
[----:B------:R-:W-:Y:S01]  /*3550*/  FMUL.FTZ R13, R13, c[0x0][0x2ec] ;  /* 0x0000bb000d0d7a20 */ /* 0x000fe20000410000 */
[----:B---3--:R-:W-:Y:S01]  /*3560*/  @P0 IADD3 R5, R4, 0x1, RZ ;  /* 0x0000000104050810 */ /* 0x008fe20007ffe0ff */
[----:B------:R-:W-:Y:S02]  /*3570*/  FMUL.FTZ R14, R14, c[0x0][0x2ec] ;  /* 0x0000bb000e0e7a20 */ /* 0x000fe40000410000 */
[----:B------:R-:W-:Y:S01]  /*3580*/  FMUL.FTZ R16, R16, c[0x0][0x2ec] ;  /* 0x0000bb0010107a20 */ /* 0x000fe20000410000 */
[----:B------:R-:W-:Y:S02]  /*3590*/  @P0 ISETP.GE.AND P3, PT, R5, R208, PT ;  /* 0x000000d00500020c */ /* 0x000fe40003f66270 */
[----:B------:R-:W-:Y:S01]  /*35a0*/  MUFU.TANH R64, R9 ;  /* 0x0000000900407308 */ /* 0x000fe20000002400 */
[--C-:B------:R-:W-:Y:S01]  /*35b0*/  FFMA.FTZ R5, R0, c[0x0][0x23c], -R2.reuse ;  /* 0x00008f0000057a23 */ /* 0x100fe20000010802 */
[-C--:B----4-:R-:W-:Y:S01]  /*35c0*/  MOV R0, R58.reuse ;  /* 0x0000003a00007202 */ /* 0x090fe20000000f00 */
[----:B------:R-:W-:Y:S01]  /*35d0*/  FMUL.FTZ R17, R17, c[0x0][0x2ec] ;  /* 0x0000bb0011117a20 */ /* 0x000fe20000410000 */
[----:B------:R-:W-:Y:S01]  /*35e0*/  @P0 FSEL R0, R58, -INF , !P3 ;  /* 0xff8000003a000808 */ /* 0x000fe20005800000 */
[----:B------:R-:W-:Y:S02]  /*35f0*/  FMUL.FTZ R18, R18, c[0x0][0x2ec] ;  /* 0x0000bb0012127a20 */ /* 0x000fe40000410000 */
[----:B------:R-:W-:Y:S02]  /*3600*/  FMUL.FTZ R19, R19, c[0x0][0x2ec] ;  /* 0x0000bb0013137a20 */ /* 0x000fe40000410000 */
[----:B------:R-:W-:Y:S01]  /*3610*/  FMUL.FTZ R15, R15, c[0x0][0x2ec] ;  /* 0x0000bb000f0f7a20 */ /* 0x000fe20000410000 */
[----:B------:R3:W4:Y:S01]  /*3620*/  MUFU.TANH R104, R7 ;  /* 0x0000000700687308 */ /* 0x0007220000002400 */
[----:B------:R-:W-:Y:S02]  /*3630*/  FFMA.FTZ R59, -R59, R59, 1 ;  /* 0x3f8000003b3b7423 */ /* 0x000fe4000001013b */
[----:B------:R-:W-:Y:S02]  /*3640*/  FFMA.FTZ R58, -R58, R58, 1 ;  /* 0x3f8000003a3a7423 */ /* 0x000fe4000001013a */
[----:B-1----:R-:W-:Y:S02]  /*3650*/  FMUL.FTZ R6, R221, 1.4426950216293334961 ;  /* 0x3fb8aa3bdd067820 */ /* 0x002fe40000410000 */
[----:B------:R-:W-:Y:S02]  /*3660*/  FMUL.FTZ R59, R59, c[0x0][0x2ec] ;  /* 0x0000bb003b3b7a20 */ /* 0x000fe40000410000 */
[----:B------:R-:W-:Y:S01]  /*3670*/  FMUL.FTZ R58, R58, c[0x0][0x2ec] ;  /* 0x0000bb003a3a7a20 */ /* 0x000fe20000410000 */
[----:B------:R2:W-:Y:S10]  /*3680*/  MUFU.EX2 R113, R5 ;  /* 0x0000000500717308 */ /* 0x0005f40000000800 */
[----:B------:R-:W1:Y:S01]  /*3690*/  MUFU.TANH R103, R10 ;  /* 0x0000000a00677308 */ /* 0x000e620000002400 */
[----:B---3--:R-:W-:Y:S01]  /*36a0*/  FFMA.FTZ R7, R0, c[0x0][0x23c], -R2 ;  /* 0x00008f0000077a23 */ /* 0x008fe20000010802 */
[----:B------:R-:W-:Y:S08]  /*36b0*/  FSEL R0, R6, RZ, P1 ;  /* 0x000000ff06007208 */ /* 0x000ff00000800000 */
[----:B------:R3:W-:Y:S01]  /*36c0*/  MUFU.EX2 R111, R7 ;  /* 0x00000007006f7308 */ /* 0x0007e20000000800 */
[----:B--2---:R-:W-:Y:S02]  /*36d0*/  MOV R5, R105 ;  /* 0x0000006900057202 */ /* 0x004fe40000000f00 */
[----:B------:R-:W-:Y:S07]  /*36e0*/  @P0 FSEL R5, R105, -INF , !P2 ;  /* 0xff80000069050808 */ /* 0x000fee0005000000 */
[----:B------:R-:W2:Y:S01]  /*36f0*/  MUFU.TANH R102, R11 ;  /* 0x0000000b00667308 */ /* 0x000ea20000002400 */
[--C-:B------:R-:W-:Y:S01]  /*3700*/  FFMA.FTZ R6, R5, c[0x0][0x23c], -R0.reuse ;  /* 0x00008f0005067a23 */ /* 0x100fe20000010800 */
[----:B----4-:R-:W-:Y:S02]  /*3710*/  MOV R5, R104 ;  /* 0x0000006800057202 */ /* 0x010fe40000000f00 */
[----:B------:R-:W-:Y:S06]  /*3720*/  @P0 FSEL R5, R104, -INF , !P3 ;  /* 0xff80000068050808 */ /* 0x000fec0005800000 */
[----:B------:R4:W-:Y:S01]  /*3730*/  MUFU.EX2 R217, R6 ;  /* 0x0000000600d97308 */ /* 0x0009e20000000800 */
[C---:B---3--:R-:W-:Y:S04]  /*3740*/  @P0 IADD3 R7, R4.reuse, 0x8, RZ ;  /* 0x0000000804070810 */ /* 0x048fe80007ffe0ff */
[-C--:B------:R-:W-:Y:S02]  /*3750*/  @P0 ISETP.GE.AND P1, PT, R7, R208.reuse, PT ;  /* 0x000000d00700020c */ /* 0x080fe40003f26270 */
[C---:B------:R-:W-:Y:S03]  /*3760*/  @P0 IADD3 R7, R4.reuse, 0x9, RZ ;  /* 0x0000000904070810 */ /* 0x040fe60007ffe0ff */
[----:B------:R-:W3:Y:S01]  /*3770*/  MUFU.TANH R63, R12 ;  /* 0x0000000c003f7308 */ /* 0x000ee20000002400 */
        /* <DEDUP_REMOVED lines=24> */
[----:B--2---:R-:W-:Y:S02]  /*3900*/  MOV R5, R102 ;  /* 0x0000006600057202 */ /* 0x004fe40000000f00 */
[----:B------:R-:W-:Y:S02]  /*3910*/  @P0 FSEL R5, R102, -INF , !P2 ;  /* 0xff80000066050808 */ /* 0x000fe40005000000 */
[----:B------:R-:W-:Y:S04]  /*3920*/  @P0 ISETP.GE.AND P2, PT, R7, R208, PT ;  /* 0x000000d00700020c */ /* 0x000fe80003f46270 */
[----:B------:R1:W-:Y:S01]  /*3930*/  MUFU.EX2 R182, R6 ;  /* 0x0000000600b67308 */ /* 0x0003e20000000800 */
[C---:B------:R-:W-:Y:S02]  /*3940*/  @P0 IADD3 R7, R4.reuse, 0x18, RZ ;  /* 0x0000001804070810 */ /* 0x040fe40007ffe0ff */
[----:B------:R-:W-:Y:S01]  /*3950*/  @P0 IADD3 R4, R4, 0x19, RZ ;  /* 0x0000001904040810 */ /* 0x000fe20007ffe0ff */
[----:B-1----:R-:W-:Y:S01]  /*3960*/  FFMA.FTZ R6, R5, c[0x0][0x23c], -R0 ;  /* 0x00008f0005067a23 */ /* 0x002fe20000010800 */
[----:B---3--:R-:W-:Y:S02]  /*3970*/  MOV R5, R63 ;  /* 0x0000003f00057202 */ /* 0x008fe40000000f00 */
        /* <DEDUP_REMOVED lines=106> */
[C---:B------:R-:W-:Y:S02]  /*4020*/  FADD.FTZ R4, -R2.reuse, R13 ;  /* 0x0000000d02047221 */ /* 0x040fe40000010100 */
[C---:B------:R-:W-:Y:S02]  /*4030*/  FADD.FTZ R9, -R2.reuse, R9 ;  /* 0x0000000902097221 */ /* 0x040fe40000010100 */
[----:B------:R-:W-:Y:S02]  /*4040*/  FMUL.FTZ R8, R109, R8 ;  /* 0x000000086d087220 */ /* 0x000fe40000410000 */
[----:B------:R-:W-:Y:S02]  /*4050*/  FMUL.FTZ R58, R5, R58 ;  /* 0x0000003a053a7220 */ /* 0x000fe40000410000 */
[C---:B------:R-:W-:Y:S02]  /*4060*/  FADD.FTZ R5, -R2.reuse, R16 ;  /* 0x0000001002057221 */ /* 0x040fe40000010100 */
[----:B------:R-:W-:Y:S02]  /*4070*/  FADD.FTZ R17, -R2, R17 ;  /* 0x0000001102117221 */ /* 0x000fe40000010100 */
[----:B------:R-:W-:Y:S02]  /*4080*/  FMUL.FTZ R53, R53, c[0x0][0x2ec] ;  /* 0x0000bb0035357a20 */ /* 0x000fe40000410000 */
[----:B------:R-:W-:Y:S02]  /*4090*/  FMUL.FTZ R2, R112, R12 ;  /* 0x0000000c70027220 */ /* 0x000fe40000410000 */
[----:B------:R-:W-:Y:S02]  /*40a0*/  FMUL.FTZ R4, R110, R4 ;  /* 0x000000046e047220 */ /* 0x000fe40000410000 */
[----:B------:R-:W-:Y:S02]  /*40b0*/  FMUL.FTZ R53, R8, R53 ;  /* 0x0000003508357220 */ /* 0x000fe40000410000 */
[----:B------:R-:W-:Y:S02]  /*40c0*/  FMUL.FTZ R8, R106, R17 ;  /* 0x000000116a087220 */ /* 0x000fe40000410000 */
        /* <DEDUP_REMOVED lines=9> */
[----:B------:R-:W-:Y:S02]  /*4160*/  FMUL.FTZ R2, R217, R2 ;  /* 0x00000002d9027220 */ /* 0x000fe40000410000 */
[----:B------:R-:W-:Y:S02]  /*4170*/  FMUL.FTZ R4, R183, R4 ;  /* 0x00000004b7047220 */ /* 0x000fe40000410000 */
[----:B------:R-:W-:Y:S02]  /*4180*/  FMUL.FTZ R17, R17, c[0x0][0x2ec] ;  /* 0x0000bb0011117a20 */ /* 0x000fe40000410000 */
[----:B------:R-:W-:Y:S02]  /*4190*/  FMUL.FTZ R16, R16, c[0x0][0x2ec] ;  /* 0x0000bb0010107a20 */ /* 0x000fe40000410000 */
[----:B------:R-:W-:Y:S02]  /*41a0*/  FFMA.FTZ R52, -R64, R64, 1 ;  /* 0x3f80000040347423 */ /* 0x000fe40000010140 */
[----:B------:R-:W-:Y:S02]  /*41b0*/  FFMA.FTZ R54, -R60, R60, 1 ;  /* 0x3f8000003c367423 */ /* 0x000fe4000001013c */
        /* <DEDUP_REMOVED lines=51> */
[----:B------:R-:W-:Y:S01]  /*44f0*/  LEA.HI.X.SX32 R5, R5, R215, 0x1, P1 ;  /* 0x000000d705057211 */ /* 0x000fe200008f0eff */
[--C-:B------:R-:W-:Y:S01]  /*4500*/  IMAD.IADD R204, R204, 0x1, R0.reuse ;  /* 0x00000001cccc7824 */ /* 0x100fe200078e0200 */
[----:B------:R-:W-:Y:S01]  /*4510*/  @!P3 LEA R8, P1, R9, R4, 0x6 ;  /* 0x000000040908b211 */ /* 0x000fe200078230ff */
[----:B------:R-:W-:Y:S01]  /*4520*/  IMAD.IADD R209, R209, 0x1, R0 ;  /* 0x00000001d1d17824 */ /* 0x000fe200078e0200 */
[C---:B------:R-:W-:Y:S01]  /*4530*/  LEA.HI.X R7, R9.reuse, R7, R18, 0x5, P4 ;  /* 0x0000000709077211 */ /* 0x040fe200020f2c12 */
[----:B------:R-:W-:Y:S01]  /*4540*/  IMAD.IADD R186, R186, 0x1, R0 ;  /* 0x00000001baba7824 */ /* 0x000fe200078e0200 */
[----:B------:R1:W-:Y:S01]  /*4550*/  @P3 STS [R204], RZ ;  /* 0x000000ffcc003388 */ /* 0x0003e20000000800 */
[----:B------:R-:W-:Y:S02]  /*4560*/  @!P3 LEA.HI.X R9, R9, R5, R18, 0x6, P1 ;  /* 0x000000050909b211 */ /* 0x000fe400008f3412 */
[C---:B------:R-:W-:Y:S01]  /*4570*/  @!P2 LEA R6, P4, R2.reuse, R214, 0x1 ;  /* 0x000000d60206a211 */ /* 0x040fe200078808ff */
[----:B------:R1:W-:Y:S01]  /*4580*/  @P3 STS [R204+0x4], RZ ;  /* 0x000004ffcc003388 */ /* 0x0003e20000000800 */
[----:B------:R-:W-:Y:S02]  /*4590*/  IMAD.MOV.U32 R214, RZ, RZ, R4 ;  /* 0x000000ffffd67224 */ /* 0x000fe400078e0004 */
[----:B------:R-:W-:Y:S01]  /*45a0*/  @!P2 LEA.HI.X R7, R2, R215, R7, 0x1, P4 ;  /* 0x000000d70207a211 */ /* 0x000fe200020f0c07 */
[----:B------:R1:W-:Y:S01]  /*45b0*/  @P3 STS [R204+0x8], RZ ;  /* 0x000008ffcc003388 */ /* 0x0003e20000000800 */
[----:B------:R-:W-:Y:S03]  /*45c0*/  IMAD.MOV.U32 R215, RZ, RZ, R5 ;  /* 0x000000ffffd77224 */ /* 0x000fe600078e0005 */
        /* <DEDUP_REMOVED lines=30> */
.L_x_802:
        /* <DEDUP_REMOVED lines=106> */
.L_x_803:
        /* <DEDUP_REMOVED lines=11> */
[----:B------:R-:W-:Y:S02]  /*4f00*/  LEA R206, P1, R2, R206, 0x2 ;  /* 0x000000ce02ce7211 */ /* 0x000fe400078210ff */
        /* <DEDUP_REMOVED lines=58> */
[-C--:B------:R-:W-:Y:S02]  /*52b0*/  LEA R104, P2, R211, R100.reuse, 0x2 ;  /* 0x00000064d3687211 */ /* 0x080fe400078410ff */
[-C--:B------:R-:W-:Y:S01]  /*52c0*/  LEA R112, P1, R245, R100.reuse, 0x2 ;  /* 0x00000064f5707211 */ /* 0x080fe200078210ff */
        /* <DEDUP_REMOVED lines=10> */
[CC--:B------:R-:W-:Y:S02]  /*5370*/  LEA R102, P3, R217.reuse, R100.reuse, 0x2 ;  /* 0x00000064d9667211 */ /* 0x0c0fe400078610ff */
        /* <DEDUP_REMOVED lines=256> */
.L_x_805:
        /* <DEDUP_REMOVED lines=15> */
.L_x_806:
        /* <DEDUP_REMOVED lines=41> */
.L_x_808:
[----:B------:R-:W-:Y:S05]  /*6700*/  BSYNC B0 ;  /* 0x0000000000007941 */ /* 0x000fea0003800000 */
.L_x_807:
        /* <DEDUP_REMOVED lines=18> */
.L_x_810:
[----:B------:R-:W-:Y:S05]  /*6830*/  BSYNC B0 ;  /* 0x0000000000007941 */ /* 0x000fea0003800000 */
.L_x_809:
        /* <DEDUP_REMOVED lines=23> */
.L_x_812:
[----:B------:R-:W-:Y:S05]  /*69b0*/  BSYNC B0 ;  /* 0x0000000000007941 */ /* 0x000fea0003800000 */
.L_x_811:
        /* <DEDUP_REMOVED lines=16> */
.L_x_783:
        /* <DEDUP_REMOVED lines=19> */
.L_x_814:
        /* <DEDUP_REMOVED lines=15> */
.L_x_815:
        /* <DEDUP_REMOVED lines=30> */
.L_x_817:
[----:B------:R-:W-:Y:S05]  /*6ec0*/  BSYNC B0 ;  /* 0x0000000000007941 */ /* 0x000fea0003800000 */
.L_x_816:
        /* <DEDUP_REMOVED lines=18> */
.L_x_819:
[----:B------:R-:W-:Y:S05]  /*6ff0*/  BSYNC B0 ;  /* 0x0000000000007941 */ /* 0x000fea0003800000 */
.L_x_818:
        /* <DEDUP_REMOVED lines=23> */
.L_x_821:
[----:B------:R-:W-:Y:S05]  /*7170*/  BSYNC B0 ;  /* 0x0000000000007941 */ /* 0x000fea0003800000 */
.L_x_820:
        /* <DEDUP_REMOVED lines=14> */
.L_x_813:
[----:B------:R-:W-:Y:S05]  /*7260*/  BSYNC B1 ;  /* 0x0000000000017941 */ /* 0x000fea0003800000 */
.L_x_778:
[----:B------:R-:W-:-:S04]  /*7270*/  IADD3 R244, R244, c[0x0][0xc], RZ ;  /* 0x00000300f4f47a10 */ /* 0x000fc80007ffe0ff */
[----:B------:R-:W-:-:S13]  /*7280*/  ISETP.GE.AND P0, PT, R244, UR4, PT ;  /* 0x00000004f4007c0c */ /* 0x000fda000bf06270 */
[----:B------:R-:W-:Y:S01]  /*7290*/  @P0 CALL.REL.NOINC `(.L_x_822) ;  /* 0x0000001000000944 */ /* 0x000fe20003c00000 */
[----:B------:R-:W-:Y:S05]  /*72a0*/  BRA `(.L_x_823) ;  /* 0xffff963000007947 */ /* 0x000fea000383ffff */
.L_x_822:
[----:B------:R-:W-:Y:S05]  /*72b0*/  EXIT ;  /* 0x000000000000794d */ /* 0x000fea0003800000 */
.L_x_824:
        /* <DEDUP_REMOVED lines=12> */
.L_x_2064:


//--------------------- .text._ZN5flash44flash_bwd_dq_dk_dv_loop_seqk_parallel_kernelI23Flash_bwd_kernel_traitsILi128ELi64ELi64ELi8ELi4ELi2ELi2ELb1ELb0EN7cutlass6half_tE19Flash_kernel_traitsILi128ELi64ELi64ELi8ES3_EELb1ELb0ELb1ELb0ELb0ELb0ELb0EEEvNS_16Flash_bwd_paramsE --------------------------
	.section	.text._ZN5flash44flash_bwd_dq_dk_dv_loop_seqk_parallel_kernelI23Flash_bwd_kernel_traitsILi128ELi64ELi64ELi8ELi4ELi2ELi2ELb1ELb0EN7cutlass6half_tE19Flash_kernel_traitsILi128ELi64ELi64ELi8ES3_EELb1ELb0ELb1ELb0ELb0ELb0ELb0EEEvNS_16Flash_bwd_paramsE,"ax",@progbits
	.sectioninfo	@"SHI_REGISTERS=255"
	.align	128
        .global         _ZN5flash44flash_bwd_dq_dk_dv_loop_seqk_parallel_kernelI23Flash_bwd_kernel_traitsILi128ELi64ELi64ELi8ELi4ELi2ELi2ELb1ELb0EN7cutlass6half_tE19Flash_kernel_traitsILi128ELi64ELi64ELi8ES3_EELb1ELb0ELb1ELb0ELb0ELb0ELb0EEEvNS_16Flash_bwd_paramsE
        .type           _ZN5flash44flash_bwd_dq_dk_dv_loop_seqk_parallel_kernelI23Flash_bwd_kernel_traitsILi128ELi64ELi64ELi8ELi4ELi2ELi2ELb1ELb0EN7cutlass6half_tE19Flash_kernel_traitsILi128ELi64ELi64ELi8ES3_EELb1ELb0ELb1ELb0ELb0ELb0ELb0EEEvNS_16Flash_bwd_paramsE,@function
        .size           _ZN5flash44flash_bwd_dq_dk_dv_loop_seqk_parallel_kernelI23Flash_bwd_kernel_traitsILi128ELi64ELi64ELi8ELi4ELi2ELi2ELb1ELb0EN7cutlass6half_tE19Flash_kernel_traitsILi128ELi64ELi64ELi8ES3_EELb1ELb0ELb1ELb0ELb0ELb0ELb0EEEvNS_16Flash_bwd_paramsE,(.L_x_2065 - _ZN5flash44flash_bwd_dq_dk_dv_loop_seqk_parallel_kernelI23Flash_bwd_kernel_traitsILi128ELi64ELi64ELi8ELi4ELi2ELi2ELb1ELb0EN7cutlass6half_tE19Flash_kernel_traitsILi128ELi64ELi64ELi8ES3_EELb1ELb0ELb1ELb0ELb0ELb0ELb0EEEvNS_16Flash_bwd_paramsE)
        .other          _ZN5flash44flash_bwd_dq_dk_dv_loop_seqk_parallel_kernelI23Flash_bwd_kernel_traitsILi128ELi64ELi64ELi8ELi4ELi2ELi2ELb1ELb0EN7cutlass6half_tE19Flash_kernel_traitsILi128ELi64ELi64ELi8ES3_EELb1ELb0ELb1ELb0ELb0ELb0ELb0EEEvNS_16Flash_bwd_paramsE,@"STO_CUDA_ENTRY STV_DEFAULT"
_ZN5flash44flash_bwd_dq_dk_dv_loop_seqk_parallel_kernelI23Flash_bwd_kernel_traitsILi128ELi64ELi64ELi8ELi4ELi2ELi2ELb1ELb0EN7cutlass6half_tE19Flash_kernel_traitsILi128ELi64ELi64ELi8ES3_EELb1ELb0ELb1ELb0ELb0ELb0ELb0EEEvNS_16Flash_bwd_paramsE:
.text._ZN5flash44flash_bwd_dq_dk_dv_loop_seqk_parallel_kernelI23Flash_bwd_kernel_traitsILi128ELi64ELi64ELi8ELi4ELi2ELi2ELb1ELb0EN7cutlass6half_tE19Flash_kernel_traitsILi128ELi64ELi64ELi8ES3_EELb1ELb0ELb1ELb0ELb0ELb0ELb0EEEvNS_16Flash_bwd_paramsE:
        /* <DEDUP_REMOVED lines=13> */
[----:B------:R-:W2:Y:S01]  /*00d0*/  S2R R214, SR_CTAID.Y ;  /* 0x0000000000d67919 */ /* 0x000ea20000002600 */
[----:B------:R-:W-:-:S03]  /*00e0*/  ULDC.U8 UR6, c[0x0][0x2d8] ;  /* 0x0000b60000067ab9 */ /* 0x000fc60000000000 */
[----:B------:R-:W3:Y:S01]  /*00f0*/  S2R R231, SR_CTAID.Z ;  /* 0x0000000000e77919 */ /* 0x000ee20000002700 */
[----:B-1----:R-:W-:-:S04]  /*0100*/  SHF.R.S32.HI R3, RZ, 0x1f, R4 ;  /* 0x0000001fff037819 */ /* 0x002fc80000011404 */
[CC--:B------:R-:W-:Y:S02]  /*0110*/  LEA.HI R7, R3.reuse, R4.reuse, RZ, 0x5 ;  /* 0x0000000403077211 */ /* 0x0c0fe400078f28ff */
[CC--:B------:R-:W-:Y:S02]  /*0120*/  LEA.HI R218, R3.reuse, R4.reuse, RZ, 0x2 ;  /* 0x0000000403da7211 */ /* 0x0c0fe400078f10ff */
[CC--:B------:R-:W-:Y:S02]  /*0130*/  LEA.HI R14, R3.reuse, R4.reuse, RZ, 0x3 ;  /* 0x00000004030e7211 */ /* 0x0c0fe400078f18ff */
[CC--:B------:R-:W-:Y:S02]  /*0140*/  LEA.HI R8, R3.reuse, R4.reuse, RZ, 0x4 ;  /* 0x0000000403087211 */ /* 0x0c0fe400078f20ff */
[CC--:B------:R-:W-:Y:S02]  /*0150*/  LEA.HI R208, R3.reuse, R4.reuse, RZ, 0x7 ;  /* 0x0000000403d07211 */ /* 0x0c0fe400078f38ff */
[----:B------:R-:W-:-:S02]  /*0160*/  LEA.HI R11, R3, R4, RZ, 0x6 ;  /* 0x00000004030b7211 */ /* 0x000fc400078f30ff */
[--C-:B------:R-:W-:Y:S02]  /*0170*/  SHF.R.S32.HI R0, RZ, 0x5, R7.reuse ;  /* 0x00000005ff007819 */ /* 0x100fe40000011407 */
[----:B------:R-:W-:Y:S02]  /*0180*/  SHF.R.S32.HI R209, RZ, 0x1f, R7 ;  /* 0x0000001fffd17819 */ /* 0x000fe40000011407 */
[----:B------:R-:W-:Y:S02]  /*0190*/  LOP3.LUT R3, R218, 0x7ffffffc, RZ, 0xc0, !PT ;  /* 0x7ffffffcda037812 */ /* 0x000fe400078ec0ff */
[--C-:B------:R-:W-:Y:S02]  /*01a0*/  SHF.R.S32.HI R15, RZ, 0x2, R218.reuse ;  /* 0x00000002ff0f7819 */ /* 0x100fe400000114da */
[----:B------:R-:W-:Y:S02]  /*01b0*/  SHF.R.S32.HI R218, RZ, 0x1f, R218 ;  /* 0x0000001fffda7819 */ /* 0x000fe400000114da */
[----:B------:R-:W-:-:S02]  /*01c0*/  LOP3.LUT R9, R7, 0xffffffe0, RZ, 0xc0, !PT ;  /* 0xffffffe007097812 */ /* 0x000fc400078ec0ff */
[----:B------:R-:W-:Y:S02]  /*01d0*/  LOP3.LUT R5, R14, 0xfffffff8, RZ, 0xc0, !PT ;  /* 0xfffffff80e057812 */ /* 0x000fe400078ec0ff */
[----:B------:R-:W-:Y:S01]  /*01e0*/  LOP3.LUT R13, R8, 0xfffffff0, RZ, 0xc0, !PT ;  /* 0xfffffff0080d7812 */ /* 0x000fe200078ec0ff */
[C---:B------:R-:W-:Y:S01]  /*01f0*/  IMAD.IADD R9, R4.reuse, 0x1, -R9 ;  /* 0x0000000104097824 */ /* 0x040fe200078e0a09 */
[-C--:B------:R-:W-:Y:S01]  /*0200*/  LEA.HI R209, R209, R0.reuse, RZ, 0x2 ;  /* 0x00000000d1d17211 */ /* 0x080fe200078f10ff */
[C---:B------:R-:W-:Y:S01]  /*0210*/  IMAD.IADD R5, R4.reuse, 0x1, -R5 ;  /* 0x0000000104057824 */ /* 0x040fe200078e0a05 */
[----:B------:R-:W-:Y:S01]  /*0220*/  LEA.HI R7, R7, R0, RZ, 0x1 ;  /* 0x0000000007077211 */ /* 0x000fe200078f08ff */
[C---:B------:R-:W-:Y:S01]  /*0230*/  IMAD.IADD R13, R4.reuse, 0x1, -R13 ;  /* 0x00000001040d7824 */ /* 0x040fe200078e0a0d */
[----:B------:R-:W-:Y:S01]  /*0240*/  SHF.R.S32.HI R211, RZ, 0x3, R14 ;  /* 0x00000003ffd37819 */ /* 0x000fe2000001140e */
[----:B------:R-:W-:Y:S01]  /*0250*/  IMAD.IADD R4, R4, 0x1, -R3 ;  /* 0x0000000104047824 */ /* 0x000fe200078e0a03 */
[----:B------:R-:W-:Y:S01]  /*0260*/  LEA.HI R218, R218, R15, RZ, 0x3 ;  /* 0x0000000fdada7211 */ /* 0x000fe200078f18ff */
[----:B------:R-:W-:Y:S01]  /*0270*/  IMAD.SHL.U32 R212, R5, 0x8, RZ ;  /* 0x0000000805d47824 */ /* 0x000fe200078e00ff */
[----:B------:R-:W-:Y:S01]  /*0280*/  LOP3.LUT R209, R209, 0xfffffffc, RZ, 0xc0, !PT ;  /* 0xfffffffcd1d17812 */ /* 0x000fe200078ec0ff */
[----:B------:R-:W-:Y:S01]  /*0290*/  IMAD.SHL.U32 R3, R211, 0x40, RZ ;  /* 0x00000040d3037824 */ /* 0x000fe200078e00ff */
[----:B------:R-:W-:Y:S01]  /*02a0*/  LOP3.LUT R7, R7, 0xfffffffe, RZ, 0xc0, !PT ;  /* 0xfffffffe07077812 */ /* 0x000fe200078ec0ff */
[----:B------:R-:W-:Y:S01]  /*02b0*/  IMAD.SHL.U32 R4, R4, 0x2, RZ ;  /* 0x0000000204047824 */ /* 0x000fe200078e00ff */
[----:B------:R-:W-:Y:S01]  /*02c0*/  SHF.R.S32.HI R17, RZ, 0x4, R8 ;  /* 0x00000004ff117819 */ /* 0x000fe20000011408 */
[----:B------:R-:W-:Y:S01]  /*02d0*/  IMAD.IADD R209, R0, 0x1, -R209 ;  /* 0x0000000100d17824 */ /* 0x000fe200078e0ad1 */
[----:B------:R-:W-:Y:S01]  /*02e0*/  LOP3.LUT R218, R218, 0xfffffff8, RZ, 0xc0, !PT ;  /* 0xfffffff8dada7812 */ /* 0x000fe200078ec0ff */
[----:B------:R-:W-:Y:S01]  /*02f0*/  IMAD.IADD R7, R0, 0x1, -R7 ;  /* 0x0000000100077824 */ /* 0x000fe200078e0a07 */
[----:B------:R-:W-:Y:S01]  /*0300*/  SHF.R.S32.HI R2, RZ, 0x1f, R9 ;  /* 0x0000001fff027819 */ /* 0x000fe20000011409 */
[----:B------:R-:W-:Y:S01]  /*0310*/  IMAD R216, R209, 0x400, R4 ;  /* 0x00000400d1d87824 */ /* 0x000fe200078e0204 */
[----:B------:R-:W-:Y:S01]  /*0320*/  LEA.HI R8, R8, R17, RZ, 0x1 ;  /* 0x0000001108087211 */ /* 0x000fe200078f08ff */
[----:B------:R-:W-:Y:S01]  /*0330*/  IMAD.IADD R218, R15, 0x1, -R218 ;  /* 0x000000010fda7824 */ /* 0x000fe200078e0ada */
[----:B------:R-:W-:-:S02]  /*0340*/  LOP3.LUT P4, RZ, R5, 0x2, RZ, 0xc0, !PT ;  /* 0x0000000205ff7812 */ /* 0x000fc4000788c0ff */
[C---:B------:R-:W-:Y:S01]  /*0350*/  LOP3.LUT P3, RZ, R5.reuse, 0x4, RZ, 0xc0, !PT ;  /* 0x0000000405ff7812 */ /* 0x040fe2000786c0ff */
[----:B------:R-:W-:Y:S01]  /*0360*/  IMAD.SHL.U32 R5, R5, 0x40, RZ ;  /* 0x0000004005057824 */ /* 0x000fe200078e00ff */
[----:B------:R-:W-:Y:S02]  /*0370*/  SHF.R.S32.HI R0, RZ, 0x1f, R13 ;  /* 0x0000001fff007819 */ /* 0x000fe4000001140d */
[----:B------:R-:W-:Y:S02]  /*0380*/  LOP3.LUT R3, R3, 0x1c0, RZ, 0xc0, !PT ;  /* 0x000001c003037812 */ /* 0x000fe400078ec0ff */
[----:B------:R-:W-:Y:S02]  /*0390*/  LEA.HI R2, R2, R9, RZ, 0x2 ;  /* 0x0000000902027211 */ /* 0x000fe400078f10ff */
[----:B------:R-:W-:Y:S02]  /*03a0*/  LOP3.LUT R8, R8, 0xfffffffe, RZ, 0xc0, !PT ;  /* 0xfffffffe08087812 */ /* 0x000fe400078ec0ff */
[----:B------:R-:W-:Y:S01]  /*03b0*/  LEA.HI R9, R0, R13, RZ, 0x3 ;  /* 0x0000000d00097211 */ /* 0x000fe200078f18ff */
[----:B------:R-:W-:Y:S01]  /*03c0*/  IMAD.SHL.U32 R0, R7, 0x10, RZ ;  /* 0x0000001007007824 */ /* 0x000fe200078e00ff */
[----:B------:R-:W-:Y:S01]  /*03d0*/  SHF.R.U32.HI R210, RZ, 0x3, R3 ;  /* 0x00000003ffd27819 */ /* 0x000fe20000011603 */
[----:B------:R-:W-:Y:S01]  /*03e0*/  IMAD.IADD R8, R17, 0x1, -R8 ;  /* 0x0000000111087824 */ /* 0x000fe200078e0a08 */
[----:B------:R-:W-:-:S02]  /*03f0*/  LOP3.LUT R5, R5, 0x1c0, RZ, 0xc0, !PT ;  /* 0x000001c005057812 */ /* 0x000fc400078ec0ff */
[----:B------:R-:W-:Y:S02]  /*0400*/  LOP3.LUT R12, R218, 0x1, RZ, 0xc0, !PT ;  /* 0x00000001da0c7812 */ /* 0x000fe400078ec0ff */
[----:B------:R-:W-:Y:S02]  /*0410*/  LOP3.LUT R3, R3, 0x38, R212, 0xf8, !PT ;  /* 0x0000003803037812 */ /* 0x000fe400078ef8d4 */
[----:B------:R-:W-:Y:S02]  /*0420*/  LOP3.LUT R201, R5, 0x10, R0, 0xf8, !PT ;  /* 0x0000001005c97812 */ /* 0x000fe400078ef800 */
[----:B------:R-:W-:Y:S02]  /*0430*/  ISETP.NE.U32.AND P0, PT, R12, 0x1, PT ;  /* 0x000000010c00780c */ /* 0x000fe40003f05070 */
[----:B------:R-:W-:Y:S02]  /*0440*/  LOP3.LUT R210, R3, R210, RZ, 0x3c, !PT ;  /* 0x000000d203d27212 */ /* 0x000fe400078e3cff */
[----:B------:R-:W-:-:S02]  /*0450*/  LOP3.LUT R3, R5, 0x8, R14, 0xf8, !PT ;  /* 0x0000000805037812 */ /* 0x000fc400078ef80e */
[----:B------:R-:W-:Y:S01]  /*0460*/  SHF.R.U32.HI R0, RZ, 0x3, R5 ;  /* 0x00000003ff007819 */ /* 0x000fe20000011605 */
[----:B------:R-:W-:Y:S01]  /*0470*/  IMAD.SHL.U32 R5, R8, 0x200, RZ ;  /* 0x0000020008057824 */ /* 0x000fe200078e00ff */
[----:B------:R-:W-:Y:S02]  /*0480*/  SHF.R.S32.HI R208, RZ, 0x7, R208 ;  /* 0x00000007ffd07819 */ /* 0x000fe400000114d0 */
[----:B------:R-:W-:Y:S02]  /*0490*/  LOP3.LUT R6, R9, 0xfffffff8, RZ, 0xc0, !PT ;  /* 0xfffffff809067812 */ /* 0x000fe400078ec0ff */
[----:B------:R-:W-:Y:S01]  /*04a0*/  SHF.R.S32.HI R11, RZ, 0x6, R11 ;  /* 0x00000006ff0b7819 */ /* 0x000fe2000001140b */
[----:B------:R-:W-:Y:S01]  /*04b0*/  IMAD R10, R208, 0x800, R5 ;  /* 0x00000800d00a7824 */ /* 0x000fe200078e0205 */
[----:B------:R-:W-:Y:S01]  /*04c0*/  LOP3.LUT R201, R201, 0x8, R14, 0xf8, !PT ;  /* 0x00000008c9c97812 */ /* 0x000fe200078ef80e */
[----:B------:R-:W-:Y:S01]  /*04d0*/  IMAD.IADD R6, R13, 0x1, -R6 ;  /* 0x000000010d067824 */ /* 0x000fe200078e0a06 */
[C---:B------:R-:W-:Y:S01]  /*04e0*/  R2P PR, R218.reuse, 0x6 ;  /* 0x00000006da007804 */ /* 0x040fe20000000000 */
[----:B------:R-:W-:Y:S01]  /*04f0*/  IMAD.SHL.U32 R218, R218, 0x40, RZ ;  /* 0x00000040dada7824 */ /* 0x000fe200078e00ff */
[----:B------:R-:W-:Y:S01]  /*0500*/  LOP3.LUT R201, R5, R201, R0, 0xf6, !PT ;  /* 0x000000c905c97212 */ /* 0x000fe200078ef600 */
[----:B------:R-:W-:Y:S01]  /*0510*/  IMAD R210, R11, 0x200, R210 ;  /* 0x000002000bd27824 */ /* 0x000fe200078e02d2 */
[----:B------:R-:W-:Y:S01]  /*0520*/  LOP3.LUT R3, R3, R0, RZ, 0x3c, !PT ;  /* 0x0000000003037212 */ /* 0x000fe200078e3cff */
[----:B------:R-:W-:Y:S01]  /*0530*/  IMAD.SHL.U32 R11, R11, 0x8, RZ ;  /* 0x000000080b0b7824 */ /* 0x000fe200078e00ff */
[----:B------:R-:W-:Y:S01]  /*0540*/  LOP3.LUT R218, R218, 0x1c0, RZ, 0xc0, !PT ;  /* 0x000001c0dada7812 */ /* 0x000fe200078ec0ff */
[----:B------:R-:W-:Y:S01]  /*0550*/  IMAD.SHL.U32 R5, R208, 0x20, RZ ;  /* 0x00000020d0057824 */ /* 0x000fe200078e00ff */
[----:B------:R-:W-:Y:S01]  /*0560*/  SEL R192, R192, 0xffffffe0, !P4 ;  /* 0xffffffe0c0c07807 */ /* 0x000fe20006000000 */
[----:B------:R-:W-:Y:S01]  /*0570*/  IMAD.SHL.U32 R6, R6, 0x40, RZ ;  /* 0x0000004006067824 */ /* 0x000fe200078e00ff */
[----:B------:R-:W-:Y:S01]  /*0580*/  LOP3.LUT R11, R11, 0x18, RZ, 0xc0, !PT ;  /* 0x000000180b0b7812 */ /* 0x000fe200078ec0ff */
[----:B------:R-:W-:Y:S01]  /*0590*/  IMAD.IADD R3, R10, 0x1, R3 ;  /* 0x000000010a037824 */ /* 0x000fe200078e0203 */
[----:B------:R-:W-:Y:S01]  /*05a0*/  SHF.R.U32.HI R0, RZ, 0x3, R218 ;  /* 0x00000003ff007819 */ /* 0x000fe200000116da */
[----:B------:R-:W-:Y:S01]  /*05b0*/  IMAD.SHL.U32 R10, R8, 0x20, RZ ;  /* 0x00000020080a7824 */ /* 0x000fe200078e00ff */
[----:B------:R-:W-:Y:S01]  /*05c0*/  LOP3.LUT R5, R218, 0x20, R5, 0xf8, !PT ;  /* 0x00000020da057812 */ /* 0x000fe200078ef805 */
[C---:B------:R-:W-:Y:S01]  /*05d0*/  IMAD R192, R3.reuse, 0x2, R192 ;  /* 0x0000000203c07824 */ /* 0x040fe200078e02c0 */
[----:B------:R-:W-:Y:S01]  /*05e0*/  LOP3.LUT R6, R6, 0x1c0, RZ, 0xc0, !PT ;  /* 0x000001c006067812 */ /* 0x000fe200078ec0ff */
[----:B------:R-:W-:Y:S01]  /*05f0*/  IMAD.SHL.U32 R202, R3, 0x2, RZ ;  /* 0x0000000203ca7824 */ /* 0x000fe200078e00ff */
[----:B------:R-:W-:-:S02]  /*0600*/  LOP3.LUT R218, R0, R218, R11, 0x1e, !PT ;  /* 0x000000da00da7212 */ /* 0x000fc400078e1e0b */
[----:B------:R-:W-:Y:S01]  /*0610*/  LOP3.LUT R5, R5, R0, RZ, 0x3c, !PT ;  /* 0x0000000005057212 */ /* 0x000fe200078e3cff */
[----:B------:R-:W-:Y:S01]  /*0620*/  IMAD.SHL.U32 R0, R9, 0x40, RZ ;  /* 0x0000004009007824 */ /* 0x000fe200078e00ff */
[----:B------:R-:W-:Y:S01]  /*0630*/  LOP3.LUT R203, R11, 0x20, R10, 0xf8, !PT ;  /* 0x000000200bcb7812 */ /* 0x000fe200078ef80a */
[----:B------:R-:W-:Y:S01]  /*0640*/  IMAD.SHL.U32 R11, R8, 0x8, RZ ;  /* 0x00000008080b7824 */ /* 0x000fe200078e00ff */
[----:B------:R-:W-:Y:S01]  /*0650*/  SHF.R.U32.HI R200, RZ, 0x3, R6 ;  /* 0x00000003ffc87819 */ /* 0x000fe20000011606 */
[----:B------:R-:W-:Y:S01]  /*0660*/  IMAD.IADD R216, R216, 0x1, R5 ;  /* 0x00000001d8d87824 */ /* 0x000fe200078e0205 */
[----:B------:R-:W-:Y:S01]  /*0670*/  LOP3.LUT R0, R0, 0xfffffe00, RZ, 0xc0, !PT ;  /* 0xfffffe0000007812 */ /* 0x000fe200078ec0ff */
[----:B------:R-:W-:Y:S01]  /*0680*/  IMAD R9, R7, 0x400, R4 ;  /* 0x0000040007097824 */ /* 0x000fe200078e0204 */
[----:B------:R-:W-:Y:S01]  /*0690*/  LOP3.LUT R203, R200, R203, R6, 0x1e, !PT ;  /* 0x000000cbc8cb7212 */ /* 0x000fe200078e1e06 */
[----:B------:R-:W-:Y:S01]  /*06a0*/  IMAD.SHL.U32 R216, R216, 0x2, RZ ;  /* 0x00000002d8d87824 */ /* 0x000fe200078e00ff */
[----:B------:R-:W-:Y:S01]  /*06b0*/  LOP3.LUT R11, R6, 0x8, R11, 0xf8, !PT ;  /* 0x00000008060b7812 */ /* 0x000fe200078ef80b */
[--C-:B------:R-:W-:Y:S01]  /*06c0*/  IMAD R5, R209, 0x400, R0.reuse ;  /* 0x00000400d1057824 */ /* 0x100fe200078e0200 */
[----:B------:R-:W-:Y:S01]  /*06d0*/  LOP3.LUT R203, R203, R0, RZ, 0xfc, !PT ;  /* 0x00000000cbcb7212 */ /* 0x000fe200078efcff */
[----:B------:R-:W-:Y:S01]  /*06e0*/  IMAD R7, R7, 0x400, R0 ;  /* 0x0000040007077824 */ /* 0x000fe200078e0200 */
[----:B------:R-:W-:Y:S01]  /*06f0*/  LOP3.LUT R200, R11, R200, RZ, 0x3c, !PT ;  /* 0x000000c80bc87212 */ /* 0x000fe200078e3cff */
[----:B------:R-:W-:Y:S01]  /*0700*/  IMAD.MOV.U32 R0, RZ, RZ, 0x40 ;  /* 0x00000040ff007424 */ /* 0x000fe200078e00ff */
[----:B------:R-:W-:Y:S01]  /*0710*/  SHF.R.S32.HI R2, RZ, 0x2, R2 ;  /* 0x00000002ff027819 */ /* 0x000fe20000011402 */
[----:B------:R-:W-:Y:S01]  /*0720*/  IMAD.IADD R218, R9, 0x1, R218 ;  /* 0x0000000109da7824 */ /* 0x000fe200078e02da */
[----:B------:R-:W-:Y:S01]  /*0730*/  SEL R225, R225, 0x10, !P0 ;  /* 0x00000010e1e17807 */ /* 0x000fe20004000000 */
[----:B------:R-:W-:Y:S01]  /*0740*/  IMAD.IADD R204, R5, 0x1, R200 ;  /* 0x0000000105cc7824 */ /* 0x000fe200078e02c8 */
[----:B------:R-:W-:Y:S01]  /*0750*/  SEL R0, R0, 0xffffffc0, !P3 ;  /* 0xffffffc000007807 */ /* 0x000fe20005800000 */
[----:B------:R-:W-:Y:S01]  /*0760*/  IMAD.IADD R200, R200, 0x1, R7 ;  /* 0x00000001c8c87824 */ /* 0x000fe200078e0207 */
[----:B------:R-:W-:Y:S01]  /*0770*/  IADD3 R219, R216, 0x20, RZ ;  /* 0x00000020d8db7810 */ /* 0x000fe20007ffe0ff */
[----:B------:R-:W-:Y:S01]  /*0780*/  IMAD R215, R209, 0x10, R2 ;  /* 0x00000010d1d77824 */ /* 0x000fe200078e0202 */
[----:B------:R-:W-:Y:S01]  /*0790*/  LEA R218, R218, 0xc000, 0x1 ;  /* 0x0000c000dada7811 */ /* 0x000fe200078e08ff */
[----:B------:R-:W-:Y:S01]  /*07a0*/  IMAD R3, R3, 0x2, R0 ;  /* 0x0000000203037824 */ /* 0x000fe200078e0200 */
[----:B------:R-:W-:Y:S01]  /*07b0*/  @P1 IADD3 R219, R216, -0x20, RZ ;  /* 0xffffffe0d8db1810 */ /* 0x000fe20007ffe0ff */
[----:B------:R-:W-:Y:S01]  /*07c0*/  IMAD.IADD R2, R0, 0x1, R192 ;  /* 0x0000000100027824 */ /* 0x000fe200078e02c0 */
[----:B------:R-:W-:Y:S01]  /*07d0*/  IADD3 R220, R218, 0x40, RZ ;  /* 0x00000040dadc7810 */ /* 0x000fe20007ffe0ff */
[C---:B------:R-:W-:Y:S01]  /*07e0*/  IMAD R0, R201.reuse, 0x2, R0 ;  /* 0x00000002c9007824 */ /* 0x040fe200078e0200 */
[----:B------:R-:W-:Y:S01]  /*07f0*/  LEA R200, R200, 0x10000, 0x1 ;  /* 0x00010000c8c87811 */ /* 0x000fe200078e08ff */
[----:B------:R-:W-:Y:S01]  /*0800*/  IMAD.IADD R221, R216, 0x1, R225 ;  /* 0x00000001d8dd7824 */ /* 0x000fe200078e02e1 */
[----:B------:R-:W-:Y:S01]  /*0810*/  @P2 IADD3 R220, R218, -0x40, RZ ;  /* 0xffffffc0dadc2810 */ /* 0x000fe20007ffe0ff */
[----:B------:R-:W-:-:S02]  /*0820*/  IMAD.SHL.U32 R201, R201, 0x2, RZ ;  /* 0x00000002c9c97824 */ /* 0x000fc400078e00ff */
[----:B--23--:R-:W-:Y:S02]  /*0830*/  IMAD.IADD R225, R225, 0x1, R219 ;  /* 0x00000001e1e17824 */ /* 0x00cfe400078e02db */
.L_x_873:
[----:B-123--:R-:W1:Y:S01]  /*0840*/  LDC.U8 R4, c[0x0][0x312] ;  /* 0x0000c480ff047b82 */ /* 0x00ee620000000000 */
[----:B------:R-:W-:Y:S01]  /*0850*/  ISETP.NE.U32.AND P3, PT, RZ, c[0x0][0x250], PT ;  /* 0x00009400ff007a0c */ /* 0x000fe20003f65070 */
[----:B------:R-:W-:Y:S01]  /*0860*/  IMAD.SHL.U32 R6, R214, 0x4, RZ ;  /* 0x00000004d6067824 */ /* 0x000fe200078e00ff */
[----:B------:R-:W-:Y:S01]  /*0870*/  ISETP.NE.U32.AND P2, PT, RZ, c[0x0][0x240], PT ;  /* 0x00009000ff007a0c */ /* 0x000fe20003f45070 */
[----:B------:R-:W-:Y:S01]  /*0880*/  IMAD.MOV.U32 R23, RZ, RZ, -0x1 ;  /* 0xffffffffff177424 */ /* 0x000fe200078e00ff */
[----:B------:R-:W-:Y:S02]  /*0890*/  ISETP.NE.AND.EX P3, PT, RZ, c[0x0][0x254], PT, P3 ;  /* 0x00009500ff007a0c */ /* 0x000fe40003f65330 */
[----:B------:R-:W-:Y:S02]  /*08a0*/  SHF.R.S32.HI R15, RZ, 0x1f, R214 ;  /* 0x0000001fff0f7819 */ /* 0x000fe400000114d6 */
[----:B------:R-:W-:Y:S02]  /*08b0*/  ISETP.NE.AND.EX P2, PT, RZ, c[0x0][0x244], PT, P2 ;  /* 0x00009100ff007a0c */ /* 0x000fe40003f45320 */
[----:B------:R-:W-:-:S02]  /*08c0*/  ISETP.EQ.U32.AND P5, PT, RZ, c[0x0][0x248], PT ;  /* 0x00009200ff007a0c */ /* 0x000fc40003fa2070 */
[----:B------:R-:W-:Y:S02]  /*08d0*/  SHF.L.U64.HI R5, R214, 0x2, R15 ;  /* 0x00000002d6057819 */ /* 0x000fe4000001020f */
[----:B------:R-:W-:Y:S02]  /*08e0*/  IADD3 R12, P0, R6, c[0x0][0x240], RZ ;  /* 0x00009000060c7a10 */ /* 0x000fe40007f1e0ff */
[----:B-1----:R-:W-:Y:S02]  /*08f0*/  ISETP.NE.AND P4, PT, R4, RZ, PT ;  /* 0x000000ff0400720c */ /* 0x002fe40003f85270 */
[C---:B------:R-:W-:Y:S02]  /*0900*/  IADD3.X R13, R5.reuse, c[0x0][0x244], RZ, P0, !PT ;  /* 0x00009100050d7a10 */ /* 0x040fe400007fe4ff */
[----:B------:R-:W-:Y:S02]  /*0910*/  ISETP.EQ.OR.EX P5, PT, RZ, c[0x0][0x24c], !P4, P5 ;  /* 0x00009300ff007a0c */ /* 0x000fe400067a2750 */
[C---:B------:R-:W-:Y:S01]  /*0920*/  @P3 IADD3 R10, P0, R6.reuse, c[0x0][0x250], RZ ;  /* 0x00009400060a3a10 */ /* 0x040fe20007f1e0ff */
[----:B------:R-:W-:Y:S01]  /*0930*/  IMAD.MOV.U32 R238, RZ, RZ, RZ ;  /* 0x000000ffffee7224 */ /* 0x000fe200078e00ff */
[----:B------:R-:W-:Y:S01]  /*0940*/  IADD3 R8, P1, R6, c[0x0][0x248], RZ ;  /* 0x0000920006087a10 */ /* 0x000fe20007f3e0ff */
[----:B------:R-:W-:Y:S01]  /*0950*/  IMAD.MOV.U32 R241, RZ, RZ, -0x1 ;  /* 0xfffffffffff17424 */ /* 0x000fe200078e00ff */
[----:B------:R-:W2:Y:S01]  /*0960*/  @P2 LDG.E R23, [R12.64] ;  /* 0x000000080c172981 */ /* 0x000ea2000c1e1900 */
[----:B------:R-:W-:-:S02]  /*0970*/  @P3 IADD3.X R11, R5, c[0x0][0x254], RZ, P0, !PT ;  /* 0x00009500050b3a10 */ /* 0x000fc400007fe4ff */
[----:B------:R-:W-:Y:S01]  /*0980*/  IADD3.X R9, R5, c[0x0][0x24c], RZ, P1, !PT ;  /* 0x0000930005097a10 */ /* 0x000fe20000ffe4ff */
[----:B------:R-:W2:Y:S04]  /*0990*/  @P2 LDG.E R4, [R12.64+0x4] ;  /* 0x000004080c042981 */ /* 0x000ea8000c1e1900 */
[----:B-----5:R1:W5:Y:S04]  /*09a0*/  @P3 LDG.E R238, [R10.64] ;  /* 0x000000080aee3981 */ /* 0x020368000c1e1900 */
[----:B------:R1:W5:Y:S01]  /*09b0*/  @!P5 LDG.E R241, [R8.64] ;  /* 0x0000000808f1d981 */ /* 0x000362000c1e1900 */
[----:B------:R-:W-:-:S04]  /*09c0*/  ISETP.NE.U32.AND P0, PT, RZ, c[0x0][0x248], PT ;  /* 0x00009200ff007a0c */ /* 0x000fc80003f05070 */
[----:B------:R-:W-:Y:S01]  /*09d0*/  ISETP.NE.AND.EX P0, PT, RZ, c[0x0][0x24c], PT, P0 ;  /* 0x00009300ff007a0c */ /* 0x000fe20003f05300 */
[----:B--2---:R-:W-:Y:S02]  /*09e0*/  @P2 IMAD.IADD R239, R4, 0x1, -R23 ;  /* 0x0000000104ef2824 */ /* 0x004fe400078e0a17 */
[----:B------:R-:W-:Y:S02]  /*09f0*/  IMAD.MOV.U32 R4, RZ, RZ, c[0x0][0x218] ;  /* 0x00008600ff047624 */ /* 0x000fe400078e00ff */
[----:B------:R-:W-:-:S08]  /*0a00*/  @!P2 IMAD.MOV.U32 R239, RZ, RZ, c[0x0][0x214] ;  /* 0x00008500ffefa624 */ /* 0x000fd000078e00ff */
[----:B----4-:R-:W-:Y:S05]  /*0a10*/  @!P0 BRA `(.L_x_825) ;  /* 0x0000003000008947 */ /* 0x010fea0003800000 */
[----:B-1----:R-:W2:Y:S02]  /*0a20*/  @P4 LDG.E R4, [R8.64+0x4] ;  /* 0x0000040808044981 */ /* 0x002ea4000c1e1900 */
[----:B--2--5:R-:W-:-:S06]  /*0a30*/  @P4 IADD3 R4, R4, -R241, RZ ;  /* 0x800000f104044210 */ /* 0x024fcc0007ffe0ff */
[----:B------:R1:W5:Y:S02]  /*0a40*/  @!P4 LDG.E R4, [R8.64] ;  /* 0x000000080804c981 */ /* 0x000364000c1e1900 */
.L_x_825:
[----:B-1----:R-:W-:-:S04]  /*0a50*/  ISETP.NE.U32.AND P1, PT, RZ, c[0x0][0x258], PT ;  /* 0x00009600ff007a0c */ /* 0x002fc80003f25070 */
[----:B------:R-:W-:-:S13]  /*0a60*/  ISETP.NE.AND.EX P1, PT, RZ, c[0x0][0x25c], PT, P1 ;  /* 0x00009700ff007a0c */ /* 0x000fda0003f25310 */
[----:B------:R-:W-:-:S04]  /*0a70*/  @P1 IADD3 R6, P0, R6, c[0x0][0x258], RZ ;  /* 0x0000960006061a10 */ /* 0x000fc80007f1e0ff */
        /* <DEDUP_REMOVED lines=12> */
[----:B------:R-:W-:Y:S02]  /*0b40*/  ISETP.NE.AND P0, PT, R241, -0x1, PT ;  /* 0xfffffffff100780c */ /* 0x000fe40003f05270 */
[----:B------:R-:W-:Y:S01]  /*0b50*/  IADD3 R6, R5, c[0x0][0x2e4], -R236 ;  /* 0x0000b90005067a10 */ /* 0x000fe20007ffe8ec */
[----:B------:R-:W-:Y:S01]  /*0b60*/  IMAD R19, R15, c[0x0][0x178], RZ ;  /* 0x00005e000f137a24 */ /* 0x000fe200078e02ff */
[----:B------:R-:W-:Y:S02]  /*0b70*/  IADD3 R5, R239, 0x3f, RZ ;  /* 0x0000003fef057810 */ /* 0x000fe40007ffe0ff */
[----:B------:R-:W-:Y:S01]  /*0b80*/  IADD3 R6, R6, 0x3f, RZ ;  /* 0x0000003f06067810 */ /* 0x000fe20007ffe0ff */
[----:B------:R-:W-:Y:S01]  /*0b90*/  IMAD R19, R214, c[0x0][0x17c], R19 ;  /* 0x00005f00d6137a24 */ /* 0x000fe200078e0213 */
[----:B------:R-:W-:-:S02]  /*0ba0*/  SHF.R.S32.HI R4, RZ, 0x1f, R5 ;  /* 0x0000001fff047819 */ /* 0x000fc40000011405 */
[----:B------:R-:W-:Y:S01]  /*0bb0*/  SHF.R.S32.HI R237, RZ, 0x1f, R6 ;  /* 0x0000001fffed7819 */ /* 0x000fe20000011406 */
[----:B------:R-:W-:Y:S01]  /*0bc0*/  IMAD.IADD R19, R21, 0x1, R19 ;  /* 0x0000000115137824 */ /* 0x000fe200078e0213 */
[----:B------:R-:W-:Y:S01]  /*0bd0*/  LEA.HI R4, R4, R5, RZ, 0x6 ;  /* 0x0000000504047211 */ /* 0x000fe200078f30ff */
[----:B------:R-:W-:Y:S01]  /*0be0*/  @P0 IMAD.IADD R12, R238, 0x1, R241 ;  /* 0x00000001ee0c0824 */ /* 0x000fe200078e02f1 */
[----:B------:R-:W-:Y:S01]  /*0bf0*/  LEA.HI R237, R237, R6, RZ, 0x6 ;  /* 0x00000006eded7211 */ /* 0x000fe200078f30ff */
[C---:B------:R-:W-:Y:S01]  /*0c00*/  IMAD.WIDE.U32 R6, R23.reuse, c[0x0][0x190], RZ ;  /* 0x0000640017067a25 */ /* 0x040fe200078e00ff */
[----:B------:R-:W-:Y:S02]  /*0c10*/  ISETP.NE.AND P1, PT, R23, -0x1, PT ;  /* 0xffffffff1700780c */ /* 0x000fe40003f25270 */
[----:B------:R-:W-:Y:S01]  /*0c20*/  SHF.R.S32.HI R4, RZ, 0x6, R4 ;  /* 0x00000006ff047819 */ /* 0x000fe20000011404 */
[----:B------:R-:W-:Y:S01]  /*0c30*/  @P0 IMAD.WIDE.U32 R8, R12, c[0x0][0x198], RZ ;  /* 0x000066000c080a25 */ /* 0x000fe200078e00ff */
[----:B------:R-:W-:-:S02]  /*0c40*/  SHF.R.S32.HI R237, RZ, 0x6, R237 ;  /* 0x00000006ffed7819 */ /* 0x000fc400000114ed */
[----:B------:R-:W-:Y:S01]  /*0c50*/  SEL R20, R20, R6, !P1 ;  /* 0x0000000614147207 */ /* 0x000fe20004800000 */
[----:B------:R-:W-:Y:S01]  /*0c60*/  @P0 IMAD R12, R12, c[0x0][0x19c], R9 ;  /* 0x000067000c0c0a24 */ /* 0x000fe200078e0209 */
[----:B------:R-:W-:Y:S01]  /*0c70*/  IMNMX R237, R4, R237, PT ;  /* 0x000000ed04ed7217 */ /* 0x000fe20003800200 */
[----:B------:R-:W-:Y:S02]  /*0c80*/  IMAD R4, R23, c[0x0][0x194], RZ ;  /* 0x0000650017047a24 */ /* 0x000fe400078e02ff */
[----:B------:R-:W-:Y:S01]  /*0c90*/  @P0 IMAD.MOV.U32 R14, RZ, RZ, R8 ;  /* 0x000000ffff0e0224 */ /* 0x000fe200078e0008 */
[----:B------:R-:W-:Y:S01]  /*0ca0*/  LEA R6, R237, 0xffffffc0, 0x6 ;  /* 0xffffffc0ed067811 */ /* 0x000fe200078e30ff */
[----:B------:R-:W-:-:S03]  /*0cb0*/  @P1 IMAD.IADD R19, R7, 0x1, R4 ;  /* 0x0000000107131824 */ /* 0x000fc600078e0204 */
[----:B------:R-:W-:Y:S01]  /*0cc0*/  SHF.R.S32.HI R25, RZ, 0x1f, R6 ;  /* 0x0000001fff197819 */ /* 0x000fe20000011406 */
[----:B------:R-:W-:Y:S05]  /*0cd0*/  @P0 BRA `(.L_x_827) ;  /* 0x000000a000000947 */ /* 0x000fea0003800000 */
[----:B------:R-:W-:Y:S01]  /*0ce0*/  SHF.R.S32.HI R5, RZ, 0x1f, R238 ;  /* 0x0000001fff057819 */ /* 0x000fe200000114ee */
[----:B------:R-:W-:-:S04]  /*0cf0*/  IMAD.WIDE.U32 R8, R238, c[0x0][0x198], RZ ;  /* 0x00006600ee087a25 */ /* 0x000fc800078e00ff */
[----:B------:R-:W-:-:S04]  /*0d00*/  IMAD R5, R5, c[0x0][0x198], RZ ;  /* 0x0000660005057a24 */ /* 0x000fc800078e02ff */
[----:B------:R-:W-:Y:S02]  /*0d10*/  IMAD R4, R238, c[0x0][0x19c], R5 ;  /* 0x00006700ee047a24 */ /* 0x000fe400078e0205 */
[----:B------:R-:W-:-:S03]  /*0d20*/  IMAD R5, R15, c[0x0][0x180], RZ ;  /* 0x000060000f057a24 */ /* 0x000fc600078e02ff */
[----:B------:R-:W-:Y:S01]  /*0d30*/  IADD3 R9, R9, R4, RZ ;  /* 0x0000000409097210 */ /* 0x000fe20007ffe0ff */
[----:B------:R-:W-:-:S04]  /*0d40*/  IMAD R5, R214, c[0x0][0x184], R5 ;  /* 0x00006100d6057a24 */ /* 0x000fc800078e0205 */
[----:B------:R-:W-:-:S05]  /*0d50*/  IMAD.WIDE.U32 R8, R214, c[0x0][0x180], R8 ;  /* 0x00006000d6087a25 */ /* 0x000fca00078e0008 */
[----:B------:R-:W-:Y:S02]  /*0d60*/  IADD3 R12, R9, R5, RZ ;  /* 0x00000005090c7210 */ /* 0x000fe40007ffe0ff */
[----:B------:R-:W-:Y:S02]  /*0d70*/  MOV R14, R8 ;  /* 0x00000008000e7202 */ /* 0x000fe40000000f00 */
.L_x_827:
[----:B------:R-:W-:-:S05]  /*0d80*/  @P0 IADD3 R13, R238, R241, RZ ;  /* 0x000000f1ee0d0210 */ /* 0x000fca0007ffe0ff */
[----:B------:R-:W-:-:S04]  /*0d90*/  @P0 IMAD.WIDE.U32 R16, R13, c[0x0][0x1a0], RZ ;  /* 0x000068000d100a25 */ /* 0x000fc800078e00ff */
[----:B------:R-:W-:Y:S01]  /*0da0*/  @P0 IMAD R13, R13, c[0x0][0x1a4], R17 ;  /* 0x000069000d0d0a24 */ /* 0x000fe200078e0211 */
        /* <DEDUP_REMOVED lines=10> */
.L_x_828:
[----:B------:R-:W-:Y:S01]  /*0e50*/  IABS R7, c[0x0][0x1c8] ;  /* 0x0000720000077a13 */ /* 0x000fe20000000000 */
[----:B------:R-:W-:Y:S01]  /*0e60*/  @!P1 IMAD R17, R15, c[0x0][0x368], RZ ;  /* 0x0000da000f119a24 */ /* 0x000fe200078e02ff */
[----:B------:R-:W-:Y:S01]  /*0e70*/  MOV R21, c[0x0][0x224] ;  /* 0x0000890000157a02 */ /* 0x000fe20000000f00 */
[----:B------:R-:W-:Y:S01]  /*0e80*/  @P1 IMAD.WIDE.U32 R32, R23, c[0x0][0x370], RZ ;  /* 0x0000dc0017201a25 */ /* 0x000fe200078e00ff */
[----:B------:R-:W1:Y:S01]  /*0e90*/  I2F.RP R5, R7 ;  /* 0x0000000700057306 */ /* 0x000e620000209400 */
[----:B------:R-:W-:Y:S02]  /*0ea0*/  LOP3.LUT R8, R231, c[0x0][0x1c8], RZ, 0x3c, !PT ;  /* 0x00007200e7087a12 */ /* 0x000fe400078e3cff */
[----:B------:R-:W-:Y:S01]  /*0eb0*/  SHF.R.S32.HI R21, RZ, 0x1f, R21 ;  /* 0x0000001fff157819 */ /* 0x000fe20000011415 */
[----:B------:R-:W-:Y:S01]  /*0ec0*/  @!P1 IMAD R17, R214, c[0x0][0x36c], R17 ;  /* 0x0000db00d6119a24 */ /* 0x000fe200078e0211 */
[----:B------:R-:W-:Y:S01]  /*0ed0*/  ISETP.GE.AND P4, PT, R8, RZ, PT ;  /* 0x000000ff0800720c */ /* 0x000fe20003f86270 */
[----:B------:R-:W-:Y:S01]  /*0ee0*/  IMAD.WIDE.U32 R36, R214, c[0x0][0x224], RZ ;  /* 0x00008900d6247a25 */ /* 0x000fe200078e00ff */
[----:B------:R-:W2:Y:S01]  /*0ef0*/  LDC.U8 R8, c[0x0][0x3d0] ;  /* 0x0000f400ff087b82 */ /* 0x000ea20000000000 */
[----:B------:R-:W-:-:S02]  /*0f00*/  MOV R30, c[0x0][0x22c] ;  /* 0x00008b00001e7a02 */ /* 0x000fc40000000f00 */
[----:B------:R-:W-:-:S03]  /*0f10*/  SHF.L.U64.HI R22, R214, 0x7, R15 ;  /* 0x00000007d6167819 */ /* 0x000fc6000001020f */
[----:B------:R-:W-:Y:S01]  /*0f20*/  IMAD.WIDE R28, R30, c[0x0][0x1c0], RZ ;  /* 0x000070001e1c7a25 */ /* 0x000fe200078e02ff */
[----:B------:R-:W-:Y:S01]  /*0f30*/  SEL R22, R22, RZ, P2 ;  /* 0x000000ff16167207 */ /* 0x000fe20001000000 */
[----:B-1----:R-:W1:Y:S02]  /*0f40*/  MUFU.RCP R26, R5 ;  /* 0x00000005001a7308 */ /* 0x002e640000001000 */
[----:B-1----:R-:W-:Y:S01]  /*0f50*/  IADD3 R26, R26, 0xffffffe, RZ ;  /* 0x0ffffffe1a1a7810 */ /* 0x002fe20007ffe0ff */
[----:B------:R-:W-:-:S05]  /*0f60*/  @P1 IMAD R5, R23, c[0x0][0x374], R33 ;  /* 0x0000dd0017051a24 */ /* 0x000fca00078e0221 */
[----:B------:R-:W1:Y:S02]  /*0f70*/  F2I.FTZ.U32.TRUNC.NTZ R27, R26 ;  /* 0x0000001a001b7305 */ /* 0x000e64000021f000 */
[----:B-1----:R-:W-:Y:S01]  /*0f80*/  IADD3 R4, RZ, -R27, RZ ;  /* 0x8000001bff047210 */ /* 0x002fe20007ffe0ff */
[----:B------:R-:W-:-:S04]  /*0f90*/  IMAD.MOV.U32 R26, RZ, RZ, RZ ;  /* 0x000000ffff1a7224 */ /* 0x000fc800078e00ff */
[----:B------:R-:W-:Y:S01]  /*0fa0*/  IMAD R9, R4, R7, RZ ;  /* 0x0000000704097224 */ /* 0x000fe200078e02ff */
[----:B------:R-:W-:-:S03]  /*0fb0*/  IABS R4, R231 ;  /* 0x000000e700047213 */ /* 0x000fc60000000000 */
[----:B------:R-:W-:-:S04]  /*0fc0*/  IMAD.HI.U32 R9, R27, R9, R26 ;  /* 0x000000091b097227 */ /* 0x000fc800078e001a */
[----:B------:R-:W-:-:S04]  /*0fd0*/  @!P1 IMAD.WIDE.U32 R26, R214, c[0x0][0x368], RZ ;  /* 0x0000da00d61a9a25 */ /* 0x000fc800078e00ff */
[----:B------:R-:W-:Y:S01]  /*0fe0*/  IMAD.HI.U32 R10, R9, R4, RZ ;  /* 0x00000004090a7227 */ /* 0x000fe200078e00ff */
[----:B------:R-:W-:Y:S01]  /*0ff0*/  @!P1 MOV R32, R26 ;  /* 0x0000001a00209202 */ /* 0x000fe20000000f00 */
[----:B------:R-:W1:Y:S02]  /*1000*/  LDC.U8 R9, c[0x0][0x328] ;  /* 0x0000ca00ff097b82 */ /* 0x000e640000000000 */
[----:B------:R-:W-:Y:S02]  /*1010*/  IMAD.MOV R24, RZ, RZ, -R10 ;  /* 0x000000ffff187224 */ /* 0x000fe400078e0a0a */
[----:B------:R-:W-:Y:S02]  /*1020*/  @!P1 IMAD.IADD R5, R27, 0x1, R17 ;  /* 0x000000011b059824 */ /* 0x000fe400078e0211 */
[----:B------:R-:W-:Y:S02]  /*1030*/  IMAD R24, R7, R24, R4 ;  /* 0x0000001807187224 */ /* 0x000fe400078e0204 */
[----:B------:R-:W-:-:S02]  /*1040*/  IMAD R4, R21, R214, RZ ;  /* 0x000000d615047224 */ /* 0x000fc400078e02ff */
[----:B------:R-:W-:Y:S01]  /*1050*/  IMAD R21, R29, R36, RZ ;  /* 0x000000241d157224 */ /* 0x000fe200078e02ff */
[----:B------:R-:W-:Y:S01]  /*1060*/  ISETP.GT.U32.AND P5, PT, R7, R24, PT ;  /* 0x000000180700720c */ /* 0x000fe20003fa4070 */
[----:B------:R-:W-:Y:S02]  /*1070*/  IMAD R17, R15, c[0x0][0x224], R4 ;  /* 0x000089000f117a24 */ /* 0x000fe400078e0204 */
[----:B------:R-:W3:Y:S01]  /*1080*/  S2R R4, SR_CTAID.X ;  /* 0x0000000000047919 */ /* 0x000ee20000002500 */
[----:B------:R-:W-:-:S04]  /*1090*/  IMAD.WIDE.U32 R26, R28, R23, RZ ;  /* 0x000000171c1a7225 */ /* 0x000fc800078e00ff */
[----:B------:R-:W-:Y:S01]  /*10a0*/  IMAD.IADD R18, R37, 0x1, R17 ;  /* 0x0000000125127824 */ /* 0x000fe200078e0211 */
[----:B------:R-:W-:Y:S01]  /*10b0*/  SHF.L.U32 R17, R214, 0x7, RZ ;  /* 0x00000007d6117819 */ /* 0x000fe200000006ff */
[----:B------:R-:W-:Y:S01]  /*10c0*/  IMAD.WIDE.U32 R36, R28, R36, RZ ;  /* 0x000000241c247225 */ /* 0x000fe200078e00ff */
[----:B-1----:R-:W-:-:S03]  /*10d0*/  ISETP.NE.AND P3, PT, R9, RZ, PT ;  /* 0x000000ff0900720c */ /* 0x002fc60003f65270 */
[----:B------:R-:W-:Y:S01]  /*10e0*/  @!P5 IMAD.IADD R24, R24, 0x1, -R7 ;  /* 0x000000011818d824 */ /* 0x000fe200078e0a07 */
[----:B------:R-:W-:Y:S01]  /*10f0*/  SEL R9, R17, RZ, P2 ;  /* 0x000000ff11097207 */ /* 0x000fe20001000000 */
[----:B------:R-:W-:Y:S01]  /*1100*/  IMAD R18, R28, R18, R21 ;  /* 0x000000121c127224 */ /* 0x000fe200078e0215 */
[----:B------:R-:W-:Y:S02]  /*1110*/  @!P5 IADD3 R10, R10, 0x1, RZ ;  /* 0x000000010a0ad810 */ /* 0x000fe40007ffe0ff */
[----:B------:R-:W-:Y:S02]  /*1120*/  ISETP.GE.U32.AND P6, PT, R24, R7, PT ;  /* 0x000000071800720c */ /* 0x000fe40003fc6070 */
[----:B------:R-:W-:Y:S01]  /*1130*/  IADD3 R34, P2, R6, R9, RZ ;  /* 0x0000000906227210 */ /* 0x000fe20007f5e0ff */
[----:B------:R-:W-:Y:S01]  /*1140*/  IMAD R9, R29, R23, RZ ;  /* 0x000000171d097224 */ /* 0x000fe200078e02ff */
[----:B------:R-:W-:Y:S02]  /*1150*/  ISETP.NE.AND P5, PT, RZ, c[0x0][0x1c8], PT ;  /* 0x00007200ff007a0c */ /* 0x000fe40003fa5270 */
[----:B------:R-:W-:Y:S01]  /*1160*/  IADD3.X R22, R25, R22, RZ, P2, !PT ;  /* 0x0000001619167210 */ /* 0x000fe200017fe4ff */
[----:B------:R-:W-:Y:S01]  /*1170*/  IMAD R7, R29, R34, RZ ;  /* 0x000000221d077224 */ /* 0x000fe200078e02ff */
[----:B------:R-:W-:Y:S01]  /*1180*/  IADD3 R18, R37, R18, RZ ;  /* 0x0000001225127210 */ /* 0x000fe20007ffe0ff */
[----:B------:R-:W-:Y:S01]  /*1190*/  @P1 IMAD.IADD R18, R27, 0x1, R9 ;  /* 0x000000011b121824 */ /* 0x000fe200078e0209 */
[----:B------:R-:W-:Y:S01]  /*11a0*/  SEL R24, R36, R26, !P1 ;  /* 0x0000001a24187207 */ /* 0x000fe20004800000 */
[----:B------:R-:W-:Y:S01]  /*11b0*/  IMAD R7, R28, R22, R7 ;  /* 0x000000161c077224 */ /* 0x000fe200078e0207 */
[----:B--2---:R-:W-:Y:S01]  /*11c0*/  ISETP.NE.AND P2, PT, R8, RZ, PT ;  /* 0x000000ff0800720c */ /* 0x004fe20003f45270 */
[----:B------:R-:W-:Y:S01]  /*11d0*/  @P3 IMAD R22, R214, c[0x0][0x214], RZ ;  /* 0x00008500d6163a24 */ /* 0x000fe200078e02ff */
[----:B------:R-:W-:Y:S01]  /*11e0*/  @P6 IADD3 R10, R10, 0x1, RZ ;  /* 0x000000010a0a6810 */ /* 0x000fe20007ffe0ff */
[----:B---3--:R-:W-:Y:S01]  /*11f0*/  IMAD.WIDE.U32 R26, R4, c[0x0][0x3d8], RZ ;  /* 0x0000f600041a7a25 */ /* 0x008fe200078e00ff */
[----:B------:R-:W-:-:S02]  /*1200*/  SHF.R.S32.HI R8, RZ, 0x1f, R11 ;  /* 0x0000001fff087819 */ /* 0x000fc4000001140b */
[----:B------:R-:W-:Y:S01]  /*1210*/  @P3 SEL R22, R22, R23, !P1 ;  /* 0x0000001716163207 */ /* 0x000fe20004800000 */
[----:B------:R-:W-:Y:S01]  /*1220*/  IMAD R21, R4, c[0x0][0x3dc], R27 ;  /* 0x0000f70004157a24 */ /* 0x000fe200078e021b */
[----:B------:R-:W-:Y:S01]  /*1230*/  SEL R27, R26, RZ, P2 ;  /* 0x000000ff1a1b7207 */ /* 0x000fe20001000000 */
[----:B------:R-:W-:Y:S01]  /*1240*/  IMAD.WIDE.U32 R34, R28, R34, RZ ;  /* 0x000000221c227225 */ /* 0x000fe200078e00ff */
[----:B------:R-:W-:Y:S02]  /*1250*/  @!P4 IADD3 R10, -R10, RZ, RZ ;  /* 0x000000ff0a0ac210 */ /* 0x000fe40007ffe1ff */
[----:B------:R-:W-:Y:S01]  /*1260*/  @!P5 LOP3.LUT R10, RZ, c[0x0][0x1c8], RZ, 0x33, !PT ;  /* 0x00007200ff0ada12 */ /* 0x000fe200078e33ff */
[----:B------:R-:W-:Y:S01]  /*1270*/  IMAD R26, R231, c[0x0][0x22c], RZ ;  /* 0x00008b00e71a7a24 */ /* 0x000fe200078e02ff */
[--C-:B------:R-:W-:Y:S01]  /*1280*/  SHF.R.S32.HI R17, RZ, 0x1f, R231.reuse ;  /* 0x0000001fff117819 */ /* 0x100fe200000114e7 */
        /* <DEDUP_REMOVED lines=15> */
.L_x_829:
[----:B------:R-:W-:-:S04]  /*1380*/  IMAD R227, R214, c[0x0][0x1c0], R231 ;  /* 0x00007000d6e37a24 */ /* 0x000fc800078e02e7 */
[----:B------:R-:W-:Y:S02]  /*1390*/  IMAD R227, R227, c[0x0][0x224], RZ ;  /* 0x00008900e3e37a24 */ /* 0x000fe400078e02ff */
.L_x_830:
[----:B------:R-:W1:Y:S01]  /*13a0*/  S2R R7, SR_TID.X ;  /* 0x0000000000077919 */ /* 0x000e620000002100 */
[----:B------:R-:W-:Y:S01]  /*13b0*/  IADD3 R32, P4, R212, R32, RZ ;  /* 0x00000020d4207210 */ /* 0x000fe20007f9e0ff */
[----:B------:R-:W-:Y:S01]  /*13c0*/  IMAD R30, R30, c[0x0][0x1c0], RZ ;  /* 0x000070001e1e7a24 */ /* 0x000fe200078e02ff */
[----:B------:R-:W-:Y:S01]  /*13d0*/  SHF.R.S32.HI R213, RZ, 0x1f, R212 ;  /* 0x0000001fffd57819 */ /* 0x000fe200000114d4 */
[----:B------:R-:W-:Y:S01]  /*13e0*/  IMAD R31, R25, c[0x0][0x370], RZ ;  /* 0x0000dc00191f7a24 */ /* 0x000fe200078e02ff */
[----:B------:R-:W-:Y:S01]  /*13f0*/  BSSY B1, `(.L_x_826) ;  /* 0x0000643000017945 */ /* 0x000fe20003800000 */
[----:B------:R-:W-:Y:S01]  /*1400*/  IMAD.SHL.U32 R29, R30, 0x40, RZ ;  /* 0x000000401e1d7824 */ /* 0x000fe200078e00ff */
[----:B------:R-:W-:Y:S01]  /*1410*/  IADD3 R223, R212, 0x40, RZ ;  /* 0x00000040d4df7810 */ /* 0x000fe20007ffe0ff */
[----:B------:R-:W-:Y:S01]  /*1420*/  IMAD.X R33, R213, 0x1, R5, P4 ;  /* 0x00000001d5217824 */ /* 0x000fe200020e0605 */
[----:B------:R-:W-:Y:S01]  /*1430*/  IADD3 R23, P4, R211, R6, RZ ;  /* 0x00000006d3177210 */ /* 0x000fe20007f9e0ff */
[----:B------:R-:W-:Y:S01]  /*1440*/  IMAD.IADD R227, R6, 0x1, R227 ;  /* 0x0000000106e37824 */ /* 0x000fe200078e02e3 */
[----:B------:R-:W-:Y:S01]  /*1450*/  IADD3 R26, P3, P1, R34, R29, R26 ;  /* 0x0000001d221a7210 */ /* 0x000fe2000797e01a */
[C---:B------:R-:W-:Y:S01]  /*1460*/  IMAD.IADD R247, R6.reuse, 0x1, R247 ;  /* 0x0000000106f77824 */ /* 0x040fe200078e02f7 */
[----:B------:R-:W-:Y:S01]  /*1470*/  SHF.R.S32.HI R29, RZ, 0x1f, R29 ;  /* 0x0000001fff1d7819 */ /* 0x000fe2000001141d */
[----:B------:R-:W-:-:S02]  /*1480*/  IMAD R31, R6, c[0x0][0x374], R31 ;  /* 0x0000dd00061f7a24 */ /* 0x000fc400078e021f */
[----:B------:R-:W-:Y:S01]  /*1490*/  IMAD.WIDE.U32 R32, R6, c[0x0][0x370], R32 ;  /* 0x0000dc0006207a25 */ /* 0x000fe200078e0020 */
[----:B------:R-:W-:Y:S02]  /*14a0*/  SHF.R.S32.HI R6, RZ, 0x1f, R211 ;  /* 0x0000001fff067819 */ /* 0x000fe400000114d3 */
[----:B------:R-:W-:Y:S01]  /*14b0*/  IADD3.X R22, R22, R29, R28, P3, P1 ;  /* 0x0000001d16167210 */ /* 0x000fe20001fe241c */
[----:B------:R-:W-:Y:S01]  /*14c0*/  IMAD.WIDE.U32 R28, R23, c[0x0][0x190], R212 ;  /* 0x00006400171c7a25 */ /* 0x000fe200078e00d4 */
[----:B------:R-:W-:Y:S02]  /*14d0*/  IADD3 R24, P3, P1, R27, R26, R24 ;  /* 0x0000001a1b187210 */ /* 0x000fe4000797e018 */
[----:B-1----:R-:W-:Y:S01]  /*14e0*/  SHF.R.S32.HI R4, RZ, 0x1f, R7 ;  /* 0x0000001fff047819 */ /* 0x002fe20000011407 */
[----:B------:R-:W-:Y:S01]  /*14f0*/  IMAD.X R25, R6, 0x1, R25, P4 ;  /* 0x0000000106197824 */ /* 0x000fe200020e0619 */
[----:B------:R-:W-:Y:S01]  /*1500*/  IADD3.X R18, R21, R22, R18, P3, P1 ;  /* 0x0000001615127210 */ /* 0x000fe20001fe2412 */
[----:B------:R-:W-:Y:S01]  /*1510*/  IMAD.IADD R33, R33, 0x1, R31 ;  /* 0x0000000121217824 */ /* 0x000fe200078e021f */
[----:B------:R-:W-:Y:S01]  /*1520*/  LEA.HI R5, R4, R7, RZ, 0x5 ;  /* 0x0000000704057211 */ /* 0x000fe200078f28ff */
[----:B------:R-:W-:Y:S01]  /*1530*/  IMAD R26, R25, c[0x0][0x190], RZ ;  /* 0x00006400191a7a24 */ /* 0x000fe200078e02ff */
[----:B------:R-:W-:Y:S01]  /*1540*/  IADD3 R20, P3, R20, R28, RZ ;  /* 0x0000001c14147210 */ /* 0x000fe20007f7e0ff */
[----:B------:R-:W-:Y:S01]  /*1550*/  IMAD.WIDE.U32 R32, R231, c[0x0][0x378], R32 ;  /* 0x0000de00e7207a25 */ /* 0x000fe200078e0020 */
[----:B------:R-:W-:-:S02]  /*1560*/  LOP3.LUT R228, R5, 0xffffffe0, RZ, 0xc0, !PT ;  /* 0xffffffe005e47812 */ /* 0x000fc400078ec0ff */
[----:B------:R-:W-:Y:S01]  /*1570*/  SHF.R.S32.HI R5, RZ, 0x5, R5 ;  /* 0x00000005ff057819 */ /* 0x000fe20000011405 */
[----:B------:R-:W-:Y:S02]  /*1580*/  IMAD R26, R23, c[0x0][0x194], R26 ;  /* 0x00006500171a7a24 */ /* 0x000fe400078e021a */
[----:B------:R-:W-:Y:S02]  /*1590*/  IMAD.IADD R228, R7, 0x1, -R228 ;  /* 0x0000000107e47824 */ /* 0x000fe400078e0ae4 */
[----:B------:R-:W-:Y:S01]  /*15a0*/  IMAD.MOV.U32 R246, RZ, RZ, 0x4 ;  /* 0x00000004fff67424 */ /* 0x000fe200078e00ff */
[----:B------:R-:W-:Y:S01]  /*15b0*/  IADD3.X R21, R19, R29, R26, P3, !PT ;  /* 0x0000001d13157210 */ /* 0x000fe20001ffe41a */
[----:B------:R-:W-:Y:S02]  /*15c0*/  IMAD R27, R5, R30, R228 ;  /* 0x0000001e051b7224 */ /* 0x000fe400078e02e4 */
[----:B------:R-:W-:Y:S02]  /*15d0*/  IMAD.IADD R5, R11, 0x1, R239 ;  /* 0x000000010b057824 */ /* 0x000fe400078e02ef */
[----:B------:R-:W-:Y:S01]  /*15e0*/  IMAD R30, R17, c[0x0][0x378], RZ ;  /* 0x0000de00111e7a24 */ /* 0x000fe200078e02ff */
[----:B------:R-:W-:Y:S01]  /*15f0*/  IADD3 R24, P1, R27, R24, RZ ;  /* 0x000000181b187210 */ /* 0x000fe20007f3e0ff */
[----:B------:R-:W-:Y:S01]  /*1600*/  IMAD.WIDE.U32 R20, R231, c[0x0][0x1a8], R20 ;  /* 0x00006a00e7147a25 */ /* 0x000fe200078e0014 */
[----:B------:R-:W-:-:S02]  /*1610*/  IADD3 R25, R5, -c[0x0][0x2e8], -R236 ;  /* 0x8000ba0005197a10 */ /* 0x000fc40007ffe8ec */
[----:B------:R-:W-:Y:S01]  /*1620*/  LEA.HI.X.SX32 R27, R27, R18, 0x1, P1 ;  /* 0x000000121b1b7211 */ /* 0x000fe200008f0eff */
[----:B------:R-:W-:Y:S01]  /*1630*/  IMAD R23, R231, c[0x0][0x37c], R30 ;  /* 0x0000df00e7177a24 */ /* 0x000fe200078e021e */
[----:B------:R-:W-:Y:S01]  /*1640*/  SHF.R.S32.HI R22, RZ, 0x1f, R25 ;  /* 0x0000001fff167819 */ /* 0x000fe20000011419 */
[----:B------:R-:W-:Y:S01]  /*1650*/  IMAD R18, R6, c[0x0][0x370], RZ ;  /* 0x0000dc0006127a24 */ /* 0x000fe200078e02ff */
[----:B------:R-:W-:Y:S01]  /*1660*/  LEA R248, P1, R24, c[0x0][0x350], 0x2 ;  /* 0x0000d40018f87a11 */ /* 0x000fe200078210ff */
[----:B------:R-:W-:Y:S01]  /*1670*/  IMAD.IADD R33, R33, 0x1, R23 ;  /* 0x0000000121217824 */ /* 0x000fe200078e0217 */
[----:B------:R-:W-:Y:S01]  /*1680*/  LEA.HI R25, R22, R25, RZ, 0x6 ;  /* 0x0000001916197211 */ /* 0x000fe200078f30ff */
[----:B------:R-:W-:Y:S01]  /*1690*/  IMAD R22, R17, c[0x0][0x1a8], RZ ;  /* 0x00006a0011167a24 */ /* 0x000fe200078e02ff */
[----:B------:R-:W-:Y:S01]  /*16a0*/  LEA.HI.X R249, R24, c[0x0][0x354], R27, 0x2, P1 ;  /* 0x0000d50018f97a11 */ /* 0x000fe200008f141b */
[----:B------:R-:W-:Y:S01]  /*16b0*/  IMAD R19, R211, c[0x0][0x374], R18 ;  /* 0x0000dd00d3137a24 */ /* 0x000fe200078e0212 */
[----:B------:R-:W-:Y:S01]  /*16c0*/  SHF.R.S32.HI R25, RZ, 0x6, R25 ;  /* 0x00000006ff197819 */ /* 0x000fe20000011419 */
[----:B------:R-:W-:Y:S01]  /*16d0*/  IMAD R23, R231, c[0x0][0x1ac], R22 ;  /* 0x00006b00e7177a24 */ /* 0x000fe200078e0216 */
[----:B------:R-:W-:Y:S01]  /*16e0*/  LEA R244, P3, R20, c[0x0][0x160], 0x1 ;  /* 0x0000580014f47a11 */ /* 0x000fe200078608ff */
[----:B------:R-:W-:Y:S01]  /*16f0*/  IMAD.WIDE.U32 R32, R211, c[0x0][0x370], R32 ;  /* 0x0000dc00d3207a25 */ /* 0x000fe200078e0020 */
[----:B------:R-:W-:-:S03]  /*1700*/  IMNMX R224, RZ, R25, !PT ;  /* 0x00000019ffe07217 */ /* 0x000fc60007800200 */
[----:B------:R-:W-:Y:S01]  /*1710*/  IMAD.IADD R18, R21, 0x1, R23 ;  /* 0x0000000115127824 */ /* 0x000fe200078e0217 */
[----:B------:R-:W-:Y:S01]  /*1720*/  ISETP.GT.AND P4, PT, R237, R224, PT ;  /* 0x000000e0ed00720c */ /* 0x000fe20003f84270 */
[----:B------:R-:W-:Y:S01]  /*1730*/  IMAD.IADD R19, R33, 0x1, R19 ;  /* 0x0000000121137824 */ /* 0x000fe200078e0213 */
[----:B------:R-:W-:Y:S01]  /*1740*/  LEA R242, P1, R32, c[0x0][0x330], 0x1 ;  /* 0x0000cc0020f27a11 */ /* 0x000fe200078208ff */
[-C--:B------:R-:W-:Y:S01]  /*1750*/  IMAD.WIDE R226, R227, R246.reuse, c[0x0][0x3c8] ;  /* 0x0000f200e3e27625 */ /* 0x080fe200078e02f6 */
[----:B------:R-:W-:Y:S02]  /*1760*/  IADD3 R237, R237, -0x1, RZ ;  /* 0xffffffffeded7810 */ /* 0x000fe40007ffe0ff */
[----:B------:R-:W-:Y:S01]  /*1770*/  LEA.HI.X R245, R20, c[0x0][0x164], R18, 0x1, P3 ;  /* 0x0000590014f57a11 */ /* 0x000fe200018f0c12 */
[----:B------:R-:W-:Y:S01]  /*1780*/  IMAD.WIDE R246, R247, R246, c[0x0][0x200] ;  /* 0x00008000f7f67625 */ /* 0x000fe200078e02f6 */
[----:B------:R-:W-:-:S05]  /*1790*/  LEA.HI.X R243, R32, c[0x0][0x334], R19, 0x1, P1 ;  /* 0x0000cd0020f37a11 */ /* 0x000fca00008f0c13 */
[----:B------:R-:W-:Y:S05]  /*17a0*/  @P4 BRA `(.L_x_831) ;  /* 0x0000070000004947 */ /* 0x000fea0003800000 */
        /* <DEDUP_REMOVED lines=13> */
.L_x_832:
        /* <DEDUP_REMOVED lines=15> */
.L_x_833:
        /* <DEDUP_REMOVED lines=25> */
.L_x_835:
[----:B------:R-:W-:Y:S05]  /*1b00*/  BSYNC B0 ;  /* 0x0000000000007941 */ /* 0x000fea0003800000 */
.L_x_834:
        /* <DEDUP_REMOVED lines=17> */
.L_x_837:
[----:B------:R-:W-:Y:S05]  /*1c20*/  BSYNC B0 ;  /* 0x0000000000007941 */ /* 0x000fea0003800000 */
.L_x_836:
[----:B-1----:R-:W-:Y:S01]  /*1c30*/  IMAD.WIDE.U32 R12, R11, c[0x0][0x3a8], R212 ;  /* 0x0000ea000b0c7a25 */ /* 0x002fe200078e00d4 */
[----:B------:R-:W-:Y:S03]  /*1c40*/  BSSY B0, `(.L_x_838) ;  /* 0x0000016000007945 */ /* 0x000fe60003800000 */
[----:B------:R-:W-:Y:S01]  /*1c50*/  IMAD R8, R8, c[0x0][0x3a8], RZ ;  /* 0x0000ea0008087a24 */ /* 0x000fe200078e02ff */
        /* <DEDUP_REMOVED lines=20> */
.L_x_839:
[----:B------:R-:W-:Y:S05]  /*1da0*/  BSYNC B0 ;  /* 0x0000000000007941 */ /* 0x000fea0003800000 */
.L_x_838:
        /* <DEDUP_REMOVED lines=16> */
.L_x_831:
[----:B------:R-:W-:Y:S01]  /*1eb0*/  @P2 BAR.SYNC.DEFER_BLOCKING 0x0 ;  /* 0x0000000000002b1d */ /* 0x000fe20000010000 */
[----:B------:R-:W-:Y:S01]  /*1ec0*/  IMAD R22, R217, -0x40, R236 ;  /* 0xffffffc0d9167824 */ /* 0x000fe200078e02ec */
[----:B------:R-:W-:Y:S01]  /*1ed0*/  SHF.L.U32 R222, R210, 0x1, RZ ;  /* 0x00000001d2de7819 */ /* 0x000fe200000006ff */
[----:B------:R-:W-:Y:S01]  /*1ee0*/  IMAD.WIDE.U32 R26, R11, c[0x0][0x1a0], R212 ;  /* 0x000068000b1a7a25 */ /* 0x000fe200078e00d4 */
[----:B------:R-:W-:Y:S02]  /*1ef0*/  LEA.HI R15, R237, R237, RZ, 0x1 ;  /* 0x000000eded0f7211 */ /* 0x000fe400078f08ff */
[----:B------:R-:W-:Y:S01]  /*1f00*/  ISETP.GE.AND P6, PT, R211, R22, PT ;  /* 0x00000016d300720c */ /* 0x000fe20003fc6270 */
[----:B------:R-:W-:Y:S01]  /*1f10*/  IMAD R24, R8, c[0x0][0x1a0], RZ ;  /* 0x0000680008187a24 */ /* 0x000fe200078e02ff */
[----:B------:R-:W-:Y:S01]  /*1f20*/  IADD3 R26, P0, R16, R26, RZ ;  /* 0x0000001a101a7210 */ /* 0x000fe20007f1e0ff */
[----:B------:R-:W-:Y:S01]  /*1f30*/  BSSY B0, `(.L_x_841) ;  /* 0x0000024000007945 */ /* 0x000fe20003800000 */
[----:B------:R-:W-:Y:S01]  /*1f40*/  LOP3.LUT R16, R15, 0xfffffffe, RZ, 0xc0, !PT ;  /* 0xfffffffe0f107812 */ /* 0x000fe200078ec0ff */
[----:B------:R-:W-:-:S02]  /*1f50*/  IMAD R24, R11, c[0x0][0x1a4], R24 ;  /* 0x000069000b187a24 */ /* 0x000fc400078e0218 */
[----:B------:R-:W-:Y:S01]  /*1f60*/  IMAD R15, R9, c[0x0][0x1b8], RZ ;  /* 0x00006e00090f7a24 */ /* 0x000fe200078e02ff */
[----:B------:R-:W-:Y:S02]  /*1f70*/  IADD3 R16, R237, -R16, RZ ;  /* 0x80000010ed107210 */ /* 0x000fe40007ffe0ff */
[----:B------:R-:W-:Y:S01]  /*1f80*/  IADD3.X R27, R13, R27, R24, P0, !PT ;  /* 0x0000001b0d1b7210 */ /* 0x000fe200007fe418 */
[----:B------:R-:W-:Y:S01]  /*1f90*/  IMAD R15, R10, c[0x0][0x1bc], R15 ;  /* 0x00006f000a0f7a24 */ /* 0x000fe200078e020f */
[----:B------:R-:W-:-:S03]  /*1fa0*/  ISETP.NE.AND P0, PT, R16, 0x1, PT ;  /* 0x000000011000780c */ /* 0x000fc60003f05270 */
[----:B------:R-:W-:Y:S01]  /*1fb0*/  IMAD.WIDE.U32 R24, R10, c[0x0][0x1b8], R26 ;  /* 0x00006e000a187a25 */ /* 0x000fe200078e001a */
[----:B------:R1:W-:Y:S04]  /*1fc0*/  @P6 STS.128 [R222+0x10000], RZ ;  /* 0x010000ffde006388 */ /* 0x0003e80000000c00 */
[----:B------:R-:W-:Y:S01]  /*1fd0*/  IADD3 R15, R25, R15, RZ ;  /* 0x0000000f190f7210 */ /* 0x000fe20007ffe0ff */
[----:B------:R1:W-:Y:S01]  /*1fe0*/  @P6 STS.128 [R222+0x12000], RZ ;  /* 0x012000ffde006388 */ /* 0x0003e20000000c00 */
        /* <DEDUP_REMOVED lines=24> */
.L_x_842:
[----:B------:R-:W-:Y:S05]  /*2170*/  BSYNC B0 ;  /* 0x0000000000007941 */ /* 0x000fea0003800000 */
.L_x_841:
[----:B------:R-:W-:Y:S01]  /*2180*/  IADD3 R13, R211, 0x20, RZ ;  /* 0x00000020d30d7810 */ /* 0x000fe20007ffe0ff */
[----:B------:R-:W-:Y:S03]  /*2190*/  BSSY B0, `(.L_x_843) ;  /* 0x000001e000007945 */ /* 0x000fe60003800000 */
[----:B------:R-:W-:-:S13]  /*21a0*/  ISETP.GE.AND P5, PT, R13, R22, PT ;  /* 0x000000160d00720c */ /* 0x000fda0003fa6270 */
[----:B------:R3:W-:Y:S04]  /*21b0*/  @P5 STS.128 [R222+0x11000], RZ ;  /* 0x011000ffde005388 */ /* 0x0007e80000000c00 */
[----:B------:R3:W-:Y:S01]  /*21c0*/  @P5 STS.128 [R222+0x13000], RZ ;  /* 0x013000ffde005388 */ /* 0x0007e20000000c00 */
[----:B------:R-:W-:Y:S05]  /*21d0*/  @P5 BRA `(.L_x_844) ;  /* 0x0000019000005947 */ /* 0x000fea0003800000 */
[----:B--2---:R-:W-:Y:S01]  /*21e0*/  IADD3 R17, P1, R211, 0x20, RZ ;  /* 0x00000020d3117810 */ /* 0x004fe20007f3e0ff */
        /* <DEDUP_REMOVED lines=24> */
.L_x_844:
[----:B------:R-:W-:Y:S05]  /*2370*/  BSYNC B0 ;  /* 0x0000000000007941 */ /* 0x000fea0003800000 */
.L_x_843:
[----:B--2---:R-:W-:Y:S01]  /*2380*/  IMAD R16, R237, -0x40, R239 ;  /* 0xffffffc0ed107824 */ /* 0x004fe200078e02ef */
        /* <DEDUP_REMOVED lines=19> */
.L_x_846:
[----:B------:R-:W-:Y:S05]  /*24c0*/  BSYNC B0 ;  /* 0x0000000000007941 */ /* 0x000fea0003800000 */
.L_x_845:
[----:B------:R-:W-:Y:S01]  /*24d0*/  ISETP.GE.AND P3, PT, R13, R16, PT ;  /* 0x000000100d00720c */ /* 0x000fe20003f66270 */
[----:B------:R-:W-:-:S12]  /*24e0*/  BSSY B0, `(.L_x_847) ;  /* 0x000001b000007945 */ /* 0x000fd80003800000 */
[----:B------:R1:W-:Y:S04]  /*24f0*/  @P3 STS.128 [R222+0x9000], RZ ;  /* 0x009000ffde003388 */ /* 0x0003e80000000c00 */
[----:B------:R1:W-:Y:S01]  /*2500*/  @P3 STS.128 [R222+0xb000], RZ ;  /* 0x00b000ffde003388 */ /* 0x0003e20000000c00 */
[----:B------:R-:W-:Y:S05]  /*2510*/  @P3 BRA `(.L_x_848) ;  /* 0x0000017000003947 */ /* 0x000fea0003800000 */
[----:B------:R-:W-:-:S13]  /*2520*/  ISETP.GE.AND P2, PT, R212, c[0x0][0x220], PT ;  /* 0x00008800d4007a0c */ /* 0x000fda0003f46270 */
[----:B------:R-:W-:Y:S01]  /*2530*/  @!P2 IMAD.MOV.U32 R15, RZ, RZ, c[0x0][0x370] ;  /* 0x0000dc00ff0fa624 */ /* 0x000fe200078e00ff */
        /* <DEDUP_REMOVED lines=12> */
[----:B-1----:R-:W-:-:S03]  /*2600*/  IMAD.MOV.U32 R22, RZ, RZ, c[0x0][0x374] ;  /* 0x0000dd00ff167624 */ /* 0x002fc600078e00ff */
        /* <DEDUP_REMOVED lines=8> */
.L_x_848:
[----:B------:R-:W-:Y:S05]  /*2690*/  BSYNC B0 ;  /* 0x0000000000007941 */ /* 0x000fea0003800000 */
.L_x_847:
        /* <DEDUP_REMOVED lines=14> */
.L_x_850:
        /* <DEDUP_REMOVED lines=19> */
.L_x_851:
[----:B------:R-:W-:Y:S05]  /*28b0*/  BSYNC B0 ;  /* 0x0000000000007941 */ /* 0x000fea0003800000 */
.L_x_849:
        /* <DEDUP_REMOVED lines=14> */
.L_x_853:
        /* <DEDUP_REMOVED lines=27> */
.L_x_854:
[----:B------:R-:W-:Y:S05]  /*2b50*/  BSYNC B0 ;  /* 0x0000000000007941 */ /* 0x000fea0003800000 */
.L_x_852:
[CC--:B------:R-:W-:Y:S01]  /*2b60*/  ISETP.GE.AND P2, PT, R215.reuse, R16.reuse, PT ;  /* 0x00000010d700720c */ /* 0x0c0fe20003f46270 */
[C---:B-1----:R-:W-:Y:S01]  /*2b70*/  IMAD.WIDE R18, R215.reuse, 0x4, R246 ;  /* 0x00000004d7127825 */ /* 0x042fe200078e02f6 */
[----:B------:R-:W-:Y:S02]  /*2b80*/  MOV R233, 0x7f800000 ;  /* 0x7f80000000e97802 */ /* 0x000fe40000000f00 */
[----:B------:R-:W-:Y:S02]  /*2b90*/  IADD3 R13, R215, 0x8, RZ ;  /* 0x00000008d70d7810 */ /* 0x000fe40007ffe0ff */
[----:B------:R-:W-:Y:S02]  /*2ba0*/  MOV R234, 0x7f800000 ;  /* 0x7f80000000ea7802 */ /* 0x000fe40000000f00 */
[----:B------:R-:W-:-:S05]  /*2bb0*/  ISETP.GE.AND P1, PT, R13, R16, PT ;  /* 0x000000100d00720c */ /* 0x000fca0003f26270 */
[----:B------:R1:W5:Y:S01]  /*2bc0*/  @!P2 LDG.E R233, [R18.64] ;  /* 0x0000000812e9a981 */ /* 0x000362000c1e1900 */
[----:B------:R-:W-:Y:S02]  /*2bd0*/  IMAD R8, R8, c[0x0][0x198], RZ ;  /* 0x0000660008087a24 */ /* 0x000fe400078e02ff */
[C---:B------:R-:W-:Y:S01]  /*2be0*/  IMAD.WIDE.U32 R16, R11.reuse, c[0x0][0x198], R212 ;  /* 0x000066000b107a25 */ /* 0x040fe200078e00d4 */
[----:B------:R1:W-:Y:S04]  /*2bf0*/  @P6 STS.128 [R222+0xc000], RZ ;  /* 0x00c000ffde006388 */ /* 0x0003e80000000c00 */
[----:B------:R1:W-:Y:S01]  /*2c00*/  @P6 STS.128 [R222+0xe000], RZ ;  /* 0x00e000ffde006388 */ /* 0x0003e20000000c00 */
[----:B------:R-:W-:-:S03]  /*2c10*/  IMAD R11, R11, c[0x0][0x19c], R8 ;  /* 0x000067000b0b7a24 */ /* 0x000fc600078e0208 */
[----:B------:R1:W5:Y:S01]  /*2c20*/  @!P1 LDG.E R234, [R18.64+0x20] ;  /* 0x0000200812ea9981 */ /* 0x000362000c1e1900 */
[----:B------:R-:W-:Y:S01]  /*2c30*/  IADD3 R14, P1, R14, R16, RZ ;  /* 0x000000100e0e7210 */ /* 0x000fe20007f3e0ff */
[----:B------:R-:W-:Y:S01]  /*2c40*/  IMAD R9, R9, c[0x0][0x1b0], RZ ;  /* 0x00006c0009097a24 */ /* 0x000fe200078e02ff */
[----:B------:R-:W-:Y:S02]  /*2c50*/  BSSY B0, `(.L_x_855) ;  /* 0x000001d000007945 */ /* 0x000fe40003800000 */
[----:B------:R-:W-:Y:S01]  /*2c60*/  IADD3.X R15, R12, R17, R11, P1, !PT ;  /* 0x000000110c0f7210 */ /* 0x000fe20000ffe40b */
[----:B------:R-:W-:-:S04]  /*2c70*/  IMAD R9, R10, c[0x0][0x1b4], R9 ;  /* 0x00006d000a097a24 */ /* 0x000fc800078e0209 */
[----:B------:R-:W-:-:S05]  /*2c80*/  IMAD.WIDE.U32 R10, R10, c[0x0][0x1b0], R14 ;  /* 0x00006c000a0a7a25 */ /* 0x000fca00078e000e */
[----:B------:R-:W-:Y:S01]  /*2c90*/  IADD3 R9, R11, R9, RZ ;  /* 0x000000090b097210 */ /* 0x000fe20007ffe0ff */
        /* <DEDUP_REMOVED lines=24> */
.L_x_856:
[----:B------:R-:W-:Y:S05]  /*2e20*/  BSYNC B0 ;  /* 0x0000000000007941 */ /* 0x000fea0003800000 */
.L_x_855:
[----:B------:R1:W-:Y:S01]  /*2e30*/  @P5 STS.128 [R222+0xd000], RZ ;  /* 0x00d000ffde005388 */ /* 0x0003e20000000c00 */
[----:B------:R-:W-:Y:S03]  /*2e40*/  BSSY B0, `(.L_x_857) ;  /* 0x000001c000007945 */ /* 0x000fe60003800000 */
        /* <DEDUP_REMOVED lines=27> */
.L_x_858:
[----:B------:R-:W-:Y:S05]  /*3000*/  BSYNC B0 ;  /* 0x0000000000007941 */ /* 0x000fea0003800000 */
.L_x_857:
[----:B------:R-:W0:Y:S01]  /*3010*/  LDGDEPBAR ;  /* 0x00000000000079af */ /* 0x000e220000000000 */
[----:B-1----:R-:W-:Y:S02]  /*3020*/  IMAD.MOV.U32 R14, RZ, RZ, c[0x0][0x308] ;  /* 0x0000c200ff0e7624 */ /* 0x002fe400078e00ff */
[----:B------:R-:W-:Y:S01]  /*3030*/  IMAD.MOV.U32 R15, RZ, RZ, c[0x0][0x30c] ;  /* 0x0000c300ff0f7624 */ /* 0x000fe200078e00ff */
[----:B------:R-:W-:-:S04]  /*3040*/  DEPBAR.LE SB0, 0x1 ;  /* 0x000080400000791a */ /* 0x000fc80000000000 */
[----:B------:R-:W-:Y:S06]  /*3050*/  BAR.SYNC.DEFER_BLOCKING 0x0 ;  /* 0x0000000000007b1d */ /* 0x000fec0000010000 */
[----:B--2---:R-:W2:Y:S04]  /*3060*/  LDG.E.64 R12, [R14.64+0x8] ;  /* 0x000008080e0c7981 */ /* 0x004ea8000c1e1b00 */
[----:B------:R1:W5:Y:S01]  /*3070*/  LDG.E.64 R206, [R14.64] ;  /* 0x000000080ece7981 */ /* 0x000362000c1e1b00 */
[-C--:B------:R-:W-:Y:S01]  /*3080*/  LEA.HI R6, R4, R7.reuse, RZ, 0x4 ;  /* 0x0000000704067211 */ /* 0x080fe200078f20ff */
[----:B------:R-:W-:Y:S01]  /*3090*/  IMAD R9, R214, c[0x0][0x1c0], R231 ;  /* 0x00007000d6097a24 */ /* 0x000fe200078e02e7 */
[----:B------:R-:W-:Y:S01]  /*30a0*/  LEA.HI R4, R4, R7, RZ, 0x3 ;  /* 0x0000000704047211 */ /* 0x000fe200078f18ff */
[----:B------:R1:W3:Y:S01]  /*30b0*/  LDSM.16.M88.4 R108, [R202+0x10000] ;  /* 0x01000000ca6c783b */ /* 0x0002e20000000200 */
[----:B------:R-:W-:Y:S01]  /*30c0*/  LOP3.LUT R6, R6, 0xfffffff0, RZ, 0xc0, !PT ;  /* 0xfffffff006067812 */ /* 0x000fe200078ec0ff */
[----:B------:R-:W-:Y:S01]  /*30d0*/  IMAD.SHL.U32 R9, R9, 0x20, RZ ;  /* 0x0000002009097824 */ /* 0x000fe200078e00ff */
[----:B------:R-:W-:Y:S01]  /*30e0*/  LOP3.LUT R4, R4, 0xfffffff8, RZ, 0xc0, !PT ;  /* 0xfffffff804047812 */ /* 0x000fe200078ec0ff */
[----:B------:R1:W4:Y:S01]  /*30f0*/  LDSM.16.M88.4 R112, [R202+0x10800] ;  /* 0x01080000ca70783b */ /* 0x0003220000000200 */
[----:B------:R-:W-:Y:S01]  /*3100*/  SHF.R.S32.HI R229, RZ, 0x1f, R228 ;  /* 0x0000001fffe57819 */ /* 0x000fe200000114e4 */
[C---:B------:R-:W-:Y:S01]  /*3110*/  IMAD.IADD R6, R7.reuse, 0x1, -R6 ;  /* 0x0000000107067824 */ /* 0x040fe200078e0a06 */
[----:B------:R-:W-:Y:S01]  /*3120*/  IADD3 R199, R204, 0x2000, RZ ;  /* 0x00002000ccc77810 */ /* 0x000fe20007ffe0ff */
[----:B------:R-:W-:Y:S01]  /*3130*/  IMAD.IADD R4, R7, 0x1, -R4 ;  /* 0x0000000107047824 */ /* 0x000fe200078e0a04 */
[----:B------:R1:W1:Y:S01]  /*3140*/  LDSM.16.M88.4 R116, [R192+0x10000] ;  /* 0x01000000c074783b */ /* 0x0002620000000200 */
[----:B------:R-:W-:Y:S01]  /*3150*/  IMAD.MOV.U32 R196, RZ, RZ, 0x40 ;  /* 0x00000040ffc47424 */ /* 0x000fe200078e00ff */
[----:B------:R-:W-:Y:S01]  /*3160*/  SHF.R.S32.HI R11, RZ, 0x1f, R6 ;  /* 0x0000001fff0b7819 */ /* 0x000fe20000011406 */
[----:B------:R-:W-:Y:S01]  /*3170*/  IMAD.MOV.U32 R232, RZ, RZ, c[0x0][0x2e4] ;  /* 0x0000b900ffe87624 */ /* 0x000fe200078e00ff */
[----:B------:R-:W-:Y:S01]  /*3180*/  LOP3.LUT P3, RZ, R4, 0x2, RZ, 0xc0, !PT ;  /* 0x0000000204ff7812 */ /* 0x000fe2000786c0ff */
[----:B------:R-:W-:Y:S01]  /*3190*/  IMAD.MOV.U32 R4, RZ, RZ, 0x20 ;  /* 0x00000020ff047424 */ /* 0x000fe200078e00ff */
[----:B------:R1:W1:Y:S01]  /*31a0*/  LDSM.16.M88.4 R120, [R192+0x10800] ;  /* 0x01080000c078783b */ /* 0x0002620000000200 */
[----:B------:R-:W-:Y:S01]  /*31b0*/  LEA.HI R11, R11, R6, RZ, 0x3 ;  /* 0x000000060b0b7211 */ /* 0x000fe200078f18ff */
[----:B------:R-:W-:Y:S01]  /*31c0*/  IMAD.MOV.U32 R230, RZ, RZ, R235 ;  /* 0x000000ffffe67224 */ /* 0x000fe200078e00eb */
[----:B------:R-:W-:Y:S01]  /*31d0*/  IADD3 R198, R203, 0x2000, RZ ;  /* 0x00002000cbc67810 */ /* 0x000fe20007ffe0ff */
[----:B------:R1:W1:Y:S01]  /*31e0*/  LDSM.16.M88.4 R128, [R3+0x10000] ;  /* 0x010000000380783b */ /* 0x0002620000000200 */
[----:B------:R-:W-:Y:S01]  /*31f0*/  SEL R4, R4, 0xffffffe0, !P3 ;  /* 0xffffffe004047807 */ /* 0x000fe20005800000 */
[----:B------:R-:W-:Y:S01]  /*3200*/  CS2R R94, SRZ ;  /* 0x00000000005e7805 */ /* 0x000fe2000001ff00 */
[----:B------:R-:W-:Y:S01]  /*3210*/  LOP3.LUT R11, R11, 0xfffffff8, RZ, 0xc0, !PT ;  /* 0xfffffff80b0b7812 */ /* 0x000fe200078ec0ff */
[----:B------:R1:W1:Y:S01]  /*3220*/  LDSM.16.M88.4 R132, [R3+0x10800] ;  /* 0x010800000384783b */ /* 0x0002620000000200 */
[----:B------:R-:W-:Y:S01]  /*3230*/  SEL R199, R199, R204, !P0 ;  /* 0x000000ccc7c77207 */ /* 0x000fe20004000000 */
[----:B------:R-:W-:Y:S01]  /*3240*/  IMAD.IADD R4, R4, 0x1, R3 ;  /* 0x0000000104047824 */ /* 0x000fe200078e0203 */
[----:B------:R-:W-:Y:S01]  /*3250*/  SEL R198, R198, R203, !P0 ;  /* 0x000000cbc6c67207 */ /* 0x000fe20004000000 */
[----:B------:R1:W1:Y:S01]  /*3260*/  LDSM.16.M88.4 R144, [R202+0x12000] ;  /* 0x01200000ca90783b */ /* 0x0002620000000200 */
[----:B------:R-:W-:Y:S01]  /*3270*/  IMAD.IADD R11, R6, 0x1, -R11 ;  /* 0x00000001060b7824 */ /* 0x000fe200078e0a0b */
[----:B------:R-:W-:Y:S01]  /*3280*/  IADD3 R240, -R236, 0x40, R5 ;  /* 0x00000040ecf07810 */ /* 0x000fe20007ffe105 */
        /* <DEDUP_REMOVED lines=42> */
[----:B------:R-:W-:Y:S01]  /*3530*/  IMAD.SHL.U32 R198, R198, 0x2, RZ ;  /* 0x00000002c6c67824 */ /* 0x000fe200078e00ff */
[----:B--2---:R-:W-:Y:S02]  /*3540*/  IADD3 R228, P5, P4, R9, R12, R228 ;  /* 0x0000000c09e47210 */ /* 0x004fe40007cbe0e4 */
[----:B------:R-:W-:Y:S02]  /*3550*/  SHF.R.S32.HI R12, RZ, 0x1f, R9 ;  /* 0x0000001fff0c7819 */ /* 0x000fe40000011409 */
[----:B------:R-:W-:Y:S02]  /*3560*/  R2P PR, R11, 0x6 ;  /* 0x000000060b007804 */ /* 0x000fe40000000000 */
[----:B------:R-:W-:-:S03]  /*3570*/  IADD3.X R229, R12, R13, R229, P5, P4 ;  /* 0x0000000d0ce57210 */ /* 0x000fc60002fe84e5 */
[----:B------:R-:W-:Y:S02]  /*3580*/  SEL R197, R197, 0xffffffe0, !P1 ;  /* 0xffffffe0c5c57807 */ /* 0x000fe40004800000 */
[----:B------:R-:W-:-:S03]  /*3590*/  SEL R196, R196, 0xffffffc0, !P2 ;  /* 0xffffffc0c4c47807 */ /* 0x000fc60005000000 */
[C---:B------:R-:W-:Y:S02]  /*35a0*/  IMAD.IADD R195, R200.reuse, 0x1, R197 ;  /* 0x00000001c8c37824 */ /* 0x040fe400078e02c5 */
[----:B------:R-:W-:Y:S02]  /*35b0*/  IMAD.IADD R193, R200, 0x1, R196 ;  /* 0x00000001c8c17824 */ /* 0x000fe400078e02c4 */
[----:B-1-34-:R-:W-:Y:S02]  /*35c0*/  IMAD.IADD R194, R196, 0x1, R195 ;  /* 0x00000001c4c27824 */ /* 0x01afe400078e02c3 */
.L_x_863:
[----:B------:R-:W0:Y:S01]  /*35d0*/  LDGDEPBAR ;  /* 0x00000000000079af */ /* 0x000e220000000000 */
[----:B------:R-:W-:Y:S01]  /*35e0*/  LEA R176, P0, R215, R226, 0x2 ;  /* 0x000000e2d7b07211 */ /* 0x000fe200078010ff */
[C---:B------:R-:W-:Y:S01]  /*35f0*/  IMAD.IADD R127, R199.reuse, 0x1, R197 ;  /* 0x00000001c77f7824 */ /* 0x040fe200078e02c5 */
[----:B------:R-:W-:Y:S01]  /*3600*/  MOV R126, c[0x0][0x2e4] ;  /* 0x0000b900007e7a02 */ /* 0x000fe20000000f00 */
[----:B------:R-:W-:Y:S01]  /*3610*/  IMAD.IADD R125, R199, 0x1, R196 ;  /* 0x00000001c77d7824 */ /* 0x000fe200078e02c4 */
[----:B------:R-:W-:Y:S02]  /*3620*/  LEA.HI.X.SX32 R177, R215, R227, 0x2, P0 ;  /* 0x000000e3d7b17211 */ /* 0x000fe400000f16ff */
[----:B------:R-:W-:Y:S01]  /*3630*/  IADD3 R124, R127, R196, RZ ;  /* 0x000000c47f7c7210 */ /* 0x000fe20007ffe0ff */
[----:B------:R-:W-:Y:S04]  /*3640*/  DEPBAR.LE SB0, 0x0 ;  /* 0x000080000000791a */ /* 0x000fe80000000000 */
[----:B------:R-:W-:Y:S06]  /*3650*/  BAR.SYNC.DEFER_BLOCKING 0x0 ;  /* 0x0000000000007b1d */ /* 0x000fec0000010000 */
[----:B------:R-:W-:Y:S04]  /*3660*/  LDSM.16.M88.4 R20, [R199] ;  /* 0x00000000c714783b */ /* 0x000fe80000000200 */
[----:B------:R-:W1:Y:S04]  /*3670*/  LDSM.16.M88.4 R24, [R202+0xc000] ;  /* 0x00c00000ca18783b */ /* 0x000e680000000200 */
[----:B-----5:R2:W5:Y:S04]  /*3680*/  LDG.E R181, [R176.64] ;  /* 0x00000008b0b57981 */ /* 0x020568000c1e1900 */
[----:B------:R2:W5:Y:S04]  /*3690*/  LDG.E R180, [R176.64+0x20] ;  /* 0x00002008b0b47981 */ /* 0x000568000c1e1900 */
[----:B------:R-:W3:Y:S04]  /*36a0*/  LDSM.16.M88.4 R28, [R202+0xc800] ;  /* 0x00c80000ca1c783b */ /* 0x000ee80000000200 */
[----:B------:R-:W-:Y:S04]  /*36b0*/  LDSM.16.M88.4 R32, [R127] ;  /* 0x000000007f20783b */ /* 0x000fe80000000200 */
[----:B------:R-:W4:Y:S04]  /*36c0*/  LDSM.16.M88.4 R100, [R192+0xc000] ;  /* 0x00c00000c064783b */ /* 0x000f280000000200 */
[----:B------:R-:W4:Y:S01]  /*36d0*/  LDSM.16.M88.4 R104, [R192+0xc800] ;  /* 0x00c80000c068783b */ /* 0x000f220000000200 */
[----:B--2---:R-:W-:Y:S05]  /*36e0*/  IMAD.SHL.U32 R176, R237, 0x40, RZ ;  /* 0x00000040edb07824 */ /* 0x004fea00078e00ff */
[----:B------:R-:W-:Y:S01]  /*36f0*/  ISETP.GE.AND P0, PT, R176, R240, PT ;  /* 0x000000f0b000720c */ /* 0x000fe20003f06270 */
[C---:B-1----:R-:W-:Y:S08]  /*3700*/  HMMA.16816.F32 R4, R20.reuse, R24, RZ ;  /* 0x000000181404723c */ /* 0x042ff000000018ff */
[C---:B------:R-:W-:Y:S01]  /*3710*/  HMMA.16816.F32 R8, R20.reuse, R26, RZ ;  /* 0x0000001a1408723c */ /* 0x040fe200000018ff */
[----:B------:R-:W-:Y:S07]  /*3720*/  LDSM.16.M88.4 R24, [R3+0xc000] ;  /* 0x00c000000318783b */ /* 0x000fee0000000200 */
[C---:B---3--:R-:W-:Y:S08]  /*3730*/  HMMA.16816.F32 R12, R20.reuse, R28, RZ ;  /* 0x0000001c140c723c */ /* 0x048ff000000018ff */
[----:B------:R-:W-:Y:S01]  /*3740*/  HMMA.16816.F32 R16, R20, R30, RZ ;  /* 0x0000001e1410723c */ /* 0x000fe200000018ff */
[----:B------:R-:W1:Y:S04]  /*3750*/  LDSM.16.M88.4 R20, [R125] ;  /* 0x000000007d14783b */ /* 0x000e680000000200 */
[----:B------:R-:W2:Y:S03]  /*3760*/  LDSM.16.M88.4 R28, [R3+0xc800] ;  /* 0x00c80000031c783b */ /* 0x000ea60000000200 */
[C---:B----4-:R-:W-:Y:S08]  /*3770*/  HMMA.16816.F32 R4, R32.reuse, R100, R4 ;  /* 0x000000642004723c */ /* 0x050ff00000001804 */
        /* <DEDUP_REMOVED lines=53> */
.L_x_859:
[--C-:B------:R-:W-:Y:S01]  /*3ad0*/  IADD3 R20, R236, 0x1, -R239.reuse ;  /* 0x00000001ec147810 */ /* 0x100fe20007ffe8ef */
[----:B------:R-:W1:Y:S01]  /*3ae0*/  S2R R21, SR_TID.X ;  /* 0x0000000000157919 */ /* 0x000e620000002100 */
[-C--:B------:R-:W-:Y:S01]  /*3af0*/  IADD3 R24, -R126, R236.reuse, -R239 ;  /* 0x000000ec7e187210 */ /* 0x080fe20007ffe9ef */
[----:B------:R-:W-:Y:S01]  /*3b00*/  IMAD.IADD R29, R215, 0x1, R176 ;  /* 0x00000001d71d7824 */ /* 0x000fe200078e02b0 */
[----:B------:R-:W-:Y:S01]  /*3b10*/  IADD3 R20, R20, c[0x0][0x2e8], RZ ;  /* 0x0000ba0014147a10 */ /* 0x000fe20007ffe0ff */
[----:B------:R-:W-:Y:S02]  /*3b20*/  IMAD.SHL.U32 R22, R208, 0x20, RZ ;  /* 0x00000020d0167824 */ /* 0x000fe400078e00ff */
[C---:B------:R-:W-:Y:S01]  /*3b30*/  IMAD.IADD R31, R29.reuse, 0x1, R24 ;  /* 0x000000011d1f7824 */ /* 0x040fe200078e0218 */
[C---:B------:R-:W-:Y:S01]  /*3b40*/  IADD3 R23, R29.reuse, 0x8, RZ ;  /* 0x000000081d177810 */ /* 0x040fe20007ffe0ff */
[----:B------:R-:W-:Y:S02]  /*3b50*/  IMAD.IADD R29, R29, 0x1, R20 ;  /* 0x000000011d1d7824 */ /* 0x000fe400078e0214 */
[----:B------:R-:W-:Y:S01]  /*3b60*/  IMAD.MOV.U32 R232, RZ, RZ, R126 ;  /* 0x000000ffffe87224 */ /* 0x000fe200078e007e */
[----:B------:R-:W-:Y:S02]  /*3b70*/  IMNMX R31, RZ, R31, !PT ;  /* 0x0000001fff1f7217 */ /* 0x000fe40007800200 */
[-C--:B------:R-:W-:Y:S01]  /*3b80*/  IMNMX R29, R29, R236.reuse, PT ;  /* 0x000000ec1d1d7217 */ /* 0x080fe20003800200 */
[----:B-1----:R-:W-:Y:S05]  /*3b90*/  IMAD.SHL.U32 R21, R21, 0x2, RZ ;  /* 0x0000000215157824 */ /* 0x002fea00078e00ff */
[----:B------:R-:W-:Y:S01]  /*3ba0*/  LOP3.LUT R22, R22, 0x6, R21, 0xf8, !PT ;  /* 0x0000000616167812 */ /* 0x000fe200078ef815 */
[--C-:B------:R-:W-:Y:S02]  /*3bb0*/  IMAD.IADD R21, R24, 0x1, R23.reuse ;  /* 0x0000000118157824 */ /* 0x100fe400078e0217 */
[----:B------:R-:W-:Y:S02]  /*3bc0*/  IMAD.IADD R23, R20, 0x1, R23 ;  /* 0x0000000114177824 */ /* 0x000fe400078e0217 */
[----:B------:R-:W-:Y:S01]  /*3bd0*/  IMAD R22, R217, 0x40, R22 ;  /* 0x00000040d9167824 */ /* 0x000fe200078e0216 */
[----:B------:R-:W-:Y:S02]  /*3be0*/  IMNMX R21, RZ, R21, !PT ;  /* 0x00000015ff157217 */ /* 0x000fe40007800200 */
[----:B------:R-:W-:Y:S02]  /*3bf0*/  IMNMX R20, R23, R236, PT ;  /* 0x000000ec17147217 */ /* 0x000fe40003800200 */
[C---:B------:R-:W-:Y:S02]  /*3c00*/  ISETP.GE.AND P1, PT, R22.reuse, R31, PT ;  /* 0x0000001f1600720c */ /* 0x040fe40003f26270 */
[C---:B------:R-:W-:Y:S02]  /*3c10*/  ISETP.GE.AND P0, PT, R22.reuse, R21, PT ;  /* 0x000000151600720c */ /* 0x040fe40003f06270 */
[C---:B------:R-:W-:Y:S02]  /*3c20*/  IADD3 R28, R22.reuse, 0x1, RZ ;  /* 0x00000001161c7810 */ /* 0x040fe40007ffe0ff */
[C---:B------:R-:W-:Y:S02]  /*3c30*/  IADD3 R27, R22.reuse, 0x8, RZ ;  /* 0x00000008161b7810 */ /* 0x040fe40007ffe0ff */
[C---:B------:R-:W-:Y:S02]  /*3c40*/  IADD3 R26, R22.reuse, 0x9, RZ ;  /* 0x00000009161a7810 */ /* 0x040fe40007ffe0ff */
[C---:B------:R-:W-:Y:S02]  /*3c50*/  IADD3 R25, R22.reuse, 0x10, RZ ;  /* 0x0000001016197810 */ /* 0x040fe40007ffe0ff */
[C---:B------:R-:W-:Y:S02]  /*3c60*/  IADD3 R24, R22.reuse, 0x11, RZ ;  /* 0x0000001116187810 */ /* 0x040fe40007ffe0ff */
[C---:B------:R-:W-:Y:S02]  /*3c70*/  IADD3 R23, R22.reuse, 0x18, RZ ;  /* 0x0000001816177810 */ /* 0x040fe40007ffe0ff */
[C---:B------:R-:W-:Y:S02]  /*3c80*/  ISETP.GE.OR P1, PT, R22.reuse, R29, !P1 ;  /* 0x0000001d1600720c */ /* 0x040fe40004f26670 */
[CC--:B------:R-:W-:Y:S02]  /*3c90*/  ISETP.GE.OR P0, PT, R22.reuse, R20.reuse, !P0 ;  /* 0x000000141600720c */ /* 0x0c0fe40004706670 */
[----:B------:R-:W-:Y:S02]  /*3ca0*/  IADD3 R22, R22, 0x19, RZ ;  /* 0x0000001916167810 */ /* 0x000fe40007ffe0ff */
[-C--:B------:R-:W-:Y:S02]  /*3cb0*/  ISETP.GE.AND P6, PT, R28, R31.reuse, PT ;  /* 0x0000001f1c00720c */ /* 0x080fe40003fc6270 */
        /* <DEDUP_REMOVED lines=43> */
.L_x_860:
[C---:B------:R-:W-:Y:S01]  /*3f70*/  FMUL.FTZ R191, R233.reuse, 1.4426950216293334961 ;  /* 0x3fb8aa3be9bf7820 */ /* 0x040fe20000410000 */
[----:B------:R-:W-:Y:S01]  /*3f80*/  FSETP.NEU.FTZ.AND P0, PT, R233, -INF , PT ;  /* 0xff800000e900780b */ /* 0x000fe20003f1d000 */
[----:B------:R-:W-:Y:S01]  /*3f90*/  FMUL.FTZ R205, R234, 1.4426950216293334961 ;  /* 0x3fb8aa3beacd7820 */ /* 0x000fe20000410000 */
[----:B------:R-:W-:Y:S01]  /*3fa0*/  IADD3 R189, R207, -0x4498517b, RZ ;  /* 0xbb67ae85cfbd7810 */ /* 0x000fe20007ffe0ff */
[----:B------:R-:W-:Y:S01]  /*3fb0*/  IMAD.WIDE.U32 R176, R228, -0x2daee0ad, RZ ;  /* 0xd2511f53e4b07825 */ /* 0x000fe200078e00ff */
[----:B------:R-:W-:Y:S02]  /*3fc0*/  FSEL R191, R191, RZ, P0 ;  /* 0x000000ffbfbf7208 */ /* 0x000fe40000000000 */
[----:B------:R-:W-:Y:S01]  /*3fd0*/  FSETP.NEU.FTZ.AND P0, PT, R234, -INF , PT ;  /* 0xff800000ea00780b */ /* 0x000fe20003f1d000 */
[----:B------:R-:W-:Y:S01]  /*3fe0*/  IMAD R187, R217, 0x2, R208 ;  /* 0x00000002d9bb7824 */ /* 0x000fe200078e02d0 */
[----:B------:R-:W-:Y:S01]  /*3ff0*/  IADD3 R252, R207, -0x126145ec, RZ ;  /* 0xed9eba14cffc7810 */ /* 0x000fe20007ffe0ff */
[----:B------:R-:W-:Y:S01]  /*4000*/  IMAD R188, R237, 0x4, R209 ;  /* 0x00000004edbc7824 */ /* 0x000fe200078e02d1 */
[----:B------:R-:W-:Y:S01]  /*4010*/  FSEL R205, R205, RZ, P0 ;  /* 0x000000ffcdcd7208 */ /* 0x000fe20000000000 */
[----:B------:R-:W-:Y:S01]  /*4020*/  FFMA.FTZ R183, R8, c[0x0][0x23c], -R191 ;  /* 0x00008f0008b77a23 */ /* 0x000fe200000108bf */
[----:B------:R-:W-:Y:S01]  /*4030*/  LOP3.LUT R187, R177, R207, R187, 0x96, !PT ;  /* 0x000000cfb1bb7212 */ /* 0x000fe200078e96bb */
[----:B------:R-:W-:Y:S04]  /*4040*/  IMAD.WIDE.U32 R178, R188, -0x326172a9, RZ ;  /* 0xcd9e8d57bcb27825 */ /* 0x000fe800078e00ff */
[--C-:B------:R-:W-:Y:S01]  /*4050*/  FFMA.FTZ R185, R7, c[0x0][0x23c], -R205.reuse ;  /* 0x00008f0007b97a23 */ /* 0x100fe200000108cd */
[----:B------:R-:W-:Y:S01]  /*4060*/  LOP3.LUT R250, R179, R229, R206, 0x96, !PT ;  /* 0x000000e5b3fa7212 */ /* 0x000fe200078e96ce */
[----:B------:R-:W-:Y:S01]  /*4070*/  FFMA.FTZ R188, R6, c[0x0][0x23c], -R205 ;  /* 0x00008f0006bc7a23 */ /* 0x000fe200000108cd */
[----:B------:R-:W-:Y:S01]  /*4080*/  MUFU.EX2 R183, R183 ;  /* 0x000000b700b77308 */ /* 0x000fe20000000800 */
[----:B------:R-:W-:Y:S01]  /*4090*/  IMAD.WIDE.U32 R6, R187, -0x326172a9, RZ ;  /* 0xcd9e8d57bb067825 */ /* 0x000fe200078e00ff */
[----:B------:R-:W-:Y:S03]  /*40a0*/  IADD3 R187, R206, -0x61c88647, RZ ;  /* 0x9e3779b9cebb7810 */ /* 0x000fe60007ffe0ff */
[----:B------:R-:W-:Y:S01]  /*40b0*/  IMAD.WIDE.U32 R250, R250, -0x2daee0ad, RZ ;  /* 0xd2511f53fafa7825 */ /* 0x000fe200078e00ff */
[----:B------:R-:W-:Y:S03]  /*40c0*/  LOP3.LUT R187, R7, R178, R187, 0x96, !PT ;  /* 0x000000b207bb7212 */ /* 0x000fe600078e96bb */
[----:B------:R-:W-:Y:S01]  /*40d0*/  FFMA.FTZ R190, R9, c[0x0][0x23c], -R191 ;  /* 0x00008f0009be7a23 */ /* 0x000fe200000108bf */
[----:B------:R-:W-:Y:S01]  /*40e0*/  LOP3.LUT R189, R251, R176, R189, 0x96, !PT ;  /* 0x000000b0fbbd7212 */ /* 0x000fe200078e96bd */
[----:B------:R-:W-:Y:S01]  /*40f0*/  IMAD.WIDE.U32 R8, R187, -0x2daee0ad, RZ ;  /* 0xd2511f53bb087825 */ /* 0x000fe200078e00ff */
[----:B------:R-:W-:Y:S01]  /*4100*/  IADD3 R187, R207, 0x76cf5d0a, RZ ;  /* 0x76cf5d0acfbb7810 */ /* 0x000fe20007ffe0ff */
[----:B------:R-:W-:Y:S01]  /*4110*/  MUFU.EX2 R185, R185 ;  /* 0x000000b900b97308 */ /* 0x000fe20000000800 */
[C---:B------:R-:W-:Y:S01]  /*4120*/  IADD3 R251, R206.reuse, -0x255992d5, RZ ;  /* 0xdaa66d2bcefb7810 */ /* 0x040fe20007ffe0ff */
[----:B------:R-:W-:Y:S01]  /*4130*/  IMAD.WIDE.U32 R178, R189, -0x326172a9, RZ ;  /* 0xcd9e8d57bdb27825 */ /* 0x000fe200078e00ff */
[----:B------:R-:W-:Y:S02]  /*4140*/  LOP3.LUT R250, R9, R250, R187, 0x96, !PT ;  /* 0x000000fa09fa7212 */ /* 0x000fe400078e96bb */
[----:B------:R-:W-:Y:S01]  /*4150*/  IADD3 R189, R206, 0x3c6ef372, RZ ;  /* 0x3c6ef372cebd7810 */ /* 0x000fe20007ffe0ff */
[--C-:B------:R-:W-:Y:S02]  /*4160*/  FFMA.FTZ R186, R4, c[0x0][0x23c], -R191.reuse ;  /* 0x00008f0004ba7a23 */ /* 0x100fe400000108bf */
[----:B------:R-:W-:Y:S01]  /*4170*/  FFMA.FTZ R187, R5, c[0x0][0x23c], -R191 ;  /* 0x00008f0005bb7a23 */ /* 0x000fe200000108bf */
[----:B------:R-:W-:Y:S01]  /*4180*/  LOP3.LUT R189, R179, R6, R189, 0x96, !PT ;  /* 0x00000006b3bd7212 */ /* 0x000fe200078e96bd */
[----:B------:R-:W-:Y:S01]  /*4190*/  IMAD.WIDE.U32 R6, R250, -0x326172a9, RZ ;  /* 0xcd9e8d57fa067825 */ /* 0x000fe200078e00ff */
[----:B------:R-:W-:Y:S01]  /*41a0*/  IADD3 R250, R207, 0x32370b8f, RZ ;  /* 0x32370b8fcffa7810 */ /* 0x000fe20007ffe0ff */
[----:B------:R-:W-:Y:S02]  /*41b0*/  MUFU.EX2 R186, R186 ;  /* 0x000000ba00ba7308 */ /* 0x000fe40000000800 */
[----:B------:R-:W-:Y:S01]  /*41c0*/  IMAD.WIDE.U32 R176, R189, -0x2daee0ad, RZ ;  /* 0xd2511f53bdb07825 */ /* 0x000fe200078e00ff */
[----:B------:R-:W-:Y:S03]  /*41d0*/  LOP3.LUT R251, R7, R178, R251, 0x96, !PT ;  /* 0x000000b207fb7212 */ /* 0x000fe600078e96fb */
[--C-:B------:R-:W-:Y:S01]  /*41e0*/  FFMA.FTZ R184, R11, c[0x0][0x23c], -R205.reuse ;  /* 0x00008f000bb87a23 */ /* 0x100fe200000108cd */
[----:B------:R-:W-:Y:S01]  /*41f0*/  LOP3.LUT R250, R177, R8, R250, 0x96, !PT ;  /* 0x00000008b1fa7212 */ /* 0x000fe200078e96fa */
[----:B------:R-:W-:Y:S01]  /*4200*/  IMAD.WIDE.U32 R4, R251, -0x2daee0ad, RZ ;  /* 0xd2511f53fb047825 */ /* 0x000fe200078e00ff */
[----:B------:R-:W-:Y:S01]  /*4210*/  IADD3 R251, R206, 0x78dde6e4, RZ ;  /* 0x78dde6e4cefb7810 */ /* 0x000fe20007ffe0ff */
[----:B------:R-:W-:Y:S02]  /*4220*/  MUFU.EX2 R188, R188 ;  /* 0x000000bc00bc7308 */ /* 0x000fe40000000800 */
[----:B------:R-:W-:Y:S01]  /*4230*/  FFMA.FTZ R189, R10, c[0x0][0x23c], -R205 ;  /* 0x00008f000abd7a23 */ /* 0x000fe200000108cd */
[----:B------:R-:W-:Y:S01]  /*4240*/  LOP3.LUT R252, R5, R176, R252, 0x96, !PT ;  /* 0x000000b005fc7212 */ /* 0x000fe200078e96fc */
[----:B------:R-:W-:Y:S01]  /*4250*/  IMAD.WIDE.U32 R8, R250, -0x326172a9, RZ ;  /* 0xcd9e8d57fa087825 */ /* 0x000fe200078e00ff */
[----:B------:R-:W-:Y:S03]  /*4260*/  IADD3 R250, R206, 0x1715609d, RZ ;  /* 0x1715609dcefa7810 */ /* 0x000fe60007ffe0ff */
[----:B------:R-:W-:Y:S01]  /*4270*/  IMAD.WIDE.U32 R10, R252, -0x326172a9, RZ ;  /* 0xcd9e8d57fc0a7825 */ /* 0x000fe200078e00ff */
[----:B------:R-:W-:Y:S01]  /*4280*/  LOP3.LUT R251, R9, R6, R251, 0x96, !PT ;  /* 0x0000000609fb7212 */ /* 0x000fe200078e96fb */
[----:B------:R-:W-:Y:S02]  /*4290*/  MUFU.EX2 R184, R184 ;  /* 0x000000b800b87308 */ /* 0x000fe40000000800 */
[----:B------:R-:W-:Y:S01]  /*42a0*/  FFMA.FTZ R19, R19, c[0x0][0x23c], -R205 ;  /* 0x00008f0013137a23 */ /* 0x000fe200000108cd */
[----:B------:R-:W-:Y:S01]  /*42b0*/  LOP3.LUT R5, R11, R8, R250, 0x96, !PT ;  /* 0x000000080b057212 */ /* 0x000fe200078e96fa */
[--C-:B------:R-:W-:Y:S01]  /*42c0*/  FFMA.FTZ R7, R12, c[0x0][0x23c], -R191.reuse ;  /* 0x00008f000c077a23 */ /* 0x100fe200000108bf */
[----:B------:R-:W-:Y:S01]  /*42d0*/  IADD3 R250, R207, -0x56f99767, RZ ;  /* 0xa9066899cffa7810 */ /* 0x000fe20007ffe0ff */
[--C-:B------:R-:W-:Y:S01]  /*42e0*/  FFMA.FTZ R6, R13, c[0x0][0x23c], -R191.reuse ;  /* 0x00008f000d067a23 */ /* 0x100fe200000108bf */
[----:B------:R-:W-:Y:S01]  /*42f0*/  IADD3 R11, R207, 0x646e171e, RZ ;  /* 0x646e171ecf0b7810 */ /* 0x000fe20007ffe0ff */
[----:B------:R-:W-:Y:S02]  /*4300*/  IMAD.WIDE.U32 R12, R251, -0x2daee0ad, RZ ;  /* 0xd2511f53fb0c7825 */ /* 0x000fe400078e00ff */
[----:B------:R-:W-:Y:S02]  /*4310*/  MUFU.EX2 R187, R187 ;  /* 0x000000bb00bb7308 */ /* 0x000fe40000000800 */
[----:B------:R-:W-:Y:S01]  /*4320*/  IMAD.WIDE.U32 R8, R5, -0x2daee0ad, RZ ;  /* 0xd2511f5305087825 */ /* 0x000fe200078e00ff */
[----:B------:R-:W-:Y:S03]  /*4330*/  LOP3.LUT R5, R13, R4, R250, 0x96, !PT ;  /* 0x000000040d057212 */ /* 0x000fe600078e96fa */
[--C-:B------:R-:W-:Y:S01]  /*4340*/  FFMA.FTZ R252, R17, c[0x0][0x23c], -R191.reuse ;  /* 0x00008f0011fc7a23 */ /* 0x100fe200000108bf */
[----:B------:R-:W-:Y:S01]  /*4350*/  IADD3 R17, R206, -0x4ab325aa, RZ ;  /* 0xb54cda56ce117810 */ /* 0x000fe20007ffe0ff */
[----:B------:R-:W-:Y:S01]  /*4360*/  FFMA.FTZ R182, R16, c[0x0][0x23c], -R191 ;  /* 0x00008f0010b67a23 */ /* 0x000fe200000108bf */
[----:B------:R-:W-:Y:S01]  /*4370*/  LOP3.LUT R11, R9, R12, R11, 0x96, !PT ;  /* 0x0000000c090b7212 */ /* 0x000fe200078e960b */
[----:B------:R1:W-:Y:S01]  /*4380*/  MUFU.EX2 R191, R19 ;  /* 0x0000001300bf7308 */ /* 0x0003e20000000800 */
[--C-:B------:R-:W-:Y:S01]  /*4390*/  FFMA.FTZ R250, R18, c[0x0][0x23c], -R205.reuse ;  /* 0x00008f0012fa7a23 */ /* 0x100fe200000108cd */
[----:B------:R-:W-:Y:S01]  /*43a0*/  SHF.R.U32.HI R13, RZ, 0x18, R8 ;  /* 0x00000018ff0d7819 */ /* 0x000fe20000011608 */
[--C-:B------:R-:W-:Y:S01]  /*43b0*/  FFMA.FTZ R251, R14, c[0x0][0x23c], -R205.reuse ;  /* 0x00008f000efb7a23 */ /* 0x100fe200000108cd */
[C---:B------:R-:W-:Y:S01]  /*43c0*/  LOP3.LUT R9, R8.reuse, 0xffff, RZ, 0xc0, !PT ;  /* 0x0000ffff08097812 */ /* 0x040fe200078ec0ff */
[----:B------:R-:W-:Y:S01]  /*43d0*/  FFMA.FTZ R15, R15, c[0x0][0x23c], -R205 ;  /* 0x00008f000f0f7a23 */ /* 0x000fe200000108cd */
[----:B------:R-:W-:Y:S01]  /*43e0*/  LOP3.LUT R205, R8, 0xff, RZ, 0xc0, !PT ;  /* 0x000000ff08cd7812 */ /* 0x000fe200078ec0ff */
[----:B------:R-:W-:Y:S01]  /*43f0*/  IMAD.WIDE.U32 R176, R5, -0x326172a9, RZ ;  /* 0xcd9e8d5705b07825 */ /* 0x000fe200078e00ff */
[----:B------:R-:W-:Y:S02]  /*4400*/  ISETP.LE.U32.AND P0, PT, R13, UR6, PT ;  /* 0x000000060d007c0c */ /* 0x000fe4000bf03070 */
[----:B------:R-:W-:Y:S01]  /*4410*/  ISETP.LE.U32.AND P2, PT, R205, UR6, PT ;  /* 0x00000006cd007c0c */ /* 0x000fe2000bf43070 */
[----:B------:R-:W2:Y:S01]  /*4420*/  MUFU.EX2 R182, R182 ;  /* 0x000000b600b67308 */ /* 0x000ea20000000800 */
[----:B------:R-:W-:Y:S01]  /*4430*/  LOP3.LUT R18, R176, 0xff, RZ, 0xc0, !PT ;  /* 0x000000ffb0127812 */ /* 0x000fe200078ec0ff */
[----:B------:R-:W-:Y:S01]  /*4440*/  IMAD.SHL.U32 R178, R204, 0x2, RZ ;  /* 0x00000002ccb27824 */ /* 0x000fe200078e00ff */
[----:B------:R-:W-:Y:S02]  /*4450*/  LOP3.LUT R14, R177, R10, R17, 0x96, !PT ;  /* 0x0000000ab10e7212 */ /* 0x000fe400078e9611 */
[----:B------:R-:W-:Y:S01]  /*4460*/  ISETP.LE.U32.AND P6, PT, R18, UR6, PT ;  /* 0x0000000612007c0c */ /* 0x000fe2000bfc3070 */
[----:B------:R-:W-:Y:S01]  /*4470*/  IMAD.IADD R179, R197, 0x1, R178 ;  /* 0x00000001c5b37824 */ /* 0x000fe200078e02b2 */
[----:B------:R-:W-:Y:S02]  /*4480*/  LOP3.LUT R18, R11, 0xff, RZ, 0xc0, !PT ;  /* 0x000000ff0b127812 */ /* 0x000fe400078ec0ff */
[----:B------:R-:W-:Y:S01]  /*4490*/  SHF.R.U32.HI R13, RZ, 0x18, R11 ;  /* 0x00000018ff0d7819 */ /* 0x000fe2000001160b */
[----:B------:R3:W-:Y:S01]  /*44a0*/  MUFU.EX2 R205, R15 ;  /* 0x0000000f00cd7308 */ /* 0x0007e20000000800 */
[----:B------:R-:W-:Y:S02]  /*44b0*/  ISETP.LE.U32.AND P5, PT, R18, UR6, PT ;  /* 0x0000000612007c0c */ /* 0x000fe4000bfa3070 */
[----:B-1----:R-:W-:Y:S02]  /*44c0*/  SHF.R.U32.HI R19, RZ, 0x18, R176 ;  /* 0x00000018ff137819 */ /* 0x002fe400000116b0 */
[----:B------:R-:W-:Y:S02]  /*44d0*/  LOP3.LUT R18, R14, 0xff, RZ, 0xc0, !PT ;  /* 0x000000ff0e127812 */ /* 0x000fe400078ec0ff */
[----:B------:R-:W-:Y:S02]  /*44e0*/  ISETP.LE.U32.AND P1, PT, R19, UR6, PT ;  /* 0x0000000613007c0c */ /* 0x000fe4000bf23070 */
[----:B------:R-:W-:Y:S01]  /*44f0*/  ISETP.LE.U32.AND P3, PT, R13, UR6, PT ;  /* 0x000000060d007c0c */ /* 0x000fe2000bf63070 */
[----:B------:R-:W-:Y:S01]  /*4500*/  MUFU.EX2 R190, R190 ;  /* 0x000000be00be7308 */ /* 0x000fe20000000800 */
[----:B------:R-:W-:Y:S02]  /*4510*/  SHF.R.U32.HI R13, RZ, 0x10, R14 ;  /* 0x00000010ff0d7819 */ /* 0x000fe4000001160e */
[----:B------:R-:W-:Y:S02]  /*4520*/  SHF.R.U32.HI R5, RZ, 0x10, R8 ;  /* 0x00000010ff057819 */ /* 0x000fe40000011608 */
[----:B------:R-:W-:Y:S01]  /*4530*/  LOP3.LUT R17, R176, 0xffff, RZ, 0xc0, !PT ;  /* 0x0000ffffb0117812 */ /* 0x000fe200078ec0ff */
[C---:B------:R-:W-:Y:S01]  /*4540*/  IMAD.IADD R177, R196.reuse, 0x1, R178 ;  /* 0x00000001c4b17824 */ /* 0x040fe200078e02b2 */
[----:B------:R-:W-:Y:S02]  /*4550*/  LOP3.LUT R5, R5, 0xff, RZ, 0xc0, !PT ;  /* 0x000000ff05057812 */ /* 0x000fe400078ec0ff */
[----:B------:R-:W-:Y:S01]  /*4560*/  LOP3.LUT R13, R13, 0xff, RZ, 0xc0, !PT ;  /* 0x000000ff0d0d7812 */ /* 0x000fe200078ec0ff */
[----:B------:R-:W-:Y:S01]  /*4570*/  MUFU.EX2 R189, R189 ;  /* 0x000000bd00bd7308 */ /* 0x000fe20000000800 */
[----:B------:R-:W-:Y:S02]  /*4580*/  SHF.R.U32.HI R17, RZ, 0x8, R17 ;  /* 0x00000008ff117819 */ /* 0x000fe40000011611 */
[----:B------:R-:W-:Y:S01]  /*4590*/  SHF.R.U32.HI R10, RZ, 0x10, R176 ;  /* 0x00000010ff0a7819 */ /* 0x000fe200000116b0 */
[----:B------:R-:W-:Y:S01]  /*45a0*/  IMAD.IADD R176, R196, 0x1, R179 ;  /* 0x00000001c4b07824 */ /* 0x000fe200078e02b3 */
[----:B---3--:R-:W-:Y:S02]  /*45b0*/  SHF.R.U32.HI R15, RZ, 0x18, R14 ;  /* 0x00000018ff0f7819 */ /* 0x008fe4000001160e */
[----:B------:R-:W-:Y:S02]  /*45c0*/  LOP3.LUT R14, R14, 0xffff, RZ, 0xc0, !PT ;  /* 0x0000ffff0e0e7812 */ /* 0x000fe400078ec0ff */
[----:B------:R-:W-:Y:S01]  /*45d0*/  ISETP.LE.U32.AND P4, PT, R15, UR6, PT ;  /* 0x000000060f007c0c */ /* 0x000fe2000bf83070 */
[----:B------:R-:W1:Y:S01]  /*45e0*/  MUFU.EX2 R7, R7 ;  /* 0x0000000700077308 */ /* 0x000e620000000800 */
[----:B------:R-:W-:Y:S02]  /*45f0*/  SHF.R.U32.HI R14, RZ, 0x8, R14 ;  /* 0x00000008ff0e7819 */ /* 0x000fe4000001160e */
[----:B------:R-:W-:Y:S02]  /*4600*/  LOP3.LUT R17, R17, 0xffff, RZ, 0xc0, !PT ;  /* 0x0000ffff11117812 */ /* 0x000fe400078ec0ff */
[----:B------:R-:W-:Y:S02]  /*4610*/  LOP3.LUT R14, R14, 0xffff, RZ, 0xc0, !PT ;  /* 0x0000ffff0e0e7812 */ /* 0x000fe400078ec0ff */
[----:B------:R-:W-:Y:S02]  /*4620*/  LOP3.LUT R10, R10, 0xff, RZ, 0xc0, !PT ;  /* 0x000000ff0a0a7812 */ /* 0x000fe400078ec0ff */
[----:B------:R-:W-:Y:S01]  /*4630*/  SHF.R.U32.HI R9, RZ, 0x8, R9 ;  /* 0x00000008ff097819 */ /* 0x000fe20000011609 */
[----:B------:R-:W-:Y:S03]  /*4640*/  MUFU.EX2 R6, R6 ;  /* 0x0000000600067308 */ /* 0x000fe60000000800 */
[----:B------:R-:W-:Y:S07]  /*4650*/  LOP3.LUT R9, R9, 0xffff, RZ, 0xc0, !PT ;  /* 0x0000ffff09097812 */ /* 0x000fee00078ec0ff */
[----:B------:R-:W-:Y:S01]  /*4660*/  MUFU.EX2 R251, R251 ;  /* 0x000000fb00fb7308 */ /* 0x000fe20000000800 */
[----:B--2---:R-:W-:Y:S01]  /*4670*/  @!P2 FADD.FTZ R182, -R182, -RZ ;  /* 0x800000ffb6b6a221 */ /* 0x004fe20000010100 */
[----:B------:R-:W-:Y:S01]  /*4680*/  ISETP.LE.U32.AND P2, PT, R18, UR6, PT ;  /* 0x0000000612007c0c */ /* 0x000fe2000bf43070 */
[----:B------:R-:W-:Y:S01]  /*4690*/  @!P1 FADD.FTZ R184, -R184, -RZ ;  /* 0x800000ffb8b89221 */ /* 0x000fe20000010100 */
[----:B------:R-:W-:Y:S01]  /*46a0*/  ISETP.LE.U32.AND P1, PT, R5, UR6, PT ;  /* 0x0000000605007c0c */ /* 0x000fe2000bf23070 */
[----:B------:R-:W-:Y:S01]  /*46b0*/  @!P6 FADD.FTZ R183, -R183, -RZ ;  /* 0x800000ffb7b7e221 */ /* 0x000fe20000010100 */
[----:B------:R-:W-:Y:S01]  /*46c0*/  ISETP.LE.U32.AND P6, PT, R13, UR6, PT ;  /* 0x000000060d007c0c */ /* 0x000fe2000bfc3070 */
[----:B------:R-:W-:Y:S01]  /*46d0*/  @!P4 FADD.FTZ R185, -R185, -RZ ;  /* 0x800000ffb9b9c221 */ /* 0x000fe20000010100 */
[----:B------:R-:W-:Y:S01]  /*46e0*/  ISETP.LE.U32.AND P4, PT, R17, UR6, PT ;  /* 0x0000000611007c0c */ /* 0x000fe2000bf83070 */
[----:B-1----:R-:W-:Y:S01]  /*46f0*/  @!P5 FADD.FTZ R7, -R7, -RZ ;  /* 0x800000ff0707d221 */ /* 0x002fe20000010100 */
[----:B------:R-:W1:Y:S01]  /*4700*/  MUFU.EX2 R5, R252 ;  /* 0x000000fc00057308 */ /* 0x000e620000000800 */
[----:B------:R-:W-:Y:S01]  /*4710*/  @!P3 FADD.FTZ R205, -R205, -RZ ;  /* 0x800000ffcdcdb221 */ /* 0x000fe20000010100 */
[----:B------:R-:W-:Y:S01]  /*4720*/  ISETP.GT.AND P5, PT, R237, R224, PT ;  /* 0x000000e0ed00720c */ /* 0x000fe20003fa4270 */
[----:B------:R-:W-:Y:S02]  /*4730*/  @!P0 FADD.FTZ R191, -R191, -RZ ;  /* 0x800000ffbfbf8221 */ /* 0x000fe40000010100 */
[----:B------:R-:W-:Y:S01]  /*4740*/  @!P2 FADD.FTZ R186, -R186, -RZ ;  /* 0x800000ffbabaa221 */ /* 0x000fe20000010100 */
[----:B------:R-:W-:Y:S03]  /*4750*/  ISETP.LE.U32.AND P2, PT, R14, UR6, PT ;  /* 0x000000060e007c0c */ /* 0x000fe6000bf43070 */
[----:B------:R-:W-:Y:S01]  /*4760*/  @!P6 FADD.FTZ R188, -R188, -RZ ;  /* 0x800000ffbcbce221 */ /* 0x000fe20000010100 */
[----:B------:R2:W3:Y:S01]  /*4770*/  MUFU.EX2 R252, R250 ;  /* 0x000000fa00fc7308 */ /* 0x0004e20000000800 */
[----:B------:R-:W-:Y:S01]  /*4780*/  ISETP.LE.U32.AND P6, PT, R10, UR6, PT ;  /* 0x000000060a007c0c */ /* 0x000fe2000bfc3070 */
[----:B------:R-:W-:Y:S01]  /*4790*/  @!P4 FADD.FTZ R190, -R190, -RZ ;  /* 0x800000ffbebec221 */ /* 0x000fe20000010100 */
[----:B------:R-:W-:Y:S02]  /*47a0*/  SHF.R.U32.HI R10, RZ, 0x10, R11 ;  /* 0x00000010ff0a7819 */ /* 0x000fe4000001160b */
[----:B------:R-:W-:Y:S02]  /*47b0*/  LOP3.LUT R11, R11, 0xffff, RZ, 0xc0, !PT ;  /* 0x0000ffff0b0b7812 */ /* 0x000fe400078ec0ff */
[----:B------:R-:W-:Y:S02]  /*47c0*/  LOP3.LUT R10, R10, 0xff, RZ, 0xc0, !PT ;  /* 0x000000ff0a0a7812 */ /* 0x000fe400078ec0ff */
[----:B------:R-:W-:Y:S01]  /*47d0*/  @!P2 FADD.FTZ R187, -R187, -RZ ;  /* 0x800000ffbbbba221 */ /* 0x000fe20000010100 */
[----:B------:R-:W-:Y:S02]  /*47e0*/  SHF.R.U32.HI R11, RZ, 0x8, R11 ;  /* 0x00000008ff0b7819 */ /* 0x000fe4000001160b */
[----:B------:R-:W-:Y:S02]  /*47f0*/  ISETP.LE.U32.AND P2, PT, R9, UR6, PT ;  /* 0x0000000609007c0c */ /* 0x000fe4000bf43070 */
[----:B------:R-:W-:Y:S01]  /*4800*/  F2FP.RELU.PACK_AB R9, R185, R188 ;  /* 0x000000bcb909723e */ /* 0x000fe200000008ff */
[----:B------:R-:W-:Y:S01]  /*4810*/  @!P6 FADD.FTZ R189, -R189, -RZ ;  /* 0x800000ffbdbde221 */ /* 0x000fe20000010100 */
[----:B------:R-:W-:Y:S02]  /*4820*/  ISETP.LE.U32.AND P4, PT, R10, UR6, PT ;  /* 0x000000060a007c0c */ /* 0x000fe4000bf83070 */
[----:B------:R-:W-:Y:S01]  /*4830*/  LOP3.LUT R10, R11, 0xffff, RZ, 0xc0, !PT ;  /* 0x0000ffff0b0a7812 */ /* 0x000fe200078ec0ff */
[----:B------:R-:W-:Y:S01]  /*4840*/  STS [R216+0x12400], R9 ;  /* 0x01240009d8007388 */ /* 0x000fe20000000800 */
[----:B------:R-:W-:Y:S02]  /*4850*/  F2FP.RELU.PACK_AB R11, R187, R186 ;  /* 0x000000babb0b723e */ /* 0x000fe400000008ff */
[----:B------:R-:W-:Y:S02]  /*4860*/  ISETP.LE.U32.AND P6, PT, R10, UR6, PT ;  /* 0x000000060a007c0c */ /* 0x000fe4000bfc3070 */
[----:B--2---:R-:W-:Y:S01]  /*4870*/  F2FP.RELU.PACK_AB R250, R190, R183 ;  /* 0x000000b7befa723e */ /* 0x004fe200000008ff */
[----:B------:R-:W-:Y:S01]  /*4880*/  STS [R216+0x12000], R11 ;  /* 0x0120000bd8007388 */ /* 0x000fe20000000800 */
[----:B------:R-:W-:Y:S01]  /*4890*/  F2FP.RELU.PACK_AB R13, R184, R189 ;  /* 0x000000bdb80d723e */ /* 0x000fe200000008ff */
[----:B-1----:R-:W-:Y:S01]  /*48a0*/  @!P2 FADD.FTZ R5, -R5, -RZ ;  /* 0x800000ff0505a221 */ /* 0x002fe20000010100 */
[----:B------:R-:W-:Y:S01]  /*48b0*/  FSETP.GE.FTZ.AND P3, PT, R186, RZ, PT ;  /* 0x000000ffba00720b */ /* 0x000fe20003f76000 */
[----:B------:R1:W-:Y:S01]  /*48c0*/  STS [R221+0x12000], R250 ;  /* 0x012000fadd007388 */ /* 0x0003e20000000800 */
[----:B------:R-:W-:Y:S01]  /*48d0*/  @!P4 FADD.FTZ R251, -R251, -RZ ;  /* 0x800000fffbfbc221 */ /* 0x000fe20000010100 */
[----:B------:R-:W-:Y:S01]  /*48e0*/  FSETP.GE.FTZ.AND P2, PT, R187, RZ, PT ;  /* 0x000000ffbb00720b */ /* 0x000fe20003f56000 */
[----:B---3--:R-:W-:Y:S01]  /*48f0*/  @!P1 FADD.FTZ R252, -R252, -RZ ;  /* 0x800000fffcfc9221 */ /* 0x008fe20000010100 */
[----:B------:R-:W-:Y:S01]  /*4900*/  STS [R221+0x12400], R13 ;  /* 0x0124000ddd007388 */ /* 0x000fe20000000800 */
[----:B------:R-:W-:Y:S01]  /*4910*/  F2FP.RELU.PACK_AB R10, R5, R182 ;  /* 0x000000b6050a723e */ /* 0x000fe200000008ff */
[----:B------:R-:W-:Y:S01]  /*4920*/  @!P6 FADD.FTZ R6, -R6, -RZ ;  /* 0x800000ff0606e221 */ /* 0x000fe20000010100 */
[----:B------:R-:W-:Y:S02]  /*4930*/  F2FP.RELU.PACK_AB R14, R205, R251 ;  /* 0x000000fbcd0e723e */ /* 0x000fe400000008ff */
[----:B------:R-:W-:Y:S02]  /*4940*/  FSETP.GE.FTZ.AND P1, PT, R188, RZ, PT ;  /* 0x000000ffbc00720b */ /* 0x000fe40003f36000 */
[----:B------:R-:W-:Y:S01]  /*4950*/  F2FP.RELU.PACK_AB R18, R6, R7 ;  /* 0x000000070612723e */ /* 0x000fe200000008ff */
[----:B------:R-:W-:Y:S01]  /*4960*/  STS [R219+0x12400], R14 ;  /* 0x0124000edb007388 */ /* 0x000fe20000000800 */
[----:B------:R-:W-:Y:S03]  /*4970*/  FSETP.GE.FTZ.AND P4, PT, R190, RZ, PT ;  /* 0x000000ffbe00720b */ /* 0x000fe60003f96000 */
[----:B------:R-:W-:Y:S04]  /*4980*/  STS [R219+0x12000], R18 ;  /* 0x01200012db007388 */ /* 0x000fe80000000800 */
[----:B------:R-:W-:Y:S01]  /*4990*/  STS [R225+0x12000], R10 ;  /* 0x0120000ae1007388 */ /* 0x000fe20000000800 */
[----:B-1----:R-:W-:Y:S05]  /*49a0*/  F2FP.RELU.PACK_AB R250, R191, R252 ;  /* 0x000000fcbffa723e */ /* 0x002fea00000008ff */
[----:B------:R1:W-:Y:S04]  /*49b0*/  STS [R225+0x12400], R250 ;  /* 0x012400fae1007388 */ /* 0x0003e80000000800 */
[----:B------:R-:W2:Y:S08]  /*49c0*/  LDSM.16.M88.4 R100, [R178+0x8000] ;  /* 0x00800000b264783b */ /* 0x000eb00000000200 */
[----:B------:R-:W3:Y:S08]  /*49d0*/  LDSM.16.M88.4 R104, [R179+0x8000] ;  /* 0x00800000b368783b */ /* 0x000ef00000000200 */
[----:B------:R-:W4:Y:S01]  /*49e0*/  LDSM.16.M88.4 R124, [R177+0x8000] ;  /* 0x00800000b17c783b */ /* 0x000f220000000200 */
[----:B-1----:R-:W-:Y:S04]  /*49f0*/  IMAD.MOV.U32 R250, RZ, RZ, c[0x0][0x22c] ;  /* 0x00008b00fffa7624 */ /* 0x002fe800078e00ff */
[----:B------:R-:W-:Y:S04]  /*4a00*/  IMAD R250, R250, c[0x0][0x1c0], RZ ;  /* 0x00007000fafa7a24 */ /* 0x000fe800078e02ff */
[----:B------:R-:W-:Y:S05]  /*4a10*/  IMAD.U32 R9, R250, -0x40, RZ ;  /* 0xffffffc0fa097824 */ /* 0x000fea00078e00ff */
[C---:B------:R-:W-:Y:S04]  /*4a20*/  LEA R248, P0, R9.reuse, R248, 0x2 ;  /* 0x000000f809f87211 */ /* 0x040fe800078010ff */
[----:B------:R-:W-:Y:S01]  /*4a30*/  LEA.HI.X.SX32 R249, R9, R249, 0x2, P0 ;  /* 0x000000f909f97211 */ /* 0x000fe200000f16ff */
[C---:B--2---:R-:W-:Y:S01]  /*4a40*/  HMMA.16816.F32 R20, R100.reuse, R108, RZ ;  /* 0x0000006c6414723c */ /* 0x044fe200000018ff */
[----:B------:R-:W-:Y:S07]  /*4a50*/  FSETP.GE.FTZ.AND P0, PT, R185, RZ, PT ;  /* 0x000000ffb900720b */ /* 0x000fee0003f16000 */
        /* <DEDUP_REMOVED lines=37> */
[----:B------:R-:W-:Y:S01]  /*4cb0*/  FADD.FTZ R11, -R180, R23 ;  /* 0x00000017b40b7221 */ /* 0x000fe20000010100 */
[-C--:B------:R-:W-:Y:S01]  /*4cc0*/  FSEL R19, R18, R181.reuse, P3 ;  /* 0x000000b512137208 */ /* 0x080fe20001800000 */
[----:B------:R-:W-:Y:S01]  /*4cd0*/  FADD.FTZ R10, -R181, R21 ;  /* 0x00000015b50a7221 */ /* 0x000fe20000010100 */
[----:B------:R-:W-:Y:S01]  /*4ce0*/  FSETP.GE.FTZ.AND P3, PT, R7, RZ, PT ;  /* 0x000000ff0700720b */ /* 0x000fe20003f76000 */
[----:B------:R-:W-:Y:S01]  /*4cf0*/  FADD.FTZ R14, -R181, R24 ;  /* 0x00000018b50e7221 */ /* 0x000fe20000010100 */
[----:B------:R-:W-:Y:S01]  /*4d00*/  FSEL R18, R11, R180, P0 ;  /* 0x000000b40b127208 */ /* 0x000fe20000000000 */
[C---:B------:R-:W-:Y:S01]  /*4d10*/  FADD.FTZ R9, -R180.reuse, R22 ;  /* 0x00000016b4097221 */ /* 0x040fe20000010100 */
[----:B------:R-:W-:Y:S02]  /*4d20*/  FSETP.GE.FTZ.AND P0, PT, R183, RZ, PT ;  /* 0x000000ffb700720b */ /* 0x000fe40003f16000 */
[----:B------:R-:W-:Y:S01]  /*4d30*/  FADD.FTZ R15, -R180, R26 ;  /* 0x0000001ab40f7221 */ /* 0x000fe20000010100 */
[-C--:B------:R-:W-:Y:S01]  /*4d40*/  FSEL R10, R10, R181.reuse, P2 ;  /* 0x000000b50a0a7208 */ /* 0x080fe20001000000 */
[----:B------:R-:W-:Y:S01]  /*4d50*/  FADD.FTZ R17, -R180, R27 ;  /* 0x0000001bb4117221 */ /* 0x000fe20000010100 */
[----:B------:R-:W-:Y:S01]  /*4d60*/  FSEL R14, R14, R181, P0 ;  /* 0x000000b50e0e7208 */ /* 0x000fe20000000000 */
[----:B------:R-:W-:Y:S01]  /*4d70*/  FMUL.FTZ R185, R185, R18 ;  /* 0x00000012b9b97220 */ /* 0x000fe20000410000 */
[----:B------:R-:W-:Y:S01]  /*4d80*/  FSEL R9, R9, R180, P1 ;  /* 0x000000b409097208 */ /* 0x000fe20000800000 */
[----:B------:R-:W-:Y:S01]  /*4d90*/  FMUL.FTZ R187, R187, R10 ;  /* 0x0000000abbbb7220 */ /* 0x000fe20000410000 */
[----:B------:R-:W-:Y:S01]  /*4da0*/  FSETP.GE.FTZ.AND P0, PT, R184, RZ, PT ;  /* 0x000000ffb800720b */ /* 0x000fe20003f16000 */
[----:B------:R-:W-:Y:S01]  /*4db0*/  FADD.FTZ R10, -R181, R28 ;  /* 0x0000001cb50a7221 */ /* 0x000fe20000010100 */
[----:B------:R-:W-:Y:S01]  /*4dc0*/  FSETP.GE.FTZ.AND P1, PT, R189, RZ, PT ;  /* 0x000000ffbd00720b */ /* 0x000fe20003f36000 */
[----:B------:R-:W-:Y:S01]  /*4dd0*/  FADD.FTZ R18, -R181, R29 ;  /* 0x0000001db5127221 */ /* 0x000fe20000010100 */
[----:B------:R-:W-:Y:S01]  /*4de0*/  FSETP.GE.FTZ.AND P2, PT, R6, RZ, PT ;  /* 0x000000ff0600720b */ /* 0x000fe20003f56000 */
[----:B------:R-:W-:Y:S01]  /*4df0*/  FMUL.FTZ R183, R183, R14 ;  /* 0x0000000eb7b77220 */ /* 0x000fe20000410000 */
[-C--:B------:R-:W-:Y:S01]  /*4e00*/  FSEL R14, R15, R180.reuse, P1 ;  /* 0x000000b40f0e7208 */ /* 0x080fe20000800000 */
[----:B------:R-:W-:Y:S01]  /*4e10*/  FADD.FTZ R13, -R181, R25 ;  /* 0x00000019b50d7221 */ /* 0x000fe20000010100 */
[----:B------:R-:W-:Y:S01]  /*4e20*/  FSEL R17, R17, R180, P0 ;  /* 0x000000b411117208 */ /* 0x000fe20000000000 */
[----:B------:R-:W-:Y:S01]  /*4e30*/  FADD.FTZ R11, -R180, R31 ;  /* 0x0000001fb40b7221 */ /* 0x000fe20000010100 */
[----:B------:R-:W-:Y:S01]  /*4e40*/  FSETP.GE.FTZ.AND P1, PT, R5, RZ, PT ;  /* 0x000000ff0500720b */ /* 0x000fe20003f36000 */
[----:B------:R-:W-:Y:S01]  /*4e50*/  FMUL.FTZ R188, R188, R9 ;  /* 0x00000009bcbc7220 */ /* 0x000fe20000410000 */
[----:B------:R-:W-:Y:S01]  /*4e60*/  FSETP.GE.FTZ.AND P0, PT, R191, RZ, PT ;  /* 0x000000ffbf00720b */ /* 0x000fe20003f16000 */
[----:B------:R-:W-:Y:S01]  /*4e70*/  FADD.FTZ R9, -R180, R30 ;  /* 0x0000001eb4097221 */ /* 0x000fe20000010100 */
[-C--:B------:R-:W-:Y:S01]  /*4e80*/  FSEL R10, R10, R181.reuse, P3 ;  /* 0x000000b50a0a7208 */ /* 0x080fe20001800000 */
[----:B------:R-:W-:Y:S01]  /*4e90*/  FMUL.FTZ R189, R189, R14 ;  /* 0x0000000ebdbd7220 */ /* 0x000fe20000410000 */
[-C--:B------:R-:W-:Y:S01]  /*4ea0*/  FSEL R15, R18, R181.reuse, P2 ;  /* 0x000000b5120f7208 */ /* 0x080fe20001000000 */
[----:B------:R-:W-:Y:S01]  /*4eb0*/  FADD.FTZ R18, -R181, R32 ;  /* 0x00000020b5127221 */ /* 0x000fe20000010100 */
[----:B------:R-:W-:Y:S01]  /*4ec0*/  FSETP.GE.FTZ.AND P2, PT, R205, RZ, PT ;  /* 0x000000ffcd00720b */ /* 0x000fe20003f56000 */
        /* <DEDUP_REMOVED lines=9> */
[----:B------:R-:W-:Y:S01]  /*4f60*/  FSETP.GE.FTZ.AND P2, PT, R252, RZ, PT ;  /* 0x000000fffc00720b */ /* 0x000fe20003f56000 */
[----:B------:R-:W-:Y:S01]  /*4f70*/  FMUL.FTZ R184, R184, R17 ;  /* 0x00000011b8b87220 */ /* 0x000fe20000410000 */
[----:B------:R-:W-:Y:S01]  /*4f80*/  FSEL R6, R9, R180, P3 ;  /* 0x000000b409067208 */ /* 0x000fe20001800000 */
[----:B------:R-:W-:Y:S01]  /*4f90*/  FMUL.FTZ R205, R205, R14 ;  /* 0x0000000ecdcd7220 */ /* 0x000fe20000410000 */
[----:B------:R-:W-:Y:S01]  /*4fa0*/  FSEL R9, R18, R181, P4 ;  /* 0x000000b512097208 */ /* 0x000fe20002000000 */
[----:B------:R-:W-:Y:S01]  /*4fb0*/  @P1 FADD.FTZ R181, -R181, R33 ;  /* 0x00000021b5b51221 */ /* 0x000fe20000010100 */
[----:B------:R-:W-:Y:S01]  /*4fc0*/  FSEL R7, R7, R180, P2 ;  /* 0x000000b407077208 */ /* 0x000fe20001000000 */
[----:B------:R-:W-:Y:S02]  /*4fd0*/  @P0 FADD.FTZ R180, -R180, R35 ;  /* 0x00000023b4b40221 */ /* 0x000fe40000010100 */
        /* <DEDUP_REMOVED lines=62> */
.L_x_861:
[----:B------:R-:W-:Y:S02]  /*53c0*/  F2FP.PACK_AB R187, R187, R186 ;  /* 0x000000babbbb723e */ /* 0x000fe400000000ff */
[----:B------:R-:W-:Y:S02]  /*53d0*/  F2FP.PACK_AB R185, R185, R188 ;  /* 0x000000bcb9b9723e */ /* 0x000fe400000000ff */
[----:B------:R-:W-:Y:S01]  /*53e0*/  F2FP.PACK_AB R190, R190, R183 ;  /* 0x000000b7bebe723e */ /* 0x000fe200000000ff */
[----:B------:R-:W-:Y:S01]  /*53f0*/  STS [R216+0x10000], R187 ;  /* 0x010000bbd8007388 */ /* 0x000fe20000000800 */
[----:B------:R-:W-:Y:S02]  /*5400*/  F2FP.PACK_AB R184, R184, R189 ;  /* 0x000000bdb8b8723e */ /* 0x000fe400000000ff */
[----:B------:R-:W-:Y:S01]  /*5410*/  F2FP.PACK_AB R24, R15, R10 ;  /* 0x0000000a0f18723e */ /* 0x000fe200000000ff */
[----:B------:R-:W-:Y:S01]  /*5420*/  STS [R216+0x10400], R185 ;  /* 0x010400b9d8007388 */ /* 0x000fe20000000800 */
[----:B------:R-:W-:Y:S01]  /*5430*/  F2FP.PACK_AB R28, R205, R251 ;  /* 0x000000fbcd1c723e */ /* 0x000fe200000000ff */
[----:B------:R-:W-:Y:S01]  /*5440*/  IMAD.SHL.U32 R205, R203, 0x2, RZ ;  /* 0x00000002cbcd7824 */ /* 0x000fe200078e00ff */
        /* <DEDUP_REMOVED lines=97> */
.L_x_862:
        /* <DEDUP_REMOVED lines=8> */
[----:B------:R-:W-:Y:S04]  /*5ae0*/  LDSM.16.MT88.4 R184, [R205+0xd000] ;  /* 0x00d00000cdb8783b */ /* 0x000fe80000004200 */
[----:B------:R-:W-:Y:S01]  /*5af0*/  LDSM.16.M88.4 R188, [R193+0x1000] ;  /* 0x00100000c1bc783b */ /* 0x000fe20000000200 */
        /* <DEDUP_REMOVED lines=8> */
[----:B------:R-:W1:Y:S07]  /*5b80*/  LDSM.16.M88.4 R100, [R193] ;  /* 0x00000000c164783b */ /* 0x000e6e0000000200 */
        /* <DEDUP_REMOVED lines=8> */
[----:B------:R-:W-:Y:S07]  /*5c10*/  LDSM.16.MT88.4 R176, [R205+0xd800] ;  /* 0x00d80000cdb0783b */ /* 0x000fee0000004200 */
[----:B------:R-:W-:Y:S01]  /*5c20*/  HMMA.16816.F32 R32, R104, R182, R32 ;  /* 0x000000b66820723c */ /* 0x000fe20000001820 */
[----:B------:R-:W3:Y:S04]  /*5c30*/  LDSM.16.M88.4 R104, [R194] ;  /* 0x00000000c268783b */ /* 0x000ee80000000200 */
[----:B------:R-:W4:Y:S03]  /*5c40*/  LDSM.16.M88.4 R180, [R194+0x1000] ;  /* 0x00100000c2b4783b */ /* 0x000f260000000200 */
[-C--:B-1----:R-:W-:Y:S08]  /*5c50*/  HMMA.16816.F32 R4, R100, R184.reuse, R4 ;  /* 0x000000b86404723c */ /* 0x082ff00000001804 */
[C---:B------:R-:W-:Y:S08]  /*5c60*/  HMMA.16816.F32 R8, R188.reuse, R184, R8 ;  /* 0x000000b8bc08723c */ /* 0x040ff00000001808 */
[-C--:B------:R-:W-:Y:S08]  /*5c70*/  HMMA.16816.F32 R12, R188, R186.reuse, R12 ;  /* 0x000000babc0c723c */ /* 0x080ff0000000180c */
[C---:B------:R-:W-:Y:S01]  /*5c80*/  HMMA.16816.F32 R16, R100.reuse, R186, R16 ;  /* 0x000000ba6410723c */ /* 0x040fe20000001810 */
[----:B------:R-:W1:Y:S07]  /*5c90*/  LDSM.16.MT88.4 R184, [R205+0xf800] ;  /* 0x00f80000cdb8783b */ /* 0x000e6e0000004200 */
[-C--:B--2---:R-:W-:Y:S08]  /*5ca0*/  HMMA.16816.F32 R20, R100, R124.reuse, R20 ;  /* 0x0000007c6414723c */ /* 0x084ff00000001814 */
[C---:B------:R-:W-:Y:S07]  /*5cb0*/  HMMA.16816.F32 R24, R188.reuse, R124, R24 ;  /* 0x0000007cbc18723c */ /* 0x040fee0000001818 */
[----:B------:R-:W-:Y:S01]  /*5cc0*/  @P5 IADD3 R124, P0, R246, -0x100, RZ ;  /* 0xffffff00f67c5810 */ /* 0x000fe20007f1e0ff */
[-C--:B------:R-:W-:Y:S04]  /*5cd0*/  HMMA.16816.F32 R28, R188, R126.reuse, R28 ;  /* 0x0000007ebc1c723c */ /* 0x080fe8000000181c */
[----:B------:R-:W-:Y:S01]  /*5ce0*/  @P5 IADD3.X R125, R247, -0x1, RZ, P0, !PT ;  /* 0xfffffffff77d5810 */ /* 0x000fe200007fe4ff */
[----:B------:R-:W-:Y:S03]  /*5cf0*/  @P5 IMAD.MOV.U32 R246, RZ, RZ, R124 ;  /* 0x000000fffff65224 */ /* 0x000fe600078e007c */
[----:B------:R-:W-:Y:S01]  /*5d00*/  HMMA.16816.F32 R32, R100, R126, R32 ;  /* 0x0000007e6420723c */ /* 0x000fe20000001820 */
[----:B------:R-:W-:Y:S03]  /*5d10*/  LDSM.16.MT88.4 R100, [R198+0x2800] ;  /* 0x00280000c664783b */ /* 0x000fe60000004200 */
[----:B------:R-:W-:Y:S02]  /*5d20*/  @P5 IMAD.MOV.U32 R247, RZ, RZ, R125 ;  /* 0x000000fffff75224 */ /* 0x000fe400078e007d */
[C---:B------:R-:W-:Y:S02]  /*5d30*/  IMAD.SHL.U32 R125, R250.reuse, 0x10, RZ ;  /* 0x00000010fa7d7824 */ /* 0x040fe400078e00ff */
[-C--:B---3--:R-:W-:Y:S05]  /*5d40*/  HMMA.16816.F32 R4, R104, R176.reuse, R4 ;  /* 0x000000b06804723c */ /* 0x088fea0000001804 */
[C---:B------:R-:W-:Y:S03]  /*5d50*/  IMAD.SHL.U32 R127, R250.reuse, 0x8, RZ ;  /* 0x00000008fa7f7824 */ /* 0x040fe600078e00ff */
[C---:B----4-:R-:W-:Y:S07]  /*5d60*/  HMMA.16816.F32 R8, R180.reuse, R176, R8 ;  /* 0x000000b0b408723c */ /* 0x050fee0000001808 */
[----:B------:R-:W-:Y:S01]  /*5d70*/  @P5 IMAD.WIDE R176, R215, 0x4, R246 ;  /* 0x00000004d7b05825 */ /* 0x000fe200078e02f6 */
[-C--:B------:R-:W-:Y:S04]  /*5d80*/  HMMA.16816.F32 R12, R180, R178.reuse, R12 ;  /* 0x000000b2b40c723c */ /* 0x080fe8000000180c */
[----:B------:R2:W5:Y:S04]  /*5d90*/  @P5 LDG.E R233, [R176.64] ;  /* 0x00000008b0e95981 */ /* 0x000568000c1e1900 */
[C---:B------:R-:W-:Y:S01]  /*5da0*/  HMMA.16816.F32 R16, R104.reuse, R178, R16 ;  /* 0x000000b26810723c */ /* 0x040fe20000001810 */
[----:B------:R2:W5:Y:S04]  /*5db0*/  @P5 LDG.E R234, [R176.64+0x20] ;  /* 0x00002008b0ea5981 */ /* 0x000568000c1e1900 */
[----:B------:R-:W-:Y:S02]  /*5dc0*/  RED.E.ADD.F32.FTZ.RN.STRONG.GPU [R248.64], R4 ;  /* 0x00000004f800798e */ /* 0x000fe4000c10e788 */
[CC--:B------:R-:W-:Y:S01]  /*5dd0*/  LEA R178, P0, R127.reuse, R248.reuse, 0x2 ;  /* 0x000000f87fb27211 */ /* 0x0c0fe200078010ff */
[-C--:B-1----:R-:W-:Y:S04]  /*5de0*/  HMMA.16816.F32 R20, R104, R184.reuse, R20 ;  /* 0x000000b86814723c */ /* 0x082fe80000001814 */
[-C--:B------:R-:W-:Y:S04]  /*5df0*/  LEA.HI.X.SX32 R179, R127, R249.reuse, 0x2, P0 ;  /* 0x000000f97fb37211 */ /* 0x080fe800000f16ff */
[C---:B------:R-:W-:Y:S01]  /*5e00*/  HMMA.16816.F32 R24, R180.reuse, R184, R24 ;  /* 0x000000b8b418723c */ /* 0x040fe20000001818 */
[----:B------:R1:W-:Y:S06]  /*5e10*/  RED.E.ADD.F32.FTZ.RN.STRONG.GPU [R178.64], R5 ;  /* 0x00000005b200798e */ /* 0x0003ec000c10e788 */
[CC--:B------:R-:W-:Y:S01]  /*5e20*/  LEA R184, P1, R125.reuse, R248.reuse, 0x2 ;  /* 0x000000f87db87211 */ /* 0x0c0fe200078210ff */
[-C--:B------:R-:W-:Y:S04]  /*5e30*/  HMMA.16816.F32 R28, R180, R186.reuse, R28 ;  /* 0x000000bab41c723c */ /* 0x080fe8000000181c */
[-C--:B------:R-:W-:Y:S01]  /*5e40*/  LEA.HI.X.SX32 R185, R125, R249.reuse, 0x2, P1 ;  /* 0x000000f97db97211 */ /* 0x080fe200008f16ff */
[C---:B--2---:R-:W-:Y:S03]  /*5e50*/  IMAD R177, R250.reuse, 0x28, RZ ;  /* 0x00000028fab17824 */ /* 0x044fe600078e02ff */
[----:B------:R-:W-:Y:S01]  /*5e60*/  HMMA.16816.F32 R32, R104, R186, R32 ;  /* 0x000000ba6820723c */ /* 0x000fe20000001820 */
[----:B------:R-:W-:Y:S06]  /*5e70*/  RED.E.ADD.F32.FTZ.RN.STRONG.GPU [R184.64], R6 ;  /* 0x00000006b800798e */ /* 0x000fec000c10e788 */
[C---:B------:R-:W-:Y:S02]  /*5e80*/  IMAD R105, R250.reuse, 0x18, RZ ;  /* 0x00000018fa697824 */ /* 0x040fe400078e02ff */
[C---:B------:R-:W-:Y:S03]  /*5e90*/  IMAD.SHL.U32 R107, R250.reuse, 0x20, RZ ;  /* 0x00000020fa6b7824 */ /* 0x040fe600078e00ff */
[-C--:B------:R-:W-:Y:S02]  /*5ea0*/  LEA R182, P0, R105, R248.reuse, 0x2 ;  /* 0x000000f869b67211 */ /* 0x080fe400078010ff */
[-C--:B------:R-:W-:Y:S02]  /*5eb0*/  LEA R180, P1, R107, R248.reuse, 0x2 ;  /* 0x000000f86bb47211 */ /* 0x080fe400078210ff */
[-C--:B------:R-:W-:Y:S01]  /*5ec0*/  LEA.HI.X.SX32 R183, R105, R249.reuse, 0x2, P0 ;  /* 0x000000f969b77211 */ /* 0x080fe200000f16ff */
[C---:B------:R-:W-:Y:S01]  /*5ed0*/  IMAD R105, R250.reuse, 0x30, RZ ;  /* 0x00000030fa697824 */ /* 0x040fe200078e02ff */
[-C--:B------:R-:W-:Y:S02]  /*5ee0*/  LEA R176, P0, R177, R248.reuse, 0x2 ;  /* 0x000000f8b1b07211 */ /* 0x080fe400078010ff */
[-C--:B------:R-:W-:Y:S01]  /*5ef0*/  LEA.HI.X.SX32 R181, R107, R249.reuse, 0x2, P1 ;  /* 0x000000f96bb57211 */ /* 0x080fe200008f16ff */
[----:B------:R2:W-:Y:S01]  /*5f00*/  RED.E.ADD.F32.FTZ.RN.STRONG.GPU [R182.64], R7 ;  /* 0x00000007b600798e */ /* 0x0005e2000c10e788 */
[-C--:B------:R-:W-:Y:S01]  /*5f10*/  LEA R104, P1, R105, R248.reuse, 0x2 ;  /* 0x000000f869687211 */ /* 0x080fe200078210ff */
[----:B------:R-:W-:Y:S01]  /*5f20*/  IMAD R107, R250, 0x38, RZ ;  /* 0x00000038fa6b7824 */ /* 0x000fe200078e02ff */
[-C--:B------:R-:W-:Y:S01]  /*5f30*/  LEA.HI.X.SX32 R177, R177, R249.reuse, 0x2, P0 ;  /* 0x000000f9b1b17211 */ /* 0x080fe200000f16ff */
[----:B------:R3:W-:Y:S01]  /*5f40*/  RED.E.ADD.F32.FTZ.RN.STRONG.GPU [R180.64], R8 ;  /* 0x00000008b400798e */ /* 0x0007e2000c10e788 */
[-C--:B------:R-:W-:Y:S02]  /*5f50*/  LEA.HI.X.SX32 R105, R105, R249.reuse, 0x2, P1 ;  /* 0x000000f969697211 */ /* 0x080fe400008f16ff */
[-C--:B------:R-:W-:Y:S01]  /*5f60*/  LEA R106, P0, R107, R248.reuse, 0x2 ;  /* 0x000000f86b6a7211 */ /* 0x080fe200078010ff */
[----:B------:R-:W-:Y:S01]  /*5f70*/  RED.E.ADD.F32.FTZ.RN.STRONG.GPU [R176.64], R9 ;  /* 0x00000009b000798e */ /* 0x000fe2000c10e788 */
[----:B-1----:R-:W-:Y:S02]  /*5f80*/  IADD3 R5, R125, 0x20, RZ ;  /* 0x000000207d057810 */ /* 0x002fe40007ffe0ff */
[-C--:B------:R-:W-:Y:S01]  /*5f90*/  LEA.HI.X.SX32 R107, R107, R249.reuse, 0x2, P0 ;  /* 0x000000f96b6b7211 */ /* 0x080fe200000f16ff */
[----:B------:R1:W-:Y:S04]  /*5fa0*/  RED.E.ADD.F32.FTZ.RN.STRONG.GPU [R104.64], R10 ;  /* 0x0000000a6800798e */ /* 0x0003e8000c10e788 */
[----:B------:R4:W-:Y:S04]  /*5fb0*/  RED.E.ADD.F32.FTZ.RN.STRONG.GPU [R106.64], R11 ;  /* 0x0000000b6a00798e */ /* 0x0009e8000c10e788 */
[----:B------:R4:W-:Y:S04]  /*5fc0*/  RED.E.ADD.F32.FTZ.RN.STRONG.GPU [R248.64+0x80], R16 ;  /* 0x00008010f800798e */ /* 0x0009e8000c10e788 */
[----:B------:R4:W-:Y:S01]  /*5fd0*/  RED.E.ADD.F32.FTZ.RN.STRONG.GPU [R178.64+0x80], R17 ;  /* 0x00008011b200798e */ /* 0x0009e2000c10e788 */
[----:B--2---:R-:W-:Y:S01]  /*5fe0*/  IMAD.IADD R7, R127, 0x1, R5 ;  /* 0x000000017f077824 */ /* 0x004fe200078e0205 */
[CC--:B------:R-:W-:Y:S04]  /*5ff0*/  LEA R182, P0, R5.reuse, R248.reuse, 0x2 ;  /* 0x000000f805b67211 */ /* 0x0c0fe800078010ff */
[-C--:B------:R-:W-:Y:S01]  /*6000*/  LEA.HI.X.SX32 R183, R5, R249.reuse, 0x2, P0 ;  /* 0x000000f905b77211 */ /* 0x080fe200000f16ff */
[----:B------:R-:W-:Y:S01]  /*6010*/  IMAD.IADD R5, R127, 0x1, R7 ;  /* 0x000000017f057824 */ /* 0x000fe200078e0207 */
[CC--:B---3--:R-:W-:Y:S03]  /*6020*/  LEA R180, P0, R7.reuse, R248.reuse, 0x2 ;  /* 0x000000f807b47211 */ /* 0x0c8fe600078010ff */
[----:B------:R2:W-:Y:S01]  /*6030*/  RED.E.ADD.F32.FTZ.RN.STRONG.GPU [R182.64], R18 ;  /* 0x00000012b600798e */ /* 0x0005e2000c10e788 */
[-C--:B------:R-:W-:Y:S01]  /*6040*/  LEA.HI.X.SX32 R181, R7, R249.reuse, 0x2, P0 ;  /* 0x000000f907b57211 */ /* 0x080fe200000f16ff */
[----:B------:R-:W-:Y:S01]  /*6050*/  IMAD.IADD R7, R127, 0x1, R5 ;  /* 0x000000017f077824 */ /* 0x000fe200078e0205 */
[-C--:B-1----:R-:W-:Y:S03]  /*6060*/  LEA R104, P1, R5, R248.reuse, 0x2 ;  /* 0x000000f805687211 */ /* 0x082fe600078210ff */
        /* <DEDUP_REMOVED lines=8> */
[-C--:B----4-:R-:W-:Y:S01]  /*60f0*/  LEA.HI.X.SX32 R11, R9, R249.reuse, 0x2, P0 ;  /* 0x000000f9090b7211 */ /* 0x090fe200000f16ff */
[----:B------:R-:W-:Y:S01]  /*6100*/  RED.E.ADD.F32.FTZ.RN.STRONG.GPU [R6.64], R13 ;  /* 0x0000000d0600798e */ /* 0x000fe2000c10e788 */
[-C--:B------:R-:W-:Y:S02]  /*6110*/  LEA R16, P0, R5, R248.reuse, 0x2 ;  /* 0x000000f805107211 */ /* 0x080fe400078010ff */
[----:B------:R-:W-:Y:S01]  /*6120*/  IADD3 R9, R125, 0x40, RZ ;  /* 0x000000407d097810 */ /* 0x000fe20007ffe0ff */
[----:B------:R4:W-:Y:S01]  /*6130*/  RED.E.ADD.F32.FTZ.RN.STRONG.GPU [R10.64], R14 ;  /* 0x0000000e0a00798e */ /* 0x0009e2000c10e788 */
[-C--:B------:R-:W-:Y:S02]  /*6140*/  LEA.HI.X.SX32 R17, R5, R249.reuse, 0x2, P0 ;  /* 0x000000f905117211 */ /* 0x080fe400000f16ff */
[----:B------:R-:W-:Y:S01]  /*6150*/  IADD3 R125, R125, 0x60, RZ ;  /* 0x000000607d7d7810 */ /* 0x000fe20007ffe0ff */
[----:B------:R-:W-:Y:S01]  /*6160*/  IMAD.IADD R5, R127, 0x1, R9 ;  /* 0x000000017f057824 */ /* 0x000fe200078e0209 */
[CC--:B--2---:R-:W-:Y:S01]  /*6170*/  LEA R18, P0, R9.reuse, R248.reuse, 0x2 ;  /* 0x000000f809127211 */ /* 0x0c4fe200078010ff */
[----:B------:R2:W-:Y:S04]  /*6180*/  RED.E.ADD.F32.FTZ.RN.STRONG.GPU [R16.64], R15 ;  /* 0x0000000f1000798e */ /* 0x0005e8000c10e788 */
[----:B------:R-:W-:Y:S01]  /*6190*/  RED.E.ADD.F32.FTZ.RN.STRONG.GPU [R248.64+0x100], R20 ;  /* 0x00010014f800798e */ /* 0x000fe2000c10e788 */
[-C--:B-1----:R-:W-:Y:S01]  /*61a0*/  LEA.HI.X.SX32 R19, R9, R249.reuse, 0x2, P0 ;  /* 0x000000f909137211 */ /* 0x082fe200000f16ff */
[----:B------:R-:W-:Y:S02]  /*61b0*/  IMAD.IADD R9, R127, 0x1, R5 ;  /* 0x000000017f097824 */ /* 0x000fe400078e0205 */
[----:B------:R-:W-:Y:S01]  /*61c0*/  RED.E.ADD.F32.FTZ.RN.STRONG.GPU [R178.64+0x100], R21 ;  /* 0x00010015b200798e */ /* 0x000fe2000c10e788 */
[CC--:B---3--:R-:W-:Y:S03]  /*61d0*/  LEA R104, P0, R5.reuse, R248.reuse, 0x2 ;  /* 0x000000f805687211 */ /* 0x0c8fe600078010ff */
[----:B------:R1:W-:Y:S01]  /*61e0*/  RED.E.ADD.F32.FTZ.RN.STRONG.GPU [R18.64], R22 ;  /* 0x000000161200798e */ /* 0x0003e2000c10e788 */
[-C--:B------:R-:W-:Y:S01]  /*61f0*/  LEA.HI.X.SX32 R105, R5, R249.reuse, 0x2, P0 ;  /* 0x000000f905697211 */ /* 0x080fe200000f16ff */
[----:B------:R-:W-:Y:S01]  /*6200*/  IMAD.IADD R5, R127, 0x1, R9 ;  /* 0x000000017f057824 */ /* 0x000fe200078e0209 */
[-C--:B----4-:R-:W-:Y:S03]  /*6210*/  LEA R10, P1, R9, R248.reuse, 0x2 ;  /* 0x000000f8090a7211 */ /* 0x090fe600078210ff */
        /* <DEDUP_REMOVED lines=15> */
[-C--:B--2---:R-:W-:Y:S03]  /*6310*/  LEA R16, P0, R125, R248.reuse, 0x2 ;  /* 0x000000f87d107211 */ /* 0x084fe600078010ff */
[----:B------:R-:W-:Y:S01]  /*6320*/  RED.E.ADD.F32.FTZ.RN.STRONG.GPU [R12.64], R27 ;  /* 0x0000001b0c00798e */ /* 0x000fe2000c10e788 */
[----:B------:R-:W-:Y:S01]  /*6330*/  IMAD.IADD R15, R127, 0x1, R5 ;  /* 0x000000017f0f7824 */ /* 0x000fe200078e0205 */
[-C--:B------:R-:W-:Y:S02]  /*6340*/  LEA.HI.X.SX32 R17, R125, R249.reuse, 0x2, P0 ;  /* 0x000000f97d117211 */ /* 0x080fe400000f16ff */
[----:B------:R-:W-:Y:S01]  /*6350*/  RED.E.ADD.F32.FTZ.RN.STRONG.GPU [R248.64+0x180], R32 ;  /* 0x00018020f800798e */ /* 0x000fe2000c10e788 */
[CC--:B-1----:R-:W-:Y:S03]  /*6360*/  LEA R18, P0, R5.reuse, R248.reuse, 0x2 ;  /* 0x000000f805127211 */ /* 0x0c2fe600078010ff */
[----:B------:R-:W-:Y:S01]  /*6370*/  RED.E.ADD.F32.FTZ.RN.STRONG.GPU [R178.64+0x180], R33 ;  /* 0x00018021b200798e */ /* 0x000fe2000c10e788 */
[-C--:B------:R-:W-:Y:S02]  /*6380*/  LEA.HI.X.SX32 R19, R5, R249.reuse, 0x2, P0 ;  /* 0x000000f905137211 */ /* 0x080fe400000f16ff */
[CC--:B---3--:R-:W-:Y:S01]  /*6390*/  LEA R104, P0, R15.reuse, R248.reuse, 0x2 ;  /* 0x000000f80f687211 */ /* 0x0c8fe200078010ff */
        /* <DEDUP_REMOVED lines=13> */
[----:B------:R-:W-:Y:S01]  /*6470*/  LEA R106, P0, R127, R248, 0x2 ;  /* 0x000000f87f6a7211 */ /* 0x000fe200078010ff */
[----:B------:R-:W-:Y:S01]  /*6480*/  LDSM.16.MT88.4 R4, [R201+0x10000] ;  /* 0x01000000c904783b */ /* 0x000fe20000004200 */
[----:B------:R-:W-:Y:S02]  /*6490*/  ISETP.GT.AND P2, PT, R237, R224, PT ;  /* 0x000000e0ed00720c */ /* 0x000fe40003f44270 */
[----:B------:R-:W-:Y:S01]  /*64a0*/  LEA.HI.X.SX32 R107, R127, R249, 0x2, P0 ;  /* 0x000000f97f6b7211 */ /* 0x000fe200000f16ff */
[----:B------:R-:W1:Y:S01]  /*64b0*/  LDSM.16.MT88.4 R8, [R198] ;  /* 0x00000000c608783b */ /* 0x000e620000004200 */
[----:B------:R-:W-:Y:S03]  /*64c0*/  @P5 IADD3 R226, P1, R226, -0x100, RZ ;  /* 0xffffff00e2e25810 */ /* 0x000fe60007f3e0ff */
[----:B------:R-:W-:Y:S01]  /*64d0*/  RED.E.ADD.F32.FTZ.RN.STRONG.GPU [R176.64], R29 ;  /* 0x0000001db000798e */ /* 0x000fe2000c10e788 */
[----:B------:R-:W-:Y:S03]  /*64e0*/  @P5 IADD3.X R227, R227, -0x1, RZ, P1, !PT ;  /* 0xffffffffe3e35810 */ /* 0x000fe60000ffe4ff */
        /* <DEDUP_REMOVED lines=34> */
[C---:B------:R-:W-:Y:S01]  /*6710*/  LOP3.LUT R4, R237.reuse, 0x1, RZ, 0xc0, !PT ;  /* 0x00000001ed047812 */ /* 0x040fe200078ec0ff */
[-C--:B------:R-:W-:Y:S03]  /*6720*/  HMMA.16816.F32 R92, R28, R6.reuse, R92 ;  /* 0x000000061c5c723c */ /* 0x080fe6000000185c */
[----:B------:R-:W-:Y:S02]  /*6730*/  ISETP.NE.U32.AND P0, PT, R4, 0x1, PT ;  /* 0x000000010400780c */ /* 0x000fe40003f05070 */
[C---:B------:R-:W-:Y:S02]  /*6740*/  IADD3 R4, R198.reuse, -0x4000, RZ ;  /* 0xffffc000c6047810 */ /* 0x040fe40007ffe0ff */
[----:B------:R-:W-:Y:S01]  /*6750*/  IADD3 R237, R237, -0x1, RZ ;  /* 0xffffffffeded7810 */ /* 0x000fe20007ffe0ff */
[----:B------:R-:W-:Y:S08]  /*6760*/  HMMA.16816.F32 R96, R8, R6, R96 ;  /* 0x000000060860723c */ /* 0x000ff00000001860 */
[-C--:B--2---:R-:W-:Y:S05]  /*6770*/  HMMA.16816.F32 R68, R16, R24.reuse, R68 ;  /* 0x000000181044723c */ /* 0x084fea0000001844 */
[----:B------:R-:W-:Y:S03]  /*6780*/  @P0 IADD3 R4, R198, 0x4000, RZ ;  /* 0x00004000c6040810 */ /* 0x000fe60007ffe0ff */
        /* <DEDUP_REMOVED lines=11> */
[----:B------:R-:W-:Y:S01]  /*6840*/  ISETP.NE.AND P0, PT, R241, -0x1, PT ;  /* 0xfffffffff100780c */ /* 0x000fe20003f05270 */
[----:B------:R-:W-:Y:S01]  /*6850*/  FMUL.FTZ R69, R69, c[0x0][0x2e0] ;  /* 0x0000b80045457a20 */ /* 0x000fe20000410000 */
[----:B------:R-:W-:Y:S01]  /*6860*/  SHF.R.S32.HI R4, RZ, 0x1f, R214 ;  /* 0x0000001fff047819 */ /* 0x000fe200000114d6 */
        /* <DEDUP_REMOVED lines=10> */
[----:B------:R-:W-:Y:S01]  /*6910*/  @P0 IADD3 R28, R238, R241, RZ ;  /* 0x000000f1ee1c0210 */ /* 0x000fe20007ffe0ff */
[----:B------:R-:W-:Y:S01]  /*6920*/  FMUL.FTZ R73, R73, c[0x0][0x2e0] ;  /* 0x0000b80049497a20 */ /* 0x000fe20000410000 */
[----:B------:R-:W-:Y:S01]  /*6930*/  F2FP.PACK_AB R83, R83, R82 ;  /* 0x000000525353723e */ /* 0x000fe200000000ff */
[----:B------:R-:W-:-:S02]  /*6940*/  FMUL.FTZ R74, R74, c[0x0][0x2e0] ;  /* 0x0000b8004a4a7a20 */ /* 0x000fc40000410000 */
        /* <DEDUP_REMOVED lines=106> */
[C---:B------:R-:W-:Y:S01]  /*6ff0*/  @P0 IMAD.WIDE.U32 R30, R28.reuse, c[0x0][0x3a0], RZ ;  /* 0x0000e8001c1e0a25 */ /* 0x040fe200078e00ff */
[----:B------:R1:W-:Y:S02]  /*7000*/  STS [R220+0x6000], R65 ;  /* 0x00600041dc007388 */ /* 0x0003e40000000800 */
[----:B------:R-:W-:Y:S01]  /*7010*/  F2FP.PACK_AB R63, R63, R62 ;  /* 0x0000003e3f3f723e */ /* 0x000fe200000000ff */
[----:B------:R-:W-:Y:S01]  /*7020*/  @P0 IMAD R28, R28, c[0x0][0x3a4], R31 ;  /* 0x0000e9001c1c0a24 */ /* 0x000fe200078e021f */
        /* <DEDUP_REMOVED lines=15> */
.L_x_864:
[----:B------:R-:W-:-:S05]  /*7120*/  @P0 IADD3 R36, R238, R241, RZ ;  /* 0x000000f1ee240210 */ /* 0x000fca0007ffe0ff */
[----:B-1----:R-:W-:-:S04]  /*7130*/  @P0 IMAD.WIDE.U32 R38, R36, c[0x0][0x3a8], RZ ;  /* 0x0000ea0024260a25 */ /* 0x002fc800078e00ff */
        /* <DEDUP_REMOVED lines=11> */
.L_x_865:
[----:B------:R-:W-:Y:S01]  /*71f0*/  BAR.SYNC.DEFER_BLOCKING 0x0 ;  /* 0x0000000000007b1d */ /* 0x000fe20000010000 */
[----:B------:R-:W-:Y:S01]  /*7200*/  IMAD.SHL.U32 R46, R210, 0x2, RZ ;  /* 0x00000002d22e7824 */ /* 0x000fe200078e00ff */
[----:B------:R-:W-:Y:S01]  /*7210*/  SHF.R.S32.HI R49, RZ, 0x1f, R212 ;  /* 0x0000001fff317819 */ /* 0x000fe200000114d4 */
[C---:B------:R-:W-:Y:S01]  /*7220*/  IMAD.SHL.U32 R40, R217.reuse, 0x40, RZ ;  /* 0x00000040d9287824 */ /* 0x040fe200078e00ff */
[----:B------:R-:W-:Y:S01]  /*7230*/  MOV R48, R212 ;  /* 0x000000d400307202 */ /* 0x000fe20000000f00 */
[----:B------:R-:W-:Y:S01]  /*7240*/  IMAD R236, R217, -0x40, R236 ;  /* 0xffffffc0d9ec7824 */ /* 0x000fe200078e02ec */
[----:B------:R-:W-:Y:S01]  /*7250*/  SHF.R.S32.HI R37, RZ, 0x1f, R231 ;  /* 0x0000001fff257819 */ /* 0x000fe200000114e7 */
[----:B------:R-:W-:Y:S01]  /*7260*/  BSSY B0, `(.L_x_866) ;  /* 0x0000023000007945 */ /* 0x000fe20003800000 */
[----:B------:R-:W-:Y:S01]  /*7270*/  SHF.R.S32.HI R39, RZ, 0x1f, R40 ;  /* 0x0000001fff277819 */ /* 0x000fe20000011428 */
[----:B------:R-:W-:Y:S01]  /*7280*/  IMAD.WIDE.U32 R32, R40, c[0x0][0x3a0], R48 ;  /* 0x0000e80028207a25 */ /* 0x000fe200078e0030 */
[----:B------:R-:W-:-:S02]  /*7290*/  ISETP.GE.AND P3, PT, R211, R236, PT ;  /* 0x000000ecd300720c */ /* 0x000fc40003f66270 */
[----:B------:R-:W-:Y:S01]  /*72a0*/  SHF.R.S32.HI R42, RZ, 0x1f, R211 ;  /* 0x0000001fff2a7819 */ /* 0x000fe200000114d3 */
[----:B------:R-:W-:Y:S01]  /*72b0*/  IMAD R29, R39, c[0x0][0x3a0], RZ ;  /* 0x0000e800271d7a24 */ /* 0x000fe200078e02ff */
[----:B------:R-:W-:Y:S02]  /*72c0*/  IADD3 R50, P0, R30, R32, RZ ;  /* 0x000000201e327210 */ /* 0x000fe40007f1e0ff */
[----:B------:R-:W-:Y:S01]  /*72d0*/  IADD3 R41, R212, 0x40, RZ ;  /* 0x00000040d4297810 */ /* 0x000fe20007ffe0ff */
[----:B------:R-:W-:-:S05]  /*72e0*/  IMAD R29, R40, c[0x0][0x3a4], R29 ;  /* 0x0000e900281d7a24 */ /* 0x000fca00078e021d */
[----:B------:R-:W-:Y:S01]  /*72f0*/  IADD3.X R51, R28, R33, R29, P0, !PT ;  /* 0x000000211c337210 */ /* 0x000fe200007fe41d */
[----:B------:R-:W-:Y:S01]  /*7300*/  IMAD R28, R37, c[0x0][0x3b8], RZ ;  /* 0x0000ee00251c7a24 */ /* 0x000fe200078e02ff */
[----:B------:R1:W2:Y:S03]  /*7310*/  LDS.128 R24, [R46+0xd000] ;  /* 0x00d000002e187984 */ /* 0x0002a60000000c00 */
[C---:B------:R-:W-:Y:S01]  /*7320*/  IMAD R45, R231.reuse, c[0x0][0x3bc], R28 ;  /* 0x0000ef00e72d7a24 */ /* 0x040fe200078e021c */
[----:B------:R1:W3:Y:S01]  /*7330*/  LDS.128 R20, [R46+0xf000] ;  /* 0x00f000002e147984 */ /* 0x0002e20000000c00 */
[----:B------:R-:W-:-:S03]  /*7340*/  IMAD.WIDE.U32 R50, R231, c[0x0][0x3b8], R50 ;  /* 0x0000ee00e7327a25 */ /* 0x000fc600078e0032 */
[----:B------:R1:W4:Y:S02]  /*7350*/  LDS.128 R16, [R46+0x10000] ;  /* 0x010000002e107984 */ /* 0x0003240000000c00 */
[----:B------:R-:W-:Y:S02]  /*7360*/  IADD3 R45, R45, R51, RZ ;  /* 0x000000332d2d7210 */ /* 0x000fe40007ffe0ff */
[----:B------:R1:W1:Y:S04]  /*7370*/  LDS.128 R12, [R46+0x11000] ;  /* 0x011000002e0c7984 */ /* 0x0002680000000c00 */
[----:B------:R1:W1:Y:S04]  /*7380*/  LDS.128 R8, [R46+0x12000] ;  /* 0x012000002e087984 */ /* 0x0002680000000c00 */
[----:B------:R1:W1:Y:S01]  /*7390*/  LDS.128 R4, [R46+0x13000] ;  /* 0x013000002e047984 */ /* 0x0002620000000c00 */
[----:B------:R-:W-:Y:S05]  /*73a0*/  @P3 BRA `(.L_x_867) ;  /* 0x000000e000003947 */ /* 0x000fea0003800000 */
[----:B------:R-:W-:Y:S01]  /*73b0*/  ISETP.GE.AND P1, PT, R212, c[0x0][0x220], PT ;  /* 0x00008800d4007a0c */ /* 0x000fe20003f26270 */
[----:B------:R-:W-:Y:S01]  /*73c0*/  LDS.128 R32, [R46+0xe000] ;  /* 0x00e000002e207984 */ /* 0x000fe20000000c00 */
[----:B------:R-:W-:Y:S01]  /*73d0*/  MOV R47, R45 ;  /* 0x0000002d002f7202 */ /* 0x000fe20000000f00 */
[----:B------:R-:W-:Y:S01]  /*73e0*/  IMAD R44, R42, c[0x0][0x3a0], RZ ;  /* 0x0000e8002a2c7a24 */ /* 0x000fe200078e02ff */
[----:B------:R-:W-:-:S03]  /*73f0*/  ISETP.GE.AND P0, PT, R41, c[0x0][0x220], PT ;  /* 0x0000880029007a0c */ /* 0x000fc60003f06270 */
[----:B------:R-:W-:-:S06]  /*7400*/  IMAD R43, R211, c[0x0][0x3a4], R44 ;  /* 0x0000e900d32b7a24 */ /* 0x000fcc00078e022c */
[----:B------:R4:W3:Y:S02]  /*7410*/  @!P1 LDS.128 R28, [R46+0xc000] ;  /* 0x00c000002e1c9984 */ /* 0x0008e40000000c00 */
[----:B-1--4-:R-:W-:-:S04]  /*7420*/  IMAD.MOV.U32 R46, RZ, RZ, R50 ;  /* 0x000000ffff2e7224 */ /* 0x012fc800078e0032 */
[----:B------:R-:W-:-:S04]  /*7430*/  IMAD.WIDE.U32 R52, R211, c[0x0][0x3a0], R46 ;  /* 0x0000e800d3347a25 */ /* 0x000fc800078e002e */
[----:B------:R-:W-:Y:S01]  /*7440*/  IMAD.IADD R43, R43, 0x1, R53 ;  /* 0x000000012b2b7824 */ /* 0x000fe200078e0235 */
[----:B------:R-:W-:-:S04]  /*7450*/  LEA R54, P2, R52, c[0x0][0x340], 0x1 ;  /* 0x0000d00034367a11 */ /* 0x000fc800078408ff */
[----:B------:R-:W-:-:S05]  /*7460*/  LEA.HI.X R55, R52, c[0x0][0x344], R43, 0x1, P2 ;  /* 0x0000d10034377a11 */ /* 0x000fca00010f0c2b */
[----:B---3--:R1:W-:Y:S04]  /*7470*/  @!P1 STG.E.128 [R54.64], R28 ;  /* 0x0000001c36009986 */ /* 0x0083e8000c101d08 */
[----:B------:R1:W-:Y:S02]  /*7480*/  @!P0 STG.E.128 [R54.64+0x80], R32 ;  /* 0x0000802036008986 */ /* 0x0003e4000c101d08 */
.L_x_867:
[----:B------:R-:W-:Y:S05]  /*7490*/  BSYNC B0 ;  /* 0x0000000000007941 */ /* 0x000fea0003800000 */
.L_x_866:
        /* <DEDUP_REMOVED lines=17> */
.L_x_869:
[----:B------:R-:W-:Y:S05]  /*75b0*/  BSYNC B0 ;  /* 0x0000000000007941 */ /* 0x000fea0003800000 */
.L_x_868:
[----:B------:R-:W-:Y:S01]  /*75c0*/  IMAD.WIDE.U32 R48, R40, c[0x0][0x3a8], R48 ;  /* 0x0000ea0028307a25 */ /* 0x000fe200078e0030 */
[----:B------:R-:W-:Y:S03]  /*75d0*/  BSSY B0, `(.L_x_870) ;  /* 0x0000016000007945 */ /* 0x000fe60003800000 */
[----:B------:R-:W-:Y:S01]  /*75e0*/  IMAD R39, R39, c[0x0][0x3a8], RZ ;  /* 0x0000ea0027277a24 */ /* 0x000fe200078e02ff */
[----:B-1-3--:R-:W-:Y:S01]  /*75f0*/  IADD3 R22, P0, R38, R48, RZ ;  /* 0x0000003026167210 */ /* 0x00afe20007f1e0ff */
[----:B------:R-:W-:-:S02]  /*7600*/  IMAD R20, R37, c[0x0][0x3c0], RZ ;  /* 0x0000f00025147a24 */ /* 0x000fc400078e02ff */
[----:B------:R-:W-:Y:S02]  /*7610*/  IMAD R39, R40, c[0x0][0x3ac], R39 ;  /* 0x0000eb0028277a24 */ /* 0x000fe400078e0227 */
[----:B------:R-:W-:-:S03]  /*7620*/  IMAD R20, R231, c[0x0][0x3c4], R20 ;  /* 0x0000f100e7147a24 */ /* 0x000fc600078e0214 */
[----:B------:R-:W-:-:S05]  /*7630*/  IADD3.X R23, R36, R49, R39, P0, !PT ;  /* 0x0000003124177210 */ /* 0x000fca00007fe427 */
[----:B------:R-:W-:-:S05]  /*7640*/  IMAD.WIDE.U32 R22, R231, c[0x0][0x3c0], R22 ;  /* 0x0000f000e7167a25 */ /* 0x000fca00078e0016 */
[----:B------:R-:W-:Y:S01]  /*7650*/  IADD3 R21, R20, R23, RZ ;  /* 0x0000001714157210 */ /* 0x000fe20007ffe0ff */
[----:B------:R-:W-:Y:S05]  /*7660*/  @P3 BRA `(.L_x_871) ;  /* 0x000000c000003947 */ /* 0x000fea0003800000 */
[----:B--2---:R-:W-:Y:S01]  /*7670*/  MOV R25, R21 ;  /* 0x0000001500197202 */ /* 0x004fe20000000f00 */
        /* <DEDUP_REMOVED lines=9> */
[----:B----4-:R1:W-:Y:S04]  /*7710*/  @!P1 STG.E.128 [R26.64], R16 ;  /* 0x000000101a009986 */ /* 0x0103e8000c101d08 */
[----:B------:R1:W-:Y:S02]  /*7720*/  @!P0 STG.E.128 [R26.64+0x80], R8 ;  /* 0x000080081a008986 */ /* 0x0003e4000c101d08 */
.L_x_871:
[----:B------:R-:W-:Y:S05]  /*7730*/  BSYNC B0 ;  /* 0x0000000000007941 */ /* 0x000fea0003800000 */
.L_x_870:
        /* <DEDUP_REMOVED lines=14> */
.L_x_840:
[----:B------:R-:W-:Y:S05]  /*7820*/  BSYNC B1 ;  /* 0x0000000000017941 */ /* 0x000fea0003800000 */
.L_x_826:
        /* <DEDUP_REMOVED lines=9> */
.L_x_872:
[----:B------:R-:W-:Y:S05]  /*78c0*/  EXIT ;  /* 0x000000000000794d */ /* 0x000fea0003800000 */
.L_x_874:
        /* <DEDUP_REMOVED lines=11> */
.L_x_2065:


//--------------------- .text._ZN5flash44flash_bwd_dq_dk_dv_loop_seqk_parallel_kernelI23Flash_bwd_kernel_traitsILi128ELi64ELi64ELi8ELi4ELi2ELi2ELb1ELb0EN7cutlass6half_tE19Flash_kernel_traitsILi128ELi64ELi64ELi8ES3_EELb0ELb0ELb1ELb0ELb0ELb0ELb1EEEvNS_16Flash_bwd_paramsE --------------------------
	.section	.text._ZN5flash44flash_bwd_dq_dk_dv_loop_seqk_parallel_kernelI23Flash_bwd_kernel_traitsILi128ELi64ELi64ELi8ELi4ELi2ELi2ELb1ELb0EN7cutlass6half_tE19Flash_kernel_traitsILi128ELi64ELi64ELi8ES3_EELb0ELb0ELb1ELb0ELb0ELb0ELb1EEEvNS_16Flash_bwd_paramsE,"ax",@progbits
	.sectioninfo	@"SHI_REGISTERS=255"
	.align	128
        .global         _ZN5flash44flash_bwd_dq_dk_dv_loop_seqk_parallel_kernelI23Flash_bwd_kernel_traitsILi128ELi64ELi64ELi8ELi4ELi2ELi2ELb1ELb0EN7cutlass6half_tE19Flash_kernel_traitsILi128ELi64ELi64ELi8ES3_EELb0ELb0ELb1ELb0ELb0ELb0ELb1EEEvNS_16Flash_bwd_paramsE
        .type           _ZN5flash44flash_bwd_dq_dk_dv_loop_seqk_parallel_kernelI23Flash_bwd_kernel_traitsILi128ELi64ELi64ELi8ELi4ELi2ELi2ELb1ELb0EN7cutlass6half_tE19Flash_kernel_traitsILi128ELi64ELi64ELi8ES3_EELb0ELb0ELb1ELb0ELb0ELb0ELb1EEEvNS_16Flash_bwd_paramsE,@function
        .size           _ZN5flash44flash_bwd_dq_dk_dv_loop_seqk_parallel_kernelI23Flash_bwd_kernel_traitsILi128ELi64ELi64ELi8ELi4ELi2ELi2ELb1ELb0EN7cutlass6half_tE19Flash_kernel_traitsILi128ELi64ELi64ELi8ES3_EELb0ELb0ELb1ELb0ELb0ELb0ELb1EEEvNS_16Flash_bwd_paramsE,(.L_x_2066 - _ZN5flash44flash_bwd_dq_dk_dv_loop_seqk_parallel_kernelI23Flash_bwd_kernel_traitsILi128ELi64ELi64ELi8ELi4ELi2ELi2ELb1ELb0EN7cutlass6half_tE19Flash_kernel_traitsILi128ELi64ELi64ELi8ES3_EELb0ELb0ELb1ELb0ELb0ELb0ELb1EEEvNS_16Flash_bwd_paramsE)
        .other          _ZN5flash44flash_bwd_dq_dk_dv_loop_seqk_parallel_kernelI23Flash_bwd_kernel_traitsILi128ELi64ELi64ELi8ELi4ELi2ELi2ELb1ELb0EN7cutlass6half_tE19Flash_kernel_traitsILi128ELi64ELi64ELi8ES3_EELb0ELb0ELb1ELb0ELb0ELb0ELb1EEEvNS_16Flash_bwd_paramsE,@"STO_CUDA_ENTRY STV_DEFAULT"
_ZN5flash44flash_bwd_dq_dk_dv_loop_seqk_parallel_kernelI23Flash_bwd_kernel_traitsILi128ELi64ELi64ELi8ELi4ELi2ELi2ELb1ELb0EN7cutlass6half_tE19Flash_kernel_traitsILi128ELi64ELi64ELi8ES3_EELb0ELb0ELb1ELb0ELb0ELb0ELb1EEEvNS_16Flash_bwd_paramsE:
.text._ZN5flash44flash_bwd_dq_dk_dv_loop_seqk_parallel_kernelI23Flash_bwd_kernel_traitsILi128ELi64ELi64ELi8ELi4ELi2ELi2ELb1ELb0EN7cutlass6half_tE19Flash_kernel_traitsILi128ELi64ELi64ELi8ES3_EELb0ELb0ELb1ELb0ELb0ELb0ELb1EEEvNS_16Flash_bwd_paramsE:
        /* <DEDUP_REMOVED lines=15> */
[----:B------:R-:W-:Y:S02]  /*00f0*/  LEA.HI R9, R10, R14, RZ, 0x4 ;  /* 0x0000000e0a097211 */ /* 0x000fe400078f20ff */
[--C-:B------:R-:W-:Y:S02]  /*0100*/  SHF.R.S32.HI R5, RZ, 0x5, R4.reuse ;  /* 0x00000005ff057819 */ /* 0x100fe40000011404 */
[----:B------:R-:W-:Y:S02]  /*0110*/  SHF.R.S32.HI R0, RZ, 0x1f, R4 ;  /* 0x0000001fff007819 */ /* 0x000fe40000011404 */
[-C--:B------:R-:W-:Y:S02]  /*0120*/  LEA.HI R3, R4, R5.reuse, RZ, 0x1 ;  /* 0x0000000504037211 */ /* 0x080fe400078f08ff */
[----:B------:R-:W-:-:S02]  /*0130*/  LEA.HI R0, R0, R5, RZ, 0x2 ;  /* 0x0000000500007211 */ /* 0x000fc400078f10ff */
[----:B------:R-:W-:Y:S02]  /*0140*/  LEA.HI R17, R10, R14, RZ, 0x2 ;  /* 0x0000000e0a117211 */ /* 0x000fe400078f10ff */
[----:B------:R-:W-:Y:S02]  /*0150*/  LOP3.LUT R2, R0, 0xfffffffc, RZ, 0xc0, !PT ;  /* 0xfffffffc00027812 */ /* 0x000fe400078ec0ff */
[----:B------:R-:W-:Y:S02]  /*0160*/  SHF.R.S32.HI R7, RZ, 0x4, R9 ;  /* 0x00000004ff077819 */ /* 0x000fe40000011409 */
[----:B------:R-:W-:Y:S01]  /*0170*/  LOP3.LUT R0, R3, 0xfffffffe, RZ, 0xc0, !PT ;  /* 0xfffffffe03007812 */ /* 0x000fe200078ec0ff */
[C---:B------:R-:W-:Y:S01]  /*0180*/  IMAD.IADD R13, R5.reuse, 0x1, -R2 ;  /* 0x00000001050d7824 */ /* 0x040fe200078e0a02 */
[--C-:B------:R-:W-:Y:S02]  /*0190*/  SHF.R.S32.HI R8, RZ, 0x2, R17.reuse ;  /* 0x00000002ff087819 */ /* 0x100fe40000011411 */
[----:B------:R-:W-:Y:S01]  /*01a0*/  SHF.R.S32.HI R6, RZ, 0x1f, R17 ;  /* 0x0000001fff067819 */ /* 0x000fe20000011411 */
[----:B------:R-:W-:Y:S01]  /*01b0*/  IMAD.IADD R194, R5, 0x1, -R0 ;  /* 0x0000000105c27824 */ /* 0x000fe200078e0a00 */
[----:B------:R-:W-:-:S02]  /*01c0*/  LEA.HI R3, R9, R7, RZ, 0x1 ;  /* 0x0000000709037211 */ /* 0x000fc400078f08ff */
[----:B------:R-:W-:Y:S02]  /*01d0*/  LEA.HI R0, R6, R8, RZ, 0x3 ;  /* 0x0000000806007211 */ /* 0x000fe400078f18ff */
[-C--:B------:R-:W-:Y:S02]  /*01e0*/  LEA.HI R15, R10, R14.reuse, RZ, 0x3 ;  /* 0x0000000e0a0f7211 */ /* 0x080fe400078f18ff */
[----:B------:R-:W-:Y:S02]  /*01f0*/  LOP3.LUT R2, R3, 0xfffffffe, RZ, 0xc0, !PT ;  /* 0xfffffffe03027812 */ /* 0x000fe400078ec0ff */
[----:B------:R-:W-:Y:S02]  /*0200*/  LOP3.LUT R3, R4, 0xffffffe0, RZ, 0xc0, !PT ;  /* 0xffffffe004037812 */ /* 0x000fe400078ec0ff */
[----:B------:R-:W-:Y:S01]  /*0210*/  LOP3.LUT R0, R0, 0xfffffff8, RZ, 0xc0, !PT ;  /* 0xfffffff800007812 */ /* 0x000fe200078ec0ff */
[----:B------:R-:W-:Y:S01]  /*0220*/  IMAD.IADD R11, R7, 0x1, -R2 ;  /* 0x00000001070b7824 */ /* 0x000fe200078e0a02 */
[----:B------:R-:W-:Y:S01]  /*0230*/  SHF.R.S32.HI R244, RZ, 0x3, R15 ;  /* 0x00000003fff47819 */ /* 0x000fe2000001140f */
[----:B------:R-:W-:Y:S01]  /*0240*/  IMAD.IADD R2, R14, 0x1, -R3 ;  /* 0x000000010e027824 */ /* 0x000fe200078e0a03 */
[----:B------:R-:W-:Y:S01]  /*0250*/  LOP3.LUT R4, R15, 0xfffffff8, RZ, 0xc0, !PT ;  /* 0xfffffff80f047812 */ /* 0x000fe200078ec0ff */
[----:B------:R-:W-:Y:S01]  /*0260*/  IMAD.IADD R8, R8, 0x1, -R0 ;  /* 0x0000000108087824 */ /* 0x000fe200078e0a00 */
[----:B------:R-:W-:Y:S01]  /*0270*/  LEA.HI R7, R10, R14, RZ, 0x7 ;  /* 0x0000000e0a077211 */ /* 0x000fe200078f38ff */
[----:B------:R-:W-:Y:S01]  /*0280*/  IMAD.SHL.U32 R3, R244, 0x40, RZ ;  /* 0x00000040f4037824 */ /* 0x000fe200078e00ff */
[----:B------:R-:W-:Y:S01]  /*0290*/  SHF.R.S32.HI R5, RZ, 0x1f, R2 ;  /* 0x0000001fff057819 */ /* 0x000fe20000011402 */
[----:B------:R-:W-:Y:S01]  /*02a0*/  IMAD.IADD R0, R14, 0x1, -R4 ;  /* 0x000000010e007824 */ /* 0x000fe200078e0a04 */
[----:B------:R-:W-:-:S02]  /*02b0*/  LOP3.LUT R4, R9, 0xfffffff0, RZ, 0xc0, !PT ;  /* 0xfffffff009047812 */ /* 0x000fc400078ec0ff */
[----:B------:R-:W-:Y:S01]  /*02c0*/  LOP3.LUT R3, R3, 0x1c0, RZ, 0xc0, !PT ;  /* 0x000001c003037812 */ /* 0x000fe200078ec0ff */
[----:B------:R-:W-:Y:S01]  /*02d0*/  IMAD.SHL.U32 R216, R0, 0x8, RZ ;  /* 0x0000000800d87824 */ /* 0x000fe200078e00ff */
[----:B------:R-:W-:Y:S01]  /*02e0*/  LEA.HI R16, R5, R2, RZ, 0x2 ;  /* 0x0000000205107211 */ /* 0x000fe200078f10ff */
[----:B------:R-:W-:Y:S01]  /*02f0*/  IMAD.IADD R2, R14, 0x1, -R4 ;  /* 0x000000010e027824 */ /* 0x000fe200078e0a04 */
[C---:B------:R-:W-:Y:S02]  /*0300*/  LOP3.LUT P4, RZ, R0.reuse, 0x2, RZ, 0xc0, !PT ;  /* 0x0000000200ff7812 */ /* 0x040fe4000788c0ff */
[----:B------:R-:W-:Y:S02]  /*0310*/  LOP3.LUT R4, R3, 0x38, R216, 0xf8, !PT ;  /* 0x0000003803047812 */ /* 0x000fe400078ef8d8 */
[C---:B------:R-:W-:Y:S01]  /*0320*/  LOP3.LUT P3, RZ, R0.reuse, 0x4, RZ, 0xc0, !PT ;  /* 0x0000000400ff7812 */ /* 0x040fe2000786c0ff */
[----:B------:R-:W-:Y:S01]  /*0330*/  IMAD.SHL.U32 R0, R0, 0x40, RZ ;  /* 0x0000004000007824 */ /* 0x000fe200078e00ff */
[----:B------:R-:W-:-:S02]  /*0340*/  SHF.R.U32.HI R3, RZ, 0x3, R3 ;  /* 0x00000003ff037819 */ /* 0x000fc40000011603 */
[----:B------:R-:W-:Y:S02]  /*0350*/  SHF.R.S32.HI R5, RZ, 0x1f, R2 ;  /* 0x0000001fff057819 */ /* 0x000fe40000011402 */
[----:B------:R-:W-:Y:S01]  /*0360*/  LOP3.LUT R9, R4, R3, RZ, 0x3c, !PT ;  /* 0x0000000304097212 */ /* 0x000fe200078e3cff */
[----:B------:R-:W-:Y:S01]  /*0370*/  IMAD.SHL.U32 R3, R194, 0x10, RZ ;  /* 0x00000010c2037824 */ /* 0x000fe200078e00ff */
[----:B------:R-:W-:Y:S02]  /*0380*/  LOP3.LUT R0, R0, 0x1c0, RZ, 0xc0, !PT ;  /* 0x000001c000007812 */ /* 0x000fe400078ec0ff */
[----:B------:R-:W-:Y:S02]  /*0390*/  LEA.HI R12, R5, R2, RZ, 0x3 ;  /* 0x00000002050c7211 */ /* 0x000fe400078f18ff */
[----:B------:R-:W-:Y:S02]  /*03a0*/  SHF.R.S32.HI R7, RZ, 0x7, R7 ;  /* 0x00000007ff077819 */ /* 0x000fe40000011407 */
[----:B------:R-:W-:-:S02]  /*03b0*/  LOP3.LUT R189, R0, 0x8, R15, 0xf8, !PT ;  /* 0x0000000800bd7812 */ /* 0x000fc400078ef80f */
[----:B------:R-:W-:Y:S01]  /*03c0*/  LOP3.LUT R6, R0, 0x10, R3, 0xf8, !PT ;  /* 0x0000001000067812 */ /* 0x000fe200078ef803 */
[----:B------:R-:W-:Y:S01]  /*03d0*/  IMAD.SHL.U32 R3, R11, 0x200, RZ ;  /* 0x000002000b037824 */ /* 0x000fe200078e00ff */
[----:B------:R-:W-:Y:S02]  /*03e0*/  SHF.R.U32.HI R186, RZ, 0x3, R0 ;  /* 0x00000003ffba7819 */ /* 0x000fe40000011600 */
[----:B------:R-:W-:Y:S01]  /*03f0*/  LOP3.LUT R5, R12, 0xfffffff8, RZ, 0xc0, !PT ;  /* 0xfffffff80c057812 */ /* 0x000fe200078ec0ff */
[----:B------:R-:W-:Y:S01]  /*0400*/  IMAD R0, R7, 0x800, R3 ;  /* 0x0000080007007824 */ /* 0x000fe200078e0203 */
[----:B------:R-:W-:Y:S02]  /*0410*/  LOP3.LUT R4, R8, 0x1, RZ, 0xc0, !PT ;  /* 0x0000000108047812 */ /* 0x000fe400078ec0ff */
[----:B------:R-:W-:Y:S01]  /*0420*/  LOP3.LUT R189, R189, R186, RZ, 0x3c, !PT ;  /* 0x000000babdbd7212 */ /* 0x000fe200078e3cff */
[----:B------:R-:W-:Y:S01]  /*0430*/  IMAD.IADD R5, R2, 0x1, -R5 ;  /* 0x0000000102057824 */ /* 0x000fe200078e0a05 */
[----:B------:R-:W-:-:S02]  /*0440*/  LEA.HI R10, R10, R14, RZ, 0x6 ;  /* 0x0000000e0a0a7211 */ /* 0x000fc400078f30ff */
[----:B------:R-:W-:Y:S01]  /*0450*/  ISETP.NE.U32.AND P0, PT, R4, 0x1, PT ;  /* 0x000000010400780c */ /* 0x000fe20003f05070 */
[----:B------:R-:W-:Y:S01]  /*0460*/  IMAD.IADD R189, R0, 0x1, R189 ;  /* 0x0000000100bd7824 */ /* 0x000fe200078e02bd */
[----:B------:R-:W-:Y:S01]  /*0470*/  LOP3.LUT R2, R6, 0x8, R15, 0xf8, !PT ;  /* 0x0000000806027812 */ /* 0x000fe200078ef80f */
[----:B------:R-:W-:Y:S01]  /*0480*/  IMAD.SHL.U32 R6, R5, 0x40, RZ ;  /* 0x0000004005067824 */ /* 0x000fe200078e00ff */
[----:B------:R-:W-:Y:S01]  /*0490*/  LOP3.LUT R4, R17, 0x7ffffffc, RZ, 0xc0, !PT ;  /* 0x7ffffffc11047812 */ /* 0x000fe200078ec0ff */
[----:B------:R-:W-:Y:S01]  /*04a0*/  IMAD.SHL.U32 R189, R189, 0x2, RZ ;  /* 0x00000002bdbd7824 */ /* 0x000fe200078e00ff */
[----:B------:R-:W-:Y:S02]  /*04b0*/  SHF.R.S32.HI R0, RZ, 0x6, R10 ;  /* 0x00000006ff007819 */ /* 0x000fe4000001140a */
[----:B------:R-:W-:Y:S01]  /*04c0*/  LOP3.LUT R186, R3, R2, R186, 0xf6, !PT ;  /* 0x0000000203ba7212 */ /* 0x000fe200078ef6ba */
[----:B------:R-:W-:Y:S01]  /*04d0*/  IMAD.IADD R3, R14, 0x1, -R4 ;  /* 0x000000010e037824 */ /* 0x000fe200078e0a04 */
[----:B------:R-:W-:Y:S01]  /*04e0*/  R2P PR, R8, 0x6 ;  /* 0x0000000608007804 */ /* 0x000fe20000000000 */
[C---:B------:R-:W-:Y:S01]  /*04f0*/  IMAD R18, R0.reuse, 0x200, R9 ;  /* 0x0000020000127824 */ /* 0x040fe200078e0209 */
[----:B------:R-:W-:Y:S01]  /*0500*/  SEL R223, R223, 0x10, !P0 ;  /* 0x00000010dfdf7807 */ /* 0x000fe20004000000 */
[----:B------:R-:W-:Y:S01]  /*0510*/  IMAD.SHL.U32 R4, R0, 0x8, RZ ;  /* 0x0000000800047824 */ /* 0x000fe200078e00ff */
[----:B------:R-:W-:Y:S01]  /*0520*/  IADD3 R226, R216, 0x40, RZ ;  /* 0x00000040d8e27810 */ /* 0x000fe20007ffe0ff */
[----:B------:R-:W-:Y:S01]  /*0530*/  IMAD.SHL.U32 R0, R8, 0x40, RZ ;  /* 0x0000004008007824 */ /* 0x000fe200078e00ff */
[----:B------:R-:W-:Y:S01]  /*0540*/  STL [R1+0x14], R18 ;  /* 0x0000141201007387 */ /* 0x000fe20000100800 */
[----:B------:R-:W-:Y:S01]  /*0550*/  IMAD.SHL.U32 R14, R14, 0x2, RZ ;  /* 0x000000020e0e7824 */ /* 0x000fe200078e00ff */
[----:B------:R-:W-:Y:S01]  /*0560*/  LOP3.LUT R4, R4, 0x18, RZ, 0xc0, !PT ;  /* 0x0000001804047812 */ /* 0x000fe200078ec0ff */
[----:B------:R-:W-:Y:S01]  /*0570*/  IMAD.SHL.U32 R2, R7, 0x20, RZ ;  /* 0x0000002007027824 */ /* 0x000fe200078e00ff */
[----:B------:R-:W-:Y:S01]  /*0580*/  LOP3.LUT R0, R0, 0x1c0, RZ, 0xc0, !PT ;  /* 0x000001c000007812 */ /* 0x000fe200078ec0ff */
[----:B------:R-:W-:-:S02]  /*0590*/  IMAD.SHL.U32 R7, R3, 0x2, RZ ;  /* 0x0000000203077824 */ /* 0x000fc400078e00ff */
[----:B------:R-:W-:Y:S01]  /*05a0*/  IMAD.SHL.U32 R3, R11, 0x20, RZ ;  /* 0x000000200b037824 */ /* 0x000fe200078e00ff */
[----:B------:R-:W-:Y:S01]  /*05b0*/  LOP3.LUT R8, R2, 0x6, R14, 0xf8, !PT ;  /* 0x0000000602087812 */ /* 0x000fe200078ef80e */
[----:B------:R-:W-:Y:S01]  /*05c0*/  IMAD.SHL.U32 R202, R18, 0x2, RZ ;  /* 0x0000000212ca7824 */ /* 0x000fe200078e00ff */
[----:B------:R-:W-:Y:S02]  /*05d0*/  LOP3.LUT R5, R0, 0x20, R2, 0xf8, !PT ;  /* 0x0000002000057812 */ /* 0x000fe400078ef802 */
[----:B------:R-:W-:Y:S01]  /*05e0*/  SHF.R.U32.HI R2, RZ, 0x3, R0 ;  /* 0x00000003ff027819 */ /* 0x000fe20000011600 */
[----:B------:R1:W-:Y:S01]  /*05f0*/  STL [R1+0xc], R8 ;  /* 0x00000c0801007387 */ /* 0x0003e20000100800 */
[----:B------:R-:W-:Y:S02]  /*0600*/  LOP3.LUT R9, R4, 0x20, R3, 0xf8, !PT ;  /* 0x0000002004097812 */ /* 0x000fe400078ef803 */
[----:B------:R-:W-:Y:S02]  /*0610*/  LOP3.LUT R5, R5, R2, RZ, 0x3c, !PT ;  /* 0x0000000205057212 */ /* 0x000fe400078e3cff */
[----:B------:R-:W-:Y:S01]  /*0620*/  LOP3.LUT R10, R2, R0, R4, 0x1e, !PT ;  /* 0x00000000020a7212 */ /* 0x000fe200078e1e04 */
[----:B------:R-:W-:Y:S01]  /*0630*/  IMAD.SHL.U32 R0, R11, 0x8, RZ ;  /* 0x000000080b007824 */ /* 0x000fe200078e00ff */
[----:B------:R-:W-:Y:S01]  /*0640*/  LOP3.LUT R3, R6, 0x1c0, RZ, 0xc0, !PT ;  /* 0x000001c006037812 */ /* 0x000fe200078ec0ff */
[----:B------:R-:W-:Y:S01]  /*0650*/  IMAD.SHL.U32 R4, R12, 0x40, RZ ;  /* 0x000000400c047824 */ /* 0x000fe200078e00ff */
[----:B------:R-:W-:-:S02]  /*0660*/  SHF.R.S32.HI R6, RZ, 0x2, R16 ;  /* 0x00000002ff067819 */ /* 0x000fc40000011410 */
[----:B------:R-:W-:-:S03]  /*0670*/  SHF.R.U32.HI R2, RZ, 0x3, R3 ;  /* 0x00000003ff027819 */ /* 0x000fc60000011603 */
[----:B------:R-:W-:-:S05]  /*0680*/  IMAD R6, R13, 0x10, R6 ;  /* 0x000000100d067824 */ /* 0x000fca00078e0206 */
[----:B------:R2:W-:Y:S01]  /*0690*/  STL [R1], R6 ;  /* 0x0000000601007387 */ /* 0x0005e20000100800 */
[----:B-1----:R-:W-:-:S04]  /*06a0*/  IMAD R8, R13, 0x400, R7 ;  /* 0x000004000d087824 */ /* 0x002fc800078e0207 */
[----:B------:R-:W-:Y:S01]  /*06b0*/  IMAD.IADD R8, R8, 0x1, R5 ;  /* 0x0000000108087824 */ /* 0x000fe200078e0205 */
[----:B------:R-:W-:Y:S02]  /*06c0*/  LOP3.LUT R5, R3, 0x8, R0, 0xf8, !PT ;  /* 0x0000000803057812 */ /* 0x000fe400078ef800 */
[----:B------:R-:W-:Y:S01]  /*06d0*/  LOP3.LUT R0, R4, 0xfffffe00, RZ, 0xc0, !PT ;  /* 0xfffffe0004007812 */ /* 0x000fe200078ec0ff */
[----:B------:R-:W-:Y:S01]  /*06e0*/  IMAD.SHL.U32 R222, R8, 0x2, RZ ;  /* 0x0000000208de7824 */ /* 0x000fe200078e00ff */
[----:B------:R-:W-:Y:S02]  /*06f0*/  LOP3.LUT R3, R2, R9, R3, 0x1e, !PT ;  /* 0x0000000902037212 */ /* 0x000fe400078e1e03 */
[----:B------:R-:W-:Y:S01]  /*0700*/  LOP3.LUT R2, R5, R2, RZ, 0x3c, !PT ;  /* 0x0000000205027212 */ /* 0x000fe200078e3cff */
[----:B------:R-:W-:Y:S01]  /*0710*/  IMAD R5, R194, 0x400, R7 ;  /* 0x00000400c2057824 */ /* 0x000fe200078e0207 */
[----:B------:R-:W-:Y:S01]  /*0720*/  LOP3.LUT R199, R3, R0, RZ, 0xfc, !PT ;  /* 0x0000000003c77212 */ /* 0x000fe200078efcff */
[--C-:B------:R-:W-:Y:S01]  /*0730*/  IMAD R4, R13, 0x400, R0.reuse ;  /* 0x000004000d047824 */ /* 0x100fe200078e0200 */
[----:B------:R-:W-:Y:S01]  /*0740*/  IADD3 R221, R222, 0x20, RZ ;  /* 0x00000020dedd7810 */ /* 0x000fe20007ffe0ff */
[----:B------:R-:W-:Y:S01]  /*0750*/  IMAD R194, R194, 0x400, R0 ;  /* 0x00000400c2c27824 */ /* 0x000fe200078e0200 */
[----:B------:R-:W-:Y:S01]  /*0760*/  @P1 IADD3 R221, R222, -0x20, RZ ;  /* 0xffffffe0dedd1810 */ /* 0x000fe20007ffe0ff */
[----:B------:R-:W-:-:S02]  /*0770*/  IMAD.IADD R198, R4, 0x1, R2 ;  /* 0x0000000104c67824 */ /* 0x000fc400078e0202 */
[----:B------:R-:W-:Y:S02]  /*0780*/  IMAD.IADD R194, R2, 0x1, R194 ;  /* 0x0000000102c27824 */ /* 0x000fe400078e02c2 */
[----:B------:R-:W-:Y:S02]  /*0790*/  IMAD.MOV.U32 R0, RZ, RZ, 0x40 ;  /* 0x00000040ff007424 */ /* 0x000fe400078e00ff */
[----:B------:R-:W-:Y:S01]  /*07a0*/  IMAD.MOV.U32 R2, RZ, RZ, 0x20 ;  /* 0x00000020ff027424 */ /* 0x000fe200078e00ff */
[----:B------:R-:W-:Y:S01]  /*07b0*/  LEA R194, R194, 0x10000, 0x1 ;  /* 0x00010000c2c27811 */ /* 0x000fe200078e08ff */
[----:B------:R-:W-:Y:S01]  /*07c0*/  IMAD.IADD R5, R5, 0x1, R10 ;  /* 0x0000000105057824 */ /* 0x000fe200078e020a */
[----:B------:R-:W-:Y:S01]  /*07d0*/  SEL R0, R0, 0xffffffc0, !P3 ;  /* 0xffffffc000007807 */ /* 0x000fe20005800000 */
[----:B------:R-:W-:Y:S01]  /*07e0*/  IMAD.IADD R224, R222, 0x1, R223 ;  /* 0x00000001dee07824 */ /* 0x000fe200078e02df */
[----:B------:R-:W-:Y:S01]  /*07f0*/  SEL R2, R2, 0xffffffe0, !P4 ;  /* 0xffffffe002027807 */ /* 0x000fe20006000000 */
[----:B------:R-:W-:Y:S01]  /*0800*/  IMAD.IADD R223, R223, 0x1, R221 ;  /* 0x00000001dfdf7824 */ /* 0x000fe200078e02dd */
[----:B------:R-:W-:Y:S01]  /*0810*/  LEA R3, R5, 0xc000, 0x1 ;  /* 0x0000c00005037811 */ /* 0x000fe200078e08ff */
[----:B------:R-:W-:Y:S01]  /*0820*/  IMAD.IADD R191, R189, 0x1, R0 ;  /* 0x00000001bdbf7824 */ /* 0x000fe200078e0200 */
[----:B------:R-:W-:Y:S01]  /*0830*/  IADD3 R192, R0, R189, R2 ;  /* 0x000000bd00c07210 */ /* 0x000fe20007ffe002 */
[C---:B------:R-:W-:Y:S01]  /*0840*/  IMAD R185, R186.reuse, 0x2, R0 ;  /* 0x00000002bab97824 */ /* 0x040fe200078e0200 */
[C---:B------:R-:W-:Y:S01]  /*0850*/  IADD3 R0, R3.reuse, 0x40, RZ ;  /* 0x0000004003007810 */ /* 0x040fe20007ffe0ff */
[----:B------:R2:W-:Y:S01]  /*0860*/  STL [R1+0x4], R3 ;  /* 0x0000040301007387 */ /* 0x0005e20000100800 */
[----:B------:R-:W-:Y:S01]  /*0870*/  @P2 IADD3 R0, R3, -0x40, RZ ;  /* 0xffffffc003002810 */ /* 0x000fe20007ffe0ff */
[----:B------:R-:W-:-:S02]  /*0880*/  IMAD.SHL.U32 R186, R186, 0x2, RZ ;  /* 0x00000002baba7824 */ /* 0x000fc400078e00ff */
[----:B------:R-:W-:Y:S02]  /*0890*/  IMAD.IADD R190, R189, 0x1, R2 ;  /* 0x00000001bdbe7824 */ /* 0x000fe400078e0202 */
[----:B------:R2:W-:Y:S01]  /*08a0*/  STL [R1+0x8], R0 ;  /* 0x0000080001007387 */ /* 0x0005e20000100800 */
[----:B------:R-:W-:-:S03]  /*08b0*/  IMAD.IADD R200, R2, 0x1, R191 ;  /* 0x0000000102c87824 */ /* 0x000fc600078e02bf */
.L_x_923:
[----:B-1----:R-:W1:Y:S01]  /*08c0*/  S2R R37, SR_CTAID.Y ;  /* 0x0000000000257919 */ /* 0x002e620000002600 */
[----:B--2---:R-:W2:Y:S01]  /*08d0*/  LDC.U8 R0, c[0x0][0x312] ;  /* 0x0000c480ff007b82 */ /* 0x004ea20000000000 */
[----:B------:R-:W-:Y:S02]  /*08e0*/  ISETP.NE.U32.AND P2, PT, RZ, c[0x0][0x240], PT ;  /* 0x00009000ff007a0c */ /* 0x000fe40003f45070 */
[----:B------:R-:W-:Y:S02]  /*08f0*/  ISETP.EQ.U32.AND P5, PT, RZ, c[0x0][0x248], PT ;  /* 0x00009200ff007a0c */ /* 0x000fe40003fa2070 */
[----:B------:R-:W-:Y:S02]  /*0900*/  ISETP.NE.AND.EX P2, PT, RZ, c[0x0][0x244], PT, P2 ;  /* 0x00009100ff007a0c */ /* 0x000fe40003f45320 */
[----:B------:R-:W-:Y:S01]  /*0910*/  ISETP.NE.U32.AND P3, PT, RZ, c[0x0][0x250], PT ;  /* 0x00009400ff007a0c */ /* 0x000fe20003f65070 */
[----:B------:R-:W-:-:S03]  /*0920*/  IMAD.MOV.U32 R38, RZ, RZ, -0x1 ;  /* 0xffffffffff267424 */ /* 0x000fc600078e00ff */
[----:B------:R-:W-:Y:S01]  /*0930*/  ISETP.NE.AND.EX P3, PT, RZ, c[0x0][0x254], PT, P3 ;  /* 0x00009500ff007a0c */ /* 0x000fe20003f65330 */
[C---:B-1----:R-:W-:Y:S01]  /*0940*/  IMAD.SHL.U32 R8, R37.reuse, 0x4, RZ ;  /* 0x0000000425087824 */ /* 0x042fe200078e00ff */
[----:B---3--:R-:W-:Y:S02]  /*0950*/  SHF.R.S32.HI R29, RZ, 0x1f, R37 ;  /* 0x0000001fff1d7819 */ /* 0x008fe40000011425 */
        /* <DEDUP_REMOVED lines=25> */
.L_x_875:
        /* <DEDUP_REMOVED lines=32> */
[----:B------:R-:W-:Y:S01]  /*0cf0*/  SEL R25, R8, R4, !P1 ;  /* 0x0000000408197207 */ /* 0x000fe20004800000 */
[----:B------:R-:W-:Y:S01]  /*0d00*/  IMAD R7, R0, c[0x0][0x194], RZ ;  /* 0x0000650000077a24 */ /* 0x000fe200078e02ff */
[----:B------:R-:W-:Y:S01]  /*0d10*/  LEA R8, R203, 0xffffffc0, 0x6 ;  /* 0xffffffc0cb087811 */ /* 0x000fe200078e30ff */
[----:B------:R-:W-:-:S03]  /*0d20*/  @P0 IMAD.WIDE.U32 R2, R6, c[0x0][0x198], RZ ;  /* 0x0000660006020a25 */ /* 0x000fc600078e00ff */
[----:B------:R-:W-:Y:S01]  /*0d30*/  SHF.R.S32.HI R16, RZ, 0x1f, R8 ;  /* 0x0000001fff107819 */ /* 0x000fe20000011408 */
        /* <DEDUP_REMOVED lines=14> */
.L_x_877:
        /* <DEDUP_REMOVED lines=15> */
.L_x_878:
        /* <DEDUP_REMOVED lines=8> */
[----:B------:R-:W-:Y:S01]  /*0f90*/  @P1 MOV R10, R4 ;  /* 0x00000004000a1202 */ /* 0x000fe20000000f00 */
[C---:B------:R-:W-:Y:S01]  /*0fa0*/  @!P1 IMAD.WIDE.U32 R4, R37.reuse, c[0x0][0x368], RZ ;  /* 0x0000da0025049a25 */ /* 0x040fe200078e00ff */
[----:B------:R-:W5:Y:S03]  /*0fb0*/  LDC.U8 R19, c[0x0][0x3d0] ;  /* 0x0000f400ff137b82 */ /* 0x000f660000000000 */
        /* <DEDUP_REMOVED lines=25> */
[----:B------:R-:W2:Y:S01]  /*1150*/  S2R R13, SR_CTAID.X ;  /* 0x00000000000d7919 */ /* 0x000ea20000002500 */
[----:B------:R-:W-:Y:S01]  /*1160*/  ISETP.GT.U32.AND P5, PT, R11, R3, PT ;  /* 0x000000030b00720c */ /* 0x000fe20003fa4070 */
[----:B------:R-:W-:Y:S02]  /*1170*/  IMAD R5, R29, c[0x0][0x224], R7 ;  /* 0x000089001d057a24 */ /* 0x000fe400078e0207 */
[----:B------:R-:W-:Y:S02]  /*1180*/  IMAD.SHL.U32 R6, R37, 0x80, RZ ;  /* 0x0000008025067824 */ /* 0x000fe400078e00ff */
[-C--:B------:R-:W-:Y:S01]  /*1190*/  IMAD R7, R21, R14.reuse, RZ ;  /* 0x0000000e15077224 */ /* 0x080fe200078e02ff */
[----:B------:R-:W-:Y:S01]  /*11a0*/  IADD3 R4, R15, R5, RZ ;  /* 0x000000050f047210 */ /* 0x000fe20007ffe0ff */
[----:B------:R-:W-:Y:S01]  /*11b0*/  IMAD.WIDE.U32 R14, R20, R14, RZ ;  /* 0x0000000e140e7225 */ /* 0x000fe200078e00ff */
[----:B------:R-:W-:-:S03]  /*11c0*/  SEL R6, R6, RZ, P2 ;  /* 0x000000ff06067207 */ /* 0x000fc60001000000 */
[----:B------:R-:W-:Y:S01]  /*11d0*/  IMAD R7, R20, R4, R7 ;  /* 0x0000000414077224 */ /* 0x000fe200078e0207 */
[----:B------:R-:W-:Y:S01]  /*11e0*/  IADD3 R6, P2, R8, R6, RZ ;  /* 0x0000000608067210 */ /* 0x000fe20007f5e0ff */
[----:B------:R-:W-:Y:S01]  /*11f0*/  IMAD.WIDE.U32 R4, R20, R0, RZ ;  /* 0x0000000014047225 */ /* 0x000fe200078e00ff */
[-C--:B------:R-:W-:Y:S02]  /*1200*/  @!P5 IADD3 R3, R3, -R11.reuse, RZ ;  /* 0x8000000b0303d210 */ /* 0x080fe40007ffe0ff */
[----:B------:R-:W-:Y:S01]  /*1210*/  @!P5 IADD3 R2, R2, 0x1, RZ ;  /* 0x000000010202d810 */ /* 0x000fe20007ffe0ff */
[----:B------:R-:W-:Y:S01]  /*1220*/  IMAD.X R9, R16, 0x1, R9, P2 ;  /* 0x0000000110097824 */ /* 0x000fe200010e0609 */
[----:B------:R-:W-:Y:S01]  /*1230*/  ISETP.GE.U32.AND P6, PT, R3, R11, PT ;  /* 0x0000000b0300720c */ /* 0x000fe20003fc6070 */
[C---:B------:R-:W-:Y:S01]  /*1240*/  IMAD R11, R21.reuse, R6, RZ ;  /* 0x00000006150b7224 */ /* 0x040fe200078e02ff */
[----:B------:R-:W-:Y:S01]  /*1250*/  SEL R18, R14, R4, !P1 ;  /* 0x000000040e127207 */ /* 0x000fe20004800000 */
[----:B------:R-:W-:Y:S01]  /*1260*/  IMAD R3, R21, R0, RZ ;  /* 0x0000000015037224 */ /* 0x000fe200078e02ff */
[----:B------:R-:W-:Y:S01]  /*1270*/  IADD3 R15, R15, R7, RZ ;  /* 0x000000070f0f7210 */ /* 0x000fe20007ffe0ff */
[----:B------:R-:W-:Y:S01]  /*1280*/  @P3 IMAD R4, R37, c[0x0][0x214], RZ ;  /* 0x0000850025043a24 */ /* 0x000fe200078e02ff */
[----:B------:R-:W-:Y:S01]  /*1290*/  ISETP.NE.AND P5, PT, RZ, c[0x0][0x1c8], PT ;  /* 0x00007200ff007a0c */ /* 0x000fe20003fa5270 */
[----:B------:R-:W-:Y:S01]  /*12a0*/  IMAD.WIDE.U32 R6, R20, R6, RZ ;  /* 0x0000000614067225 */ /* 0x000fe200078e00ff */
[----:B------:R-:W-:-:S02]  /*12b0*/  @P1 IADD3 R15, R5, R3, RZ ;  /* 0x00000003050f1210 */ /* 0x000fc40007ffe0ff */
[----:B------:R-:W-:Y:S01]  /*12c0*/  @P3 SEL R3, R4, R0, !P1 ;  /* 0x0000000004033207 */ /* 0x000fe20004800000 */
[----:B------:R-:W-:Y:S01]  /*12d0*/  IMAD R9, R20, R9, R11 ;  /* 0x0000000914097224 */ /* 0x000fe200078e020b */
[----:B-----5:R-:W-:Y:S01]  /*12e0*/  ISETP.NE.AND P2, PT, R19, RZ, PT ;  /* 0x000000ff1300720c */ /* 0x020fe20003f45270 */
[C---:B--2---:R-:W-:Y:S01]  /*12f0*/  IMAD.WIDE.U32 R20, R13.reuse, c[0x0][0x3d8], RZ ;  /* 0x0000f6000d147a25 */ /* 0x044fe200078e00ff */
[----:B------:R-:W-:Y:S02]  /*1300*/  @P6 IADD3 R2, R2, 0x1, RZ ;  /* 0x0000000102026810 */ /* 0x000fe40007ffe0ff */
[----:B------:R-:W-:Y:S01]  /*1310*/  SHF.R.S32.HI R19, RZ, 0x1f, R243 ;  /* 0x0000001fff137819 */ /* 0x000fe200000114f3 */
[----:B------:R-:W-:Y:S01]  /*1320*/  IMAD R4, R13, c[0x0][0x3dc], R21 ;  /* 0x0000f7000d047a24 */ /* 0x000fe200078e0215 */
[----:B------:R-:W-:Y:S01]  /*1330*/  SEL R21, R20, RZ, P2 ;  /* 0x000000ff14157207 */ /* 0x000fe20001000000 */
[----:B------:R-:W-:Y:S01]  /*1340*/  IMAD.MOV.U32 R13, RZ, RZ, R2 ;  /* 0x000000ffff0d7224 */ /* 0x000fe200078e0002 */
[----:B------:R-:W-:Y:S01]  /*1350*/  IADD3 R9, R7, R9, RZ ;  /* 0x0000000907097210 */ /* 0x000fe20007ffe0ff */
[----:B------:R-:W-:Y:S01]  /*1360*/  IMAD R14, R36, c[0x0][0x22c], RZ ;  /* 0x00008b00240e7a24 */ /* 0x000fe200078e02ff */
[----:B------:R-:W-:Y:S01]  /*1370*/  SEL R17, R4, RZ, P2 ;  /* 0x000000ff04117207 */ /* 0x000fe20001000000 */
[----:B------:R-:W-:Y:S01]  /*1380*/  @!P3 IMAD R5, R37, c[0x0][0x1c0], R36 ;  /* 0x000070002505ba24 */ /* 0x000fe200078e0224 */
[----:B------:R-:W-:Y:S01]  /*1390*/  @!P4 IADD3 R13, -R13, RZ, RZ ;  /* 0x000000ff0d0dc210 */ /* 0x000fe20007ffe1ff */
[----:B------:R-:W-:Y:S01]  /*13a0*/  @P3 IMAD R2, R36, c[0x0][0x234], R3 ;  /* 0x00008d0024023a24 */ /* 0x000fe200078e0203 */
[----:B------:R-:W-:Y:S01]  /*13b0*/  @!P5 LOP3.LUT R13, RZ, c[0x0][0x1c8], RZ, 0x33, !PT ;  /* 0x00007200ff0dda12 */ /* 0x000fe200078e33ff */
[----:B------:R-:W-:Y:S01]  /*13c0*/  @!P3 IMAD R2, R5, c[0x0][0x214], RZ ;  /* 0x000085000502ba24 */ /* 0x000fe200078e02ff */
[----:B------:R-:W-:-:S02]  /*13d0*/  SHF.R.S32.HI R34, RZ, 0x1f, R14 ;  /* 0x0000001fff227819 */ /* 0x000fc4000001140e */
        /* <DEDUP_REMOVED lines=9> */
.L_x_879:
[----:B------:R-:W-:-:S04]  /*1470*/  IMAD R0, R37, c[0x0][0x1c0], R36 ;  /* 0x0000700025007a24 */ /* 0x000fc800078e0224 */
[----:B------:R-:W-:Y:S02]  /*1480*/  IMAD R0, R0, c[0x0][0x224], RZ ;  /* 0x0000890000007a24 */ /* 0x000fe400078e02ff */
.L_x_880:
[----:B------:R-:W2:Y:S01]  /*1490*/  S2R R30, SR_TID.X ;  /* 0x00000000001e7919 */ /* 0x000ea20000002100 */
[----:B------:R-:W-:Y:S01]  /*14a0*/  IMAD.IADD R3, R8, 0x1, R2 ;  /* 0x0000000108037824 */ /* 0x000fe200078e0202 */
[----:B------:R-:W-:Y:S01]  /*14b0*/  IADD3 R2, P4, R216, R10, RZ ;  /* 0x0000000ad8027210 */ /* 0x000fe20007f9e0ff */
[----:B------:R-:W-:Y:S01]  /*14c0*/  IMAD.MOV.U32 R35, RZ, RZ, 0x4 ;  /* 0x00000004ff237424 */ /* 0x000fe200078e00ff */
[----:B------:R-:W-:Y:S01]  /*14d0*/  SHF.R.S32.HI R217, RZ, 0x1f, R216 ;  /* 0x0000001fffd97819 */ /* 0x000fe200000114d8 */
[----:B------:R-:W-:Y:S01]  /*14e0*/  IMAD R31, R31, c[0x0][0x1c0], RZ ;  /* 0x000070001f1f7a24 */ /* 0x000fe200078e02ff */
[----:B------:R-:W-:Y:S01]  /*14f0*/  BSSY B1, `(.L_x_876) ;  /* 0x0000610000017945 */ /* 0x000fe20003800000 */
[----:B------:R-:W-:-:S04]  /*1500*/  IMAD.WIDE R10, R3, R35, c[0x0][0x200] ;  /* 0x00008000030a7625 */ /* 0x000fc800078e0223 */
[----:B------:R-:W-:Y:S01]  /*1510*/  IMAD.X R3, R217, 0x1, R12, P4 ;  /* 0x00000001d9037824 */ /* 0x000fe200020e060c */
[----:B------:R-:W-:Y:S01]  /*1520*/  MOV R228, R11 ;  /* 0x0000000b00e47202 */ /* 0x000fe20000000f00 */
[----:B------:R-:W-:Y:S02]  /*1530*/  IMAD.SHL.U32 R28, R31, 0x40, RZ ;  /* 0x000000401f1c7824 */ /* 0x000fe400078e00ff */
[----:B------:R-:W-:Y:S02]  /*1540*/  IMAD R4, R16, c[0x0][0x370], RZ ;  /* 0x0000dc0010047a24 */ /* 0x000fe400078e02ff */
[----:B------:R-:W-:Y:S01]  /*1550*/  IMAD.IADD R12, R8, 0x1, R0 ;  /* 0x00000001080c7824 */ /* 0x000fe200078e0200 */
[----:B------:R-:W-:Y:S01]  /*1560*/  IADD3 R14, P3, P1, R6, R28, R14 ;  /* 0x0000001c060e7210 */ /* 0x000fe2000797e00e */
[C---:B------:R-:W-:Y:S01]  /*1570*/  IMAD R7, R8.reuse, c[0x0][0x374], R4 ;  /* 0x0000dd0008077a24 */ /* 0x040fe200078e0204 */
[----:B------:R-:W-:Y:S01]  /*1580*/  SHF.R.S32.HI R4, RZ, 0x1f, R28 ;  /* 0x0000001fff047819 */ /* 0x000fe2000001141c */
[----:B------:R-:W-:Y:S01]  /*1590*/  IMAD.WIDE.U32 R2, R8, c[0x0][0x370], R2 ;  /* 0x0000dc0008027a25 */ /* 0x000fe200078e0002 */
[----:B------:R-:W-:-:S02]  /*15a0*/  IADD3 R6, P4, R244, R8, RZ ;  /* 0x00000008f4067210 */ /* 0x000fc40007f9e0ff */
[----:B--2---:R-:W-:Y:S01]  /*15b0*/  SHF.R.S32.HI R33, RZ, 0x1f, R30 ;  /* 0x0000001fff217819 */ /* 0x004fe2000001141e */
[----:B------:R-:W-:Y:S01]  /*15c0*/  IMAD.IADD R3, R3, 0x1, R7 ;  /* 0x0000000103037824 */ /* 0x000fe200078e0207 */
[----:B------:R-:W-:Y:S01]  /*15d0*/  IADD3.X R9, R9, R4, R34, P3, P1 ;  /* 0x0000000409097210 */ /* 0x000fe20001fe2422 */
[----:B------:R-:W-:Y:S01]  /*15e0*/  IMAD.MOV.U32 R229, RZ, RZ, R10 ;  /* 0x000000ffffe57224 */ /* 0x000fe200078e000a */
[----:B------:R-:W-:Y:S01]  /*15f0*/  LEA.HI R5, R33, R30, RZ, 0x5 ;  /* 0x0000001e21057211 */ /* 0x000fe200078f28ff */
[----:B------:R-:W-:Y:S01]  /*1600*/  IMAD.WIDE.U32 R2, R36, c[0x0][0x378], R2 ;  /* 0x0000de0024027a25 */ /* 0x000fe200078e0002 */
[----:B------:R-:W-:Y:S02]  /*1610*/  SHF.R.S32.HI R28, RZ, 0x1f, R244 ;  /* 0x0000001fff1c7819 */ /* 0x000fe400000114f4 */
[----:B------:R-:W-:Y:S02]  /*1620*/  LOP3.LUT R0, R5, 0xffffffe0, RZ, 0xc0, !PT ;  /* 0xffffffe005007812 */ /* 0x000fe400078ec0ff */
[----:B------:R-:W-:-:S02]  /*1630*/  SHF.R.S32.HI R5, RZ, 0x5, R5 ;  /* 0x00000005ff057819 */ /* 0x000fc40000011405 */
[----:B------:R-:W-:Y:S01]  /*1640*/  IADD3.X R7, R28, R16, RZ, P4, !PT ;  /* 0x000000101c077210 */ /* 0x000fe200027fe4ff */
[----:B------:R-:W-:Y:S01]  /*1650*/  IMAD.IADD R0, R30, 0x1, -R0 ;  /* 0x000000011e007824 */ /* 0x000fe200078e0a00 */
[----:B------:R-:W-:-:S03]  /*1660*/  IADD3 R14, P3, P1, R21, R14, R18 ;  /* 0x0000000e150e7210 */ /* 0x000fc6000797e012 */
[----:B------:R-:W-:Y:S01]  /*1670*/  IMAD R4, R5, R31, R0 ;  /* 0x0000001f05047224 */ /* 0x000fe200078e0200 */
[----:B------:R-:W-:Y:S01]  /*1680*/  IADD3 R0, -R205, R230, R243 ;  /* 0x000000e6cd007210 */ /* 0x000fe20007ffe1f3 */
[----:B------:R-:W-:Y:S01]  /*1690*/  IMAD R7, R7, c[0x0][0x190], RZ ;  /* 0x0000640007077a24 */ /* 0x000fe200078e02ff */
[----:B------:R-:W-:Y:S01]  /*16a0*/  IADD3.X R9, R17, R9, R15, P3, P1 ;  /* 0x0000000911097210 */ /* 0x000fe20001fe240f */
[----:B------:R-:W-:Y:S01]  /*16b0*/  IMAD R5, R32, c[0x0][0x378], RZ ;  /* 0x0000de0020057a24 */ /* 0x000fe200078e02ff */
[----:B------:R-:W-:Y:S01]  /*16c0*/  IADD3 R0, R0, -c[0x0][0x2e8], RZ ;  /* 0x8000ba0000007a10 */ /* 0x000fe20007ffe0ff */
[----:B------:R-:W-:Y:S01]  /*16d0*/  IMAD R10, R6, c[0x0][0x194], R7 ;  /* 0x00006500060a7a24 */ /* 0x000fe200078e0207 */
[----:B------:R-:W-:Y:S01]  /*16e0*/  IADD3 R178, P1, R4, R14, RZ ;  /* 0x0000000e04b27210 */ /* 0x000fe20007f3e0ff */
[----:B------:R-:W-:Y:S01]  /*16f0*/  IMAD.WIDE.U32 R6, R6, c[0x0][0x190], R216 ;  /* 0x0000640006067a25 */ /* 0x000fe200078e00d8 */
[----:B------:R-:W-:Y:S02]  /*1700*/  SHF.R.S32.HI R8, RZ, 0x1f, R0 ;  /* 0x0000001fff087819 */ /* 0x000fe40000011400 */
[----:B------:R-:W-:Y:S01]  /*1710*/  LEA.HI.X.SX32 R9, R4, R9, 0x1, P1 ;  /* 0x0000000904097211 */ /* 0x000fe200008f0eff */
[----:B------:R-:W-:Y:S01]  /*1720*/  IMAD R5, R36, c[0x0][0x37c], R5 ;  /* 0x0000df0024057a24 */ /* 0x000fe200078e0205 */
[----:B------:R-:W-:Y:S01]  /*1730*/  LEA.HI R0, R8, R0, RZ, 0x6 ;  /* 0x0000000008007211 */ /* 0x000fe200078f30ff */
[----:B------:R-:W-:Y:S01]  /*1740*/  IMAD.MOV.U32 R4, RZ, RZ, R2 ;  /* 0x000000ffff047224 */ /* 0x000fe200078e0002 */
[----:B------:R-:W-:Y:S01]  /*1750*/  IADD3 R6, P3, R25, R6, RZ ;  /* 0x0000000619067210 */ /* 0x000fe20007f7e0ff */
[----:B------:R-:W-:Y:S01]  /*1760*/  IMAD.IADD R5, R3, 0x1, R5 ;  /* 0x0000000103057824 */ /* 0x000fe200078e0205 */
[----:B------:R-:W-:Y:S01]  /*1770*/  SHF.R.S32.HI R0, RZ, 0x6, R0 ;  /* 0x00000006ff007819 */ /* 0x000fe20000011400 */
[----:B------:R-:W-:Y:S01]  /*1780*/  IMAD R8, R32, c[0x0][0x1a8], RZ ;  /* 0x00006a0020087a24 */ /* 0x000fe200078e02ff */
[----:B------:R-:W-:Y:S01]  /*1790*/  IADD3.X R7, R23, R7, R10, P3, !PT ;  /* 0x0000000717077210 */ /* 0x000fe20001ffe40a */
[----:B------:R-:W-:Y:S01]  /*17a0*/  IMAD R2, R28, c[0x0][0x370], RZ ;  /* 0x0000dc001c027a24 */ /* 0x000fe200078e02ff */
[----:B------:R-:W-:Y:S01]  /*17b0*/  IMNMX R242, RZ, R0, !PT ;  /* 0x00000000fff27217 */ /* 0x000fe20007800200 */
[----:B------:R-:W-:Y:S01]  /*17c0*/  IMAD R8, R36, c[0x0][0x1ac], R8 ;  /* 0x00006b0024087a24 */ /* 0x000fe200078e0208 */
[----:B------:R-:W-:Y:S01]  /*17d0*/  LEA R179, P1, R178, c[0x0][0x350], 0x2 ;  /* 0x0000d400b2b37a11 */ /* 0x000fe200078210ff */
[----:B------:R-:W-:Y:S01]  /*17e0*/  IMAD.WIDE.U32 R10, R36, c[0x0][0x1a8], R6 ;  /* 0x00006a00240a7a25 */ /* 0x000fe200078e0006 */
[----:B------:R-:W-:-:S02]  /*17f0*/  ISETP.GT.AND P5, PT, R203, R242, PT ;  /* 0x000000f2cb00720c */ /* 0x000fc40003fa4270 */
[----:B------:R-:W-:Y:S01]  /*1800*/  LEA.HI.X R178, R178, c[0x0][0x354], R9, 0x2, P1 ;  /* 0x0000d500b2b27a11 */ /* 0x000fe200008f1409 */
[----:B------:R-:W-:Y:S01]  /*1810*/  IMAD R0, R244, c[0x0][0x374], R2 ;  /* 0x0000dd00f4007a24 */ /* 0x000fe200078e0202 */
[----:B------:R-:W-:Y:S01]  /*1820*/  LEA R208, P4, R10, c[0x0][0x160], 0x1 ;  /* 0x000058000ad07a11 */ /* 0x000fe200078808ff */
[----:B------:R-:W-:Y:S01]  /*1830*/  IMAD.WIDE.U32 R4, R244, c[0x0][0x370], R4 ;  /* 0x0000dc00f4047a25 */ /* 0x000fe200078e0004 */
[----:B------:R-:W-:-:S03]  /*1840*/  IADD3 R203, R203, -0x1, RZ ;  /* 0xffffffffcbcb7810 */ /* 0x000fc60007ffe0ff */
[----:B------:R-:W-:Y:S01]  /*1850*/  IMAD.IADD R16, R11, 0x1, R8 ;  /* 0x000000010b107824 */ /* 0x000fe200078e0208 */
[----:B------:R-:W-:Y:S01]  /*1860*/  IADD3 R15, R5, R0, RZ ;  /* 0x00000000050f7210 */ /* 0x000fe20007ffe0ff */
[----:B------:R-:W-:Y:S01]  /*1870*/  IMAD.WIDE R2, R12, R35, c[0x0][0x3c8] ;  /* 0x0000f2000c027625 */ /* 0x000fe200078e0223 */
[----:B------:R-:W-:Y:S02]  /*1880*/  LEA R206, P3, R4, c[0x0][0x330], 0x1 ;  /* 0x0000cc0004ce7a11 */ /* 0x000fe400078608ff */
[----:B------:R-:W-:Y:S01]  /*1890*/  LEA.HI.X R209, R10, c[0x0][0x164], R16, 0x1, P4 ;  /* 0x000059000ad17a11 */ /* 0x000fe200020f0c10 */
[----:B------:R-:W-:Y:S01]  /*18a0*/  IMAD.MOV.U32 R227, RZ, RZ, R2 ;  /* 0x000000ffffe37224 */ /* 0x000fe200078e0002 */
[----:B------:R-:W-:Y:S01]  /*18b0*/  LEA.HI.X R207, R4, c[0x0][0x334], R15, 0x1, P3 ;  /* 0x0000cd0004cf7a11 */ /* 0x000fe200018f0c0f */
[----:B------:R-:W-:Y:S01]  /*18c0*/  IMAD.MOV.U32 R225, RZ, RZ, R3 ;  /* 0x000000ffffe17224 */ /* 0x000fe200078e0003 */
        /* <DEDUP_REMOVED lines=16> */
.L_x_882:
        /* <DEDUP_REMOVED lines=15> */
.L_x_883:
        /* <DEDUP_REMOVED lines=25> */
.L_x_885:
[----:B------:R-:W-:Y:S05]  /*1c50*/  BSYNC B0 ;  /* 0x0000000000007941 */ /* 0x000fea0003800000 */
.L_x_884:
        /* <DEDUP_REMOVED lines=17> */
.L_x_887:
[----:B------:R-:W-:Y:S05]  /*1d70*/  BSYNC B0 ;  /* 0x0000000000007941 */ /* 0x000fea0003800000 */
.L_x_886:
        /* <DEDUP_REMOVED lines=23> */
.L_x_889:
[----:B------:R-:W-:Y:S05]  /*1ef0*/  BSYNC B0 ;  /* 0x0000000000007941 */ /* 0x000fea0003800000 */
.L_x_888:
        /* <DEDUP_REMOVED lines=16> */
.L_x_881:
        /* <DEDUP_REMOVED lines=43> */
.L_x_892:
[----:B------:R-:W-:Y:S05]  /*22b0*/  BSYNC B0 ;  /* 0x0000000000007941 */ /* 0x000fea0003800000 */
.L_x_891:
        /* <DEDUP_REMOVED lines=30> */
.L_x_894:
[----:B------:R-:W-:Y:S05]  /*24a0*/  BSYNC B0 ;  /* 0x0000000000007941 */ /* 0x000fea0003800000 */
.L_x_893:
        /* <DEDUP_REMOVED lines=20> */
.L_x_896:
[----:B------:R-:W-:Y:S05]  /*25f0*/  BSYNC B0 ;  /* 0x0000000000007941 */ /* 0x000fea0003800000 */
.L_x_895:
        /* <DEDUP_REMOVED lines=28> */
.L_x_898:
[----:B------:R-:W-:Y:S05]  /*27c0*/  BSYNC B0 ;  /* 0x0000000000007941 */ /* 0x000fea0003800000 */
.L_x_897:
        /* <DEDUP_REMOVED lines=15> */
.L_x_900:
        /* <DEDUP_REMOVED lines=19> */
.L_x_901:
[----:B------:R-:W-:Y:S05]  /*29f0*/  BSYNC B0 ;  /* 0x0000000000007941 */ /* 0x000fea0003800000 */
.L_x_899:
        /* <DEDUP_REMOVED lines=14> */
.L_x_903:
        /* <DEDUP_REMOVED lines=27> */
.L_x_904:
[----:B------:R-:W-:Y:S05]  /*2c90*/  BSYNC B0 ;  /* 0x0000000000007941 */ /* 0x000fea0003800000 */
.L_x_902:
[----:B--2---:R-:W2:Y:S01]  /*2ca0*/  LDL R4, [R1] ;  /* 0x0000000001047983 */ /* 0x004ea20000100800 */
        /* <DEDUP_REMOVED lines=48> */
.L_x_906:
[----:B------:R-:W-:Y:S05]  /*2fb0*/  BSYNC B0 ;  /* 0x0000000000007941 */ /* 0x000fea0003800000 */
.L_x_905:
        /* <DEDUP_REMOVED lines=28> */
.L_x_908:
[----:B------:R-:W-:Y:S05]  /*3180*/  BSYNC B0 ;  /* 0x0000000000007941 */ /* 0x000fea0003800000 */
.L_x_907:
[----:B------:R-:W0:Y:S01]  /*3190*/  LDGDEPBAR ;  /* 0x00000000000079af */ /* 0x000e220000000000 */
[----:B------:R-:W-:Y:S01]  /*31a0*/  LEA.HI R0, R33, R30, RZ, 0x4 ;  /* 0x0000001e21007211 */ /* 0x000fe200078f20ff */
[----:B------:R-:W-:Y:S01]  /*31b0*/  IMAD.MOV.U32 R188, RZ, RZ, 0x40 ;  /* 0x00000040ffbc7424 */ /* 0x000fe200078e00ff */
[----:B------:R-:W-:Y:S01]  /*31c0*/  IADD3 R247, R243, R230, RZ ;  /* 0x000000e6f3f77210 */ /* 0x000fe20007ffe0ff */
[----:B------:R-:W-:Y:S01]  /*31d0*/  IMAD.MOV.U32 R218, RZ, RZ, c[0x0][0x2e4] ;  /* 0x0000b900ffda7624 */ /* 0x000fe200078e00ff */
[----:B------:R-:W-:Y:S01]  /*31e0*/  LOP3.LUT R0, R0, 0xfffffff0, RZ, 0xc0, !PT ;  /* 0xfffffff000007812 */ /* 0x000fe200078ec0ff */
[----:B------:R-:W-:Y:S01]  /*31f0*/  IMAD.MOV.U32 R204, RZ, RZ, R201 ;  /* 0x000000ffffcc7224 */ /* 0x000fe200078e00c9 */
        /* <DEDUP_REMOVED lines=17> */
[----:B------:R-:W-:-:S04]  /*3310*/  DEPBAR.LE SB0, 0x1 ;  /* 0x000080400000791a */ /* 0x000fc80000000000 */
[----:B------:R-:W-:Y:S01]  /*3320*/  BAR.SYNC.DEFER_BLOCKING 0x0 ;  /* 0x0000000000007b1d */ /* 0x000fe20000010000 */
[----:B------:R-:W-:Y:S01]  /*3330*/  IMAD.IADD R0, R0, 0x1, -R2 ;  /* 0x0000000100007824 */ /* 0x000fe200078e0a02 */
[----:B------:R-:W-:Y:S01]  /*3340*/  IADD3 R2, R198, 0x2000, RZ ;  /* 0x00002000c6027810 */ /* 0x000fe20007ffe0ff */
[----:B------:R-:W-:Y:S01]  /*3350*/  CS2R R74, SRZ ;  /* 0x00000000004a7805 */ /* 0x000fe2000001ff00 */
[----:B------:R-:W-:Y:S01]  /*3360*/  CS2R R72, SRZ ;  /* 0x0000000000487805 */ /* 0x000fe2000001ff00 */
[----:B------:R-:W-:Y:S01]  /*3370*/  CS2R R70, SRZ ;  /* 0x0000000000467805 */ /* 0x000fe2000001ff00 */
[----:B------:R-:W-:Y:S01]  /*3380*/  R2P PR, R0, 0x6 ;  /* 0x0000000600007804 */ /* 0x000fe20000000000 */
[----:B------:R-:W-:Y:S01]  /*3390*/  CS2R R68, SRZ ;  /* 0x0000000000447805 */ /* 0x000fe2000001ff00 */
[----:B------:R-:W-:Y:S01]  /*33a0*/  IADD3 R0, R199, 0x2000, RZ ;  /* 0x00002000c7007810 */ /* 0x000fe20007ffe0ff */
[----:B------:R-:W-:Y:S01]  /*33b0*/  CS2R R46, SRZ ;  /* 0x00000000002e7805 */ /* 0x000fe2000001ff00 */
[----:B------:R-:W-:Y:S01]  /*33c0*/  SEL R2, R2, R198, !P0 ;  /* 0x000000c602027207 */ /* 0x000fe20004000000 */
[----:B------:R-:W-:Y:S01]  /*33d0*/  CS2R R44, SRZ ;  /* 0x00000000002c7805 */ /* 0x000fe2000001ff00 */
[----:B------:R-:W-:Y:S01]  /*33e0*/  SEL R0, R0, R199, !P0 ;  /* 0x000000c700007207 */ /* 0x000fe20004000000 */
[----:B------:R-:W-:Y:S01]  /*33f0*/  CS2R R50, SRZ ;  /* 0x0000000000327805 */ /* 0x000fe2000001ff00 */
[----:B------:R-:W-:Y:S01]  /*3400*/  SEL R193, R193, 0xffffffe0, !P1 ;  /* 0xffffffe0c1c17807 */ /* 0x000fe20004800000 */
[----:B------:R-:W-:Y:S01]  /*3410*/  IMAD.SHL.U32 R187, R2, 0x2, RZ ;  /* 0x0000000202bb7824 */ /* 0x000fe200078e00ff */
[----:B------:R-:W-:Y:S01]  /*3420*/  SHF.L.U32 R184, R0, 0x1, RZ ;  /* 0x0000000100b87819 */ /* 0x000fe200000006ff */
[----:B------:R-:W-:Y:S01]  /*3430*/  IMAD.MOV.U32 R0, RZ, RZ, c[0x0][0x22c] ;  /* 0x00008b00ff007624 */ /* 0x000fe200078e00ff */
[----:B------:R-:W-:Y:S01]  /*3440*/  SEL R188, R188, 0xffffffc0, !P2 ;  /* 0xffffffc0bcbc7807 */ /* 0x000fe20005000000 */
[----:B------:R-:W-:Y:S01]  /*3450*/  IMAD.IADD R195, R194, 0x1, R193 ;  /* 0x00000001c2c37824 */ /* 0x000fe200078e02c1 */
[----:B------:R-:W-:Y:S01]  /*3460*/  CS2R R48, SRZ ;  /* 0x0000000000307805 */ /* 0x000fe2000001ff00 */
[----:B------:R-:W-:Y:S01]  /*3470*/  IMAD R0, R0, c[0x0][0x1c0], RZ ;  /* 0x0000700000007a24 */ /* 0x000fe200078e02ff */
[----:B------:R-:W-:Y:S01]  /*3480*/  CS2R R42, SRZ ;  /* 0x00000000002a7805 */ /* 0x000fe2000001ff00 */
[----:B------:R-:W-:Y:S01]  /*3490*/  CS2R R40, SRZ ;  /* 0x0000000000287805 */ /* 0x000fe2000001ff00 */
[----:B------:R1:W2:Y:S01]  /*34a0*/  LDSM.16.M88.4 R104, [R189+0x10000] ;  /* 0x01000000bd68783b */ /* 0x0002a20000000200 */
[C---:B------:R-:W-:Y:S01]  /*34b0*/  IMAD.SHL.U32 R212, R0.reuse, 0x8, RZ ;  /* 0x0000000800d47824 */ /* 0x040fe200078e00ff */
[----:B------:R-:W-:Y:S01]  /*34c0*/  SHF.L.U32 R249, R0, 0x4, RZ ;  /* 0x0000000400f97819 */ /* 0x000fe200000006ff */
[----:B------:R-:W-:Y:S01]  /*34d0*/  CS2R R38, SRZ ;  /* 0x0000000000267805 */ /* 0x000fe2000001ff00 */
[----:B------:R1:W3:Y:S01]  /*34e0*/  LDSM.16.M88.4 R108, [R189+0x10800] ;  /* 0x01080000bd6c783b */ /* 0x0002e20000000200 */
[----:B------:R-:W-:Y:S01]  /*34f0*/  CS2R R36, SRZ ;  /* 0x0000000000247805 */ /* 0x000fe2000001ff00 */
[C---:B------:R-:W-:Y:S01]  /*3500*/  IADD3 R4, R249.reuse, 0x20, RZ ;  /* 0x00000020f9047810 */ /* 0x040fe20007ffe0ff */
[----:B------:R-:W-:Y:S01]  /*3510*/  CS2R R30, SRZ ;  /* 0x00000000001e7805 */ /* 0x000fe2000001ff00 */
[----:B------:R1:W4:Y:S01]  /*3520*/  LDSM.16.M88.4 R112, [R190+0x10000] ;  /* 0x01000000be70783b */ /* 0x0003220000000200 */
[C---:B------:R-:W-:Y:S01]  /*3530*/  IADD3 R2, R249.reuse, 0x60, RZ ;  /* 0x00000060f9027810 */ /* 0x040fe20007ffe0ff */
[----:B------:R-:W-:Y:S01]  /*3540*/  CS2R R28, SRZ ;  /* 0x00000000001c7805 */ /* 0x000fe2000001ff00 */
[----:B------:R-:W-:Y:S01]  /*3550*/  IADD3 R3, R249, 0x40, RZ ;  /* 0x00000040f9037810 */ /* 0x000fe20007ffe0ff */
[----:B------:R1:W1:Y:S01]  /*3560*/  LDSM.16.M88.4 R116, [R190+0x10800] ;  /* 0x01080000be74783b */ /* 0x0002620000000200 */
[C---:B------:R-:W-:Y:S01]  /*3570*/  IMAD.IADD R252, R212.reuse, 0x1, R4 ;  /* 0x00000001d4fc7824 */ /* 0x040fe200078e0204 */
[----:B------:R-:W-:Y:S01]  /*3580*/  CS2R R34, SRZ ;  /* 0x0000000000227805 */ /* 0x000fe2000001ff00 */
[C---:B------:R-:W-:Y:S01]  /*3590*/  IADD3 R251, R212.reuse, R3, RZ ;  /* 0x00000003d4fb7210 */ /* 0x040fe20007ffe0ff */
[----:B------:R1:W1:Y:S01]  /*35a0*/  LDSM.16.M88.4 R120, [R191+0x10000] ;  /* 0x01000000bf78783b */ /* 0x0002620000000200 */
[C---:B------:R-:W-:Y:S01]  /*35b0*/  IMAD.IADD R250, R212.reuse, 0x1, R2 ;  /* 0x00000001d4fa7824 */ /* 0x040fe200078e0202 */
[----:B------:R-:W-:Y:S01]  /*35c0*/  CS2R R32, SRZ ;  /* 0x0000000000207805 */ /* 0x000fe2000001ff00 */
[C---:B------:R-:W-:Y:S01]  /*35d0*/  IMAD.IADD R4, R212.reuse, 0x1, R252 ;  /* 0x00000001d4047824 */ /* 0x040fe200078e02fc */
[----:B------:R1:W1:Y:S01]  /*35e0*/  LDSM.16.M88.4 R124, [R191+0x10800] ;  /* 0x01080000bf7c783b */ /* 0x0002620000000200 */
[C---:B------:R-:W-:Y:S01]  /*35f0*/  IADD3 R3, R212.reuse, R251, RZ ;  /* 0x000000fbd4037210 */ /* 0x040fe20007ffe0ff */
[C---:B------:R-:W-:Y:S01]  /*3600*/  IMAD.IADD R2, R212.reuse, 0x1, R250 ;  /* 0x00000001d4027824 */ /* 0x040fe200078e02fa */
[----:B------:R-:W-:Y:S01]  /*3610*/  CS2R R26, SRZ ;  /* 0x00000000001a7805 */ /* 0x000fe2000001ff00 */
[----:B------:R1:W1:Y:S01]  /*3620*/  LDSM.16.M88.4 R128, [R200+0x10000] ;  /* 0x01000000c880783b */ /* 0x0002620000000200 */
[C---:B------:R-:W-:Y:S01]  /*3630*/  IMAD.IADD R236, R212.reuse, 0x1, R4 ;  /* 0x00000001d4ec7824 */ /* 0x040fe200078e0204 */
[C---:B------:R-:W-:Y:S01]  /*3640*/  IADD3 R234, R212.reuse, R3, RZ ;  /* 0x00000003d4ea7210 */ /* 0x040fe20007ffe0ff */
[C---:B------:R-:W-:Y:S01]  /*3650*/  IMAD.IADD R232, R212.reuse, 0x1, R2 ;  /* 0x00000001d4e87824 */ /* 0x040fe200078e0202 */
[----:B------:R1:W1:Y:S01]  /*3660*/  LDSM.16.M88.4 R132, [R200+0x10800] ;  /* 0x01080000c884783b */ /* 0x0002620000000200 */
[C---:B------:R-:W-:Y:S01]  /*3670*/  IMAD.IADD R235, R212.reuse, 0x1, R236 ;  /* 0x00000001d4eb7824 */ /* 0x040fe200078e02ec */
[C---:B------:R-:W-:Y:S01]  /*3680*/  IADD3 R233, R212.reuse, R234, RZ ;  /* 0x000000ead4e97210 */ /* 0x040fe20007ffe0ff */
[----:B------:R-:W-:Y:S01]  /*3690*/  IMAD.IADD R231, R212, 0x1, R232 ;  /* 0x00000001d4e77824 */ /* 0x000fe200078e02e8 */
[----:B------:R1:W1:Y:S01]  /*36a0*/  LDSM.16.M88.4 R136, [R189+0x12000] ;  /* 0x01200000bd88783b */ /* 0x0002620000000200 */
[----:B------:R-:W-:Y:S01]  /*36b0*/  CS2R R24, SRZ ;  /* 0x0000000000187805 */ /* 0x000fe2000001ff00 */
[----:B------:R-:W-:Y:S01]  /*36c0*/  CS2R R22, SRZ ;  /* 0x0000000000167805 */ /* 0x000fe2000001ff00 */
[----:B------:R-:W-:Y:S01]  /*36d0*/  CS2R R20, SRZ ;  /* 0x0000000000147805 */ /* 0x000fe2000001ff00 */
[----:B------:R1:W1:Y:S01]  /*36e0*/  LDSM.16.M88.4 R140, [R189+0x12800] ;  /* 0x01280000bd8c783b */ /* 0x0002620000000200 */
[----:B------:R-:W-:Y:S01]  /*36f0*/  IADD3 R248, R248, -c[0x0][0x2e8], RZ ;  /* 0x8000ba00f8f87a10 */ /* 0x000fe20007ffe0ff */
[----:B------:R-:W-:Y:S01]  /*3700*/  IMAD.IADD R196, R194, 0x1, R188 ;  /* 0x00000001c2c47824 */ /* 0x000fe200078e02bc */
[----:B------:R-:W-:Y:S01]  /*3710*/  IADD3 R238, R212, R233, RZ ;  /* 0x000000e9d4ee7210 */ /* 0x000fe20007ffe0ff */
[----:B------:R1:W1:Y:S01]  /*3720*/  LDSM.16.M88.4 R144, [R190+0x12000] ;  /* 0x01200000be90783b */ /* 0x0002620000000200 */
[----:B------:R-:W-:-:S02]  /*3730*/  IMAD.IADD R197, R188, 0x1, R195 ;  /* 0x00000001bcc57824 */ /* 0x000fc400078e02c3 */
[C---:B------:R-:W-:Y:S01]  /*3740*/  IMAD.IADD R239, R212.reuse, 0x1, R235 ;  /* 0x00000001d4ef7824 */ /* 0x040fe200078e02eb */
[----:B------:R1:W1:Y:S01]  /*3750*/  LDSM.16.M88.4 R148, [R190+0x12800] ;  /* 0x01280000be94783b */ /* 0x0002620000000200 */
[----:B------:R-:W-:-:S03]  /*3760*/  IMAD.IADD R237, R212, 0x1, R231 ;  /* 0x00000001d4ed7824 */ /* 0x000fc600078e02e7 */
[----:B------:R1:W1:Y:S04]  /*3770*/  LDSM.16.M88.4 R152, [R191+0x12000] ;  /* 0x01200000bf98783b */ /* 0x0002680000000200 */
[----:B------:R1:W1:Y:S04]  /*3780*/  LDSM.16.M88.4 R156, [R191+0x12800] ;  /* 0x01280000bf9c783b */ /* 0x0002680000000200 */
[----:B------:R1:W1:Y:S04]  /*3790*/  LDSM.16.M88.4 R160, [R200+0x12000] ;  /* 0x01200000c8a0783b */ /* 0x0002680000000200 */
[----:B--234-:R1:W1:Y:S02]  /*37a0*/  LDSM.16.M88.4 R164, [R200+0x12800] ;  /* 0x01280000c8a4783b */ /* 0x01c2640000000200 */
.L_x_913:
[----:B------:R-:W0:Y:S01]  /*37b0*/  LDGDEPBAR ;  /* 0x00000000000079af */ /* 0x000e220000000000 */
[C---:B------:R-:W-:Y:S02]  /*37c0*/  IADD3 R0, R187.reuse, R193, RZ ;  /* 0x000000c1bb007210 */ /* 0x040fe40007ffe0ff */
[-C--:B------:R-:W-:Y:S02]  /*37d0*/  IADD3 R3, R187, R188.reuse, RZ ;  /* 0x000000bcbb037210 */ /* 0x080fe40007ffe0ff */
[----:B------:R-:W-:Y:S02]  /*37e0*/  IADD3 R2, R0, R188, RZ ;  /* 0x000000bc00027210 */ /* 0x000fe40007ffe0ff */
[----:B------:R-:W-:Y:S02]  /*37f0*/  MOV R210, R179 ;  /* 0x000000b300d27202 */ /* 0x000fe40000000f00 */
[----:B------:R-:W-:Y:S01]  /*3800*/  MOV R211, R178 ;  /* 0x000000b200d37202 */ /* 0x000fe20000000f00 */
[----:B------:R-:W-:Y:S04]  /*3810*/  DEPBAR.LE SB0, 0x0 ;  /* 0x000080000000791a */ /* 0x000fe80000000000 */
[----:B------:R-:W-:Y:S06]  /*3820*/  BAR.SYNC.DEFER_BLOCKING 0x0 ;  /* 0x0000000000007b1d */ /* 0x000fec0000010000 */
[----:B------:R-:W-:Y:S06]  /*3830*/  LDSM.16.M88.4 R16, [R187] ;  /* 0x00000000bb10783b */ /* 0x000fec0000000200 */
[----:B------:R-:W2:Y:S06]  /*3840*/  LDSM.16.M88.4 R8, [R189+0xc000] ;  /* 0x00c00000bd08783b */ /* 0x000eac0000000200 */
[----:B------:R-:W3:Y:S06]  /*3850*/  LDSM.16.M88.4 R52, [R189+0xc800] ;  /* 0x00c80000bd34783b */ /* 0x000eec0000000200 */
[----:B------:R-:W-:Y:S06]  /*3860*/  LDSM.16.M88.4 R56, [R0] ;  /* 0x000000000038783b */ /* 0x000fec0000000200 */
[----:B------:R-:W4:Y:S06]  /*3870*/  LDSM.16.M88.4 R60, [R190+0xc000] ;  /* 0x00c00000be3c783b */ /* 0x000f2c0000000200 */
[----:B------:R-:W1:Y:S06]  /*3880*/  LDSM.16.M88.4 R64, [R190+0xc800] ;  /* 0x00c80000be40783b */ /* 0x000e6c0000000200 */
[----:B------:R-:W-:Y:S01]  /*3890*/  LDSM.16.M88.4 R100, [R191+0xc800] ;  /* 0x00c80000bf64783b */ /* 0x000fe20000000200 */
[C---:B--2---:R-:W-:Y:S08]  /*38a0*/  HMMA.16816.F32 R4, R16.reuse, R8, RZ ;  /* 0x000000081004723c */ /* 0x044ff000000018ff */
[C---:B------:R-:W-:Y:S08]  /*38b0*/  HMMA.16816.F32 R8, R16.reuse, R10, RZ ;  /* 0x0000000a1008723c */ /* 0x040ff000000018ff */
[C---:B---3--:R-:W-:Y:S08]  /*38c0*/  HMMA.16816.F32 R12, R16.reuse, R52, RZ ;  /* 0x00000034100c723c */ /* 0x048ff000000018ff */
[----:B------:R-:W-:Y:S01]  /*38d0*/  HMMA.16816.F32 R16, R16, R54, RZ ;  /* 0x000000361010723c */ /* 0x000fe200000018ff */
[----:B------:R-:W-:Y:S07]  /*38e0*/  LDSM.16.M88.4 R52, [R3] ;  /* 0x000000000334783b */ /* 0x000fee0000000200 */
[C---:B----4-:R-:W-:Y:S08]  /*38f0*/  HMMA.16816.F32 R4, R56.reuse, R60, R4 ;  /* 0x0000003c3804723c */ /* 0x050ff00000001804 */
[C---:B------:R-:W-:Y:S01]  /*3900*/  HMMA.16816.F32 R8, R56.reuse, R62, R8 ;  /* 0x0000003e3808723c */ /* 0x040fe20000001808 */
[----:B------:R-:W2:Y:S07]  /*3910*/  LDSM.16.M88.4 R60, [R191+0xc000] ;  /* 0x00c00000bf3c783b */ /* 0x000eae0000000200 */
[C---:B-1----:R-:W-:Y:S07]  /*3920*/  HMMA.16816.F32 R12, R56.reuse, R64, R12 ;  /* 0x00000040380c723c */ /* 0x042fee000000180c */
[----:B------:R-:W-:Y:S01]  /*3930*/  IADD3 R64, P0, R241, R227, RZ ;  /* 0x000000e3f1407210 */ /* 0x000fe20007f1e0ff */
[----:B------:R-:W-:Y:S01]  /*3940*/  HMMA.16816.F32 R16, R56, R66, R16 ;  /* 0x000000423810723c */ /* 0x000fe20000001810 */
[----:B------:R-:W-:Y:S03]  /*3950*/  LDSM.16.M88.4 R56, [R2] ;  /* 0x000000000238783b */ /* 0x000fe60000000200 */
[----:B------:R-:W-:Y:S04]  /*3960*/  IADD3.X R65, R240, R225, RZ, P0, !PT ;  /* 0x000000e1f0417210 */ /* 0x000fe800007fe4ff */
[C---:B--2---:R-:W-:Y:S08]  /*3970*/  HMMA.16816.F32 R4, R52.reuse, R60, R4 ;  /* 0x0000003c3404723c */ /* 0x044ff00000001804 */
[C---:B------:R-:W-:Y:S01]  /*3980*/  HMMA.16816.F32 R8, R52.reuse, R62, R8 ;  /* 0x0000003e3408723c */ /* 0x040fe20000001808 */
[----:B------:R-:W1:Y:S07]  /*3990*/  LDSM.16.M88.4 R60, [R192+0xc000] ;  /* 0x00c00000c03c783b */ /* 0x000e6e0000000200 */
[C---:B------:R-:W-:Y:S01]  /*39a0*/  HMMA.16816.F32 R12, R52.reuse, R100, R12 ;  /* 0x00000064340c723c */ /* 0x040fe2000000180c */
[----:B-----5:R2:W5:Y:S06]  /*39b0*/  LDG.E R101, [R64.64] ;  /* 0x0000000640657981 */ /* 0x02056c000c1e1900 */
[----:B------:R2:W5:Y:S01]  /*39c0*/  LDG.E R100, [R64.64+0x20] ;  /* 0x0000200640647981 */ /* 0x000562000c1e1900 */
[----:B------:R-:W-:Y:S05]  /*39d0*/  HMMA.16816.F32 R16, R52, R102, R16 ;  /* 0x000000663410723c */ /* 0x000fea0000001810 */
[----:B------:R-:W3:Y:S06]  /*39e0*/  LDSM.16.M88.4 R52, [R192+0xc800] ;  /* 0x00c80000c034783b */ /* 0x000eec0000000200 */
[----:B--2---:R-:W-:Y:S01]  /*39f0*/  LDSM.16.M88.4 R64, [R190+0xe000] ;  /* 0x00e00000be40783b */ /* 0x004fe20000000200 */
[C---:B-1----:R-:W-:Y:S08]  /*3a00*/  HMMA.16816.F32 R4, R56.reuse, R60, R4 ;  /* 0x0000003c3804723c */ /* 0x042ff00000001804 */
[C---:B------:R-:W-:Y:S01]  /*3a10*/  HMMA.16816.F32 R8, R56.reuse, R62, R8 ;  /* 0x0000003e3808723c */ /* 0x040fe20000001808 */
[----:B------:R-:W-:Y:S07]  /*3a20*/  LDSM.16.M88.4 R60, [R187+0x2000] ;  /* 0x00200000bb3c783b */ /* 0x000fee0000000200 */
[C---:B---3--:R-:W-:Y:S08]  /*3a30*/  HMMA.16816.F32 R12, R56.reuse, R52, R12 ;  /* 0x00000034380c723c */ /* 0x048ff0000000180c */
[----:B------:R-:W-:Y:S01]  /*3a40*/  HMMA.16816.F32 R16, R56, R54, R16 ;  /* 0x000000363810723c */ /* 0x000fe20000001810 */
[----:B------:R-:W1:Y:S06]  /*3a50*/  LDSM.16.M88.4 R52, [R189+0xe000] ;  /* 0x00e00000bd34783b */ /* 0x000e6c0000000200 */
[----:B------:R-:W2:Y:S01]  /*3a60*/  LDSM.16.M88.4 R56, [R189+0xe800] ;  /* 0x00e80000bd38783b */ /* 0x000ea20000000200 */
[C---:B-1----:R-:W-:Y:S08]  /*3a70*/  HMMA.16816.F32 R4, R60.reuse, R52, R4 ;  /* 0x000000343c04723c */ /* 0x042ff00000001804 */
[C---:B------:R-:W-:Y:S01]  /*3a80*/  HMMA.16816.F32 R8, R60.reuse, R54, R8 ;  /* 0x000000363c08723c */ /* 0x040fe20000001808 */
[----:B------:R1:W3:Y:S07]  /*3a90*/  LDSM.16.M88.4 R52, [R0+0x2000] ;  /* 0x002000000034783b */ /* 0x0002ee0000000200 */
[C---:B--2---:R-:W-:Y:S08]  /*3aa0*/  HMMA.16816.F32 R12, R60.reuse, R56, R12 ;  /* 0x000000383c0c723c */ /* 0x044ff0000000180c */
[----:B------:R-:W-:Y:S01]  /*3ab0*/  HMMA.16816.F32 R16, R60, R58, R16 ;  /* 0x0000003a3c10723c */ /* 0x000fe20000001810 */
[----:B------:R-:W2:Y:S06]  /*3ac0*/  LDSM.16.M88.4 R56, [R190+0xe800] ;  /* 0x00e80000be38783b */ /* 0x000eac0000000200 */
[----:B------:R-:W-:Y:S01]  /*3ad0*/  LDSM.16.M88.4 R60, [R3+0x2000] ;  /* 0x00200000033c783b */ /* 0x000fe20000000200 */
[----:B-1----:R-:W-:Y:S04]  /*3ae0*/  SHF.L.U32 R0, R203, 0x6, RZ ;  /* 0x00000006cb007819 */ /* 0x002fe800000006ff */
[----:B------:R-:W-:Y:S01]  /*3af0*/  ISETP.GE.AND P0, PT, R0, R248, PT ;  /* 0x000000f80000720c */ /* 0x000fe20003f06270 */
[C---:B---3--:R-:W-:Y:S08]  /*3b00*/  HMMA.16816.F32 R4, R52.reuse, R64, R4 ;  /* 0x000000403404723c */ /* 0x048ff00000001804 */
[C---:B------:R-:W-:Y:S01]  /*3b10*/  HMMA.16816.F32 R8, R52.reuse, R66, R8 ;  /* 0x000000423408723c */ /* 0x040fe20000001808 */
[----:B------:R-:W1:Y:S07]  /*3b20*/  LDSM.16.M88.4 R64, [R191+0xe000] ;  /* 0x00e00000bf40783b */ /* 0x000e6e0000000200 */
[C---:B--2---:R-:W-:Y:S08]  /*3b30*/  HMMA.16816.F32 R12, R52.reuse, R56, R12 ;  /* 0x00000038340c723c */ /* 0x044ff0000000180c */
[----:B------:R-:W-:Y:S01]  /*3b40*/  HMMA.16816.F32 R16, R52, R58, R16 ;  /* 0x0000003a3410723c */ /* 0x000fe20000001810 */
[----:B------:R-:W2:Y:S06]  /*3b50*/  LDSM.16.M88.4 R52, [R191+0xe800] ;  /* 0x00e80000bf34783b */ /* 0x000eac0000000200 */
[----:B------:R-:W-:Y:S01]  /*3b60*/  LDSM.16.M88.4 R56, [R2+0x2000] ;  /* 0x002000000238783b */ /* 0x000fe20000000200 */
[C---:B-1----:R-:W-:Y:S08]  /*3b70*/  HMMA.16816.F32 R4, R60.reuse, R64, R4 ;  /* 0x000000403c04723c */ /* 0x042ff00000001804 */
[C---:B------:R-:W-:Y:S01]  /*3b80*/  HMMA.16816.F32 R8, R60.reuse, R66, R8 ;  /* 0x000000423c08723c */ /* 0x040fe20000001808 */
[----:B------:R-:W1:Y:S07]  /*3b90*/  LDSM.16.M88.4 R64, [R192+0xe000] ;  /* 0x00e00000c040783b */ /* 0x000e6e0000000200 */
[C---:B--2---:R-:W-:Y:S08]  /*3ba0*/  HMMA.16816.F32 R12, R60.reuse, R52, R12 ;  /* 0x000000343c0c723c */ /* 0x044ff0000000180c */
[----:B------:R-:W-:Y:S01]  /*3bb0*/  HMMA.16816.F32 R16, R60, R54, R16 ;  /* 0x000000363c10723c */ /* 0x000fe20000001810 */
[----:B------:R-:W2:Y:S07]  /*3bc0*/  LDSM.16.M88.4 R52, [R192+0xe800] ;  /* 0x00e80000c034783b */ /* 0x000eae0000000200 */
[C---:B-1----:R-:W-:Y:S08]  /*3bd0*/  HMMA.16816.F32 R4, R56.reuse, R64, R4 ;  /* 0x000000403804723c */ /* 0x042ff00000001804 */
[C---:B------:R-:W-:Y:S08]  /*3be0*/  HMMA.16816.F32 R8, R56.reuse, R66, R8 ;  /* 0x000000423808723c */ /* 0x040ff00000001808 */
[C---:B--2---:R-:W-:Y:S08]  /*3bf0*/  HMMA.16816.F32 R12, R56.reuse, R52, R12 ;  /* 0x00000034380c723c */ /* 0x044ff0000000180c */
[----:B------:R-:W-:Y:S04]  /*3c00*/  HMMA.16816.F32 R16, R56, R54, R16 ;  /* 0x000000363810723c */ /* 0x000fe80000001810 */
[----:B------:R-:W-:Y:S02]  /*3c10*/  FMUL.FTZ R4, R4, c[0x0][0x2ec] ;  /* 0x0000bb0004047a20 */ /* 0x000fe40000410000 */
[----:B------:R-:W-:Y:S02]  /*3c20*/  FMUL.FTZ R5, R5, c[0x0][0x2ec] ;  /* 0x0000bb0005057a20 */ /* 0x000fe40000410000 */
[----:B------:R-:W1:Y:S01]  /*3c30*/  MUFU.TANH R67, R4 ;  /* 0x0000000400437308 */ /* 0x000e620000002400 */
[----:B------:R-:W-:Y:S03]  /*3c40*/  FMUL.FTZ R6, R6, c[0x0][0x2ec] ;  /* 0x0000bb0006067a20 */ /* 0x000fe60000410000 */
[----:B------:R-:W-:Y:S02]  /*3c50*/  FMUL.FTZ R7, R7, c[0x0][0x2ec] ;  /* 0x0000bb0007077a20 */ /* 0x000fe40000410000 */
[----:B------:R-:W-:Y:S02]  /*3c60*/  FMUL.FTZ R8, R8, c[0x0][0x2ec] ;  /* 0x0000bb0008087a20 */ /* 0x000fe40000410000 */
[----:B------:R-:W-:Y:S02]  /*3c70*/  FMUL.FTZ R12, R12, c[0x0][0x2ec] ;  /* 0x0000bb000c0c7a20 */ /* 0x000fe40000410000 */
[----:B------:R-:W2:Y:S01]  /*3c80*/  MUFU.TANH R66, R5 ;  /* 0x0000000500427308 */ /* 0x000ea20000002400 */
[----:B------:R-:W-:Y:S02]  /*3c90*/  FMUL.FTZ R9, R9, c[0x0][0x2ec] ;  /* 0x0000bb0009097a20 */ /* 0x000fe40000410000 */
[----:B------:R-:W-:Y:S02]  /*3ca0*/  FMUL.FTZ R10, R10, c[0x0][0x2ec] ;  /* 0x0000bb000a0a7a20 */ /* 0x000fe40000410000 */
[----:B------:R-:W-:Y:S02]  /*3cb0*/  FMUL.FTZ R11, R11, c[0x0][0x2ec] ;  /* 0x0000bb000b0b7a20 */ /* 0x000fe40000410000 */
[----:B------:R-:W-:Y:S02]  /*3cc0*/  FMUL.FTZ R13, R13, c[0x0][0x2ec] ;  /* 0x0000bb000d0d7a20 */ /* 0x000fe40000410000 */
[----:B------:R-:W-:Y:S01]  /*3cd0*/  FMUL.FTZ R14, R14, c[0x0][0x2ec] ;  /* 0x0000bb000e0e7a20 */ /* 0x000fe20000410000 */
[----:B------:R3:W4:Y:S01]  /*3ce0*/  MUFU.TANH R63, R12 ;  /* 0x0000000c003f7308 */ /* 0x0007220000002400 */
[----:B------:R-:W-:Y:S02]  /*3cf0*/  FMUL.FTZ R15, R15, c[0x0][0x2ec] ;  /* 0x0000bb000f0f7a20 */ /* 0x000fe40000410000 */
[----:B------:R-:W-:Y:S02]  /*3d00*/  FMUL.FTZ R16, R16, c[0x0][0x2ec] ;  /* 0x0000bb0010107a20 */ /* 0x000fe40000410000 */
[----:B------:R-:W-:Y:S02]  /*3d10*/  FMUL.FTZ R17, R17, c[0x0][0x2ec] ;  /* 0x0000bb0011117a20 */ /* 0x000fe40000410000 */
[----:B------:R-:W-:Y:S02]  /*3d20*/  FMUL.FTZ R18, R18, c[0x0][0x2ec] ;  /* 0x0000bb0012127a20 */ /* 0x000fe40000410000 */
[----:B------:R-:W-:Y:S01]  /*3d30*/  FMUL.FTZ R19, R19, c[0x0][0x2ec] ;  /* 0x0000bb0013137a20 */ /* 0x000fe20000410000 */
[----:B------:R1:W1:Y:S10]  /*3d40*/  MUFU.TANH R65, R6 ;  /* 0x0000000600417308 */ /* 0x0002740000002400 */
[----:B------:R1:W1:Y:S01]  /*3d50*/  MUFU.TANH R64, R7 ;  /* 0x0000000700407308 */ /* 0x0002620000002400 */
[----:B---3--:R-:W-:Y:S09]  /*3d60*/  MOV R12, c[0x0][0x2e4] ;  /* 0x0000b900000c7a02 */ /* 0x008ff20000000f00 */
[----:B------:R3:W1:Y:S10]  /*3d70*/  MUFU.TANH R173, R8 ;  /* 0x0000000800ad7308 */ /* 0x0006740000002400 */
        /* <DEDUP_REMOVED lines=9> */
[----:B------:R3:W1:Y:S01]  /*3e10*/  MUFU.TANH R102, R19 ;  /* 0x0000001300667308 */ /* 0x0006620000002400 */
[----:B------:R-:W-:-:S05]  /*3e20*/  @!P0 BRA `(.L_x_909) ;  /* 0x0000017000008947 */ /* 0x000fca0003800000 */
[----:B--2-4-:R-:W-:Y:S01]  /*3e30*/  IADD3 R3, R218, R247, -R205 ;  /* 0x000000f7da037210 */ /* 0x014fe20007ffe8cd */
[----:B------:R-:W-:Y:S01]  /*3e40*/  IMAD.MOV.U32 R12, RZ, RZ, R218 ;  /* 0x000000ffff0c7224 */ /* 0x000fe200078e00da */
[----:B------:R-:W-:Y:S01]  /*3e50*/  IADD3 R2, R0, 0x40, RZ ;  /* 0x0000004000027810 */ /* 0x000fe20007ffe0ff */
[----:B-1-3--:R-:W-:Y:S01]  /*3e60*/  IMAD.MOV.U32 R9, RZ, RZ, R102 ;  /* 0x000000ffff097224 */ /* 0x00afe200078e0066 */
[----:B------:R-:W-:Y:S01]  /*3e70*/  IADD3 R4, R243, 0x40, RZ ;  /* 0x00000040f3047810 */ /* 0x000fe20007ffe0ff */
[----:B------:R-:W-:Y:S01]  /*3e80*/  IMAD.MOV.U32 R19, RZ, RZ, R168 ;  /* 0x000000ffff137224 */ /* 0x000fe200078e00a8 */
[----:B------:R-:W-:Y:S01]  /*3e90*/  ISETP.GE.AND P1, PT, R2, R3, PT ;  /* 0x000000030200720c */ /* 0x000fe20003f26270 */
[----:B------:R-:W-:Y:S01]  /*3ea0*/  IMAD.MOV.U32 R18, RZ, RZ, R169 ;  /* 0x000000ffff127224 */ /* 0x000fe200078e00a9 */
[----:B------:R-:W-:Y:S01]  /*3eb0*/  ISETP.LT.AND P0, PT, R4, R205, PT ;  /* 0x000000cd0400720c */ /* 0x000fe20003f01270 */
[----:B------:R-:W-:Y:S01]  /*3ec0*/  IMAD.MOV.U32 R6, RZ, RZ, R61 ;  /* 0x000000ffff067224 */ /* 0x000fe200078e003d */
[----:B------:R-:W-:Y:S01]  /*3ed0*/  MOV R8, R103 ;  /* 0x0000006700087202 */ /* 0x000fe20000000f00 */
        /* <DEDUP_REMOVED lines=9> */
[----:B------:R-:W-:Y:S02]  /*3f70*/  MOV R13, R65 ;  /* 0x00000041000d7202 */ /* 0x000fe40000000f00 */
[----:B------:R-:W-:Y:S01]  /*3f80*/  MOV R53, R67 ;  /* 0x0000004300357202 */ /* 0x000fe20000000f00 */
[----:B------:R-:W-:-:S05]  /*3f90*/  @!P1 BRA P0, `(.L_x_910) ;  /* 0x0000048000009947 */ /* 0x000fca0000000000 */
.L_x_909:
[--C-:B--2-4-:R-:W-:Y:S01]  /*3fa0*/  IADD3 R4, R205, 0x1, -R230.reuse ;  /* 0x00000001cd047810 */ /* 0x114fe20007ffe8e6 */
[----:B------:R-:W2:Y:S01]  /*3fb0*/  LDL R2, [R1] ;  /* 0x0000000001027983 */ /* 0x000ea20000100800 */
[-C--:B------:R-:W-:Y:S01]  /*3fc0*/  IADD3 R5, -R12, R205.reuse, -R230 ;  /* 0x000000cd0c057210 */ /* 0x080fe20007ffe9e6 */
[----:B------:R-:W-:Y:S01]  /*3fd0*/  IMAD.MOV.U32 R218, RZ, RZ, R12 ;  /* 0x000000ffffda7224 */ /* 0x000fe200078e000c */
[----:B------:R-:W-:Y:S01]  /*3fe0*/  IADD3 R4, R4, c[0x0][0x2e8], RZ ;  /* 0x0000ba0004047a10 */ /* 0x000fe20007ffe0ff */
[----:B---3--:R-:W3:Y:S01]  /*3ff0*/  LDL R10, [R1+0xc] ;  /* 0x00000c00010a7983 */ /* 0x008ee20000100800 */
[----:B--2---:R-:W-:Y:S02]  /*4000*/  IMAD.IADD R2, R2, 0x1, R0 ;  /* 0x0000000102027824 */ /* 0x004fe400078e0200 */
[----:B---3--:R-:W-:Y:S03]  /*4010*/  IMAD R0, R246, 0x40, R10 ;  /* 0x00000040f6007824 */ /* 0x008fe600078e020a */
[C---:B------:R-:W-:Y:S01]  /*4020*/  IADD3 R3, R2.reuse, 0x8, RZ ;  /* 0x0000000802037810 */ /* 0x040fe20007ffe0ff */
[C---:B-1----:R-:W-:Y:S02]  /*4030*/  IMAD.IADD R6, R2.reuse, 0x1, R5 ;  /* 0x0000000102067824 */ /* 0x042fe400078e0205 */
        /* <DEDUP_REMOVED lines=62> */
.L_x_910:
[C---:B------:R-:W-:Y:S01]  /*4420*/  FMUL.FTZ R2, R219.reuse, 1.4426950216293334961 ;  /* 0x3fb8aa3bdb027820 */ /* 0x040fe20000410000 */
[----:B------:R-:W-:Y:S01]  /*4430*/  FSETP.NEU.FTZ.AND P0, PT, R219, -INF , PT ;  /* 0xff800000db00780b */ /* 0x000fe20003f1d000 */
[----:B------:R-:W-:Y:S01]  /*4440*/  FMUL.FTZ R10, R220, 1.4426950216293334961 ;  /* 0x3fb8aa3bdc0a7820 */ /* 0x000fe20000410000 */
[----:B------:R-:W-:Y:S02]  /*4450*/  ISETP.GT.AND P6, PT, R203, R242, PT ;  /* 0x000000f2cb00720c */ /* 0x000fe40003fc4270 */
[----:B------:R-:W-:Y:S02]  /*4460*/  FSEL R2, R2, RZ, P0 ;  /* 0x000000ff02027208 */ /* 0x000fe40000000000 */
[----:B------:R-:W-:Y:S03]  /*4470*/  FSETP.NEU.FTZ.AND P0, PT, R220, -INF , PT ;  /* 0xff800000dc00780b */ /* 0x000fe60003f1d000 */
[--C-:B------:R-:W-:Y:S04]  /*4480*/  FFMA.FTZ R0, R53, c[0x0][0x23c], -R2.reuse ;  /* 0x00008f0035007a23 */ /* 0x100fe80000010802 */
[----:B------:R1:W-:Y:S02]  /*4490*/  MUFU.EX2 R57, R0 ;  /* 0x0000000000397308 */ /* 0x0003e40000000800 */
[----:B-1----:R-:W-:Y:S08]  /*44a0*/  FFMA.FTZ R0, R52, c[0x0][0x23c], -R2 ;  /* 0x00008f0034007a23 */ /* 0x002ff00000010802 */
[----:B------:R1:W2:Y:S02]  /*44b0*/  MUFU.EX2 R174, R0 ;  /* 0x0000000000ae7308 */ /* 0x0002a40000000800 */
[----:B-1----:R-:W-:Y:S05]  /*44c0*/  FSEL R0, R10, RZ, P0 ;  /* 0x000000ff0a007208 */ /* 0x002fea0000000000 */
[--C-:B------:R-:W-:Y:S02]  /*44d0*/  FFMA.FTZ R3, R3, c[0x0][0x23c], -R0.reuse ;  /* 0x00008f0003037a23 */ /* 0x100fe40000010800 */
[----:B------:R-:W-:Y:S02]  /*44e0*/  FFMA.FTZ R10, R13, c[0x0][0x23c], -R0 ;  /* 0x00008f000d0a7a23 */ /* 0x000fe40000010800 */
[----:B------:R1:W-:Y:S10]  /*44f0*/  MUFU.EX2 R58, R3 ;  /* 0x00000003003a7308 */ /* 0x0003f40000000800 */
[----:B------:R-:W-:Y:S01]  /*4500*/  MUFU.EX2 R59, R10 ;  /* 0x0000000a003b7308 */ /* 0x000fe20000000800 */
[--C-:B-1----:R-:W-:Y:S09]  /*4510*/  FFMA.FTZ R3, R14, c[0x0][0x23c], -R2.reuse ;  /* 0x00008f000e037a23 */ /* 0x102ff20000010802 */
[----:B------:R1:W-:Y:S02]  /*4520*/  MUFU.EX2 R178, R3 ;  /* 0x0000000300b27308 */ /* 0x0003e40000000800 */
[----:B-1----:R-:W-:Y:S08]  /*4530*/  FFMA.FTZ R3, R15, c[0x0][0x23c], -R2 ;  /* 0x00008f000f037a23 */ /* 0x002ff00000010802 */
[----:B------:R1:W-:Y:S02]  /*4540*/  MUFU.EX2 R177, R3 ;  /* 0x0000000300b17308 */ /* 0x0003e40000000800 */
[--C-:B-1----:R-:W-:Y:S01]  /*4550*/  FFMA.FTZ R3, R4, c[0x0][0x23c], -R0.reuse ;  /* 0x00008f0004037a23 */ /* 0x102fe20000010800 */
[----:B--2---:R-:W-:Y:S07]  /*4560*/  F2FP.PACK_AB R4, R174, R57 ;  /* 0x00000039ae04723e */ /* 0x004fee00000000ff */
[----:B------:R1:W-:Y:S01]  /*4570*/  MUFU.EX2 R176, R3 ;  /* 0x0000000300b07308 */ /* 0x0003e20000000800 */
[----:B------:R2:W-:Y:S01]  /*4580*/  STS [R222+0x12000], R4 ;  /* 0x01200004de007388 */ /* 0x0005e20000000800 */
[----:B-1----:R-:W-:Y:S08]  /*4590*/  FFMA.FTZ R3, R5, c[0x0][0x23c], -R0 ;  /* 0x00008f0005037a23 */ /* 0x002ff00000010800 */
[----:B------:R1:W-:Y:S02]  /*45a0*/  MUFU.EX2 R175, R3 ;  /* 0x0000000300af7308 */ /* 0x0003e40000000800 */
[--C-:B-1----:R-:W-:Y:S08]  /*45b0*/  FFMA.FTZ R3, R16, c[0x0][0x23c], -R2.reuse ;  /* 0x00008f0010037a23 */ /* 0x102ff00000010802 */
[----:B------:R1:W-:Y:S02]  /*45c0*/  MUFU.EX2 R182, R3 ;  /* 0x0000000300b67308 */ /* 0x0003e40000000800 */
[----:B-1----:R-:W-:Y:S08]  /*45d0*/  FFMA.FTZ R3, R17, c[0x0][0x23c], -R2 ;  /* 0x00008f0011037a23 */ /* 0x002ff00000010802 */
[----:B------:R1:W3:Y:S02]  /*45e0*/  MUFU.EX2 R181, R3 ;  /* 0x0000000300b57308 */ /* 0x0002e40000000800 */
[--C-:B-1----:R-:W-:Y:S01]  /*45f0*/  FFMA.FTZ R3, R6, c[0x0][0x23c], -R0.reuse ;  /* 0x00008f0006037a23 */ /* 0x102fe20000010800 */
[----:B---3--:R-:W-:Y:S07]  /*4600*/  F2FP.PACK_AB R5, R181, R182 ;  /* 0x000000b6b505723e */ /* 0x008fee00000000ff */
[----:B------:R1:W-:Y:S02]  /*4610*/  MUFU.EX2 R180, R3 ;  /* 0x0000000300b47308 */ /* 0x0003e40000000800 */
[----:B-1----:R-:W-:Y:S08]  /*4620*/  FFMA.FTZ R3, R7, c[0x0][0x23c], -R0 ;  /* 0x00008f0007037a23 */ /* 0x002ff00000010800 */
[----:B------:R1:W2:Y:S02]  /*4630*/  MUFU.EX2 R179, R3 ;  /* 0x0000000300b37308 */ /* 0x0002a40000000800 */
[--C-:B-1----:R-:W-:Y:S01]  /*4640*/  FFMA.FTZ R3, R18, c[0x0][0x23c], -R2.reuse ;  /* 0x00008f0012037a23 */ /* 0x102fe20000010802 */
[----:B--2---:R-:W-:Y:S01]  /*4650*/  F2FP.PACK_AB R4, R179, R180 ;  /* 0x000000b4b304723e */ /* 0x004fe200000000ff */
[----:B------:R-:W-:Y:S06]  /*4660*/  FFMA.FTZ R2, R19, c[0x0][0x23c], -R2 ;  /* 0x00008f0013027a23 */ /* 0x000fec0000010802 */
[----:B------:R1:W-:Y:S10]  /*4670*/  MUFU.EX2 R215, R3 ;  /* 0x0000000300d77308 */ /* 0x0003f40000000800 */
[----:B------:R2:W3:Y:S01]  /*4680*/  MUFU.EX2 R214, R2 ;  /* 0x0000000200d67308 */ /* 0x0004e20000000800 */
[----:B-1----:R-:W-:Y:S05]  /*4690*/  F2FP.PACK_AB R3, R58, R59 ;  /* 0x0000003b3a03723e */ /* 0x002fea00000000ff */
[----:B------:R3:W-:Y:S01]  /*46a0*/  STS [R222+0x12400], R3 ;  /* 0x01240003de007388 */ /* 0x0007e20000000800 */
[--C-:B--2---:R-:W-:Y:S02]  /*46b0*/  FFMA.FTZ R2, R8, c[0x0][0x23c], -R0.reuse ;  /* 0x00008f0008027a23 */ /* 0x104fe40000010800 */
[----:B------:R-:W-:Y:S02]  /*46c0*/  FFMA.FTZ R0, R9, c[0x0][0x23c], -R0 ;  /* 0x00008f0009007a23 */ /* 0x000fe40000010800 */
[----:B------:R1:W-:Y:S10]  /*46d0*/  MUFU.EX2 R213, R2 ;  /* 0x0000000200d57308 */ /* 0x0003f40000000800 */
[----:B------:R2:W4:Y:S01]  /*46e0*/  MUFU.EX2 R183, R0 ;  /* 0x0000000000b77308 */ /* 0x0005220000000800 */
[----:B---3--:R-:W-:Y:S02]  /*46f0*/  F2FP.PACK_AB R3, R214, R215 ;  /* 0x000000d7d603723e */ /* 0x008fe400000000ff */
[----:B-1----:R-:W-:Y:S05]  /*4700*/  F2FP.PACK_AB R2, R177, R178 ;  /* 0x000000b2b102723e */ /* 0x002fea00000000ff */
[----:B------:R4:W-:Y:S01]  /*4710*/  STS [R224+0x12000], R2 ;  /* 0x01200002e0007388 */ /* 0x0009e20000000800 */
[----:B--2---:R-:W-:Y:S05]  /*4720*/  F2FP.PACK_AB R0, R175, R176 ;  /* 0x000000b0af00723e */ /* 0x004fea00000000ff */
[----:B------:R1:W-:Y:S04]  /*4730*/  STS [R224+0x12400], R0 ;  /* 0x01240000e0007388 */ /* 0x0003e80000000800 */
[----:B------:R-:W-:Y:S04]  /*4740*/  STS [R221+0x12000], R5 ;  /* 0x01200005dd007388 */ /* 0x000fe80000000800 */
[----:B------:R-:W-:Y:S04]  /*4750*/  STS [R221+0x12400], R4 ;  /* 0x01240004dd007388 */ /* 0x000fe80000000800 */
[----:B------:R-:W-:Y:S01]  /*4760*/  STS [R223+0x12000], R3 ;  /* 0x01200003df007388 */ /* 0x000fe20000000800 */
[----:B----4-:R-:W-:Y:S05]  /*4770*/  F2FP.PACK_AB R2, R183, R213 ;  /* 0x000000d5b702723e */ /* 0x010fea00000000ff */
[----:B------:R2:W-:Y:S01]  /*4780*/  STS [R223+0x12400], R2 ;  /* 0x01240002df007388 */ /* 0x0005e20000000800 */
[----:B-1----:R-:W-:Y:S04]  /*4790*/  SHF.L.U32 R0, R198, 0x1, RZ ;  /* 0x00000001c6007819 */ /* 0x002fe800000006ff */
[CC--:B------:R-:W-:Y:S01]  /*47a0*/  IADD3 R56, R188.reuse, R0.reuse, RZ ;  /* 0x00000000bc387210 */ /* 0x0c0fe20007ffe0ff */
[----:B------:R-:W1:Y:S01]  /*47b0*/  LDSM.16.M88.4 R16, [R0+0x8000] ;  /* 0x008000000010783b */ /* 0x000e620000000200 */
[----:B--2---:R-:W-:Y:S04]  /*47c0*/  IADD3 R2, R193, R0, RZ ;  /* 0x00000000c1027210 */ /* 0x004fe80007ffe0ff */
[----:B------:R-:W-:Y:S03]  /*47d0*/  IADD3 R3, R188, R2, RZ ;  /* 0x00000002bc037210 */ /* 0x000fe60007ffe0ff */
[----:B------:R-:W2:Y:S01]  /*47e0*/  LDSM.16.M88.4 R52, [R2+0x8000] ;  /* 0x008000000234783b */ /* 0x000ea20000000200 */
        /* <DEDUP_REMOVED lines=18> */
[----:B------:R1:W2:Y:S03]  /*4910*/  LDSM.16.M88.4 R52, [R0+0xa000] ;  /* 0x00a000000034783b */ /* 0x0002a60000000200 */
[----:B-1----:R-:W-:Y:S04]  /*4920*/  FFMA.FTZ R0, -R64, R64, 1 ;  /* 0x3f80000040007423 */ /* 0x002fe80000010140 */
[----:B------:R-:W-:Y:S01]  /*4930*/  FMUL.FTZ R0, R0, c[0x0][0x2ec] ;  /* 0x0000bb0000007a20 */ /* 0x000fe20000410000 */
[C---:B--2---:R-:W-:Y:S08]  /*4940*/  HMMA.16816.F32 R4, R52.reuse, R136, R4 ;  /* 0x000000883404723c */ /* 0x044ff00000001804 */
        /* <DEDUP_REMOVED lines=27> */
[----:B------:R-:W-:Y:S02]  /*4b00*/  FFMA.FTZ R4, -R67, R67, 1 ;  /* 0x3f80000043047423 */ /* 0x000fe40000010143 */
[----:B------:R-:W-:Y:S02]  /*4b10*/  FMUL.FTZ R5, R174, R5 ;  /* 0x00000005ae057220 */ /* 0x000fe40000410000 */
[----:B------:R-:W-:Y:S02]  /*4b20*/  FMUL.FTZ R6, R59, R6 ;  /* 0x000000063b067220 */ /* 0x000fe40000410000 */
[----:B------:R-:W-:Y:S02]  /*4b30*/  FMUL.FTZ R7, R58, R7 ;  /* 0x000000073a077220 */ /* 0x000fe40000410000 */
[----:B------:R-:W-:Y:S02]  /*4b40*/  FMUL.FTZ R4, R4, c[0x0][0x2ec] ;  /* 0x0000bb0004047a20 */ /* 0x000fe40000410000 */
        /* <DEDUP_REMOVED lines=8> */
[----:B------:R-:W-:Y:S02]  /*4bd0*/  FFMA.FTZ R4, -R173, R173, 1 ;  /* 0x3f800000ad047423 */ /* 0x000fe400000101ad */
[----:B------:R-:W-:Y:S02]  /*4be0*/  FFMA.FTZ R3, -R172, R172, 1 ;  /* 0x3f800000ac037423 */ /* 0x000fe400000101ac */
[----:B------:R-:W-:Y:S02]  /*4bf0*/  FFMA.FTZ R2, -R171, R171, 1 ;  /* 0x3f800000ab027423 */ /* 0x000fe400000101ab */
[----:B------:R-:W-:Y:S02]  /*4c00*/  FFMA.FTZ R0, -R170, R170, 1 ;  /* 0x3f800000aa007423 */ /* 0x000fe400000101aa */
        /* <DEDUP_REMOVED lines=109> */
.L_x_911:
        /* <DEDUP_REMOVED lines=106> */
.L_x_912:
[----:B------:R-:W-:Y:S01]  /*5980*/  LDSM.16.M88.4 R64, [R194] ;  /* 0x00000000c240783b */ /* 0x000fe20000000200 */
[----:B-1----:R-:W-:Y:S02]  /*5990*/  IMAD.MOV.U32 R2, RZ, RZ, c[0x0][0x22c] ;  /* 0x00008b00ff027624 */ /* 0x002fe400078e00ff */
[----:B------:R-:W-:Y:S01]  /*59a0*/  IMAD.MOV.U32 R213, RZ, RZ, c[0x0][0x22c] ;  /* 0x00008b00ffd57624 */ /* 0x000fe200078e00ff */
[----:B------:R-:W1:Y:S01]  /*59b0*/  LDSM.16.MT88.4 R16, [R0+0xc000] ;  /* 0x00c000000010783b */ /* 0x000e620000004200 */
[----:B------:R-:W-:Y:S02]  /*59c0*/  IMAD R2, R2, c[0x0][0x1c0], RZ ;  /* 0x0000700002027a24 */ /* 0x000fe400078e02ff */
[----:B------:R-:W-:Y:S01]  /*59d0*/  IMAD R213, R213, c[0x0][0x1c0], RZ ;  /* 0x00007000d5d57a24 */ /* 0x000fe200078e02ff */
[----:B------:R-:W2:Y:S01]  /*59e0*/  LDSM.16.M88.4 R60, [R194+0x1000] ;  /* 0x00100000c23c783b */ /* 0x000ea20000000200 */
[----:B------:R-:W-:Y:S02]  /*59f0*/  IMAD.U32 R2, R2, -0x40, RZ ;  /* 0xffffffc002027824 */ /* 0x000fe400078e00ff */
[----:B------:R-:W-:Y:S01]  /*5a00*/  IMAD R213, R213, 0x18, RZ ;  /* 0x00000018d5d57824 */ /* 0x000fe200078e02ff */
[----:B------:R-:W3:Y:S01]  /*5a10*/  LDSM.16.MT88.4 R100, [R0+0xe000] ;  /* 0x00e000000064783b */ /* 0x000ee20000004200 */
[----:B------:R-:W-:Y:S02]  /*5a20*/  IMAD.MOV.U32 R215, RZ, RZ, c[0x0][0x22c] ;  /* 0x00008b00ffd77624 */ /* 0x000fe400078e00ff */
[----:B------:R-:W-:Y:S01]  /*5a30*/  IMAD.MOV.U32 R214, RZ, RZ, c[0x0][0x22c] ;  /* 0x00008b00ffd67624 */ /* 0x000fe200078e00ff */
[----:B------:R-:W-:Y:S01]  /*5a40*/  LDSM.16.M88.4 R168, [R195] ;  /* 0x00000000c3a8783b */ /* 0x000fe20000000200 */
[----:B------:R-:W-:Y:S02]  /*5a50*/  IMAD R215, R215, c[0x0][0x1c0], RZ ;  /* 0x00007000d7d77a24 */ /* 0x000fe400078e02ff */
[----:B------:R-:W-:Y:S01]  /*5a60*/  IMAD R214, R214, c[0x0][0x1c0], RZ ;  /* 0x00007000d6d67a24 */ /* 0x000fe200078e02ff */
[----:B------:R-:W4:Y:S01]  /*5a70*/  LDSM.16.MT88.4 R172, [R0+0xc800] ;  /* 0x00c8000000ac783b */ /* 0x000f220000004200 */
[----:B------:R-:W-:Y:S02]  /*5a80*/  IMAD.SHL.U32 R215, R215, 0x20, RZ ;  /* 0x00000020d7d77824 */ /* 0x000fe400078e00ff */
[----:B------:R-:W-:Y:S01]  /*5a90*/  IMAD R214, R214, 0x28, RZ ;  /* 0x00000028d6d67824 */ /* 0x000fe200078e02ff */
        /* <DEDUP_REMOVED lines=29> */
[C---:B------:R-:W-:Y:S07]  /*5c70*/  HMMA.16816.F32 R56, R176.reuse, R168, R56 ;  /* 0x000000a8b038723c */ /* 0x040fee0000001838 */
[----:B------:R-:W-:Y:S01]  /*5c80*/  @P6 IADD3 R168, P1, R241, R229, RZ ;  /* 0x000000e5f1a86210 */ /* 0x000fe20007f3e0ff */
[-C--:B------:R-:W-:Y:S01]  /*5c90*/  HMMA.16816.F32 R60, R176, R170.reuse, R60 ;  /* 0x000000aab03c723c */ /* 0x080fe2000000183c */
[----:B------:R-:W1:Y:S03]  /*5ca0*/  LDSM.16.MT88.4 R176, [R0+0xd800] ;  /* 0x00d8000000b0783b */ /* 0x000e660000004200 */
[----:B------:R-:W-:Y:S04]  /*5cb0*/  @P6 IMAD.X R169, R240, 0x1, R228, P1 ;  /* 0x00000001f0a96824 */ /* 0x000fe800008e06e4 */
[----:B------:R-:W-:Y:S01]  /*5cc0*/  HMMA.16816.F32 R64, R100, R170, R64 ;  /* 0x000000aa6440723c */ /* 0x000fe20000001840 */
[----:B------:R2:W3:Y:S04]  /*5cd0*/  LDSM.16.MT88.4 R100, [R0+0xf800] ;  /* 0x00f800000064783b */ /* 0x0004e80000004200 */
[----:B------:R4:W5:Y:S04]  /*5ce0*/  @P6 LDG.E R219, [R168.64+-0x100] ;  /* 0xffff0006a8db6981 */ /* 0x000968000c1e1900 */
[----:B------:R4:W5:Y:S03]  /*5cf0*/  @P6 LDG.E R220, [R168.64+-0xe0] ;  /* 0xffff2006a8dc6981 */ /* 0x000966000c1e1900 */
[----:B--2---:R-:W-:Y:S04]  /*5d00*/  IMAD.MOV.U32 R0, RZ, RZ, c[0x0][0x22c] ;  /* 0x00008b00ff007624 */ /* 0x004fe800078e00ff */
[----:B------:R-:W-:Y:S04]  /*5d10*/  IMAD R0, R0, c[0x0][0x1c0], RZ ;  /* 0x0000700000007a24 */ /* 0x000fe800078e02ff */
[----:B------:R-:W-:Y:S01]  /*5d20*/  IMAD R0, R0, 0x38, RZ ;  /* 0x0000003800007824 */ /* 0x000fe200078e02ff */
[-C--:B-1----:R-:W-:Y:S08]  /*5d30*/  HMMA.16816.F32 R4, R172, R176.reuse, R4 ;  /* 0x000000b0ac04723c */ /* 0x082ff00000001804 */
[C---:B------:R-:W-:Y:S08]  /*5d40*/  HMMA.16816.F32 R8, R180.reuse, R176, R8 ;  /* 0x000000b0b408723c */ /* 0x040ff00000001808 */
[-C--:B------:R-:W-:Y:S08]  /*5d50*/  HMMA.16816.F32 R12, R180, R178.reuse, R12 ;  /* 0x000000b2b40c723c */ /* 0x080ff0000000180c */
[C---:B------:R-:W-:Y:S07]  /*5d60*/  HMMA.16816.F32 R16, R172.reuse, R178, R16 ;  /* 0x000000b2ac10723c */ /* 0x040fee0000001810 */
[C---:B------:R-:W-:Y:S01]  /*5d70*/  LEA R179, P0, R2.reuse, R210, 0x2 ;  /* 0x000000d202b37211 */ /* 0x040fe200078010ff */
[-C--:B---3--:R-:W-:Y:S04]  /*5d80*/  HMMA.16816.F32 R52, R172, R100.reuse, R52 ;  /* 0x00000064ac34723c */ /* 0x088fe80000001834 */
[----:B------:R-:W-:Y:S01]  /*5d90*/  LEA.HI.X.SX32 R178, R2, R211, 0x2, P0 ;  /* 0x000000d302b27211 */ /* 0x000fe200000f16ff */
[----:B------:R-:W-:Y:S03]  /*5da0*/  IMAD.MOV.U32 R2, RZ, RZ, R179 ;  /* 0x000000ffff027224 */ /* 0x000fe600078e00b3 */
[C---:B------:R-:W-:Y:S04]  /*5db0*/  HMMA.16816.F32 R56, R180.reuse, R100, R56 ;  /* 0x00000064b438723c */ /* 0x040fe80000001838 */
[----:B------:R-:W-:Y:S01]  /*5dc0*/  IMAD.MOV.U32 R3, RZ, RZ, R178 ;  /* 0x000000ffff037224 */ /* 0x000fe200078e00b2 */
[-C--:B------:R-:W-:Y:S02]  /*5dd0*/  LEA R176, P0, R249, R2.reuse, 0x2 ;  /* 0x00000002f9b07211 */ /* 0x080fe400078010ff */
[CC--:B------:R-:W-:Y:S01]  /*5de0*/  LEA R100, P1, R212.reuse, R2.reuse, 0x2 ;  /* 0x00000002d4647211 */ /* 0x0c0fe200078210ff */
[-C--:B------:R-:W-:Y:S01]  /*5df0*/  HMMA.16816.F32 R60, R180, R102.reuse, R60 ;  /* 0x00000066b43c723c */ /* 0x080fe2000000183c */
[----:B------:R1:W-:Y:S03]  /*5e00*/  RED.E.ADD.F32.FTZ.RN.STRONG.GPU [R2.64], R4 ;  /* 0x000000040200798e */ /* 0x0003e6000c10e786 */
[-C--:B------:R-:W-:Y:S02]  /*5e10*/  LEA.HI.X.SX32 R101, R212, R3.reuse, 0x2, P1 ;  /* 0x00000003d4657211 */ /* 0x080fe400008f16ff */
[CC--:B------:R-:W-:Y:S02]  /*5e20*/  LEA R170, P1, R213.reuse, R2.reuse, 0x2 ;  /* 0x00000002d5aa7211 */ /* 0x0c0fe400078210ff */
[----:B------:R-:W-:Y:S01]  /*5e30*/  HMMA.16816.F32 R64, R172, R102, R64 ;  /* 0x00000066ac40723c */ /* 0x000fe20000001840 */
[----:B------:R2:W-:Y:S03]  /*5e40*/  RED.E.ADD.F32.FTZ.RN.STRONG.GPU [R100.64], R5 ;  /* 0x000000056400798e */ /* 0x0005e6000c10e786 */
[-C--:B------:R-:W-:Y:S01]  /*5e50*/  LEA.HI.X.SX32 R171, R213, R3.reuse, 0x2, P1 ;  /* 0x00000003d5ab7211 */ /* 0x080fe200008f16ff */
[----:B------:R-:W-:Y:S01]  /*5e60*/  IMAD.MOV.U32 R213, RZ, RZ, c[0x0][0x22c] ;  /* 0x00008b00ffd57624 */ /* 0x000fe200078e00ff */
[-C--:B------:R-:W-:Y:S02]  /*5e70*/  LEA.HI.X.SX32 R177, R249, R3.reuse, 0x2, P0 ;  /* 0x00000003f9b17211 */ /* 0x080fe400000f16ff */
[-C--:B----4-:R-:W-:Y:S01]  /*5e80*/  LEA R168, P0, R215, R2.reuse, 0x2 ;  /* 0x00000002d7a87211 */ /* 0x090fe200078010ff */
[----:B------:R-:W-:Y:S02]  /*5e90*/  IMAD R213, R213, c[0x0][0x1c0], RZ ;  /* 0x00007000d5d57a24 */ /* 0x000fe400078e02ff */
[----:B------:R3:W-:Y:S01]  /*5ea0*/  RED.E.ADD.F32.FTZ.RN.STRONG.GPU [R176.64], R6 ;  /* 0x00000006b000798e */ /* 0x0007e2000c10e786 */
[CC--:B------:R-:W-:Y:S01]  /*5eb0*/  LEA R102, P2, R214.reuse, R2.reuse, 0x2 ;  /* 0x00000002d6667211 */ /* 0x0c0fe200078410ff */
[----:B------:R-:W-:Y:S01]  /*5ec0*/  IMAD R213, R213, 0x30, RZ ;  /* 0x00000030d5d57824 */ /* 0x000fe200078e02ff */
[-C--:B------:R-:W-:Y:S01]  /*5ed0*/  LEA.HI.X.SX32 R169, R215, R3.reuse, 0x2, P0 ;  /* 0x00000003d7a97211 */ /* 0x080fe200000f16ff */
[----:B------:R4:W-:Y:S01]  /*5ee0*/  RED.E.ADD.F32.FTZ.RN.STRONG.GPU [R170.64], R7 ;  /* 0x00000007aa00798e */ /* 0x0009e2000c10e786 */
[-C--:B------:R-:W-:Y:S02]  /*5ef0*/  LEA.HI.X.SX32 R103, R214, R3.reuse, 0x2, P2 ;  /* 0x00000003d6677211 */ /* 0x080fe400010f16ff */
[----:B------:R-:W-:Y:S01]  /*5f00*/  IADD3 R172, R249, 0x40, RZ ;  /* 0x00000040f9ac7810 */ /* 0x000fe20007ffe0ff */
[----:B------:R4:W-:Y:S01]  /*5f10*/  RED.E.ADD.F32.FTZ.RN.STRONG.GPU [R168.64], R8 ;  /* 0x00000008a800798e */ /* 0x0009e2000c10e786 */
[CC--:B-1----:R-:W-:Y:S03]  /*5f20*/  LEA R4, P1, R213.reuse, R2.reuse, 0x2 ;  /* 0x00000002d5047211 */ /* 0x0c2fe600078210ff */
[----:B------:R1:W-:Y:S01]  /*5f30*/  RED.E.ADD.F32.FTZ.RN.STRONG.GPU [R102.64], R9 ;  /* 0x000000096600798e */ /* 0x0003e2000c10e786 */
[-C--:B--2---:R-:W-:Y:S02]  /*5f40*/  LEA.HI.X.SX32 R5, R213, R3.reuse, 0x2, P1 ;  /* 0x00000003d5057211 */ /* 0x084fe400008f16ff */
[----:B------:R-:W-:Y:S03]  /*5f50*/  IADD3 R213, R249, 0x20, RZ ;  /* 0x00000020f9d57810 */ /* 0x000fe60007ffe0ff */
[----:B------:R2:W-:Y:S01]  /*5f60*/  RED.E.ADD.F32.FTZ.RN.STRONG.GPU [R4.64], R10 ;  /* 0x0000000a0400798e */ /* 0x0005e2000c10e786 */
[CC--:B---3--:R-:W-:Y:S04]  /*5f70*/  LEA R6, P0, R0.reuse, R2.reuse, 0x2 ;  /* 0x0000000200067211 */ /* 0x0c8fe800078010ff */
[-C--:B----4-:R-:W-:Y:S01]  /*5f80*/  LEA.HI.X.SX32 R7, R0, R3.reuse, 0x2, P0 ;  /* 0x0000000300077211 */ /* 0x090fe200000f16ff */
[----:B------:R-:W-:Y:S01]  /*5f90*/  IMAD.IADD R0, R212, 0x1, R252 ;  /* 0x00000001d4007824 */ /* 0x000fe200078e02fc */
[CC--:B------:R-:W-:Y:S03]  /*5fa0*/  LEA R8, P2, R236.reuse, R2.reuse, 0x2 ;  /* 0x00000002ec087211 */ /* 0x0c0fe600078410ff */
[----:B------:R3:W-:Y:S01]  /*5fb0*/  RED.E.ADD.F32.FTZ.RN.STRONG.GPU [R6.64], R11 ;  /* 0x0000000b0600798e */ /* 0x0007e2000c10e786 */
[-C--:B-1----:R-:W-:Y:S03]  /*5fc0*/  LEA.HI.X.SX32 R9, R236, R3.reuse, 0x2, P2 ;  /* 0x00000003ec097211 */ /* 0x082fe600010f16ff */
[----:B------:R1:W-:Y:S04]  /*5fd0*/  RED.E.ADD.F32.FTZ.RN.STRONG.GPU [R2.64+0x80], R16 ;  /* 0x000080100200798e */ /* 0x0003e8000c10e786 */
[----:B------:R-:W-:Y:S01]  /*5fe0*/  RED.E.ADD.F32.FTZ.RN.STRONG.GPU [R100.64+0x80], R17 ;  /* 0x000080116400798e */ /* 0x000fe2000c10e786 */
[CC--:B--2---:R-:W-:Y:S04]  /*5ff0*/  LEA R4, P0, R213.reuse, R2.reuse, 0x2 ;  /* 0x00000002d5047211 */ /* 0x0c4fe800078010ff */
[-C--:B------:R-:W-:Y:S02]  /*6000*/  LEA.HI.X.SX32 R5, R213, R3.reuse, 0x2, P0 ;  /* 0x00000003d5057211 */ /* 0x080fe400000f16ff */
[-C--:B------:R-:W-:Y:S03]  /*6010*/  LEA R10, P0, R0, R2.reuse, 0x2 ;  /* 0x00000002000a7211 */ /* 0x080fe600078010ff */
[----:B------:R2:W-:Y:S01]  /*6020*/  RED.E.ADD.F32.FTZ.RN.STRONG.GPU [R4.64], R18 ;  /* 0x000000120400798e */ /* 0x0005e2000c10e786 */
[-C--:B---3--:R-:W-:Y:S02]  /*6030*/  LEA R6, P1, R252, R2.reuse, 0x2 ;  /* 0x00000002fc067211 */ /* 0x088fe400078210ff */
[-C--:B------:R-:W-:Y:S01]  /*6040*/  LEA.HI.X.SX32 R11, R0, R3.reuse, 0x2, P0 ;  /* 0x00000003000b7211 */ /* 0x080fe200000f16ff */
[----:B------:R-:W-:Y:S01]  /*6050*/  IMAD.IADD R0, R212, 0x1, R251 ;  /* 0x00000001d4007824 */ /* 0x000fe200078e02fb */
[-C--:B------:R-:W-:Y:S02]  /*6060*/  LEA.HI.X.SX32 R7, R252, R3.reuse, 0x2, P1 ;  /* 0x00000003fc077211 */ /* 0x080fe400008f16ff */
[----:B-1----:R-:W-:Y:S03]  /*6070*/  IADD3 R16, R249, 0x60, RZ ;  /* 0x00000060f9107810 */ /* 0x002fe60007ffe0ff */
[----:B------:R1:W-:Y:S04]  /*6080*/  RED.E.ADD.F32.FTZ.RN.STRONG.GPU [R6.64], R19 ;  /* 0x000000130600798e */ /* 0x0003e8000c10e786 */
[----:B------:R3:W-:Y:S04]  /*6090*/  RED.E.ADD.F32.FTZ.RN.STRONG.GPU [R10.64], R12 ;  /* 0x0000000c0a00798e */ /* 0x0007e8000c10e786 */
[----:B------:R4:W-:Y:S01]  /*60a0*/  RED.E.ADD.F32.FTZ.RN.STRONG.GPU [R8.64], R13 ;  /* 0x0000000d0800798e */ /* 0x0009e2000c10e786 */
[CC--:B--2---:R-:W-:Y:S04]  /*60b0*/  LEA R4, P1, R235.reuse, R2.reuse, 0x2 ;  /* 0x00000002eb047211 */ /* 0x0c4fe800078210ff */
[-C--:B------:R-:W-:Y:S05]  /*60c0*/  LEA.HI.X.SX32 R5, R235, R3.reuse, 0x2, P1 ;  /* 0x00000003eb057211 */ /* 0x080fea00008f16ff */
[----:B------:R2:W-:Y:S01]  /*60d0*/  RED.E.ADD.F32.FTZ.RN.STRONG.GPU [R4.64], R14 ;  /* 0x0000000e0400798e */ /* 0x0005e2000c10e786 */
[CC--:B-1----:R-:W-:Y:S04]  /*60e0*/  LEA R6, P0, R239.reuse, R2.reuse, 0x2 ;  /* 0x00000002ef067211 */ /* 0x0c2fe800078010ff */
        /* <DEDUP_REMOVED lines=8> */
[-C--:B--2---:R-:W-:Y:S02]  /*6170*/  LEA R4, P0, R172, R2.reuse, 0x2 ;  /* 0x00000002ac047211 */ /* 0x084fe400078010ff */
[-C--:B------:R-:W-:Y:S02]  /*6180*/  LEA R14, P5, R16, R2.reuse, 0x2 ;  /* 0x00000002100e7211 */ /* 0x080fe400078a10ff */
[-C--:B------:R-:W-:Y:S02]  /*6190*/  LEA.HI.X.SX32 R5, R172, R3.reuse, 0x2, P0 ;  /* 0x00000003ac057211 */ /* 0x080fe400000f16ff */
[CC--:B------:R-:W-:Y:S03]  /*61a0*/  LEA R10, P0, R0.reuse, R2.reuse, 0x2 ;  /* 0x00000002000a7211 */ /* 0x0c0fe600078010ff */
[----:B------:R2:W-:Y:S01]  /*61b0*/  RED.E.ADD.F32.FTZ.RN.STRONG.GPU [R4.64], R54 ;  /* 0x000000360400798e */ /* 0x0005e2000c10e786 */
[-C--:B------:R-:W-:Y:S01]  /*61c0*/  LEA.HI.X.SX32 R11, R0, R3.reuse, 0x2, P0 ;  /* 0x00000003000b7211 */ /* 0x080fe200000f16ff */
[----:B------:R-:W-:Y:S02]  /*61d0*/  IMAD.IADD R0, R212, 0x1, R250 ;  /* 0x00000001d4007824 */ /* 0x000fe400078e02fa */
[----:B------:R3:W-:Y:S01]  /*61e0*/  RED.E.ADD.F32.FTZ.RN.STRONG.GPU [R12.64], R55 ;  /* 0x000000370c00798e */ /* 0x0007e2000c10e786 */
[CC--:B-1----:R-:W-:Y:S02]  /*61f0*/  LEA R6, P1, R233.reuse, R2.reuse, 0x2 ;  /* 0x00000002e9067211 */ /* 0x0c2fe400078210ff */
[-C--:B------:R-:W-:Y:S01]  /*6200*/  LEA.HI.X.SX32 R15, R16, R3.reuse, 0x2, P5 ;  /* 0x00000003100f7211 */ /* 0x080fe200028f16ff */
[----:B------:R1:W-:Y:S01]  /*6210*/  RED.E.ADD.F32.FTZ.RN.STRONG.GPU [R10.64], R56 ;  /* 0x000000380a00798e */ /* 0x0003e2000c10e786 */
[-C--:B------:R-:W-:Y:S03]  /*6220*/  LEA.HI.X.SX32 R7, R233, R3.reuse, 0x2, P1 ;  /* 0x00000003e9077211 */ /* 0x080fe600008f16ff */
[----:B------:R4:W-:Y:S04]  /*6230*/  RED.E.ADD.F32.FTZ.RN.STRONG.GPU [R8.64], R57 ;  /* 0x000000390800798e */ /* 0x0009e8000c10e786 */
[----:B------:R4:W-:Y:S04]  /*6240*/  RED.E.ADD.F32.FTZ.RN.STRONG.GPU [R6.64], R58 ;  /* 0x0000003a0600798e */ /* 0x0009e8000c10e786 */
[----:B------:R-:W-:Y:S04]  /*6250*/  LDSM.16.MT88.4 R16, [R184+0x2000] ;  /* 0x00200000b810783b */ /* 0x000fe80000004200 */
[----:B------:R-:W-:Y:S01]  /*6260*/  LDSM.16.MT88.4 R52, [R186+0x10800] ;  /* 0x01080000ba34783b */ /* 0x000fe20000004200 */
[CC--:B--2---:R-:W-:Y:S04]  /*6270*/  LEA R4, P0, R238.reuse, R2.reuse, 0x2 ;  /* 0x00000002ee047211 */ /* 0x0c4fe800078010ff */
[-C--:B------:R-:W-:Y:S02]  /*6280*/  LEA.HI.X.SX32 R5, R238, R3.reuse, 0x2, P0 ;  /* 0x00000003ee057211 */ /* 0x080fe400000f16ff */
[-C--:B---3--:R-:W-:Y:S02]  /*6290*/  LEA R12, P4, R250, R2.reuse, 0x2 ;  /* 0x00000002fa0c7211 */ /* 0x088fe400078810ff */
[-C--:B-1----:R-:W-:Y:S01]  /*62a0*/  LEA R10, P3, R0, R2.reuse, 0x2 ;  /* 0x00000002000a7211 */ /* 0x082fe200078610ff */
[----:B------:R1:W-:Y:S01]  /*62b0*/  RED.E.ADD.F32.FTZ.RN.STRONG.GPU [R4.64], R59 ;  /* 0x0000003b0400798e */ /* 0x0003e2000c10e786 */
[-C--:B------:R-:W-:Y:S02]  /*62c0*/  LEA.HI.X.SX32 R13, R250, R3.reuse, 0x2, P4 ;  /* 0x00000003fa0d7211 */ /* 0x080fe400020f16ff */
[-C--:B----4-:R-:W-:Y:S01]  /*62d0*/  LEA R8, P2, R232, R2.reuse, 0x2 ;  /* 0x00000002e8087211 */ /* 0x090fe200078410ff */
[----:B------:R2:W-:Y:S01]  /*62e0*/  RED.E.ADD.F32.FTZ.RN.STRONG.GPU [R2.64+0x180], R64 ;  /* 0x000180400200798e */ /* 0x0005e2000c10e786 */
[-C--:B------:R-:W-:Y:S02]  /*62f0*/  LEA.HI.X.SX32 R11, R0, R3.reuse, 0x2, P3 ;  /* 0x00000003000b7211 */ /* 0x080fe400018f16ff */
[CC--:B------:R-:W-:Y:S01]  /*6300*/  LEA R6, P1, R231.reuse, R2.reuse, 0x2 ;  /* 0x00000002e7067211 */ /* 0x0c0fe200078210ff */
[----:B------:R-:W-:Y:S01]  /*6310*/  RED.E.ADD.F32.FTZ.RN.STRONG.GPU [R100.64+0x180], R65 ;  /* 0x000180416400798e */ /* 0x000fe2000c10e786 */
[-C--:B------:R-:W-:Y:S02]  /*6320*/  LEA.HI.X.SX32 R9, R232, R3.reuse, 0x2, P2 ;  /* 0x00000003e8097211 */ /* 0x080fe400010f16ff */
[-C--:B------:R-:W-:Y:S01]  /*6330*/  LEA.HI.X.SX32 R7, R231, R3.reuse, 0x2, P1 ;  /* 0x00000003e7077211 */ /* 0x080fe200008f16ff */
[----:B------:R-:W-:Y:S01]  /*6340*/  RED.E.ADD.F32.FTZ.RN.STRONG.GPU [R14.64], R66 ;  /* 0x000000420e00798e */ /* 0x000fe2000c10e786 */
[----:B------:R-:W-:Y:S02]  /*6350*/  LOP3.LUT R0, R203, 0x1, RZ, 0xc0, !PT ;  /* 0x00000001cb007812 */ /* 0x000fe400078ec0ff */
[----:B------:R-:W-:Y:S01]  /*6360*/  @P6 IADD3 R227, P1, R227, -0x100, RZ ;  /* 0xffffff00e3e36810 */ /* 0x000fe20007f3e0ff */
[----:B------:R-:W-:Y:S03]  /*6370*/  RED.E.ADD.F32.FTZ.RN.STRONG.GPU [R12.64], R67 ;  /* 0x000000430c00798e */ /* 0x000fe6000c10e786 */
[----:B------:R-:W-:Y:S01]  /*6380*/  @P6 IADD3.X R225, R225, -0x1, RZ, P1, !PT ;  /* 0xffffffffe1e16810 */ /* 0x000fe20000ffe4ff */
[----:B------:R-:W-:Y:S04]  /*6390*/  RED.E.ADD.F32.FTZ.RN.STRONG.GPU [R10.64], R60 ;  /* 0x0000003c0a00798e */ /* 0x000fe8000c10e786 */
[----:B------:R-:W-:Y:S01]  /*63a0*/  RED.E.ADD.F32.FTZ.RN.STRONG.GPU [R8.64], R61 ;  /* 0x0000003d0800798e */ /* 0x000fe2000c10e786 */
[C---:B-1----:R-:W-:Y:S03]  /*63b0*/  LEA R4, P0, R237.reuse, R2, 0x2 ;  /* 0x00000002ed047211 */ /* 0x042fe600078010ff */
[----:B------:R-:W-:Y:S01]  /*63c0*/  RED.E.ADD.F32.FTZ.RN.STRONG.GPU [R6.64], R62 ;  /* 0x0000003e0600798e */ /* 0x000fe2000c10e786 */
[----:B------:R-:W-:Y:S03]  /*63d0*/  LEA.HI.X.SX32 R5, R237, R3, 0x2, P0 ;  /* 0x00000003ed057211 */ /* 0x000fe600000f16ff */
[----:B------:R-:W-:Y:S01]  /*63e0*/  LDSM.16.MT88.4 R8, [R184] ;  /* 0x00000000b808783b */ /* 0x000fe20000004200 */
[----:B------:R-:W-:Y:S02]  /*63f0*/  ISETP.NE.U32.AND P0, PT, R0, 0x1, PT ;  /* 0x000000010000780c */ /* 0x000fe40003f05070 */
[----:B------:R-:W-:Y:S01]  /*6400*/  @P6 IADD3 R0, P2, R229, -0x100, RZ ;  /* 0xffffff00e5006810 */ /* 0x000fe20007f5e0ff */
[----:B------:R-:W-:Y:S01]  /*6410*/  RED.E.ADD.F32.FTZ.RN.STRONG.GPU [R4.64], R63 ;  /* 0x0000003f0400798e */ /* 0x000fe2000c10e786 */
[C---:B--2---:R-:W-:Y:S02]  /*6420*/  IADD3 R3, R203.reuse, -0x1, RZ ;  /* 0xffffffffcb037810 */ /* 0x044fe40007ffe0ff */
[----:B------:R-:W-:Y:S01]  /*6430*/  @P6 IADD3.X R2, R228, -0x1, RZ, P2, !PT ;  /* 0xffffffffe4026810 */ /* 0x000fe200017fe4ff */
[----:B------:R-:W1:Y:S01]  /*6440*/  LDSM.16.MT88.4 R4, [R186+0x10000] ;  /* 0x01000000ba04783b */ /* 0x000e620000004200 */
[----:B------:R-:W-:Y:S01]  /*6450*/  @P6 IMAD.MOV.U32 R229, RZ, RZ, R0 ;  /* 0x000000ffffe56224 */ /* 0x000fe200078e0000 */
[----:B------:R-:W-:Y:S01]  /*6460*/  ISETP.GT.AND P2, PT, R203, R242, PT ;  /* 0x000000f2cb00720c */ /* 0x000fe20003f44270 */
[----:B------:R-:W-:Y:S01]  /*6470*/  IMAD.MOV.U32 R203, RZ, RZ, R3 ;  /* 0x000000ffffcb7224 */ /* 0x000fe200078e0003 */
        /* <DEDUP_REMOVED lines=167> */
.L_x_914:
        /* <DEDUP_REMOVED lines=15> */
.L_x_915:
[----:B------:R-:W-:Y:S01]  /*6fe0*/  BAR.SYNC.DEFER_BLOCKING 0x0 ;  /* 0x0000000000007b1d */ /* 0x000fe20000010000 */
[----:B------:R-:W-:Y:S01]  /*6ff0*/  SHF.R.S32.HI R20, RZ, 0x1f, R243 ;  /* 0x0000001fff147819 */ /* 0x000fe200000114f3 */
[----:B------:R-:W-:Y:S01]  /*7000*/  IMAD R11, R246, -0x40, R205 ;  /* 0xffffffc0f60b7824 */ /* 0x000fe200078e02cd */
[----:B------:R-:W-:Y:S02]  /*7010*/  SHF.R.S32.HI R3, RZ, 0x1f, R216 ;  /* 0x0000001fff037819 */ /* 0x000fe400000114d8 */
[----:B------:R-:W-:Y:S01]  /*7020*/  MOV R2, R216 ;  /* 0x000000d800027202 */ /* 0x000fe20000000f00 */
[----:B------:R-:W1:Y:S01]  /*7030*/  S2R R49, SR_CTAID.Z ;  /* 0x0000000000317919 */ /* 0x000e620000002700 */
[----:B------:R-:W-:Y:S01]  /*7040*/  IMAD R0, R20, c[0x0][0x3a0], RZ ;  /* 0x0000e80014007a24 */ /* 0x000fe200078e02ff */
[----:B------:R-:W-:Y:S01]  /*7050*/  ISETP.GE.AND P3, PT, R244, R11, PT ;  /* 0x0000000bf400720c */ /* 0x000fe20003f66270 */
[----:B------:R-:W-:Y:S01]  /*7060*/  BSSY B0, `(.L_x_916) ;  /* 0x0000020000007945 */ /* 0x000fe20003800000 */
[----:B------:R-:W-:Y:S01]  /*7070*/  IMAD.WIDE.U32 R4, R243, c[0x0][0x3a0], R2 ;  /* 0x0000e800f3047a25 */ /* 0x000fe200078e0002 */
[----:B------:R-:W-:-:S03]  /*7080*/  SHF.R.S32.HI R23, RZ, 0x1f, R244 ;  /* 0x0000001fff177819 */ /* 0x000fc600000114f4 */
        /* <DEDUP_REMOVED lines=18> */
[----:B------:R-:W-:Y:S01]  /*71b0*/  IMAD R0, R23, c[0x0][0x3a0], RZ ;  /* 0x0000e80017007a24 */ /* 0x000fe200078e02ff */
[----:B------:R-:W-:Y:S01]  /*71c0*/  ISETP.GE.AND P0, PT, R226, c[0x0][0x220], PT ;  /* 0x00008800e2007a0c */ /* 0x000fe20003f06270 */
[----:B------:R-:W-:-:S02]  /*71d0*/  IMAD.MOV.U32 R6, RZ, RZ, R4 ;  /* 0x000000ffff067224 */ /* 0x000fc400078e0004 */
[C---:B------:R-:W-:Y:S02]  /*71e0*/  IMAD R0, R244.reuse, c[0x0][0x3a4], R0 ;  /* 0x0000e900f4007a24 */ /* 0x040fe400078e0200 */
[----:B------:R-:W-:-:S04]  /*71f0*/  IMAD.WIDE.U32 R8, R244, c[0x0][0x3a0], R6 ;  /* 0x0000e800f4087a25 */ /* 0x000fc800078e0006 */
[----:B------:R-:W4:Y:S01]  /*7200*/  @!P1 LDS.128 R12, [R202+0xc000] ;  /* 0x00c00000ca0c9984 */ /* 0x000f220000000c00 */
[----:B------:R-:W-:Y:S01]  /*7210*/  IMAD.IADD R0, R0, 0x1, R9 ;  /* 0x0000000100007824 */ /* 0x000fe200078e0209 */
[----:B------:R-:W-:-:S04]  /*7220*/  LEA R6, P2, R8, c[0x0][0x340], 0x1 ;  /* 0x0000d00008067a11 */ /* 0x000fc800078408ff */
[----:B------:R-:W-:-:S05]  /*7230*/  LEA.HI.X R7, R8, c[0x0][0x344], R0, 0x1, P2 ;  /* 0x0000d10008077a11 */ /* 0x000fca00010f0c00 */
[----:B--2---:R2:W-:Y:S04]  /*7240*/  @!P0 STG.E.128 [R6.64+0x80], R16 ;  /* 0x0000801006008986 */ /* 0x0045e8000c101d06 */
[----:B----4-:R2:W-:Y:S02]  /*7250*/  @!P1 STG.E.128 [R6.64], R12 ;  /* 0x0000000c06009986 */ /* 0x0105e4000c101d06 */
.L_x_917:
[----:B------:R-:W-:Y:S05]  /*7260*/  BSYNC B0 ;  /* 0x0000000000007941 */ /* 0x000fea0003800000 */
.L_x_916:
        /* <DEDUP_REMOVED lines=15> */
[----:B---3--:R2:W-:Y:S04]  /*7360*/  @!P1 STG.E.128 [R4.64], R28 ;  /* 0x0000001c04009986 */ /* 0x0085e8000c101d06 */
[----:B----4-:R2:W-:Y:S02]  /*7370*/  @!P0 STG.E.128 [R4.64+0x80], R24 ;  /* 0x0000801804008986 */ /* 0x0105e4000c101d06 */
.L_x_919:
[----:B------:R-:W-:Y:S05]  /*7380*/  BSYNC B0 ;  /* 0x0000000000007941 */ /* 0x000fea0003800000 */
.L_x_918:
[----:B------:R-:W-:Y:S01]  /*7390*/  IMAD.WIDE.U32 R2, R243, c[0x0][0x3a8], R2 ;  /* 0x0000ea00f3027a25 */ /* 0x000fe200078e0002 */
[----:B------:R-:W-:Y:S03]  /*73a0*/  BSSY B0, `(.L_x_920) ;  /* 0x0000016000007945 */ /* 0x000fe60003800000 */
[----:B------:R-:W-:Y:S01]  /*73b0*/  IMAD R0, R20, c[0x0][0x3a8], RZ ;  /* 0x0000ea0014007a24 */ /* 0x000fe200078e02ff */
[----:B------:R-:W-:Y:S01]  /*73c0*/  IADD3 R2, P0, R21, R2, RZ ;  /* 0x0000000215027210 */ /* 0x000fe20007f1e0ff */
[----:B--2---:R-:W-:-:S02]  /*73d0*/  IMAD R4, R48, c[0x0][0x3c0], RZ ;  /* 0x0000f00030047a24 */ /* 0x004fc400078e02ff */
        /* <DEDUP_REMOVED lines=18> */
.L_x_921:
[----:B------:R-:W-:Y:S05]  /*7500*/  BSYNC B0 ;  /* 0x0000000000007941 */ /* 0x000fea0003800000 */
.L_x_920:
        /* <DEDUP_REMOVED lines=14> */
.L_x_890:
[----:B------:R-:W-:Y:S05]  /*75f0*/  BSYNC B1 ;  /* 0x0000000000017941 */ /* 0x000fea0003800000 */
.L_x_876:
        /* <DEDUP_REMOVED lines=9> */
.L_x_922:
[----:B------:R-:W-:Y:S05]  /*7690*/  EXIT ;  /* 0x000000000000794d */ /* 0x000fea0003800000 */
.L_x_924:
        /* <DEDUP_REMOVED lines=14> */
.L_x_2066:


//--------------------- .text._ZN5flash44flash_bwd_dq_dk_dv_loop_seqk_parallel_kernelI23Flash_bwd_kernel_traitsILi128ELi64ELi64ELi8ELi4ELi2ELi2ELb1ELb0EN7cutlass6half_tE19Flash_kernel_traitsILi128ELi64ELi64ELi8ES3_EELb1ELb0ELb0ELb0ELb1ELb1ELb0EEEvNS_16Flash_bwd_paramsE --------------------------
	.section	.text._ZN5flash44flash_bwd_dq_dk_dv_loop_seqk_parallel_kernelI23Flash_bwd_kernel_traitsILi128ELi64ELi64ELi8ELi4ELi2ELi2ELb1ELb0EN7cutlass6half_tE19Flash_kernel_traitsILi128ELi64ELi64ELi8ES3_EELb1ELb0ELb0ELb0ELb1ELb1ELb0EEEvNS_16Flash_bwd_paramsE,"ax",@progbits
	.sectioninfo	@"SHI_REGISTERS=255"
	.align	128
        .global         _ZN5flash44flash_bwd_dq_dk_dv_loop_seqk_parallel_kernelI23Flash_bwd_kernel_traitsILi128ELi64ELi64ELi8ELi4ELi2ELi2ELb1ELb0EN7cutlass6half_tE19Flash_kernel_traitsILi128ELi64ELi64ELi8ES3_EELb1ELb0ELb0ELb0ELb1ELb1ELb0EEEvNS_16Flash_bwd_paramsE
        .type           _ZN5flash44flash_bwd_dq_dk_dv_loop_seqk_parallel_kernelI23Flash_bwd_kernel_traitsILi128ELi64ELi64ELi8ELi4ELi2ELi2ELb1ELb0EN7cutlass6half_tE19Flash_kernel_traitsILi128ELi64ELi64ELi8ES3_EELb1ELb0ELb0ELb0ELb1ELb1ELb0EEEvNS_16Flash_bwd_paramsE,@function
        .size           _ZN5flash44flash_bwd_dq_dk_dv_loop_seqk_parallel_kernelI23Flash_bwd_kernel_traitsILi128ELi64ELi64ELi8ELi4ELi2ELi2ELb1ELb0EN7cutlass6half_tE19Flash_kernel_traitsILi128ELi64ELi64ELi8ES3_EELb1ELb0ELb0ELb0ELb1ELb1ELb0EEEvNS_16Flash_bwd_paramsE,(.L_x_2067 - _ZN5flash44flash_bwd_dq_dk_dv_loop_seqk_parallel_kernelI23Flash_bwd_kernel_traitsILi128ELi64ELi64ELi8ELi4ELi2ELi2ELb1ELb0EN7cutlass6half_tE19Flash_kernel_traitsILi128ELi64ELi64ELi8ES3_EELb1ELb0ELb0ELb0ELb1ELb1ELb0EEEvNS_16Flash_bwd_paramsE)
        .other          _ZN5flash44flash_bwd_dq_dk_dv_loop_seqk_parallel_kernelI23Flash_bwd_kernel_traitsILi128ELi64ELi64ELi8ELi4ELi2ELi2ELb1ELb0EN7cutlass6half_tE19Flash_kernel_traitsILi128ELi64ELi64ELi8ES3_EELb1ELb0ELb0ELb0ELb1ELb1ELb0EEEvNS_16Flash_bwd_paramsE,@"STO_CUDA_ENTRY STV_DEFAULT"
_ZN5flash44flash_bwd_dq_dk_dv_loop_seqk_parallel_kernelI23Flash_bwd_kernel_traitsILi128ELi64ELi64ELi8ELi4ELi2ELi2ELb1ELb0EN7cutlass6half_tE19Flash_kernel_traitsILi128ELi64ELi64ELi8ES3_EELb1ELb0ELb0ELb0ELb1ELb1ELb0EEEvNS_16Flash_bwd_paramsE:
.text._ZN5flash44flash_bwd_dq_dk_dv_loop_seqk_parallel_kernelI23Flash_bwd_kernel_traitsILi128ELi64ELi64ELi8ELi4ELi2ELi2ELb1ELb0EN7cutlass6half_tE19Flash_kernel_traitsILi128ELi64ELi64ELi8ES3_EELb1ELb0ELb0ELb0ELb1ELb1ELb0EEEvNS_16Flash_bwd_paramsE:
        /* <DEDUP_REMOVED lines=12> */
[----:B------:R-:W-:Y:S01]  /*00c0*/  UMOV UR7, 0x80 ;  /* 0x0000008000077882 */ /* 0x000fe20000000000 */
[----:B------:R-:W-:Y:S01]  /*00d0*/  IMAD.MOV.U32 R215, RZ, RZ, -0x10 ;  /* 0xfffffff0ffd77424 */ /* 0x000fe200078e00ff */
[----:B------:R-:W-:Y:S02]  /*00e0*/  ULDC UR8, c[0x0][0x210] ;  /* 0x0000840000087ab9 */ /* 0x000fe40000000800 */
[----:B------:R-:W-:Y:S02]  /*00f0*/  ULDC UR12, c[0x0][0x234] ;  /* 0x00008d00000c7ab9 */ /* 0x000fe40000000800 */
[----:B------:R-:W-:Y:S02]  /*0100*/  ULDC UR11, c[0x0][0x224] ;  /* 0x00008900000b7ab9 */ /* 0x000fe40000000800 */
[----:B------:R-:W-:-:S02]  /*0110*/  ULDC UR4, c[0x0][0x22c] ;  /* 0x00008b0000047ab9 */ /* 0x000fc40000000800 */
[----:B------:R-:W-:Y:S02]  /*0120*/  UIMAD UR12, UR7, UR8, UR12 ;  /* 0x00000008070c72a4 */ /* 0x000fe4000f8e020c */
[----:B------:R-:W-:Y:S02]  /*0130*/  UIADD3 UR11, UR7, UR11, URZ ;  /* 0x0000000b070b7290 */ /* 0x000fe4000fffe03f */
[----:B------:R-:W-:Y:S02]  /*0140*/  USHF.R.S32.HI UR7, URZ, 0x1f, UR4 ;  /* 0x0000001f3f077899 */ /* 0x000fe40008011404 */
[----:B------:R-:W-:Y:S02]  /*0150*/  ULDC UR5, c[0x0][0x1c0] ;  /* 0x0000700000057ab9 */ /* 0x000fe40000000800 */
[----:B------:R-:W-:Y:S02]  /*0160*/  ULDC UR6, c[0x0][0x1c0] ;  /* 0x0000700000067ab9 */ /* 0x000fe40000000800 */
[----:B------:R-:W-:Y:S01]  /*0170*/  UIMAD UR10, UR4, UR5, URZ ;  /* 0x00000005040a72a4 */ /* 0x000fe2000f8e023f */
[----:B-1----:R-:W-:Y:S01]  /*0180*/  SHF.R.S32.HI R3, RZ, 0x1f, R11 ;  /* 0x0000001fff037819 */ /* 0x002fe2000001140b */
[----:B------:R-:W-:-:S02]  /*0190*/  UIMAD.WIDE.U32 UR14, UR4, UR5, URZ ;  /* 0x00000005040e72a5 */ /* 0x000fc4000f8e003f */
[----:B------:R-:W-:Y:S01]  /*01a0*/  USHF.R.S32.HI UR6, URZ, 0x1f, UR6 ;  /* 0x0000001f3f067899 */ /* 0x000fe20008011406 */
[CC--:B------:R-:W-:Y:S01]  /*01b0*/  LEA.HI R2, R3.reuse, R11.reuse, RZ, 0x4 ;  /* 0x0000000b03027211 */ /* 0x0c0fe200078f20ff */
[----:B------:R-:W-:Y:S01]  /*01c0*/  UIMAD UR5, UR7, UR5, URZ ;  /* 0x00000005070572a4 */ /* 0x000fe2000f8e023f */
[CC--:B------:R-:W-:Y:S01]  /*01d0*/  LEA.HI R0, R3.reuse, R11.reuse, RZ, 0x2 ;  /* 0x0000000b03007211 */ /* 0x0c0fe200078f10ff */
[----:B------:R-:W-:Y:S01]  /*01e0*/  USHF.L.U32 UR9, UR10, 0x6, URZ ;  /* 0x000000060a097899 */ /* 0x000fe2000800063f */
[----:B------:R-:W-:Y:S01]  /*01f0*/  SHF.R.S32.HI R4, RZ, 0x4, R2 ;  /* 0x00000004ff047819 */ /* 0x000fe20000011402 */
[----:B------:R-:W-:Y:S01]  /*0200*/  UIMAD UR5, UR6, UR4, UR5 ;  /* 0x00000004060572a4 */ /* 0x000fe2000f8e0205 */
[CC--:B------:R-:W-:Y:S01]  /*0210*/  LEA.HI R10, R3.reuse, R11.reuse, RZ, 0x5 ;  /* 0x0000000b030a7211 */ /* 0x0c0fe200078f28ff */
[----:B------:R-:W-:Y:S01]  /*0220*/  ULDC.64 UR16, c[0x0][0x118] ;  /* 0x0000460000107ab9 */ /* 0x000fe20000000a00 */
[----:B------:R-:W-:Y:S01]  /*0230*/  LEA.HI R8, R3, R11, RZ, 0x3 ;  /* 0x0000000b03087211 */ /* 0x000fe200078f18ff */
[----:B------:R-:W-:Y:S01]  /*0240*/  USHF.R.S32.HI UR8, URZ, 0x1f, UR9 ;  /* 0x0000001f3f087899 */ /* 0x000fe20008011409 */
[C---:B------:R-:W-:Y:S01]  /*0250*/  LOP3.LUT R5, R2.reuse, 0xfffffff0, RZ, 0xc0, !PT ;  /* 0xfffffff002057812 */ /* 0x040fe200078ec0ff */
[----:B------:R-:W-:Y:S01]  /*0260*/  UIADD3 UR7, UR15, UR5, URZ ;  /* 0x000000050f077290 */ /* 0x000fe2000fffe03f */
[----:B------:R-:W-:Y:S01]  /*0270*/  LEA.HI R2, R2, R4, RZ, 0x1 ;  /* 0x0000000402027211 */ /* 0x000fe200078f08ff */
[----:B------:R-:W-:Y:S01]  /*0280*/  ULDC.U8 UR6, c[0x0][0x3d0] ;  /* 0x0000f40000067ab9 */ /* 0x000fe20000000000 */
[----:B------:R-:W-:-:S02]  /*0290*/  SHF.R.S32.HI R6, RZ, 0x2, R0 ;  /* 0x00000002ff067819 */ /* 0x000fc40000011400 */
[----:B------:R-:W-:Y:S02]  /*02a0*/  SHF.R.S32.HI R7, RZ, 0x1f, R0 ;  /* 0x0000001fff077819 */ /* 0x000fe40000011400 */
[CC--:B------:R-:W-:Y:S02]  /*02b0*/  LEA.HI R12, R3.reuse, R11.reuse, RZ, 0x7 ;  /* 0x0000000b030c7211 */ /* 0x0c0fe400078f38ff */
[----:B------:R-:W-:Y:S02]  /*02c0*/  LEA.HI R13, R3, R11, RZ, 0x6 ;  /* 0x0000000b030d7211 */ /* 0x000fe400078f30ff */
[----:B------:R-:W-:Y:S02]  /*02d0*/  LOP3.LUT R0, R0, 0x7ffffffc, RZ, 0xc0, !PT ;  /* 0x7ffffffc00007812 */ /* 0x000fe400078ec0ff */
[----:B------:R-:W-:Y:S02]  /*02e0*/  LOP3.LUT R9, R10, 0xffffffe0, RZ, 0xc0, !PT ;  /* 0xffffffe00a097812 */ /* 0x000fe400078ec0ff */
[----:B------:R-:W-:Y:S01]  /*02f0*/  LOP3.LUT R3, R8, 0xfffffff8, RZ, 0xc0, !PT ;  /* 0xfffffff808037812 */ /* 0x000fe200078ec0ff */
[C---:B------:R-:W-:Y:S01]  /*0300*/  IMAD.IADD R14, R11.reuse, 0x1, -R0 ;  /* 0x000000010b0e7824 */ /* 0x040fe200078e0a00 */
[----:B------:R-:W-:Y:S01]  /*0310*/  SHF.R.S32.HI R19, RZ, 0x3, R8 ;  /* 0x00000003ff137819 */ /* 0x000fe20000011408 */
[C---:B------:R-:W-:Y:S01]  /*0320*/  IMAD.IADD R18, R11.reuse, 0x1, -R9 ;  /* 0x000000010b127824 */ /* 0x040fe200078e0a09 */
[----:B------:R-:W-:Y:S01]  /*0330*/  LOP3.LUT R2, R2, 0xfffffffe, RZ, 0xc0, !PT ;  /* 0xfffffffe02027812 */ /* 0x000fe200078ec0ff */
[C---:B------:R-:W-:Y:S01]  /*0340*/  IMAD.IADD R3, R11.reuse, 0x1, -R3 ;  /* 0x000000010b037824 */ /* 0x040fe200078e0a03 */
[----:B------:R-:W-:Y:S01]  /*0350*/  SHF.R.S32.HI R21, RZ, 0x5, R10 ;  /* 0x00000005ff157819 */ /* 0x000fe2000001140a */
[----:B------:R-:W-:Y:S01]  /*0360*/  IMAD.IADD R9, R11, 0x1, -R5 ;  /* 0x000000010b097824 */ /* 0x000fe200078e0a05 */
[----:B------:R-:W-:Y:S01]  /*0370*/  LEA.HI R0, R7, R6, RZ, 0x3 ;  /* 0x0000000607007211 */ /* 0x000fe200078f18ff */
[----:B------:R-:W-:Y:S01]  /*0380*/  IMAD.SHL.U32 R5, R19, 0x40, RZ ;  /* 0x0000004013057824 */ /* 0x000fe200078e00ff */
[C---:B------:R-:W-:Y:S01]  /*0390*/  LOP3.LUT P4, RZ, R3.reuse, 0x2, RZ, 0xc0, !PT ;  /* 0x0000000203ff7812 */ /* 0x040fe2000788c0ff */
[----:B------:R-:W-:Y:S01]  /*03a0*/  IMAD.IADD R11, R4, 0x1, -R2 ;  /* 0x00000001040b7824 */ /* 0x000fe200078e0a02 */
[----:B------:R-:W-:Y:S01]  /*03b0*/  LEA.HI R4, R10, R21, RZ, 0x1 ;  /* 0x000000150a047211 */ /* 0x000fe200078f08ff */
[----:B------:R-:W-:Y:S01]  /*03c0*/  IMAD.SHL.U32 R16, R3, 0x8, RZ ;  /* 0x0000000803107824 */ /* 0x000fe200078e00ff */
[----:B------:R-:W-:Y:S01]  /*03d0*/  LOP3.LUT R2, R0, 0xfffffff8, RZ, 0xc0, !PT ;  /* 0xfffffff800027812 */ /* 0x000fe200078ec0ff */
[----:B------:R-:W-:Y:S01]  /*03e0*/  IMAD.SHL.U32 R190, R11, 0x200, RZ ;  /* 0x000002000bbe7824 */ /* 0x000fe200078e00ff */
[----:B------:R-:W-:Y:S01]  /*03f0*/  LOP3.LUT R0, R5, 0x1c0, RZ, 0xc0, !PT ;  /* 0x000001c005007812 */ /* 0x000fe200078ec0ff */
[----:B------:R-:W-:Y:S01]  /*0400*/  STL [R1+0x20], R18 ;  /* 0x0000201201007387 */ /* 0x000fe20000100800 */
[----:B------:R-:W-:Y:S01]  /*0410*/  LOP3.LUT R4, R4, 0xfffffffe, RZ, 0xc0, !PT ;  /* 0xfffffffe04047812 */ /* 0x000fe200078ec0ff */
[----:B------:R-:W-:Y:S01]  /*0420*/  IMAD.IADD R6, R6, 0x1, -R2 ;  /* 0x0000000106067824 */ /* 0x000fe200078e0a02 */
[----:B------:R-:W-:-:S02]  /*0430*/  LOP3.LUT R5, R0, 0x38, R16, 0xf8, !PT ;  /* 0x0000003800057812 */ /* 0x000fc400078ef810 */
[----:B------:R-:W-:Y:S01]  /*0440*/  SHF.R.U32.HI R2, RZ, 0x3, R0 ;  /* 0x00000003ff027819 */ /* 0x000fe20000011600 */
[C---:B------:R-:W-:Y:S01]  /*0450*/  IMAD.SHL.U32 R0, R3.reuse, 0x40, RZ ;  /* 0x0000004003007824 */ /* 0x040fe200078e00ff */
[----:B------:R-:W-:Y:S01]  /*0460*/  LOP3.LUT P3, RZ, R3, 0x4, RZ, 0xc0, !PT ;  /* 0x0000000403ff7812 */ /* 0x000fe2000786c0ff */
[----:B------:R-:W-:Y:S01]  /*0470*/  IMAD.IADD R197, R21, 0x1, -R4 ;  /* 0x0000000115c57824 */ /* 0x000fe200078e0a04 */
[----:B------:R-:W-:Y:S02]  /*0480*/  LOP3.LUT R7, R5, R2, RZ, 0x3c, !PT ;  /* 0x0000000205077212 */ /* 0x000fe400078e3cff */
[----:B------:R-:W-:Y:S01]  /*0490*/  SHF.R.S32.HI R3, RZ, 0x1f, R9 ;  /* 0x0000001fff037819 */ /* 0x000fe20000011409 */
[----:B------:R-:W-:Y:S01]  /*04a0*/  IMAD.SHL.U32 R2, R197, 0x10, RZ ;  /* 0x00000010c5027824 */ /* 0x000fe200078e00ff */
[----:B------:R-:W-:Y:S02]  /*04b0*/  LOP3.LUT R0, R0, 0x1c0, RZ, 0xc0, !PT ;  /* 0x000001c000007812 */ /* 0x000fe400078ec0ff */
[----:B------:R-:W-:-:S02]  /*04c0*/  SHF.R.S32.HI R22, RZ, 0x7, R12 ;  /* 0x00000007ff167819 */ /* 0x000fc4000001140c */
[----:B------:R-:W-:Y:S02]  /*04d0*/  LEA.HI R12, R3, R9, RZ, 0x3 ;  /* 0x00000009030c7211 */ /* 0x000fe400078f18ff */
[----:B------:R-:W-:Y:S01]  /*04e0*/  LOP3.LUT R3, R0, 0x10, R2, 0xf8, !PT ;  /* 0x0000001000037812 */ /* 0x000fe200078ef802 */
[----:B------:R-:W-:Y:S01]  /*04f0*/  IMAD R2, R22, 0x800, R190 ;  /* 0x0000080016027824 */ /* 0x000fe200078e02be */
[----:B------:R-:W-:Y:S02]  /*0500*/  LOP3.LUT R194, R0, 0x8, R8, 0xf8, !PT ;  /* 0x0000000800c27812 */ /* 0x000fe400078ef808 */
[----:B------:R-:W-:Y:S02]  /*0510*/  SHF.R.U32.HI R0, RZ, 0x3, R0 ;  /* 0x00000003ff007819 */ /* 0x000fe40000011600 */
[----:B------:R-:W-:Y:S02]  /*0520*/  LOP3.LUT R3, R3, 0x8, R8, 0xf8, !PT ;  /* 0x0000000803037812 */ /* 0x000fe400078ef808 */
[----:B------:R-:W-:-:S02]  /*0530*/  LOP3.LUT R5, R12, 0xfffffff8, RZ, 0xc0, !PT ;  /* 0xfffffff80c057812 */ /* 0x000fc400078ec0ff */
[----:B------:R-:W-:Y:S02]  /*0540*/  LOP3.LUT R194, R194, R0, RZ, 0x3c, !PT ;  /* 0x00000000c2c27212 */ /* 0x000fe400078e3cff */
[----:B------:R-:W-:Y:S01]  /*0550*/  LOP3.LUT R190, R190, R3, R0, 0xf6, !PT ;  /* 0x00000003bebe7212 */ /* 0x000fe200078ef600 */
[----:B------:R-:W-:Y:S01]  /*0560*/  IMAD.IADD R20, R9, 0x1, -R5 ;  /* 0x0000000109147824 */ /* 0x000fe200078e0a05 */
[C---:B------:R-:W-:Y:S01]  /*0570*/  LOP3.LUT R4, R6.reuse, 0x1, RZ, 0xc0, !PT ;  /* 0x0000000106047812 */ /* 0x040fe200078ec0ff */
[----:B------:R-:W-:Y:S01]  /*0580*/  IMAD.SHL.U32 R3, R6, 0x40, RZ ;  /* 0x0000004006037824 */ /* 0x000fe200078e00ff */
[----:B------:R-:W-:Y:S01]  /*0590*/  SHF.R.S32.HI R0, RZ, 0x6, R13 ;  /* 0x00000006ff007819 */ /* 0x000fe2000001140d */
[----:B------:R-:W-:Y:S01]  /*05a0*/  IMAD.IADD R194, R2, 0x1, R194 ;  /* 0x0000000102c27824 */ /* 0x000fe200078e02c2 */
[----:B------:R-:W-:Y:S01]  /*05b0*/  ISETP.NE.U32.AND P0, PT, R4, 0x1, PT ;  /* 0x000000010400780c */ /* 0x000fe20003f05070 */
[----:B------:R-:W-:Y:S01]  /*05c0*/  STL [R1], R20 ;  /* 0x0000001401007387 */ /* 0x000fe20000100800 */
[----:B------:R-:W-:Y:S01]  /*05d0*/  SHF.R.S32.HI R4, RZ, 0x1f, R10 ;  /* 0x0000001fff047819 */ /* 0x000fe2000001140a */
[----:B------:R-:W-:Y:S01]  /*05e0*/  IMAD R5, R0, 0x200, R7 ;  /* 0x0000020000057824 */ /* 0x000fe200078e0207 */
[----:B------:R-:W-:Y:S01]  /*05f0*/  R2P PR, R6, 0x6 ;  /* 0x0000000606007804 */ /* 0x000fe20000000000 */
[----:B------:R-:W-:Y:S01]  /*0600*/  IMAD.SHL.U32 R2, R0, 0x8, RZ ;  /* 0x0000000800027824 */ /* 0x000fe200078e00ff */
[----:B------:R-:W-:Y:S01]  /*0610*/  LEA.HI R6, R4, R21, RZ, 0x2 ;  /* 0x0000001504067211 */ /* 0x000fe200078f10ff */
[----:B------:R-:W-:Y:S01]  /*0620*/  IMAD.SHL.U32 R4, R11, 0x20, RZ ;  /* 0x000000200b047824 */ /* 0x000fe200078e00ff */
[----:B------:R-:W-:Y:S01]  /*0630*/  LOP3.LUT R0, R3, 0x1c0, RZ, 0xc0, !PT ;  /* 0x000001c003007812 */ /* 0x000fe200078ec0ff */
[----:B------:R1:W-:Y:S01]  /*0640*/  STL [R1+0x18], R5 ;  /* 0x0000180501007387 */ /* 0x0003e20000100800 */
[----:B------:R-:W-:-:S02]  /*0650*/  LOP3.LUT R2, R2, 0x18, RZ, 0xc0, !PT ;  /* 0x0000001802027812 */ /* 0x000fc400078ec0ff */
[----:B------:R-:W-:Y:S01]  /*0660*/  SHF.R.U32.HI R3, RZ, 0x3, R0 ;  /* 0x00000003ff037819 */ /* 0x000fe20000011600 */
[----:B------:R2:W-:Y:S01]  /*0670*/  STL [R1+0x14], R15 ;  /* 0x0000140f01007387 */ /* 0x0005e20000100800 */
[----:B------:R-:W-:Y:S02]  /*0680*/  LOP3.LUT R6, R6, 0xfffffffc, RZ, 0xc0, !PT ;  /* 0xfffffffc06067812 */ /* 0x000fe400078ec0ff */
[----:B------:R-:W-:Y:S02]  /*0690*/  LOP3.LUT R7, R2, 0x20, R4, 0xf8, !PT ;  /* 0x0000002002077812 */ /* 0x000fe400078ef804 */
[----:B------:R-:W-:Y:S01]  /*06a0*/  SHF.R.S32.HI R17, RZ, 0x1f, R16 ;  /* 0x0000001fff117819 */ /* 0x000fe20000011410 */
[----:B------:R-:W-:Y:S01]  /*06b0*/  IMAD.IADD R252, R21, 0x1, -R6 ;  /* 0x0000000115fc7824 */ /* 0x000fe200078e0a06 */
[----:B------:R-:W-:Y:S02]  /*06c0*/  SEL R189, R189, 0xffffffc0, !P3 ;  /* 0xffffffc0bdbd7807 */ /* 0x000fe40005800000 */
[----:B------:R-:W-:-:S03]  /*06d0*/  SEL R215, R215, 0x10, !P0 ;  /* 0x00000010d7d77807 */ /* 0x000fc60004000000 */
[----:B------:R-:W-:Y:S02]  /*06e0*/  IMAD R192, R194, 0x2, R189 ;  /* 0x00000002c2c07824 */ /* 0x000fe400078e02bd */
[----:B-1----:R-:W-:-:S05]  /*06f0*/  IMAD.SHL.U32 R5, R22, 0x20, RZ ;  /* 0x0000002016057824 */ /* 0x002fca00078e00ff */
[----:B------:R-:W-:Y:S02]  /*0700*/  LOP3.LUT R4, R0, 0x20, R5, 0xf8, !PT ;  /* 0x0000002000047812 */ /* 0x000fe400078ef805 */
[----:B------:R-:W-:Y:S01]  /*0710*/  LOP3.LUT R5, R3, R0, R2, 0x1e, !PT ;  /* 0x0000000003057212 */ /* 0x000fe200078e1e02 */
[----:B------:R-:W-:Y:S01]  /*0720*/  IMAD.SHL.U32 R0, R14, 0x2, RZ ;  /* 0x000000020e007824 */ /* 0x000fe200078e00ff */
[----:B------:R-:W-:Y:S01]  /*0730*/  LOP3.LUT R3, R4, R3, RZ, 0x3c, !PT ;  /* 0x0000000304037212 */ /* 0x000fe200078e3cff */
[----:B------:R-:W-:Y:S02]  /*0740*/  IMAD.SHL.U32 R4, R20, 0x40, RZ ;  /* 0x0000004014047824 */ /* 0x000fe400078e00ff */
[--C-:B------:R-:W-:Y:S02]  /*0750*/  IMAD R2, R252, 0x400, R0.reuse ;  /* 0x00000400fc027824 */ /* 0x100fe400078e0200 */
[----:B------:R-:W-:Y:S02]  /*0760*/  IMAD R0, R197, 0x400, R0 ;  /* 0x00000400c5007824 */ /* 0x000fe400078e0200 */
[----:B------:R-:W-:Y:S01]  /*0770*/  IMAD.IADD R213, R2, 0x1, R3 ;  /* 0x0000000102d57824 */ /* 0x000fe200078e0203 */
[----:B------:R-:W-:Y:S01]  /*0780*/  LOP3.LUT R2, R4, 0x1c0, RZ, 0xc0, !PT ;  /* 0x000001c004027812 */ /* 0x000fe200078ec0ff */
[----:B------:R-:W-:-:S02]  /*0790*/  IMAD.IADD R250, R0, 0x1, R5 ;  /* 0x0000000100fa7824 */ /* 0x000fc400078e0205 */
[----:B------:R-:W-:Y:S01]  /*07a0*/  IMAD.SHL.U32 R0, R11, 0x8, RZ ;  /* 0x000000080b007824 */ /* 0x000fe200078e00ff */
[----:B------:R-:W-:Y:S01]  /*07b0*/  SHF.R.U32.HI R3, RZ, 0x3, R2 ;  /* 0x00000003ff037819 */ /* 0x000fe20000011602 */
[----:B------:R-:W-:Y:S01]  /*07c0*/  IMAD.SHL.U32 R4, R12, 0x40, RZ ;  /* 0x000000400c047824 */ /* 0x000fe200078e00ff */
[----:B------:R-:W-:Y:S01]  /*07d0*/  LEA R250, R250, 0xc000, 0x1 ;  /* 0x0000c000fafa7811 */ /* 0x000fe200078e08ff */
[----:B------:R-:W-:Y:S01]  /*07e0*/  IMAD.SHL.U32 R213, R213, 0x2, RZ ;  /* 0x00000002d5d57824 */ /* 0x000fe200078e00ff */
[----:B------:R-:W-:Y:S02]  /*07f0*/  LOP3.LUT R5, R2, 0x8, R0, 0xf8, !PT ;  /* 0x0000000802057812 */ /* 0x000fe400078ef800 */
[----:B------:R-:W-:Y:S01]  /*0800*/  LOP3.LUT R0, R4, 0xfffffe00, RZ, 0xc0, !PT ;  /* 0xfffffe0004007812 */ /* 0x000fe200078ec0ff */
[----:B------:R-:W-:Y:S01]  /*0810*/  IMAD.IADD R216, R213, 0x1, R215 ;  /* 0x00000001d5d87824 */ /* 0x000fe200078e02d7 */
[----:B------:R-:W-:Y:S02]  /*0820*/  LOP3.LUT R2, R3, R7, R2, 0x1e, !PT ;  /* 0x0000000703027212 */ /* 0x000fe400078e1e02 */
[----:B------:R-:W-:Y:S01]  /*0830*/  LOP3.LUT R3, R5, R3, RZ, 0x3c, !PT ;  /* 0x0000000305037212 */ /* 0x000fe200078e3cff */
[--C-:B------:R-:W-:Y:S01]  /*0840*/  IMAD R200, R252, 0x400, R0.reuse ;  /* 0x00000400fcc87824 */ /* 0x100fe200078e0200 */
[----:B------:R-:W-:Y:S01]  /*0850*/  LOP3.LUT R198, R2, R0, RZ, 0xfc, !PT ;  /* 0x0000000002c67212 */ /* 0x000fe200078efcff */
[----:B------:R-:W-:Y:S01]  /*0860*/  IMAD R197, R197, 0x400, R0 ;  /* 0x00000400c5c57824 */ /* 0x000fe200078e0200 */
[--C-:B------:R-:W-:Y:S01]  /*0870*/  SHF.R.S32.HI R0, RZ, 0x1f, R18.reuse ;  /* 0x0000001fff007819 */ /* 0x100fe20000011412 */
[----:B------:R-:W-:Y:S01]  /*0880*/  IMAD.IADD R200, R200, 0x1, R3 ;  /* 0x00000001c8c87824 */ /* 0x000fe200078e0203 */
[----:B------:R-:W-:Y:S01]  /*0890*/  SHF.R.S32.HI R5, RZ, 0x1f, R19 ;  /* 0x0000001fff057819 */ /* 0x000fe20000011413 */
[----:B------:R-:W-:Y:S01]  /*08a0*/  IMAD.IADD R197, R3, 0x1, R197 ;  /* 0x0000000103c57824 */ /* 0x000fe200078e02c5 */
[----:B------:R-:W-:Y:S01]  /*08b0*/  LEA.HI R0, R0, R18, RZ, 0x2 ;  /* 0x0000001200007211 */ /* 0x000fe200078f10ff */
[----:B------:R-:W-:Y:S01]  /*08c0*/  IMAD.MOV.U32 R3, RZ, RZ, 0x20 ;  /* 0x00000020ff037424 */ /* 0x000fe200078e00ff */
[----:B------:R-:W-:Y:S01]  /*08d0*/  SHF.R.S32.HI R4, RZ, 0x1f, R18 ;  /* 0x0000001fff047819 */ /* 0x000fe20000011412 */
[----:B------:R2:W-:Y:S01]  /*08e0*/  STL [R1+0x24], R5 ;  /* 0x0000240501007387 */ /* 0x0005e20000100800 */
[----:B------:R-:W-:-:S02]  /*08f0*/  SHF.R.S32.HI R2, RZ, 0x2, R0 ;  /* 0x00000002ff027819 */ /* 0x000fc40000011400 */
[----:B------:R-:W-:Y:S01]  /*0900*/  SEL R0, R3, 0xffffffe0, !P4 ;  /* 0xffffffe003007807 */ /* 0x000fe20006000000 */
[----:B------:R2:W-:Y:S01]  /*0910*/  STL [R1+0x28], R4 ;  /* 0x0000280401007387 */ /* 0x0005e20000100800 */
[C---:B------:R-:W-:Y:S01]  /*0920*/  IADD3 R214, R213.reuse, 0x20, RZ ;  /* 0x00000020d5d67810 */ /* 0x040fe20007ffe0ff */
[----:B------:R-:W-:Y:S01]  /*0930*/  IMAD R2, R252, 0x10, R2 ;  /* 0x00000010fc027824 */ /* 0x000fe200078e0202 */
[----:B------:R-:W-:Y:S01]  /*0940*/  @P1 IADD3 R214, R213, -0x20, RZ ;  /* 0xffffffe0d5d61810 */ /* 0x000fe20007ffe0ff */
[----:B------:R2:W-:Y:S01]  /*0950*/  STL.64 [R1+0x8], R16 ;  /* 0x0000081001007387 */ /* 0x0005e20000100a00 */
[----:B------:R-:W-:Y:S01]  /*0960*/  IMAD R193, R194, 0x2, R0 ;  /* 0x00000002c2c17824 */ /* 0x000fe200078e0200 */
[----:B------:R-:W-:Y:S01]  /*0970*/  IADD3 R251, R250, 0x40, RZ ;  /* 0x00000040fafb7810 */ /* 0x000fe20007ffe0ff */
[----:B------:R-:W-:Y:S01]  /*0980*/  IMAD.SHL.U32 R194, R194, 0x2, RZ ;  /* 0x00000002c2c27824 */ /* 0x000fe200078e00ff */
[----:B------:R2:W-:Y:S01]  /*0990*/  STL [R1+0x1c], R2 ;  /* 0x00001c0201007387 */ /* 0x0005e20000100800 */
[----:B------:R-:W-:Y:S01]  /*09a0*/  IMAD.IADD R196, R189, 0x1, R193 ;  /* 0x00000001bdc47824 */ /* 0x000fe200078e02c1 */
[----:B------:R-:W-:Y:S01]  /*09b0*/  LEA R197, R197, 0x10000, 0x1 ;  /* 0x00010000c5c57811 */ /* 0x000fe200078e08ff */
[----:B------:R-:W-:Y:S01]  /*09c0*/  IMAD R189, R190, 0x2, R189 ;  /* 0x00000002bebd7824 */ /* 0x000fe200078e02bd */
[----:B------:R-:W-:Y:S01]  /*09d0*/  @P2 IADD3 R251, R250, -0x40, RZ ;  /* 0xffffffc0fafb2810 */ /* 0x000fe20007ffe0ff */
[----:B------:R-:W-:-:S02]  /*09e0*/  IMAD.IADD R199, R0, 0x1, R192 ;  /* 0x0000000100c77824 */ /* 0x000fc400078e02c0 */
[----:B------:R-:W-:Y:S02]  /*09f0*/  IMAD.SHL.U32 R190, R190, 0x2, RZ ;  /* 0x00000002bebe7824 */ /* 0x000fe400078e00ff */
[----:B------:R-:W-:Y:S02]  /*0a00*/  IMAD.IADD R215, R215, 0x1, R214 ;  /* 0x00000001d7d77824 */ /* 0x000fe400078e02d6 */
.L_x_933:
[----:B------:R-:W-:Y:S01]  /*0a10*/  ISETP.NE.U32.AND P0, PT, RZ, c[0x0][0x250], PT ;  /* 0x00009400ff007a0c */ /* 0x000fe20003f05070 */
[----:B------:R-:W3:Y:S01]  /*0a20*/  LDL R55, [R1+0x14] ;  /* 0x0000140001377983 */ /* 0x000ee20000100800 */
[----:B------:R-:W-:Y:S01]  /*0a30*/  ISETP.NE.U32.AND P1, PT, RZ, c[0x0][0x258], PT ;  /* 0x00009600ff007a0c */ /* 0x000fe20003f25070 */
[----:B-12---:R-:W-:Y:S01]  /*0a40*/  IMAD.MOV.U32 R4, RZ, RZ, RZ ;  /* 0x000000ffff047224 */ /* 0x006fe200078e00ff */
[----:B------:R-:W-:Y:S02]  /*0a50*/  ISETP.NE.AND.EX P0, PT, RZ, c[0x0][0x254], PT, P0 ;  /* 0x00009500ff007a0c */ /* 0x000fe40003f05300 */
[----:B------:R-:W-:-:S11]  /*0a60*/  ISETP.NE.AND.EX P1, PT, RZ, c[0x0][0x25c], PT, P1 ;  /* 0x00009700ff007a0c */ /* 0x000fd60003f25310 */
[----:B------:R-:W1:Y:S01]  /*0a70*/  @P0 S2R R7, SR_CTAID.Y ;  /* 0x0000000000070919 */ /* 0x000e620000002600 */
[----:B------:R-:W-:Y:S02]  /*0a80*/  @P0 IMAD.MOV.U32 R6, RZ, RZ, 0x4 ;  /* 0x00000004ff060424 */ /* 0x000fe400078e00ff */
[----:B------:R-:W-:Y:S01]  /*0a90*/  @P1 IMAD.MOV.U32 R2, RZ, RZ, 0x4 ;  /* 0x00000004ff021424 */ /* 0x000fe200078e00ff */
[----:B------:R-:W2:Y:S01]  /*0aa0*/  @P1 S2R R3, SR_CTAID.Y ;  /* 0x0000000000031919 */ /* 0x000ea20000002600 */
[----:B-1----:R-:W-:-:S04]  /*0ab0*/  @P0 IMAD.WIDE R6, R7, R6, c[0x0][0x250] ;  /* 0x0000940007060625 */ /* 0x002fc800078e0206 */
[----:B--2---:R-:W-:Y:S01]  /*0ac0*/  @P1 IMAD.WIDE R2, R3, R2, c[0x0][0x258] ;  /* 0x0000960003021625 */ /* 0x004fe200078e0202 */
[----:B------:R-:W2:Y:S04]  /*0ad0*/  @P0 LDG.E R4, [R6.64] ;  /* 0x0000001006040981 */ /* 0x000ea8000c1e1900 */
[----:B------:R-:W2:Y:S01]  /*0ae0*/  @P1 LDG.E R0, [R2.64] ;  /* 0x0000001002001981 */ /* 0x000ea2000c1e1900 */
[----:B------:R-:W-:-:S04]  /*0af0*/  @!P1 ISETP.NE.U32.AND P0, PT, RZ, c[0x0][0x268], PT ;  /* 0x00009a00ff009a0c */ /* 0x000fc80003f05070 */
[----:B------:R-:W-:-:S04]  /*0b00*/  @!P1 ISETP.NE.AND.EX P0, PT, RZ, c[0x0][0x26c], PT, P0 ;  /* 0x00009b00ff009a0c */ /* 0x000fc80003f05300 */
[----:B------:R-:W-:Y:S01]  /*0b10*/  @!P1 SEL R2, RZ, c[0x0][0x21c], !P0 ;  /* 0x00008700ff029a07 */ /* 0x000fe20004000000 */
[----:B---3--:R-:W-:Y:S02]  /*0b20*/  IMAD.SHL.U32 R5, R55, 0x40, RZ ;  /* 0x0000004037057824 */ /* 0x008fe400078e00ff */
[--C-:B--2---:R-:W-:Y:S01]  /*0b30*/  @P1 IMAD.IADD R0, R0, 0x1, -R4.reuse ;  /* 0x0000000100001824 */ /* 0x104fe200078e0a04 */
[----:B------:R-:W-:-:S04]  /*0b40*/  @!P1 IADD3 R0, R2, c[0x0][0x218], -R4 ;  /* 0x0000860002009a10 */ /* 0x000fc80007ffe804 */
[----:B------:R-:W-:-:S13]  /*0b50*/  ISETP.GE.AND P0, PT, R5, R0, PT ;  /* 0x000000000500720c */ /* 0x000fda0003f06270 */
[----:B------:R-:W-:Y:S05]  /*0b60*/  @P0 BRA `(.L_x_925) ;  /* 0x00004b8000000947 */ /* 0x000fea0003800000 */
[----:B------:R-:W-:Y:S01]  /*0b70*/  IABS R6, c[0x0][0x1c8] ;  /* 0x0000720000067a13 */ /* 0x000fe20000000000 */
[----:B------:R-:W1:Y:S01]  /*0b80*/  S2R R53, SR_CTAID.Z ;  /* 0x0000000000357919 */ /* 0x000e620000002700 */
[----:B------:R-:W-:Y:S01]  /*0b90*/  ISETP.NE.U32.AND P1, PT, RZ, c[0x0][0x240], PT ;  /* 0x00009000ff007a0c */ /* 0x000fe20003f25070 */
[----:B------:R-:W-:Y:S01]  /*0ba0*/  IMAD.MOV.U32 R28, RZ, RZ, c[0x0][0x214] ;  /* 0x00008500ff1c7624 */ /* 0x000fe200078e00ff */
[----:B------:R-:W2:Y:S01]  /*0bb0*/  I2F.RP R2, R6 ;  /* 0x0000000600027306 */ /* 0x000ea20000209400 */
[----:B------:R-:W3:Y:S01]  /*0bc0*/  S2R R52, SR_CTAID.Y ;  /* 0x0000000000347919 */ /* 0x000ee20000002600 */
[----:B------:R-:W-:Y:S02]  /*0bd0*/  ISETP.NE.AND.EX P1, PT, RZ, c[0x0][0x244], PT, P1 ;  /* 0x00009100ff007a0c */ /* 0x000fe40003f25310 */
[----:B------:R-:W-:Y:S01]  /*0be0*/  IADD3 R203, R28, 0x3f, RZ ;  /* 0x0000003f1ccb7810 */ /* 0x000fe20007ffe0ff */
[----:B------:R-:W4:Y:S01]  /*0bf0*/  S2R R9, SR_CTAID.X ;  /* 0x0000000000097919 */ /* 0x000f220000002500 */
[----:B------:R-:W-:-:S02]  /*0c00*/  ISETP.NE.AND P5, PT, RZ, UR6, PT ;  /* 0x00000006ff007c0c */ /* 0x000fc4000bfa5270 */
[----:B------:R-:W-:Y:S01]  /*0c10*/  SHF.R.S32.HI R8, RZ, 0x1f, R4 ;  /* 0x0000001fff087819 */ /* 0x000fe20000011404 */
[----:B--2---:R-:W2:Y:S01]  /*0c20*/  MUFU.RCP R2, R2 ;  /* 0x0000000200027308 */ /* 0x004ea20000001000 */
[----:B-1----:R-:W-:Y:S01]  /*0c30*/  IABS R7, R53 ;  /* 0x0000003500077213 */ /* 0x002fe20000000000 */
[----:B------:R-:W-:Y:S01]  /*0c40*/  IMAD R26, R53, c[0x0][0x22c], RZ ;  /* 0x00008b00351a7a24 */ /* 0x000fe200078e02ff */
[----:B------:R-:W-:Y:S01]  /*0c50*/  SHF.R.S32.HI R25, RZ, 0x1f, R53 ;  /* 0x0000001fff197819 */ /* 0x000fe20000011435 */
[----:B---3--:R-:W-:Y:S01]  /*0c60*/  IMAD.WIDE R22, R52, 0x80, RZ ;  /* 0x0000008034167825 */ /* 0x008fe200078e02ff */
[----:B------:R-:W-:Y:S02]  /*0c70*/  SHF.R.S32.HI R24, RZ, 0x1f, R52 ;  /* 0x0000001fff187819 */ /* 0x000fe40000011434 */
[----:B------:R-:W-:Y:S02]  /*0c80*/  SHF.R.S32.HI R27, RZ, 0x1f, R26 ;  /* 0x0000001fff1b7819 */ /* 0x000fe4000001141a */
[----:B------:R-:W-:-:S02]  /*0c90*/  SEL R21, R22, RZ, P1 ;  /* 0x000000ff16157207 */ /* 0x000fc40000800000 */
[----:B--2---:R-:W-:Y:S02]  /*0ca0*/  IADD3 R2, R2, 0xffffffe, RZ ;  /* 0x0ffffffe02027810 */ /* 0x004fe40007ffe0ff */
[----:B------:R-:W-:Y:S02]  /*0cb0*/  SEL R22, R23, RZ, P1 ;  /* 0x000000ff17167207 */ /* 0x000fe40000800000 */
[----:B------:R-:W1:Y:S02]  /*0cc0*/  F2I.FTZ.U32.TRUNC.NTZ R3, R2 ;  /* 0x0000000200037305 */ /* 0x000e64000021f000 */
[----:B-1----:R-:W-:Y:S02]  /*0cd0*/  IMAD.MOV R0, RZ, RZ, -R3 ;  /* 0x000000ffff007224 */ /* 0x002fe400078e0a03 */
[----:B------:R-:W-:Y:S02]  /*0ce0*/  IMAD.MOV.U32 R2, RZ, RZ, RZ ;  /* 0x000000ffff027224 */ /* 0x000fe400078e00ff */
[----:B------:R-:W-:-:S04]  /*0cf0*/  IMAD R0, R0, R6, RZ ;  /* 0x0000000600007224 */ /* 0x000fc800078e02ff */
[----:B------:R-:W-:-:S04]  /*0d00*/  IMAD.HI.U32 R0, R3, R0, R2 ;  /* 0x0000000003007227 */ /* 0x000fc800078e0002 */
[----:B------:R-:W-:Y:S02]  /*0d10*/  IMAD.MOV.U32 R3, RZ, RZ, R7 ;  /* 0x000000ffff037224 */ /* 0x000fe400078e0007 */
[----:B------:R-:W1:Y:S02]  /*0d20*/  LDC.U8 R7, c[0x0][0x328] ;  /* 0x0000ca00ff077b82 */ /* 0x000e640000000000 */
[----:B------:R-:W-:-:S04]  /*0d30*/  IMAD.HI.U32 R0, R0, R3, RZ ;  /* 0x0000000300007227 */ /* 0x000fc800078e00ff */
[----:B------:R-:W-:-:S04]  /*0d40*/  IMAD.MOV R2, RZ, RZ, -R0 ;  /* 0x000000ffff027224 */ /* 0x000fc800078e0a00 */
[----:B------:R-:W-:-:S05]  /*0d50*/  IMAD R2, R6, R2, R3 ;  /* 0x0000000206027224 */ /* 0x000fca00078e0203 */
[----:B------:R-:W-:Y:S02]  /*0d60*/  ISETP.GT.U32.AND P2, PT, R6, R2, PT ;  /* 0x000000020600720c */ /* 0x000fe40003f44070 */
[----:B-1----:R-:W-:Y:S02]  /*0d70*/  ISETP.NE.AND P0, PT, R7, RZ, PT ;  /* 0x000000ff0700720c */ /* 0x002fe40003f05270 */
[----:B------:R-:W-:-:S09]  /*0d80*/  SHF.R.S32.HI R7, RZ, 0x1f, R5 ;  /* 0x0000001fff077819 */ /* 0x000fd20000011405 */
[----:B------:R-:W-:Y:S01]  /*0d90*/  @!P2 IMAD.IADD R2, R2, 0x1, -R6 ;  /* 0x000000010202a824 */ /* 0x000fe200078e0a06 */
[----:B------:R-:W-:Y:S02]  /*0da0*/  @!P2 IADD3 R0, R0, 0x1, RZ ;  /* 0x000000010000a810 */ /* 0x000fe40007ffe0ff */
[----:B------:R-:W-:Y:S02]  /*0db0*/  ISETP.NE.AND P2, PT, RZ, c[0x0][0x1c8], PT ;  /* 0x00007200ff007a0c */ /* 0x000fe40003f45270 */
[----:B------:R-:W-:Y:S01]  /*0dc0*/  ISETP.GE.U32.AND P3, PT, R2, R6, PT ;  /* 0x000000060200720c */ /* 0x000fe20003f66070 */
[----:B----4-:R-:W-:Y:S01]  /*0dd0*/  IMAD.WIDE.U32 R2, R9, c[0x0][0x3d8], RZ ;  /* 0x0000f60009027a25 */ /* 0x010fe200078e00ff */
[----:B------:R-:W-:-:S03]  /*0de0*/  LOP3.LUT R6, R53, c[0x0][0x1c8], RZ, 0x3c, !PT ;  /* 0x0000720035067a12 */ /* 0x000fc600078e3cff */
[----:B------:R-:W-:Y:S01]  /*0df0*/  IMAD R9, R9, c[0x0][0x3dc], R3 ;  /* 0x0000f70009097a24 */ /* 0x000fe200078e0203 */
[----:B------:R-:W-:Y:S01]  /*0e00*/  ISETP.GE.AND P1, PT, R6, RZ, PT ;  /* 0x000000ff0600720c */ /* 0x000fe20003f26270 */
[----:B------:R-:W-:Y:S01]  /*0e10*/  @P0 IMAD R6, R52, c[0x0][0x214], RZ ;  /* 0x0000850034060a24 */ /* 0x000fe200078e02ff */
[----:B------:R-:W-:Y:S02]  /*0e20*/  SHF.R.S32.HI R3, RZ, 0x1f, R203 ;  /* 0x0000001fff037819 */ /* 0x000fe400000114cb */
[----:B------:R-:W-:Y:S01]  /*0e30*/  SEL R23, R2, RZ, P5 ;  /* 0x000000ff02177207 */ /* 0x000fe20002800000 */
[----:B------:R-:W-:Y:S01]  /*0e40*/  @!P0 IMAD R2, R52, c[0x0][0x1c0], R53 ;  /* 0x0000700034028a24 */ /* 0x000fe200078e0235 */
[----:B------:R-:W-:Y:S01]  /*0e50*/  LEA.HI R203, R3, R203, RZ, 0x6 ;  /* 0x000000cb03cb7211 */ /* 0x000fe200078f30ff */
[----:B------:R-:W-:Y:S01]  /*0e60*/  @P0 IMAD R6, R53, c[0x0][0x234], R6 ;  /* 0x00008d0035060a24 */ /* 0x000fe200078e0206 */
[----:B------:R-:W-:Y:S01]  /*0e70*/  @P3 IADD3 R0, R0, 0x1, RZ ;  /* 0x0000000100003810 */ /* 0x000fe20007ffe0ff */
[----:B------:R-:W-:Y:S01]  /*0e80*/  @!P0 IMAD R6, R2, c[0x0][0x214], RZ ;  /* 0x0000850002068a24 */ /* 0x000fe200078e02ff */
[----:B------:R-:W-:-:S02]  /*0e90*/  LOP3.LUT R2, R203, 0xffffffc0, RZ, 0xc0, !PT ;  /* 0xffffffc0cb027812 */ /* 0x000fc400078ec0ff */
[----:B------:R-:W-:Y:S01]  /*0ea0*/  SEL R20, R9, RZ, P5 ;  /* 0x000000ff09147207 */ /* 0x000fe20002800000 */
[----:B------:R-:W-:Y:S01]  /*0eb0*/  @!P1 IMAD.MOV R0, RZ, RZ, -R0 ;  /* 0x000000ffff009224 */ /* 0x000fe200078e0a00 */
[----:B------:R-:W-:Y:S02]  /*0ec0*/  IADD3 R2, R2, -0x40, RZ ;  /* 0xffffffc002027810 */ /* 0x000fe40007ffe0ff */
[----:B------:R-:W-:Y:S02]  /*0ed0*/  @!P2 LOP3.LUT R0, RZ, c[0x0][0x1c8], RZ, 0x33, !PT ;  /* 0x00007200ff00aa12 */ /* 0x000fe400078e33ff */
[----:B------:R-:W-:Y:S02]  /*0ee0*/  SHF.R.S32.HI R3, RZ, 0x1f, R2 ;  /* 0x0000001fff037819 */ /* 0x000fe40000011402 */
[----:B------:R-:W-:Y:S01]  /*0ef0*/  SHF.R.S32.HI R17, RZ, 0x1f, R0 ;  /* 0x0000001fff117819 */ /* 0x000fe20000011400 */
[----:B------:R-:W-:Y:S05]  /*0f00*/  @!P0 BRA `(.L_x_926) ;  /* 0x0000003000008947 */ /* 0x000fea0003800000 */
[----:B------:R-:W-:-:S04]  /*0f10*/  IMAD R9, R52, UR11, RZ ;  /* 0x0000000b34097c24 */ /* 0x000fc8000f8e02ff */
[----:B------:R-:W-:Y:S01]  /*0f20*/  IMAD R19, R53, UR12, R9 ;  /* 0x0000000c35137c24 */ /* 0x000fe2000f8e0209 */
[----:B------:R-:W-:Y:S05]  /*0f30*/  BRA `(.L_x_927) ;  /* 0x0000002000007947 */ /* 0x000fea0003800000 */
.L_x_926:
[----:B------:R-:W-:-:S04]  /*0f40*/  IMAD R9, R52, c[0x0][0x1c0], R53 ;  /* 0x0000700034097a24 */ /* 0x000fc800078e0235 */
[----:B------:R-:W-:Y:S02]  /*0f50*/  IMAD R19, R9, c[0x0][0x224], RZ ;  /* 0x0000890009137a24 */ /* 0x000fe400078e02ff */
.L_x_927:
[----:B------:R-:W2:Y:S04]  /*0f60*/  LDL.64 R32, [R1+0x8] ;  /* 0x0000080001207983 */ /* 0x000ea80000100a00 */
[----:B------:R-:W3:Y:S01]  /*0f70*/  LDL R31, [R1+0x24] ;  /* 0x00002400011f7983 */ /* 0x000ee20000100800 */
[----:B------:R-:W-:Y:S01]  /*0f80*/  IADD3 R12, P0, R5, R4, RZ ;  /* 0x00000004050c7210 */ /* 0x000fe20007f1e0ff */
[----:B------:R-:W-:Y:S01]  /*0f90*/  IMAD.IADD R5, R2, 0x1, R6 ;  /* 0x0000000102057824 */ /* 0x000fe200078e0206 */
[----:B------:R-:W-:Y:S01]  /*0fa0*/  MOV R54, 0x4 ;  /* 0x0000000400367802 */ /* 0x000fe20000000f00 */
[----:B------:R-:W1:Y:S01]  /*0fb0*/  S2R R29, SR_TID.X ;  /* 0x00000000001d7919 */ /* 0x000e620000002100 */
[----:B------:R-:W-:Y:S01]  /*0fc0*/  IADD3.X R8, R8, R7, RZ, P0, !PT ;  /* 0x0000000708087210 */ /* 0x000fe200007fe4ff */
[----:B------:R-:W-:Y:S01]  /*0fd0*/  IMAD R14, R24, c[0x0][0x368], RZ ;  /* 0x0000da00180e7a24 */ /* 0x000fe200078e02ff */
[----:B------:R-:W-:Y:S01]  /*0fe0*/  LEA.HI.SX32 R203, R203, 0xffffffff, 0x1a ;  /* 0xffffffffcbcb7811 */ /* 0x000fe200078fd2ff */
[----:B------:R-:W4:Y:S01]  /*0ff0*/  S2R R30, SR_TID.X ;  /* 0x00000000001e7919 */ /* 0x000f220000002100 */
[----:B------:R-:W-:-:S03]  /*1000*/  IMAD.WIDE R10, R5, R54, c[0x0][0x200] ;  /* 0x00008000050a7625 */ /* 0x000fc600078e0236 */
[----:B------:R-:W-:Y:S01]  /*1010*/  STL [R1+0x4], R12 ;  /* 0x0000040c01007387 */ /* 0x000fe20000100800 */
[----:B------:R-:W-:Y:S01]  /*1020*/  IMAD R4, R8, c[0x0][0x1a0], RZ ;  /* 0x0000680008047a24 */ /* 0x000fe200078e02ff */
[----:B------:R-:W-:Y:S01]  /*1030*/  MOV R222, R10 ;  /* 0x0000000a00de7202 */ /* 0x000fe20000000f00 */
[----:B------:R-:W-:Y:S01]  /*1040*/  IMAD R14, R52, c[0x0][0x36c], R14 ;  /* 0x0000db00340e7a24 */ /* 0x000fe200078e020e */
[----:B------:R4:W-:Y:S01]  /*1050*/  STL [R1+0x10], R8 ;  /* 0x0000100801007387 */ /* 0x0009e20000100800 */
[----:B------:R-:W-:Y:S01]  /*1060*/  IMAD R9, R12, c[0x0][0x1a4], R4 ;  /* 0x000069000c097a24 */ /* 0x000fe200078e0204 */
[----:B------:R-:W-:Y:S01]  /*1070*/  MOV R221, R11 ;  /* 0x0000000b00dd7202 */ /* 0x000fe20000000f00 */
[C---:B------:R-:W-:Y:S01]  /*1080*/  IMAD R16, R24.reuse, c[0x0][0x188], RZ ;  /* 0x0000620018107a24 */ /* 0x040fe200078e02ff */
[----:B------:R-:W3:Y:S01]  /*1090*/  LDL R56, [R1+0x20] ;  /* 0x0000200001387983 */ /* 0x000ee20000100800 */
[----:B------:R-:W-:Y:S02]  /*10a0*/  IMAD R18, R24, c[0x0][0x180], RZ ;  /* 0x0000600018127a24 */ /* 0x000fe400078e02ff */
[----:B------:R-:W-:Y:S01]  /*10b0*/  IMAD R16, R52, c[0x0][0x18c], R16 ;  /* 0x0000630034107a24 */ /* 0x000fe200078e0210 */
[----:B-1----:R-:W-:-:S04]  /*10c0*/  SHF.R.S32.HI R29, RZ, 0x1f, R29 ;  /* 0x0000001fff1d7819 */ /* 0x002fc8000001141d */
[----:B----4-:R-:W-:-:S04]  /*10d0*/  LEA.HI R29, R29, R30, RZ, 0x3 ;  /* 0x0000001e1d1d7211 */ /* 0x010fc800078f18ff */
[----:B------:R-:W-:Y:S01]  /*10e0*/  SHF.R.S32.HI R29, RZ, 0x3, R29 ;  /* 0x00000003ff1d7819 */ /* 0x000fe2000001141d */
[----:B------:R-:W-:-:S04]  /*10f0*/  IMAD R8, R8, c[0x0][0x198], RZ ;  /* 0x0000660008087a24 */ /* 0x000fc800078e02ff */
[C---:B------:R-:W-:Y:S01]  /*1100*/  IMAD R8, R12.reuse, c[0x0][0x19c], R8 ;  /* 0x000067000c087a24 */ /* 0x040fe200078e0208 */
[----:B------:R-:W-:Y:S01]  /*1110*/  @P5 BAR.SYNC.DEFER_BLOCKING 0x0 ;  /* 0x0000000000005b1d */ /* 0x000fe20000010000 */
[----:B--2---:R-:W-:-:S04]  /*1120*/  IMAD.WIDE.U32 R6, R12, c[0x0][0x1a0], R32 ;  /* 0x000068000c067a25 */ /* 0x004fc800078e0020 */
[----:B------:R-:W-:Y:S01]  /*1130*/  IMAD.WIDE.U32 R4, R12, c[0x0][0x198], R32 ;  /* 0x000066000c047a25 */ /* 0x000fe200078e0020 */
[----:B------:R-:W-:-:S03]  /*1140*/  IADD3 R12, P0, R29, R2, RZ ;  /* 0x000000021d0c7210 */ /* 0x000fc60007f1e0ff */
[----:B------:R-:W-:-:S04]  /*1150*/  IMAD.WIDE.U32 R10, R52, c[0x0][0x368], R32 ;  /* 0x0000da00340a7a25 */ /* 0x000fc800078e0020 */
[----:B---3--:R-:W-:Y:S01]  /*1160*/  IMAD.X R13, R31, 0x1, R3, P0 ;  /* 0x000000011f0d7824 */ /* 0x008fe200000e0603 */
[----:B------:R-:W-:Y:S01]  /*1170*/  IADD3 R11, R11, R14, RZ ;  /* 0x0000000e0b0b7210 */ /* 0x000fe20007ffe0ff */
[----:B------:R-:W-:Y:S02]  /*1180*/  IMAD.IADD R7, R7, 0x1, R9 ;  /* 0x0000000107077824 */ /* 0x000fe400078e0209 */
[----:B------:R-:W-:Y:S02]  /*1190*/  IMAD R15, R13, c[0x0][0x190], RZ ;  /* 0x000064000d0f7a24 */ /* 0x000fe400078e02ff */
[----:B------:R-:W-:-:S04]  /*11a0*/  IMAD.WIDE.U32 R6, R52, c[0x0][0x188], R6 ;  /* 0x0000620034067a25 */ /* 0x000fc800078e0006 */
[----:B------:R-:W-:Y:S01]  /*11b0*/  IMAD R13, R13, c[0x0][0x370], RZ ;  /* 0x0000dc000d0d7a24 */ /* 0x000fe200078e02ff */
[----:B------:R-:W-:Y:S01]  /*11c0*/  IADD3 R7, R7, R16, RZ ;  /* 0x0000001007077210 */ /* 0x000fe20007ffe0ff */
[----:B------:R-:W-:Y:S02]  /*11d0*/  IMAD.IADD R5, R5, 0x1, R8 ;  /* 0x0000000105057824 */ /* 0x000fe400078e0208 */
[----:B------:R-:W-:Y:S02]  /*11e0*/  IMAD R14, R52, c[0x0][0x184], R18 ;  /* 0x00006100340e7a24 */ /* 0x000fe400078e0212 */
[----:B------:R-:W-:-:S04]  /*11f0*/  IMAD.WIDE.U32 R8, R12, c[0x0][0x190], R32 ;  /* 0x000064000c087a25 */ /* 0x000fc800078e0020 */
[C---:B------:R-:W-:Y:S02]  /*1200*/  IMAD R15, R12.reuse, c[0x0][0x194], R15 ;  /* 0x000065000c0f7a24 */ /* 0x040fe400078e020f */
[C---:B------:R-:W-:Y:S02]  /*1210*/  IMAD R18, R12.reuse, c[0x0][0x374], R13 ;  /* 0x0000dd000c127a24 */ /* 0x040fe400078e020d */
[----:B------:R-:W-:-:S04]  /*1220*/  IMAD.WIDE.U32 R12, R12, c[0x0][0x370], R10 ;  /* 0x0000dc000c0c7a25 */ /* 0x000fc800078e000a */
[----:B------:R-:W-:-:S04]  /*1230*/  IMAD.WIDE.U32 R4, R52, c[0x0][0x180], R4 ;  /* 0x0000600034047a25 */ /* 0x000fc800078e0004 */
[----:B------:R-:W-:Y:S02]  /*1240*/  IMAD R11, R17, c[0x0][0x1b8], RZ ;  /* 0x00006e00110b7a24 */ /* 0x000fe400078e02ff */
[----:B------:R-:W-:Y:S01]  /*1250*/  IMAD.IADD R5, R5, 0x1, R14 ;  /* 0x0000000105057824 */ /* 0x000fe200078e020e */
[----:B------:R-:W-:Y:S01]  /*1260*/  LEA.HI R14, R203, R203, RZ, 0x1 ;  /* 0x000000cbcb0e7211 */ /* 0x000fe200078f08ff */
[----:B------:R-:W-:Y:S02]  /*1270*/  IMAD R10, R17, c[0x0][0x1b0], RZ ;  /* 0x00006c00110a7a24 */ /* 0x000fe400078e02ff */
[----:B------:R-:W-:Y:S01]  /*1280*/  IMAD R16, R0, c[0x0][0x1bc], R11 ;  /* 0x00006f0000107a24 */ /* 0x000fe200078e020b */
[----:B------:R-:W-:Y:S01]  /*1290*/  LOP3.LUT R14, R14, 0xfffffffe, RZ, 0xc0, !PT ;  /* 0xfffffffe0e0e7812 */ /* 0x000fe200078ec0ff */
[----:B------:R-:W-:-:S03]  /*12a0*/  IMAD.WIDE.U32 R6, R0, c[0x0][0x1b8], R6 ;  /* 0x00006e0000067a25 */ /* 0x000fc600078e0006 */
[----:B------:R-:W-:Y:S01]  /*12b0*/  IADD3 R14, R203, -R14, RZ ;  /* 0x8000000ecb0e7210 */ /* 0x000fe20007ffe0ff */
[C---:B------:R-:W-:Y:S02]  /*12c0*/  IMAD R17, R0.reuse, c[0x0][0x1b4], R10 ;  /* 0x00006d0000117a24 */ /* 0x040fe400078e020a */
[----:B------:R-:W-:Y:S01]  /*12d0*/  IMAD.WIDE.U32 R4, R0, c[0x0][0x1b0], R4 ;  /* 0x00006c0000047a25 */ /* 0x000fe200078e0004 */
[----:B------:R-:W-:-:S03]  /*12e0*/  ISETP.NE.AND P0, PT, R14, 0x1, PT ;  /* 0x000000010e00780c */ /* 0x000fc60003f05270 */
[----:B------:R-:W-:Y:S01]  /*12f0*/  IMAD.IADD R7, R7, 0x1, R16 ;  /* 0x0000000107077824 */ /* 0x000fe200078e0210 */
[----:B------:R-:W-:Y:S01]  /*1300*/  IADD3 R5, R5, R17, RZ ;  /* 0x0000001105057210 */ /* 0x000fe20007ffe0ff */
[----:B------:R-:W-:Y:S02]  /*1310*/  IMAD.IADD R9, R9, 0x1, R15 ;  /* 0x0000000109097824 */ /* 0x000fe400078e020f */
[C---:B------:R-:W-:Y:S02]  /*1320*/  IMAD R0, R25.reuse, c[0x0][0x378], RZ ;  /* 0x0000de0019007a24 */ /* 0x040fe400078e02ff */
[----:B------:R-:W-:Y:S02]  /*1330*/  IMAD R16, R25, c[0x0][0x1a8], RZ ;  /* 0x00006a0019107a24 */ /* 0x000fe400078e02ff */
[----:B------:R-:W-:Y:S01]  /*1340*/  IMAD R15, R24, c[0x0][0x178], RZ ;  /* 0x00005e00180f7a24 */ /* 0x000fe200078e02ff */
[----:B------:R-:W2:Y:S01]  /*1350*/  LDL R25, [R1+0x1c] ;  /* 0x00001c0001197983 */ /* 0x000ea20000100800 */
[----:B------:R-:W-:-:S03]  /*1360*/  IMAD.WIDE.U32 R10, R52, c[0x0][0x178], R8 ;  /* 0x00005e00340a7a25 */ /* 0x000fc600078e0008 */
[----:B------:R-:W3:Y:S01]  /*1370*/  LDL R24, [R1+0x18] ;  /* 0x0000180001187983 */ /* 0x000ee20000100800 */
[----:B------:R-:W-:Y:S02]  /*1380*/  IMAD R15, R52, c[0x0][0x17c], R15 ;  /* 0x00005f00340f7a24 */ /* 0x000fe400078e020f */
[----:B------:R-:W-:Y:S02]  /*1390*/  IMAD.IADD R9, R13, 0x1, R18 ;  /* 0x000000010d097824 */ /* 0x000fe400078e0212 */
[----:B------:R-:W-:Y:S01]  /*13a0*/  IMAD.MOV.U32 R8, RZ, RZ, R12 ;  /* 0x000000ffff087224 */ /* 0x000fe200078e000c */
[----:B------:R-:W-:Y:S01]  /*13b0*/  IADD3 R11, R11, R15, RZ ;  /* 0x0000000f0b0b7210 */ /* 0x000fe20007ffe0ff */
[C---:B------:R-:W-:Y:S02]  /*13c0*/  IMAD R17, R31.reuse, c[0x0][0x1a0], RZ ;  /* 0x000068001f117a24 */ /* 0x040fe400078e02ff */
[----:B------:R-:W-:Y:S02]  /*13d0*/  IMAD R18, R31, c[0x0][0x198], RZ ;  /* 0x000066001f127a24 */ /* 0x000fe400078e02ff */
[----:B------:R-:W-:-:S04]  /*13e0*/  IMAD.WIDE.U32 R12, R53, c[0x0][0x1a8], R10 ;  /* 0x00006a00350c7a25 */ /* 0x000fc800078e000a */
[----:B------:R-:W-:-:S04]  /*13f0*/  IMAD.WIDE.U32 R14, R53, c[0x0][0x378], R8 ;  /* 0x0000de00350e7a25 */ /* 0x000fc800078e0008 */
[C---:B------:R-:W-:Y:S02]  /*1400*/  IMAD R17, R29.reuse, c[0x0][0x1a4], R17 ;  /* 0x000069001d117a24 */ /* 0x040fe400078e0211 */
[----:B------:R-:W-:-:S04]  /*1410*/  IMAD.WIDE.U32 R10, R29, c[0x0][0x1a0], R6 ;  /* 0x000068001d0a7a25 */ /* 0x000fc800078e0006 */
[C---:B------:R-:W-:Y:S02]  /*1420*/  IMAD R18, R29.reuse, c[0x0][0x19c], R18 ;  /* 0x000067001d127a24 */ /* 0x040fe400078e0212 */
[----:B------:R-:W-:Y:S01]  /*1430*/  IMAD.WIDE.U32 R8, R29, c[0x0][0x198], R4 ;  /* 0x000066001d087a25 */ /* 0x000fe200078e0004 */
[----:B------:R-:W-:-:S03]  /*1440*/  LEA R6, P2, R10, c[0x0][0x170], 0x1 ;  /* 0x00005c000a067a11 */ /* 0x000fc600078408ff */
[C---:B------:R-:W-:Y:S02]  /*1450*/  IMAD R0, R53.reuse, c[0x0][0x37c], R0 ;  /* 0x0000df0035007a24 */ /* 0x040fe400078e0200 */
[----:B------:R-:W-:Y:S02]  /*1460*/  IMAD R16, R53, c[0x0][0x1ac], R16 ;  /* 0x00006b0035107a24 */ /* 0x000fe400078e0210 */
[----:B------:R-:W-:Y:S01]  /*1470*/  IMAD.IADD R5, R11, 0x1, R17 ;  /* 0x000000010b057824 */ /* 0x000fe200078e0211 */
[----:B------:R-:W-:Y:S02]  /*1480*/  IADD3 R9, R9, R18, RZ ;  /* 0x0000001209097210 */ /* 0x000fe40007ffe0ff */
[----:B------:R-:W-:Y:S02]  /*1490*/  LEA R4, P1, R8, c[0x0][0x168], 0x1 ;  /* 0x00005a0008047a11 */ /* 0x000fe400078208ff */
[----:B------:R-:W-:Y:S02]  /*14a0*/  IADD3 R15, R15, R0, RZ ;  /* 0x000000000f0f7210 */ /* 0x000fe40007ffe0ff */
[----:B------:R-:W-:-:S02]  /*14b0*/  IADD3 R0, R13, R16, RZ ;  /* 0x000000100d007210 */ /* 0x000fc40007ffe0ff */
[----:B------:R-:W-:Y:S02]  /*14c0*/  LEA R208, P4, R12, c[0x0][0x160], 0x1 ;  /* 0x000058000cd07a11 */ /* 0x000fe400078808ff */
[----:B------:R-:W-:Y:S02]  /*14d0*/  LEA.HI.X R7, R10, c[0x0][0x174], R5, 0x1, P2 ;  /* 0x00005d000a077a11 */ /* 0x000fe400010f0c05 */
[----:B------:R-:W-:Y:S02]  /*14e0*/  LEA R206, P3, R14, c[0x0][0x330], 0x1 ;  /* 0x0000cc000ece7a11 */ /* 0x000fe400078608ff */
[----:B------:R-:W-:Y:S01]  /*14f0*/  LEA.HI.X R5, R8, c[0x0][0x16c], R9, 0x1, P1 ;  /* 0x00005b0008057a11 */ /* 0x000fe200008f0c09 */
[----:B------:R-:W-:Y:S01]  /*1500*/  IMAD.MOV.U32 R9, RZ, RZ, c[0x0][0x190] ;  /* 0x00006400ff097624 */ /* 0x000fe200078e00ff */
[----:B------:R-:W-:Y:S02]  /*1510*/  MOV R11, c[0x0][0x370] ;  /* 0x0000dc00000b7a02 */ /* 0x000fe40000000f00 */
[----:B------:R-:W-:-:S02]  /*1520*/  LEA.HI.X R209, R12, c[0x0][0x164], R0, 0x1, P4 ;  /* 0x000059000cd17a11 */ /* 0x000fc400020f0c00 */
[----:B------:R-:W-:Y:S02]  /*1530*/  MOV R0, c[0x0][0x198] ;  /* 0x0000660000007a02 */ /* 0x000fe40000000f00 */
[----:B------:R-:W-:Y:S01]  /*1540*/  LEA.HI.X R207, R14, c[0x0][0x334], R15, 0x1, P3 ;  /* 0x0000cd000ecf7a11 */ /* 0x000fe200018f0c0f */
[----:B------:R-:W-:Y:S01]  /*1550*/  IMAD.MOV.U32 R16, RZ, RZ, c[0x0][0x19c] ;  /* 0x00006700ff107624 */ /* 0x000fe200078e00ff */
[----:B------:R-:W-:Y:S02]  /*1560*/  MOV R13, c[0x0][0x374] ;  /* 0x0000dd00000d7a02 */ /* 0x000fe40000000f00 */
[----:B------:R-:W-:Y:S02]  /*1570*/  LEA R12, P3, R11, R206, 0x6 ;  /* 0x000000ce0b0c7211 */ /* 0x000fe400078630ff */
[----:B------:R-:W-:Y:S02]  /*1580*/  MOV R17, c[0x0][0x194] ;  /* 0x0000650000117a02 */ /* 0x000fe40000000f00 */
[----:B------:R-:W-:-:S02]  /*1590*/  LEA R10, P2, R9, R208, 0x6 ;  /* 0x000000d0090a7211 */ /* 0x000fc400078430ff */
[----:B------:R-:W-:Y:S02]  /*15a0*/  MOV R15, c[0x0][0x1a0] ;  /* 0x00006800000f7a02 */ /* 0x000fe40000000f00 */
[C---:B------:R-:W-:Y:S01]  /*15b0*/  LEA R8, P1, R0.reuse, R4, 0x6 ;  /* 0x0000000400087211 */ /* 0x040fe200078230ff */
[----:B------:R-:W-:Y:S01]  /*15c0*/  IMAD.MOV.U32 R18, RZ, RZ, c[0x0][0x1a4] ;  /* 0x00006900ff127624 */ /* 0x000fe200078e00ff */
[----:B------:R-:W-:Y:S02]  /*15d0*/  LEA.HI.X R13, R11, R207, R13, 0x6, P3 ;  /* 0x000000cf0b0d7211 */ /* 0x000fe400018f340d */
[----:B------:R-:W-:Y:S02]  /*15e0*/  LEA.HI.X R11, R9, R209, R17, 0x6, P2 ;  /* 0x000000d1090b7211 */ /* 0x000fe400010f3411 */
[----:B------:R-:W-:Y:S02]  /*15f0*/  LEA R14, P4, R15, R6, 0x6 ;  /* 0x000000060f0e7211 */ /* 0x000fe400078830ff */
[----:B------:R-:W-:-:S02]  /*1600*/  LEA.HI.X R9, R0, R5, R16, 0x6, P1 ;  /* 0x0000000500097211 */ /* 0x000fc400008f3410 */
[----:B------:R-:W-:Y:S02]  /*1610*/  LEA.HI.X R15, R15, R7, R18, 0x6, P4 ;  /* 0x000000070f0f7211 */ /* 0x000fe400020f3412 */
        /* <DEDUP_REMOVED lines=28> */
[----:B--2---:R-:W-:-:S02]  /*17e0*/  SHF.R.S32.HI R0, RZ, 0x1f, R25 ;  /* 0x0000001fff007819 */ /* 0x004fc40000011419 */
[C---:B---3--:R-:W-:Y:S02]  /*17f0*/  SHF.L.U32 R211, R24.reuse, 0x1, RZ ;  /* 0x0000000118d37819 */ /* 0x048fe400000006ff */
[----:B------:R-:W-:Y:S02]  /*1800*/  IADD3 R16, R24, 0x2000, RZ ;  /* 0x0000200018107810 */ /* 0x000fe40007ffe0ff */
[----:B------:R-:W-:Y:S01]  /*1810*/  SHF.L.U64.HI R231, R25, 0x2, R0 ;  /* 0x0000000219e77819 */ /* 0x000fe20000010200 */
[----:B------:R-:W-:Y:S01]  /*1820*/  @!PT LDS RZ, [RZ] ;  /* 0x00000000fffff984 */ /* 0x000fe20000000800 */
[----:B------:R-:W-:Y:S01]  /*1830*/  @!PT LDS RZ, [RZ] ;  /* 0x00000000fffff984 */ /* 0x000fe20000000800 */
[----:B------:R-:W-:Y:S01]  /*1840*/  @!PT LDS RZ, [RZ] ;  /* 0x00000000fffff984 */ /* 0x000fe20000000800 */
[----:B------:R1:W-:Y:S01]  /*1850*/  LDGSTS.E.BYPASS.LTC128B.128 [R211+0x10000], [R6.64] ;  /* 0x1000000006d37fae */ /* 0x0003e2000b901d50 */
[----:B------:R-:W-:-:S03]  /*1860*/  SEL R0, R16, R24, !P0 ;  /* 0x0000001810007207 */ /* 0x000fc60004000000 */
[----:B------:R-:W2:Y:S01]  /*1870*/  S2R R24, SR_TID.X ;  /* 0x0000000000187919 */ /* 0x000ea20000002100 */
[----:B------:R-:W-:-:S03]  /*1880*/  SHF.L.U32 R234, R25, 0x2, RZ ;  /* 0x0000000219ea7819 */ /* 0x000fc600000006ff */
[----:B------:R1:W-:Y:S01]  /*1890*/  LDGSTS.E.BYPASS.LTC128B.128 [R211+0x12000], [R6.64+0x80] ;  /* 0x1200008006d37fae */ /* 0x0003e2000b901d50 */
[----:B------:R-:W-:-:S03]  /*18a0*/  SHF.L.U32 R210, R0, 0x1, RZ ;  /* 0x0000000100d27819 */ /* 0x000fc600000006ff */
[----:B------:R3:W-:Y:S04]  /*18b0*/  LDGSTS.E.BYPASS.LTC128B.128 [R211+0x11000], [R14.64] ;  /* 0x110000000ed37fae */ /* 0x0007e8000b901d50 */
[----:B------:R3:W-:Y:S04]  /*18c0*/  LDGSTS.E.BYPASS.LTC128B.128 [R211+0x13000], [R14.64+0x80] ;  /* 0x130000800ed37fae */ /* 0x0007e8000b901d50 */
[----:B------:R-:W0:Y:S04]  /*18d0*/  LDGDEPBAR ;  /* 0x00000000000079af */ /* 0x000e280000000000 */
[----:B------:R-:W4:Y:S04]  /*18e0*/  S2R R25, SR_TID.X ;  /* 0x0000000000197919 */ /* 0x000f280000002100 */
        /* <DEDUP_REMOVED lines=13> */
[----:B--2---:R-:W-:-:S02]  /*19c0*/  SHF.R.S32.HI R24, RZ, 0x1f, R24 ;  /* 0x0000001fff187819 */ /* 0x004fc40000011418 */
[----:B-1----:R-:W-:Y:S02]  /*19d0*/  IADD3 R6, P1, R234, R222, RZ ;  /* 0x000000deea067210 */ /* 0x002fe40007f3e0ff */
[----:B----4-:R-:W-:-:S04]  /*19e0*/  LEA.HI R24, R24, R25, RZ, 0x5 ;  /* 0x0000001918187211 */ /* 0x010fc800078f28ff */
[----:B------:R-:W-:Y:S01]  /*19f0*/  SHF.R.S32.HI R24, RZ, 0x5, R24 ;  /* 0x00000005ff187819 */ /* 0x000fe20000011418 */
[----:B------:R-:W-:-:S04]  /*1a00*/  IMAD.X R7, R231, 0x1, R221, P1 ;  /* 0x00000001e7077824 */ /* 0x000fc800008e06dd */
[----:B------:R-:W-:Y:S01]  /*1a10*/  IMAD R0, R24, UR10, R56 ;  /* 0x0000000a18007c24 */ /* 0x000fe2000f8e0238 */
[----:B------:R1:W5:Y:S01]  /*1a20*/  LDG.E R218, [R6.64] ;  /* 0x0000001006da7981 */ /* 0x000362000c1e1900 */
[----:B---3--:R-:W-:-:S03]  /*1a30*/  IMAD.WIDE R4, R52, c[0x0][0x224], R2 ;  /* 0x0000890034047a25 */ /* 0x008fc600078e0202 */
[----:B------:R-:W-:Y:S02]  /*1a40*/  IADD3 R3, P2, P1, R0, UR9, R26 ;  /* 0x0000000900037c10 */ /* 0x000fe4000f95e01a */
[----:B------:R-:W-:Y:S01]  /*1a50*/  SHF.R.S32.HI R0, RZ, 0x1f, R0 ;  /* 0x0000001fff007819 */ /* 0x000fe20000011400 */
[----:B------:R-:W-:-:S04]  /*1a60*/  DEPBAR.LE SB0, 0x1 ;  /* 0x000080400000791a */ /* 0x000fc80000000000 */
[----:B-1----:R1:W5:Y:S04]  /*1a70*/  LDG.E R7, [R6.64+0x20] ;  /* 0x0000201006077981 */ /* 0x002368000c1e1900 */
[----:B------:R-:W-:Y:S01]  /*1a80*/  BAR.SYNC.DEFER_BLOCKING 0x0 ;  /* 0x0000000000007b1d */ /* 0x000fe20000010000 */
[----:B-1----:R-:W-:Y:S02]  /*1a90*/  IADD3.X R6, R0, UR8, R27, P2, P1 ;  /* 0x0000000800067c10 */ /* 0x002fe400097e241b */
[----:B------:R-:W-:-:S03]  /*1aa0*/  IADD3 R0, P2, R4, R21, RZ ;  /* 0x0000001504007210 */ /* 0x000fc60007f5e0ff */
[----:B------:R1:W2:Y:S01]  /*1ab0*/  LDSM.16.M88.4 R104, [R194+0x10000] ;  /* 0x01000000c268783b */ /* 0x0002a20000000200 */
        /* <DEDUP_REMOVED lines=10> */
[C---:B------:R-:W-:Y:S02]  /*1b60*/  LEA R204, P1, R4.reuse, c[0x0][0x350], 0x2 ;  /* 0x0000d40004cc7a11 */ /* 0x040fe400078210ff */
[----:B------:R1:W1:Y:S02]  /*1b70*/  LDSM.16.M88.4 R120, [R192+0x10000] ;  /* 0x01000000c078783b */ /* 0x0002640000000200 */
[----:B------:R-:W-:Y:S02]  /*1b80*/  IADD3 R0, R5, R3, RZ ;  /* 0x0000000305007210 */ /* 0x000fe40007ffe0ff */
[----:B------:R1:W1:Y:S01]  /*1b90*/  LDSM.16.M88.4 R124, [R192+0x10800] ;  /* 0x01080000c07c783b */ /* 0x0002620000000200 */
[----:B------:R-:W-:Y:S01]  /*1ba0*/  CS2R R28, SRZ ;  /* 0x00000000001c7805 */ /* 0x000fe2000001ff00 */
[----:B------:R-:W-:-:S02]  /*1bb0*/  LEA.HI.X R205, R4, c[0x0][0x354], R0, 0x2, P1 ;  /* 0x0000d50004cd7a11 */ /* 0x000fc400008f1400 */
        /* <DEDUP_REMOVED lines=12> */
[----:B------:R1:W1:Y:S04]  /*1c80*/  LDSM.16.M88.4 R156, [R192+0x12800] ;  /* 0x01280000c09c783b */ /* 0x0002680000000200 */
[----:B------:R1:W1:Y:S04]  /*1c90*/  LDSM.16.M88.4 R160, [R199+0x12000] ;  /* 0x01200000c7a0783b */ /* 0x0002680000000200 */
[----:B------:R1:W1:Y:S01]  /*1ca0*/  LDSM.16.M88.4 R164, [R199+0x12800] ;  /* 0x01280000c7a4783b */ /* 0x0002620000000200 */
[----:B------:R-:W-:Y:S05]  /*1cb0*/  @!P2 BRA `(.L_x_928) ;  /* 0x00002d600000a947 */ /* 0x000fea0003800000 */
[----:B--234-:R-:W-:Y:S01]  /*1cc0*/  IMAD.MOV.U32 R232, RZ, RZ, c[0x0][0x308] ;  /* 0x0000c200ffe87624 */ /* 0x01cfe200078e00ff */
[----:B------:R-:W2:Y:S01]  /*1cd0*/  LDL R8, [R1+0x28] ;  /* 0x0000280001087983 */ /* 0x000ea20000100800 */
[----:B------:R-:W-:-:S05]  /*1ce0*/  IMAD.MOV.U32 R233, RZ, RZ, c[0x0][0x30c] ;  /* 0x0000c300ffe97624 */ /* 0x000fca00078e00ff */
[----:B------:R3:W4:Y:S04]  /*1cf0*/  LDG.E.64 R2, [R232.64+0x8] ;  /* 0x00000810e8027981 */ /* 0x000728000c1e1b00 */
[----:B---3--:R-:W3:Y:S01]  /*1d00*/  LDG.E.64 R232, [R232.64] ;  /* 0x00000010e8e87981 */ /* 0x008ee2000c1e1b00 */
[----:B------:R-:W-:Y:S02]  /*1d10*/  IMAD R0, R52, c[0x0][0x1c0], R53 ;  /* 0x0000700034007a24 */ /* 0x000fe400078e0235 */
[----:B------:R-:W-:Y:S01]  /*1d20*/  IMAD.MOV.U32 R220, RZ, RZ, R4 ;  /* 0x000000ffffdc7224 */ /* 0x000fe200078e0004 */
[----:B------:R-:W1:Y:S01]  /*1d30*/  S2R R9, SR_TID.X ;  /* 0x0000000000097919 */ /* 0x000e620000002100 */
[----:B------:R-:W-:Y:S02]  /*1d40*/  IMAD.SHL.U32 R0, R0, 0x20, RZ ;  /* 0x0000002000007824 */ /* 0x000fe400078e00ff */
[----:B------:R-:W-:-:S02]  /*1d50*/  IMAD.MOV.U32 R219, RZ, RZ, R5 ;  /* 0x000000ffffdb7224 */ /* 0x000fc400078e0005 */
[----:B-----5:R-:W-:Y:S01]  /*1d60*/  IMAD.MOV.U32 R217, RZ, RZ, R7 ;  /* 0x000000ffffd97224 */ /* 0x020fe200078e0007 */
[----:B------:R-:W-:Y:S01]  /*1d70*/  SHF.R.S32.HI R245, RZ, 0x1f, R0 ;  /* 0x0000001ffff57819 */ /* 0x000fe20000011400 */
[----:B------:R-:W-:Y:S01]  /*1d80*/  IMAD.MOV.U32 R95, RZ, RZ, RZ ;  /* 0x000000ffff5f7224 */ /* 0x000fe200078e00ff */
[----:B----4-:R-:W-:Y:S02]  /*1d90*/  IADD3 R238, P2, P1, R0, R2, R56 ;  /* 0x0000000200ee7210 */ /* 0x010fe4000795e038 */
[----:B------:R-:W-:Y:S02]  /*1da0*/  IADD3 R2, R198, 0x2000, RZ ;  /* 0x00002000c6027810 */ /* 0x000fe40007ffe0ff */
[----:B--2---:R-:W-:Y:S02]  /*1db0*/  IADD3.X R245, R245, R3, R8, P2, P1 ;  /* 0x00000003f5f57210 */ /* 0x004fe400017e2408 */
[----:B------:R-:W2:Y:S01]  /*1dc0*/  S2R R8, SR_TID.X ;  /* 0x0000000000087919 */ /* 0x000ea20000002100 */
[----:B------:R-:W-:-:S02]  /*1dd0*/  IADD3 R0, R200, 0x2000, RZ ;  /* 0x00002000c8007810 */ /* 0x000fc40007ffe0ff */
[----:B------:R-:W-:Y:S02]  /*1de0*/  SEL R2, R2, R198, !P0 ;  /* 0x000000c602027207 */ /* 0x000fe40004000000 */
[----:B------:R-:W-:-:S03]  /*1df0*/  SEL R0, R0, R200, !P0 ;  /* 0x000000c800007207 */ /* 0x000fc60004000000 */
[----:B------:R-:W-:Y:S02]  /*1e00*/  IMAD.SHL.U32 R188, R2, 0x2, RZ ;  /* 0x0000000202bc7824 */ /* 0x000fe400078e00ff */
[----:B------:R-:W-:Y:S01]  /*1e10*/  IMAD.SHL.U32 R191, R0, 0x2, RZ ;  /* 0x0000000200bf7824 */ /* 0x000fe200078e00ff */
[----:B--2---:R-:W-:-:S04]  /*1e20*/  SHF.R.S32.HI R8, RZ, 0x1f, R8 ;  /* 0x0000001fff087819 */ /* 0x004fc80000011408 */
[----:B-1----:R-:W-:-:S04]  /*1e30*/  LEA.HI R8, R8, R9, RZ, 0x7 ;  /* 0x0000000908087211 */ /* 0x002fc800078f38ff */
[----:B------:R-:W-:-:S05]  /*1e40*/  SHF.R.S32.HI R8, RZ, 0x7, R8 ;  /* 0x00000007ff087819 */ /* 0x000fca0000011408 */
[----:B------:R-:W-:-:S05]  /*1e50*/  IMAD R3, R55, 0x2, R8 ;  /* 0x0000000237037824 */ /* 0x000fca00078e0208 */
[----:B---3--:R-:W-:Y:S02]  /*1e60*/  LOP3.LUT R3, R233, R3, RZ, 0x3c, !PT ;  /* 0x00000003e9037212 */ /* 0x008fe400078e3cff */
[----:B------:R-:W-:Y:S01]  /*1e70*/  IMAD.MOV.U32 R0, RZ, RZ, c[0x0][0x22c] ;  /* 0x00008b00ff007624 */ /* 0x000fe200078e00ff */
[----:B------:R-:W-:Y:S01]  /*1e80*/  IADD3 R5, R232, -0x4ab325aa, RZ ;  /* 0xb54cda56e8057810 */ /* 0x000fe20007ffe0ff */
[----:B------:R-:W-:Y:S01]  /*1e90*/  IMAD.WIDE.U32 R238, R238, -0x2daee0ad, RZ ;  /* 0xd2511f53eeee7825 */ /* 0x000fe200078e00ff */
[C---:B------:R-:W-:Y:S02]  /*1ea0*/  IADD3 R4, R232.reuse, 0x1715609d, RZ ;  /* 0x1715609de8047810 */ /* 0x040fe40007ffe0ff */
[----:B------:R-:W-:Y:S01]  /*1eb0*/  IADD3 R5, R232, -0x255992d5, RZ ;  /* 0xdaa66d2be8057810 */ /* 0x000fe20007ffe0ff */
[----:B------:R-:W-:Y:S01]  /*1ec0*/  IMAD R0, R0, c[0x0][0x1c0], RZ ;  /* 0x0000700000007a24 */ /* 0x000fe200078e02ff */
[----:B------:R-:W-:Y:S01]  /*1ed0*/  IADD3 R2, R232, 0x78dde6e4, RZ ;  /* 0x78dde6e4e8027810 */ /* 0x000fe20007ffe0ff */
[----:B------:R-:W-:Y:S01]  /*1ee0*/  IMAD.SHL.U32 R195, R200, 0x2, RZ ;  /* 0x00000002c8c37824 */ /* 0x000fe200078e00ff */
[----:B------:R-:W-:Y:S01]  /*1ef0*/  IADD3 R4, R232, 0x3c6ef372, RZ ;  /* 0x3c6ef372e8047810 */ /* 0x000fe20007ffe0ff */
[C---:B------:R-:W-:Y:S01]  /*1f00*/  IMAD.SHL.U32 R212, R0.reuse, 0x8, RZ ;  /* 0x0000000800d47824 */ /* 0x040fe200078e00ff */
[----:B------:R-:W-:Y:S01]  /*1f10*/  SHF.L.U32 R246, R0, 0x4, RZ ;  /* 0x0000000400f67819 */ /* 0x000fe200000006ff */
[----:B------:R-:W-:Y:S01]  /*1f20*/  IMAD.MOV.U32 R202, RZ, RZ, 0x20 ;  /* 0x00000020ffca7424 */ /* 0x000fe200078e00ff */
[----:B------:R-:W-:Y:S01]  /*1f30*/  IADD3 R2, R232, -0x61c88647, RZ ;  /* 0x9e3779b9e8027810 */ /* 0x000fe20007ffe0ff */
[----:B------:R-:W-:Y:S01]  /*1f40*/  IMAD.MOV.U32 R201, RZ, RZ, 0x40 ;  /* 0x00000040ffc97424 */ /* 0x000fe200078e00ff */
[----:B------:R-:W-:-:S02]  /*1f50*/  IADD3 R5, R246, 0x20, RZ ;  /* 0x00000020f6057810 */ /* 0x000fc40007ffe0ff */
[C---:B------:R-:W-:Y:S02]  /*1f60*/  IADD3 R4, R246.reuse, 0x40, RZ ;  /* 0x00000040f6047810 */ /* 0x040fe40007ffe0ff */
[----:B------:R-:W-:Y:S01]  /*1f70*/  IADD3 R2, R246, 0x60, RZ ;  /* 0x00000060f6027810 */ /* 0x000fe20007ffe0ff */
[C---:B------:R-:W-:Y:S01]  /*1f80*/  IMAD.IADD R249, R212.reuse, 0x1, R5 ;  /* 0x00000001d4f97824 */ /* 0x040fe200078e0205 */
[----:B------:R-:W-:Y:S01]  /*1f90*/  LOP3.LUT R3, R3, R239, RZ, 0x3c, !PT ;  /* 0x000000ef03037212 */ /* 0x000fe200078e3cff */
[C---:B------:R-:W-:Y:S01]  /*1fa0*/  IMAD.IADD R248, R212.reuse, 0x1, R4 ;  /* 0x00000001d4f87824 */ /* 0x040fe200078e0204 */
[C---:B------:R-:W-:Y:S01]  /*1fb0*/  IADD3 R247, R212.reuse, R2, RZ ;  /* 0x00000002d4f77210 */ /* 0x040fe20007ffe0ff */
[C---:B------:R-:W-:Y:S01]  /*1fc0*/  IMAD.IADD R5, R212.reuse, 0x1, R249 ;  /* 0x00000001d4057824 */ /* 0x040fe200078e02f9 */
[C---:B------:R-:W-:Y:S01]  /*1fd0*/  IADD3 R244, R233.reuse, 0x646e171e, RZ ;  /* 0x646e171ee9f47810 */ /* 0x040fe20007ffe0ff */
[C---:B------:R-:W-:Y:S01]  /*1fe0*/  IMAD.IADD R4, R212.reuse, 0x1, R248 ;  /* 0x00000001d4047824 */ /* 0x040fe200078e02f8 */
[C---:B------:R-:W-:Y:S01]  /*1ff0*/  IADD3 R243, R233.reuse, -0x56f99767, RZ ;  /* 0xa9066899e9f37810 */ /* 0x040fe20007ffe0ff */
[C---:B------:R-:W-:Y:S01]  /*2000*/  IMAD.IADD R2, R212.reuse, 0x1, R247 ;  /* 0x00000001d4027824 */ /* 0x040fe200078e02f7 */
[C---:B------:R-:W-:Y:S01]  /*2010*/  IADD3 R230, R212.reuse, R5, RZ ;  /* 0x00000005d4e67210 */ /* 0x040fe20007ffe0ff */
[C---:B------:R-:W-:Y:S01]  /*2020*/  IMAD.IADD R228, R212.reuse, 0x1, R4 ;  /* 0x00000001d4e47824 */ /* 0x040fe200078e0204 */
[C---:B------:R-:W-:Y:S01]  /*2030*/  IADD3 R242, R233.reuse, -0x126145ec, RZ ;  /* 0xed9eba14e9f27810 */ /* 0x040fe20007ffe0ff */
[C---:B------:R-:W-:Y:S01]  /*2040*/  IMAD.IADD R226, R212.reuse, 0x1, R2 ;  /* 0x00000001d4e27824 */ /* 0x040fe200078e0202 */
[C---:B------:R-:W-:Y:S01]  /*2050*/  IADD3 R241, R233.reuse, 0x32370b8f, RZ ;  /* 0x32370b8fe9f17810 */ /* 0x040fe20007ffe0ff */
[C---:B------:R-:W-:Y:S01]  /*2060*/  IMAD.IADD R229, R212.reuse, 0x1, R230 ;  /* 0x00000001d4e57824 */ /* 0x040fe200078e02e6 */
[C---:B------:R-:W-:Y:S01]  /*2070*/  IADD3 R227, R212.reuse, R228, RZ ;  /* 0x000000e4d4e37210 */ /* 0x040fe20007ffe0ff */
[----:B------:R-:W-:Y:S01]  /*2080*/  IMAD.IADD R223, R212, 0x1, R226 ;  /* 0x00000001d4df7824 */ /* 0x000fe200078e02e2 */
[----:B------:R-:W-:Y:S01]  /*2090*/  IADD3 R240, R233, 0x76cf5d0a, RZ ;  /* 0x76cf5d0ae9f07810 */ /* 0x000fe20007ffe0ff */
[----:B------:R-:W-:Y:S01]  /*20a0*/  IMAD.WIDE.U32 R224, R3, -0x326172a9, RZ ;  /* 0xcd9e8d5703e07825 */ /* 0x000fe200078e00ff */
[----:B------:R-:W-:-:S02]  /*20b0*/  IADD3 R237, R233, -0x4498517b, RZ ;  /* 0xbb67ae85e9ed7810 */ /* 0x000fc40007ffe0ff */
[C---:B------:R-:W-:Y:S01]  /*20c0*/  IADD3 R235, R212.reuse, R227, RZ ;  /* 0x000000e3d4eb7210 */ /* 0x040fe20007ffe0ff */
[C---:B------:R-:W-:Y:S02]  /*20d0*/  IMAD.IADD R236, R212.reuse, 0x1, R229 ;  /* 0x00000001d4ec7824 */ /* 0x040fe400078e02e5 */
[----:B------:R-:W-:Y:S02]  /*20e0*/  IMAD.IADD R233, R212, 0x1, R223 ;  /* 0x00000001d4e97824 */ /* 0x000fe400078e02df */
.L_x_931:
[----:B------:R-:W2:Y:S01]  /*20f0*/  LDL R0, [R1] ;  /* 0x0000000001007983 */ /* 0x000ea20000100800 */
[----:B------:R-:W-:Y:S01]  /*2100*/  IADD3 R171, R232, -0x61c88647, RZ ;  /* 0x9e3779b9e8ab7810 */ /* 0x000fe20007ffe0ff */
[----:B------:R-:W-:Y:S02]  /*2110*/  ULDC.U8 UR4, c[0x0][0x2d8] ;  /* 0x0000b60000047ab9 */ /* 0x000fe40000000000 */
[----:B------:R-:W0:Y:S01]  /*2120*/  LDGDEPBAR ;  /* 0x00000000000079af */ /* 0x000e220000000000 */
[----:B--2---:R-:W-:Y:S01]  /*2130*/  R2P PR, R0, 0x6 ;  /* 0x0000000600007804 */ /* 0x004fe20000000000 */
[----:B------:R-:W-:Y:S06]  /*2140*/  DEPBAR.LE SB0, 0x0 ;  /* 0x000080000000791a */ /* 0x000fec0000000000 */
[----:B------:R-:W-:Y:S01]  /*2150*/  BAR.SYNC.DEFER_BLOCKING 0x0 ;  /* 0x0000000000007b1d */ /* 0x000fe20000010000 */
[----:B------:R-:W-:Y:S02]  /*2160*/  SEL R168, R202, 0xffffffe0, !P1 ;  /* 0xffffffe0caa87807 */ /* 0x000fe40004800000 */
[----:B------:R-:W-:Y:S02]  /*2170*/  SEL R185, R201, 0xffffffc0, !P2 ;  /* 0xffffffc0c9b97807 */ /* 0x000fe40005000000 */
[----:B-----5:R-:W-:Y:S01]  /*2180*/  FSETP.NEU.FTZ.AND P0, PT, R218, -INF , PT ;  /* 0xff800000da00780b */ /* 0x020fe20003f1d000 */
[C---:B------:R-:W-:Y:S02]  /*2190*/  IMAD.IADD R0, R191.reuse, 0x1, R168 ;  /* 0x00000001bf007824 */ /* 0x040fe400078e02a8 */
[----:B------:R-:W-:Y:S02]  /*21a0*/  IMAD.IADD R3, R191, 0x1, R185 ;  /* 0x00000001bf037824 */ /* 0x000fe400078e02b9 */
[----:B------:R-:W-:Y:S01]  /*21b0*/  IMAD.IADD R2, R185, 0x1, R0 ;  /* 0x00000001b9027824 */ /* 0x000fe200078e0200 */
        /* <DEDUP_REMOVED lines=17> */
[----:B------:R-:W-:Y:S07]  /*22d0*/  LDSM.16.M88.4 R64, [R196+0xc000] ;  /* 0x00c00000c440783b */ /* 0x000fee0000000200 */
[C---:B-1----:R-:W-:Y:S01]  /*22e0*/  HMMA.16816.F32 R4, R52.reuse, R100, R4 ;  /* 0x000000643404723c */ /* 0x042fe20000001804 */
[----:B------:R-:W1:Y:S07]  /*22f0*/  LDSM.16.M88.4 R56, [R2] ;  /* 0x000000000238783b */ /* 0x000e6e0000000200 */
        /* <DEDUP_REMOVED lines=11> */
[----:B------:R3:W-:Y:S07]  /*23b0*/  LDSM.16.M88.4 R56, [R0+0x2000] ;  /* 0x002000000038783b */ /* 0x0007ee0000000200 */
[C---:B--2---:R-:W-:Y:S01]  /*23c0*/  HMMA.16816.F32 R4, R52.reuse, R60, R4 ;  /* 0x0000003c3404723c */ /* 0x044fe20000001804 */
[----:B------:R-:W2:Y:S07]  /*23d0*/  LDSM.16.M88.4 R100, [R193+0xe000] ;  /* 0x00e00000c164783b */ /* 0x000eae0000000200 */
[C---:B------:R-:W-:Y:S01]  /*23e0*/  HMMA.16816.F32 R8, R52.reuse, R62, R8 ;  /* 0x0000003e3408723c */ /* 0x040fe20000001808 */
[----:B------:R-:W4:Y:S03]  /*23f0*/  LDSM.16.M88.4 R60, [R193+0xe800] ;  /* 0x00e80000c13c783b */ /* 0x000f260000000200 */
[C---:B---3--:R-:W-:Y:S04]  /*2400*/  FMUL.FTZ R0, R217.reuse, 1.4426950216293334961 ;  /* 0x3fb8aa3bd9007820 */ /* 0x048fe80000410000 */
[C---:B-1----:R-:W-:Y:S08]  /*2410*/  HMMA.16816.F32 R12, R52.reuse, R64, R12 ;  /* 0x00000040340c723c */ /* 0x042ff0000000180c */
[----:B------:R-:W-:Y:S01]  /*2420*/  HMMA.16816.F32 R16, R52, R66, R16 ;  /* 0x000000423410723c */ /* 0x000fe20000001810 */
[----:B------:R1:W-:Y:S08]  /*2430*/  LDSM.16.M88.4 R52, [R3+0x2000] ;  /* 0x002000000334783b */ /* 0x0003f00000000200 */
[----:B------:R-:W3:Y:S01]  /*2440*/  LDSM.16.M88.4 R64, [R192+0xe000] ;  /* 0x00e00000c040783b */ /* 0x000ee20000000200 */
[C---:B--2---:R-:W-:Y:S08]  /*2450*/  HMMA.16816.F32 R4, R56.reuse, R100, R4 ;  /* 0x000000643804723c */ /* 0x044ff00000001804 */
[C---:B------:R-:W-:Y:S01]  /*2460*/  HMMA.16816.F32 R8, R56.reuse, R102, R8 ;  /* 0x000000663808723c */ /* 0x040fe20000001808 */
[----:B------:R-:W-:Y:S03]  /*2470*/  LDSM.16.M88.4 R100, [R196+0xe000] ;  /* 0x00e00000c464783b */ /* 0x000fe60000000200 */
[----:B-1----:R-:W-:Y:S04]  /*2480*/  IADD3 R3, R232, -0x4ab325aa, RZ ;  /* 0xb54cda56e8037810 */ /* 0x002fe80007ffe0ff */
[C---:B----4-:R-:W-:Y:S08]  /*2490*/  HMMA.16816.F32 R12, R56.reuse, R60, R12 ;  /* 0x0000003c380c723c */ /* 0x050ff0000000180c */
[----:B------:R-:W-:Y:S01]  /*24a0*/  HMMA.16816.F32 R16, R56, R62, R16 ;  /* 0x0000003e3810723c */ /* 0x000fe20000001810 */
[----:B------:R-:W1:Y:S07]  /*24b0*/  LDSM.16.M88.4 R56, [R192+0xe800] ;  /* 0x00e80000c038783b */ /* 0x000e6e0000000200 */
[C---:B---3--:R-:W-:Y:S01]  /*24c0*/  HMMA.16816.F32 R4, R52.reuse, R64, R4 ;  /* 0x000000403404723c */ /* 0x048fe20000001804 */
[----:B------:R2:W3:Y:S07]  /*24d0*/  LDSM.16.M88.4 R60, [R2+0x2000] ;  /* 0x00200000023c783b */ /* 0x0004ee0000000200 */
[C---:B------:R-:W-:Y:S04]  /*24e0*/  HMMA.16816.F32 R8, R52.reuse, R66, R8 ;  /* 0x000000423408723c */ /* 0x040fe80000001808 */
[----:B--2---:R-:W-:Y:S05]  /*24f0*/  FMUL.FTZ R2, R218, 1.4426950216293334961 ;  /* 0x3fb8aa3bda027820 */ /* 0x004fea0000410000 */
[----:B------:R-:W-:Y:S02]  /*2500*/  FSEL R2, R2, RZ, P0 ;  /* 0x000000ff02027208 */ /* 0x000fe40000000000 */
[----:B------:R-:W-:Y:S01]  /*2510*/  FSETP.NEU.FTZ.AND P0, PT, R217, -INF , PT ;  /* 0xff800000d900780b */ /* 0x000fe20003f1d000 */
[C---:B-1----:R-:W-:Y:S03]  /*2520*/  HMMA.16816.F32 R12, R52.reuse, R56, R12 ;  /* 0x00000038340c723c */ /* 0x042fe6000000180c */
[----:B------:R-:W-:Y:S04]  /*2530*/  FSEL R0, R0, RZ, P0 ;  /* 0x000000ff00007208 */ /* 0x000fe80000000000 */
[----:B------:R-:W-:Y:S01]  /*2540*/  IMAD R56, R203, 0x4, R252 ;  /* 0x00000004cb387824 */ /* 0x000fe200078e02fc */
[----:B------:R-:W-:Y:S01]  /*2550*/  HMMA.16816.F32 R16, R52, R58, R16 ;  /* 0x0000003a3410723c */ /* 0x000fe20000001810 */
[----:B------:R-:W1:Y:S03]  /*2560*/  LDSM.16.M88.4 R52, [R196+0xe800] ;  /* 0x00e80000c434783b */ /* 0x000e660000000200 */
[----:B------:R-:W-:Y:S04]  /*2570*/  IMAD.WIDE.U32 R56, R56, -0x326172a9, RZ ;  /* 0xcd9e8d5738387825 */ /* 0x000fe800078e00ff */
[C---:B---3--:R-:W-:Y:S05]  /*2580*/  HMMA.16816.F32 R4, R60.reuse, R100, R4 ;  /* 0x000000643c04723c */ /* 0x048fea0000001804 */
[----:B------:R-:W-:Y:S02]  /*2590*/  LOP3.LUT R56, R225, R56, R171, 0x96, !PT ;  /* 0x00000038e1387212 */ /* 0x000fe400078e96ab */
[----:B------:R-:W-:Y:S01]  /*25a0*/  IADD3 R171, R232, 0x3c6ef372, RZ ;  /* 0x3c6ef372e8ab7810 */ /* 0x000fe20007ffe0ff */
[C---:B------:R-:W-:Y:S11]  /*25b0*/  HMMA.16816.F32 R8, R60.reuse, R102, R8 ;  /* 0x000000663c08723c */ /* 0x040ff60000001808 */
[----:B------:R-:W-:Y:S05]  /*25c0*/  @!UPT UIADD3 URZ, URZ, URZ, URZ ;  /* 0x0000003f3f3ff290 */ /* 0x000fea000fffe03f */
[--C-:B------:R-:W-:Y:S02]  /*25d0*/  FFMA.FTZ R4, R4, c[0x0][0x23c], -R2.reuse ;  /* 0x00008f0004047a23 */ /* 0x100fe40000010802 */
[----:B------:R-:W-:Y:S02]  /*25e0*/  FFMA.FTZ R5, R5, c[0x0][0x23c], -R2 ;  /* 0x00008f0005057a23 */ /* 0x000fe40000010802 */
[----:B------:R2:W3:Y:S01]  /*25f0*/  MUFU.EX2 R170, R4 ;  /* 0x0000000400aa7308 */ /* 0x0004e20000000800 */
[--C-:B------:R-:W-:Y:S02]  /*2600*/  FFMA.FTZ R6, R6, c[0x0][0x23c], -R0.reuse ;  /* 0x00008f0006067a23 */ /* 0x100fe40000010800 */
[----:B------:R-:W-:Y:S01]  /*2610*/  FFMA.FTZ R7, R7, c[0x0][0x23c], -R0 ;  /* 0x00008f0007077a23 */ /* 0x000fe20000010800 */
[C---:B-1----:R-:W-:Y:S03]  /*2620*/  HMMA.16816.F32 R12, R60.reuse, R52, R12 ;  /* 0x000000343c0c723c */ /* 0x042fe6000000180c */
[----:B------:R-:W-:Y:S03]  /*2630*/  FFMA.FTZ R8, R8, c[0x0][0x23c], -R2 ;  /* 0x00008f0008087a23 */ /* 0x000fe60000010802 */
[----:B------:R1:W4:Y:S01]  /*2640*/  MUFU.EX2 R169, R5 ;  /* 0x0000000500a97308 */ /* 0x0003220000000800 */
[--C-:B------:R-:W-:Y:S01]  /*2650*/  FFMA.FTZ R10, R10, c[0x0][0x23c], -R0.reuse ;  /* 0x00008f000a0a7a23 */ /* 0x100fe20000010800 */
[----:B------:R-:W-:Y:S04]  /*2660*/  HMMA.16816.F32 R16, R60, R54, R16 ;  /* 0x000000363c10723c */ /* 0x000fe80000001810 */
[----:B------:R-:W-:Y:S02]  /*2670*/  FFMA.FTZ R11, R11, c[0x0][0x23c], -R0 ;  /* 0x00008f000b0b7a23 */ /* 0x000fe40000010800 */
[----:B------:R-:W-:Y:S02]  /*2680*/  FFMA.FTZ R100, R9, c[0x0][0x23c], -R2 ;  /* 0x00008f0009647a23 */ /* 0x000fe40000010802 */
[----:B------:R5:W-:Y:S01]  /*2690*/  MUFU.EX2 R103, R6 ;  /* 0x0000000600677308 */ /* 0x000be20000000800 */
[----:B--2---:R-:W-:Y:S03]  /*26a0*/  LOP3.LUT R4, R57, R245, R232, 0x96, !PT ;  /* 0x000000f539047212 */ /* 0x004fe600078e96e8 */
[----:B------:R-:W-:Y:S06]  /*26b0*/  IMAD.WIDE.U32 R56, R56, -0x2daee0ad, RZ ;  /* 0xd2511f5338387825 */ /* 0x000fec00078e00ff */
[----:B------:R2:W-:Y:S01]  /*26c0*/  MUFU.EX2 R102, R7 ;  /* 0x0000000700667308 */ /* 0x0005e20000000800 */
[--C-:B------:R-:W-:Y:S02]  /*26d0*/  FFMA.FTZ R12, R12, c[0x0][0x23c], -R2.reuse ;  /* 0x00008f000c0c7a23 */ /* 0x100fe40000010802 */
[--C-:B------:R-:W-:Y:S02]  /*26e0*/  FFMA.FTZ R13, R13, c[0x0][0x23c], -R2.reuse ;  /* 0x00008f000d0d7a23 */ /* 0x100fe40000010802 */
[----:B-1----:R-:W-:Y:S04]  /*26f0*/  IMAD.WIDE.U32 R4, R4, -0x2daee0ad, RZ ;  /* 0xd2511f5304047825 */ /* 0x002fe800078e00ff */
[----:B------:R-:W-:Y:S01]  /*2700*/  FFMA.FTZ R16, R16, c[0x0][0x23c], -R2 ;  /* 0x00008f0010107a23 */ /* 0x000fe20000010802 */
[----:B------:R1:W1:Y:S01]  /*2710*/  MUFU.EX2 R101, R8 ;  /* 0x0000000800657308 */ /* 0x0002620000000800 */
[----:B------:R-:W-:Y:S01]  /*2720*/  LOP3.LUT R4, R57, R4, R240, 0x96, !PT ;  /* 0x0000000439047212 */ /* 0x000fe200078e96f0 */
[----:B------:R-:W-:Y:S01]  /*2730*/  FFMA.FTZ R2, R17, c[0x0][0x23c], -R2 ;  /* 0x00008f0011027a23 */ /* 0x000fe20000010802 */
[----:B-----5:R-:W-:Y:S01]  /*2740*/  LOP3.LUT R6, R5, R238, R237, 0x96, !PT ;  /* 0x000000ee05067212 */ /* 0x020fe200078e96ed */
[--C-:B------:R-:W-:Y:S02]  /*2750*/  FFMA.FTZ R18, R18, c[0x0][0x23c], -R0.reuse ;  /* 0x00008f0012127a23 */ /* 0x100fe40000010800 */
[----:B------:R-:W-:Y:S04]  /*2760*/  IMAD.WIDE.U32 R52, R4, -0x326172a9, RZ ;  /* 0xcd9e8d5704347825 */ /* 0x000fe800078e00ff */
[----:B------:R5:W-:Y:S01]  /*2770*/  MUFU.EX2 R67, R10 ;  /* 0x0000000a00437308 */ /* 0x000be20000000800 */
[--C-:B------:R-:W-:Y:S02]  /*2780*/  FFMA.FTZ R14, R14, c[0x0][0x23c], -R0.reuse ;  /* 0x00008f000e0e7a23 */ /* 0x100fe40000010800 */
[--C-:B------:R-:W-:Y:S02]  /*2790*/  FFMA.FTZ R15, R15, c[0x0][0x23c], -R0.reuse ;  /* 0x00008f000f0f7a23 */ /* 0x100fe40000010800 */
[----:B--2---:R-:W-:Y:S04]  /*27a0*/  IMAD.WIDE.U32 R6, R6, -0x326172a9, RZ ;  /* 0xcd9e8d5706067825 */ /* 0x004fe800078e00ff */
[----:B------:R-:W-:Y:S01]  /*27b0*/  FFMA.FTZ R0, R19, c[0x0][0x23c], -R0 ;  /* 0x00008f0013007a23 */ /* 0x000fe20000010800 */
[----:B------:R2:W-:Y:S01]  /*27c0*/  MUFU.EX2 R66, R11 ;  /* 0x0000000b00427308 */ /* 0x0005e20000000800 */
[----:B-1----:R-:W-:Y:S02]  /*27d0*/  LOP3.LUT R8, R7, R224, R171, 0x96, !PT ;  /* 0x000000e007087212 */ /* 0x002fe400078e96ab */
[----:B------:R-:W-:Y:S03]  /*27e0*/  IADD3 R171, R232, -0x255992d5, RZ ;  /* 0xdaa66d2be8ab7810 */ /* 0x000fe60007ffe0ff */
[----:B------:R-:W-:Y:S01]  /*27f0*/  IMAD.WIDE.U32 R8, R8, -0x2daee0ad, RZ ;  /* 0xd2511f5308087825 */ /* 0x000fe200078e00ff */
[----:B------:R-:W-:Y:S03]  /*2800*/  LOP3.LUT R6, R53, R6, R171, 0x96, !PT ;  /* 0x0000000635067212 */ /* 0x000fe600078e96ab */
[----:B------:R1:W-:Y:S01]  /*2810*/  MUFU.EX2 R65, R12 ;  /* 0x0000000c00417308 */ /* 0x0003e20000000800 */
[----:B------:R-:W-:Y:S02]  /*2820*/  IADD3 R171, R232, 0x78dde6e4, RZ ;  /* 0x78dde6e4e8ab7810 */ /* 0x000fe40007ffe0ff */
[----:B------:R-:W-:Y:S01]  /*2830*/  LOP3.LUT R4, R9, R56, R241, 0x96, !PT ;  /* 0x0000003809047212 */ /* 0x000fe200078e96f1 */
[----:B------:R-:W-:Y:S04]  /*2840*/  IMAD.WIDE.U32 R6, R6, -0x2daee0ad, RZ ;  /* 0xd2511f5306067825 */ /* 0x000fe800078e00ff */
[----:B------:R-:W-:Y:S01]  /*2850*/  IMAD.WIDE.U32 R4, R4, -0x326172a9, RZ ;  /* 0xcd9e8d5704047825 */ /* 0x000fe200078e00ff */
[----:B-----5:R-:W-:Y:S01]  /*2860*/  LOP3.LUT R10, R7, R8, R242, 0x96, !PT ;  /* 0x00000008070a7212 */ /* 0x020fe200078e96f2 */
[----:B------:R5:W-:Y:S03]  /*2870*/  MUFU.EX2 R64, R13 ;  /* 0x0000000d00407308 */ /* 0x000be60000000800 */
[----:B------:R-:W-:Y:S01]  /*2880*/  LOP3.LUT R8, R5, R52, R171, 0x96, !PT ;  /* 0x0000003405087212 */ /* 0x000fe200078e96ab */
[----:B--2---:R-:W-:Y:S01]  /*2890*/  IMAD.WIDE.U32 R10, R10, -0x326172a9, RZ ;  /* 0xcd9e8d570a0a7825 */ /* 0x004fe200078e00ff */
[----:B------:R-:W-:Y:S03]  /*28a0*/  IADD3 R171, R232, 0x1715609d, RZ ;  /* 0x1715609de8ab7810 */ /* 0x000fe60007ffe0ff */
[----:B------:R-:W-:Y:S01]  /*28b0*/  IMAD.WIDE.U32 R8, R8, -0x2daee0ad, RZ ;  /* 0xd2511f5308087825 */ /* 0x000fe200078e00ff */
[----:B------:R-:W-:Y:S01]  /*28c0*/  LOP3.LUT R7, R11, R4, R171, 0x96, !PT ;  /* 0x000000040b077212 */ /* 0x000fe200078e96ab */
[----:B------:R2:W-:Y:S02]  /*28d0*/  MUFU.EX2 R60, R2 ;  /* 0x00000002003c7308 */ /* 0x0005e40000000800 */
[----:B------:R-:W-:Y:S01]  /*28e0*/  IMAD.MOV.U32 R171, RZ, RZ, c[0x0][0x1c0] ;  /* 0x00007000ffab7624 */ /* 0x000fe200078e00ff */
[----:B------:R-:W-:Y:S01]  /*28f0*/  LOP3.LUT R4, R9, R6, R243, 0x96, !PT ;  /* 0x0000000609047212 */ /* 0x000fe200078e96f3 */
[----:B------:R-:W-:Y:S04]  /*2900*/  IMAD.WIDE.U32 R6, R7, -0x2daee0ad, RZ ;  /* 0xd2511f5307067825 */ /* 0x000fe800078e00ff */
[----:B------:R-:W-:Y:S01]  /*2910*/  IMAD.WIDE.U32 R4, R4, -0x326172a9, RZ ;  /* 0xcd9e8d5704047825 */ /* 0x000fe200078e00ff */
[--C-:B-1----:R-:W-:Y:S01]  /*2920*/  SHF.R.U32.HI R12, RZ, 0x10, R6.reuse ;  /* 0x00000010ff0c7819 */ /* 0x102fe20000011606 */
[----:B------:R-:W-:Y:S01]  /*2930*/  MUFU.EX2 R100, R100 ;  /* 0x0000006400647308 */ /* 0x000fe20000000800 */
[C---:B------:R-:W-:Y:S01]  /*2940*/  LOP3.LUT R9, R6.reuse, 0xff, RZ, 0xc0, !PT ;  /* 0x000000ff06097812 */ /* 0x040fe200078ec0ff */
[----:B------:R-:W-:Y:S01]  /*2950*/  IMAD R171, R171, c[0x0][0x22c], RZ ;  /* 0x00008b00abab7a24 */ /* 0x000fe200078e02ff */
[----:B------:R-:W-:Y:S02]  /*2960*/  LOP3.LUT R3, R5, R10, R3, 0x96, !PT ;  /* 0x0000000a05037212 */ /* 0x000fe400078e9603 */
[----:B-----5:R-:W-:Y:S01]  /*2970*/  LOP3.LUT R13, R6, 0xffff, RZ, 0xc0, !PT ;  /* 0x0000ffff060d7812 */ /* 0x020fe200078ec0ff */
[----:B------:R-:W-:Y:S01]  /*2980*/  IMAD.U32 R171, R171, -0x40, RZ ;  /* 0xffffffc0abab7824 */ /* 0x000fe200078e00ff */
[----:B------:R-:W-:Y:S02]  /*2990*/  SHF.R.U32.HI R10, RZ, 0x18, R6 ;  /* 0x00000018ff0a7819 */ /* 0x000fe40000011606 */
[----:B------:R-:W-:Y:S01]  /*29a0*/  LOP3.LUT R6, R3, 0xff, RZ, 0xc0, !PT ;  /* 0x000000ff03067812 */ /* 0x000fe200078ec0ff */
[----:B------:R-:W1:Y:S01]  /*29b0*/  MUFU.EX2 R58, R0 ;  /* 0x00000000003a7308 */ /* 0x000e620000000800 */
[----:B------:R-:W-:Y:S02]  /*29c0*/  LOP3.LUT R8, R7, R8, R244, 0x96, !PT ;  /* 0x0000000807087212 */ /* 0x000fe400078e96f4 */
[----:B------:R-:W-:Y:S02]  /*29d0*/  LOP3.LUT R7, R3, 0xffff, RZ, 0xc0, !PT ;  /* 0x0000ffff03077812 */ /* 0x000fe400078ec0ff */
[----:B------:R-:W-:Y:S02]  /*29e0*/  ISETP.LE.U32.AND P1, PT, R6, UR4, PT ;  /* 0x0000000406007c0c */ /* 0x000fe4000bf23070 */
[----:B------:R-:W-:Y:S02]  /*29f0*/  SHF.R.U32.HI R6, RZ, 0x8, R7 ;  /* 0x00000008ff067819 */ /* 0x000fe40000011607 */
[----:B------:R-:W-:Y:S01]  /*2a00*/  LOP3.LUT R7, R4, 0xffff, RZ, 0xc0, !PT ;  /* 0x0000ffff04077812 */ /* 0x000fe200078ec0ff */
[----:B------:R-:W-:Y:S01]  /*2a10*/  MUFU.EX2 R63, R14 ;  /* 0x0000000e003f7308 */ /* 0x000fe20000000800 */
[----:B------:R-:W-:Y:S02]  /*2a20*/  LOP3.LUT R5, R6, 0xffff, RZ, 0xc0, !PT ;  /* 0x0000ffff06057812 */ /* 0x000fe400078ec0ff */
[----:B------:R-:W-:Y:S02]  /*2a30*/  ISETP.LE.U32.AND P3, PT, R9, UR4, PT ;  /* 0x0000000409007c0c */ /* 0x000fe4000bf63070 */
[----:B------:R-:W-:Y:S02]  /*2a40*/  LOP3.LUT R9, R4, 0xff, RZ, 0xc0, !PT ;  /* 0x000000ff04097812 */ /* 0x000fe400078ec0ff */
[--C-:B------:R-:W-:Y:S01]  /*2a50*/  SHF.R.U32.HI R6, RZ, 0x10, R3.reuse ;  /* 0x00000010ff067819 */ /* 0x100fe20000011603 */
[----:B---3--:R-:W-:Y:S01]  /*2a60*/  @!P1 FADD.FTZ R170, -R170, -RZ ;  /* 0x800000ffaaaa9221 */ /* 0x008fe20000010100 */
[----:B------:R-:W-:Y:S01]  /*2a70*/  ISETP.LE.U32.AND P5, PT, R5, UR4, PT ;  /* 0x0000000405007c0c */ /* 0x000fe2000bfa3070 */
[----:B------:R-:W-:Y:S01]  /*2a80*/  MUFU.EX2 R62, R15 ;  /* 0x0000000f003e7308 */ /* 0x000fe20000000800 */
[----:B------:R-:W-:Y:S02]  /*2a90*/  SHF.R.U32.HI R3, RZ, 0x18, R3 ;  /* 0x00000018ff037819 */ /* 0x000fe40000011603 */
[----:B------:R-:W-:Y:S02]  /*2aa0*/  ISETP.LE.U32.AND P1, PT, R9, UR4, PT ;  /* 0x0000000409007c0c */ /* 0x000fe4000bf23070 */
[----:B------:R-:W-:Y:S02]  /*2ab0*/  ISETP.LE.U32.AND P6, PT, R3, UR4, PT ;  /* 0x0000000403007c0c */ /* 0x000fe4000bfc3070 */
[----:B------:R-:W-:Y:S02]  /*2ac0*/  SHF.R.U32.HI R3, RZ, 0x8, R7 ;  /* 0x00000008ff037819 */ /* 0x000fe40000011607 */
[----:B------:R-:W-:Y:S01]  /*2ad0*/  LOP3.LUT R5, R6, 0xff, RZ, 0xc0, !PT ;  /* 0x000000ff06057812 */ /* 0x000fe200078ec0ff */
[----:B------:R-:W3:Y:S01]  /*2ae0*/  MUFU.EX2 R61, R16 ;  /* 0x00000010003d7308 */ /* 0x000ee20000000800 */
[----:B------:R-:W-:Y:S01]  /*2af0*/  ISETP.LE.U32.AND P0, PT, R10, UR4, PT ;  /* 0x000000040a007c0c */ /* 0x000fe2000bf03070 */
[----:B----4-:R-:W-:Y:S01]  /*2b00*/  @!P5 FADD.FTZ R169, -R169, -RZ ;  /* 0x800000ffa9a9d221 */ /* 0x010fe20000010100 */
[--C-:B------:R-:W-:Y:S02]  /*2b10*/  SHF.R.U32.HI R10, RZ, 0x10, R4.reuse ;  /* 0x00000010ff0a7819 */ /* 0x100fe40000011604 */
[----:B------:R-:W-:Y:S01]  /*2b20*/  LOP3.LUT R3, R3, 0xffff, RZ, 0xc0, !PT ;  /* 0x0000ffff03037812 */ /* 0x000fe200078ec0ff */
[----:B------:R-:W-:Y:S01]  /*2b30*/  @!P1 FADD.FTZ R101, -R101, -RZ ;  /* 0x800000ff65659221 */ /* 0x000fe20000010100 */
[----:B------:R-:W-:Y:S01]  /*2b40*/  ISETP.LE.U32.AND P4, PT, R5, UR4, PT ;  /* 0x0000000405007c0c */ /* 0x000fe2000bf83070 */
[----:B------:R-:W-:Y:S01]  /*2b50*/  @!P6 FADD.FTZ R102, -R102, -RZ ;  /* 0x800000ff6666e221 */ /* 0x000fe20000010100 */
[----:B------:R-:W-:Y:S01]  /*2b60*/  SHF.R.U32.HI R11, RZ, 0x18, R4 ;  /* 0x00000018ff0b7819 */ /* 0x000fe20000011604 */
[----:B------:R-:W4:Y:S01]  /*2b70*/  MUFU.EX2 R59, R18 ;  /* 0x00000012003b7308 */ /* 0x000f220000000800 */
[----:B------:R-:W-:Y:S02]  /*2b80*/  ISETP.LE.U32.AND P5, PT, R3, UR4, PT ;  /* 0x0000000403007c0c */ /* 0x000fe4000bfa3070 */
[----:B--2---:R-:W-:Y:S01]  /*2b90*/  LOP3.LUT R2, R10, 0xff, RZ, 0xc0, !PT ;  /* 0x000000ff0a027812 */ /* 0x004fe200078ec0ff */
[----:B-1----:R-:W-:Y:S01]  /*2ba0*/  @!P0 FADD.FTZ R58, -R58, -RZ ;  /* 0x800000ff3a3a8221 */ /* 0x002fe20000010100 */
[----:B------:R-:W-:Y:S02]  /*2bb0*/  LOP3.LUT R4, R8, 0xff, RZ, 0xc0, !PT ;  /* 0x000000ff08047812 */ /* 0x000fe400078ec0ff */
[----:B------:R-:W-:Y:S02]  /*2bc0*/  ISETP.LE.U32.AND P6, PT, R2, UR4, PT ;  /* 0x0000000402007c0c */ /* 0x000fe4000bfc3070 */
[----:B------:R-:W-:Y:S01]  /*2bd0*/  ISETP.LE.U32.AND P1, PT, R11, UR4, PT ;  /* 0x000000040b007c0c */ /* 0x000fe2000bf23070 */
[----:B------:R-:W-:Y:S01]  /*2be0*/  @!P4 FADD.FTZ R103, -R103, -RZ ;  /* 0x800000ff6767c221 */ /* 0x000fe20000010100 */
[----:B------:R-:W-:Y:S02]  /*2bf0*/  ISETP.LE.U32.AND P2, PT, R4, UR4, PT ;  /* 0x0000000404007c0c */ /* 0x000fe4000bf43070 */
[--C-:B------:R-:W-:Y:S01]  /*2c00*/  SHF.R.U32.HI R4, RZ, 0x18, R8.reuse ;  /* 0x00000018ff047819 */ /* 0x100fe20000011608 */
[----:B------:R-:W-:Y:S01]  /*2c10*/  @!P5 FADD.FTZ R100, -R100, -RZ ;  /* 0x800000ff6464d221 */ /* 0x000fe20000010100 */
[----:B------:R-:W-:Y:S01]  /*2c20*/  SHF.R.U32.HI R3, RZ, 0x10, R8 ;  /* 0x00000010ff037819 */ /* 0x000fe20000011608 */
[----:B---3--:R-:W-:Y:S01]  /*2c30*/  @!P3 FADD.FTZ R61, -R61, -RZ ;  /* 0x800000ff3d3db221 */ /* 0x008fe20000010100 */
[----:B------:R-:W-:Y:S02]  /*2c40*/  LOP3.LUT R8, R8, 0xffff, RZ, 0xc0, !PT ;  /* 0x0000ffff08087812 */ /* 0x000fe400078ec0ff */
[----:B------:R-:W-:Y:S01]  /*2c50*/  LOP3.LUT R3, R3, 0xff, RZ, 0xc0, !PT ;  /* 0x000000ff03037812 */ /* 0x000fe200078ec0ff */
[----:B------:R-:W-:Y:S01]  /*2c60*/  @!P6 FADD.FTZ R67, -R67, -RZ ;  /* 0x800000ff4343e221 */ /* 0x000fe20000010100 */
[----:B------:R-:W-:Y:S01]  /*2c70*/  SHF.R.U32.HI R2, RZ, 0x8, R8 ;  /* 0x00000008ff027819 */ /* 0x000fe20000011608 */
[----:B------:R-:W-:Y:S01]  /*2c80*/  @!P1 FADD.FTZ R66, -R66, -RZ ;  /* 0x800000ff42429221 */ /* 0x000fe20000010100 */
[----:B------:R-:W-:Y:S01]  /*2c90*/  ISETP.LE.U32.AND P5, PT, R3, UR4, PT ;  /* 0x0000000403007c0c */ /* 0x000fe2000bfa3070 */
[----:B------:R-:W-:Y:S01]  /*2ca0*/  @!P2 FADD.FTZ R65, -R65, -RZ ;  /* 0x800000ff4141a221 */ /* 0x000fe20000010100 */
[----:B------:R-:W-:Y:S02]  /*2cb0*/  LOP3.LUT R2, R2, 0xffff, RZ, 0xc0, !PT ;  /* 0x0000ffff02027812 */ /* 0x000fe400078ec0ff */
[----:B------:R-:W-:Y:S02]  /*2cc0*/  LOP3.LUT R3, R12, 0xff, RZ, 0xc0, !PT ;  /* 0x000000ff0c037812 */ /* 0x000fe400078ec0ff */
[----:B------:R-:W-:Y:S02]  /*2cd0*/  SHF.R.U32.HI R0, RZ, 0x8, R13 ;  /* 0x00000008ff007819 */ /* 0x000fe4000001160d */
[----:B------:R-:W-:Y:S02]  /*2ce0*/  ISETP.LE.U32.AND P6, PT, R2, UR4, PT ;  /* 0x0000000402007c0c */ /* 0x000fe4000bfc3070 */
[----:B------:R-:W-:Y:S02]  /*2cf0*/  F2FP.RELU.PACK_AB R2, R102, R103 ;  /* 0x000000676602723e */ /* 0x000fe400000008ff */
[----:B------:R-:W-:Y:S01]  /*2d00*/  LOP3.LUT R0, R0, 0xffff, RZ, 0xc0, !PT ;  /* 0x0000ffff00007812 */ /* 0x000fe200078ec0ff */
[----:B------:R-:W-:Y:S01]  /*2d10*/  @!P5 FADD.FTZ R63, -R63, -RZ ;  /* 0x800000ff3f3fd221 */ /* 0x000fe20000010100 */
[----:B------:R-:W-:Y:S01]  /*2d20*/  ISETP.LE.U32.AND P1, PT, R3, UR4, PT ;  /* 0x0000000403007c0c */ /* 0x000fe2000bf23070 */
[----:B------:R1:W-:Y:S01]  /*2d30*/  STS [R213+0x12400], R2 ;  /* 0x01240002d5007388 */ /* 0x0003e20000000800 */
[----:B------:R-:W-:Y:S02]  /*2d40*/  F2FP.RELU.PACK_AB R3, R169, R170 ;  /* 0x000000aaa903723e */ /* 0x000fe400000008ff */
[----:B------:R-:W-:Y:S02]  /*2d50*/  ISETP.LE.U32.AND P2, PT, R0, UR4, PT ;  /* 0x0000000400007c0c */ /* 0x000fe4000bf43070 */
[----:B------:R-:W-:Y:S01]  /*2d60*/  F2FP.RELU.PACK_AB R0, R100, R101 ;  /* 0x000000656400723e */ /* 0x000fe200000008ff */
[----:B------:R2:W-:Y:S01]  /*2d70*/  STS [R213+0x12000], R3 ;  /* 0x01200003d5007388 */ /* 0x0005e20000000800 */
[----:B------:R-:W-:Y:S01]  /*2d80*/  ISETP.LE.U32.AND P4, PT, R4, UR4, PT ;  /* 0x0000000404007c0c */ /* 0x000fe2000bf83070 */
[----:B------:R-:W-:Y:S01]  /*2d90*/  @!P6 FADD.FTZ R64, -R64, -RZ ;  /* 0x800000ff4040e221 */ /* 0x000fe20000010100 */
[----:B------:R-:W-:Y:S01]  /*2da0*/  F2FP.RELU.PACK_AB R5, R66, R67 ;  /* 0x000000434205723e */ /* 0x000fe200000008ff */
[----:B------:R3:W-:Y:S01]  /*2db0*/  STS [R216+0x12000], R0 ;  /* 0x01200000d8007388 */ /* 0x0007e20000000800 */
[----:B------:R-:W-:Y:S01]  /*2dc0*/  IADD3 R56, P0, R234, R220, RZ ;  /* 0x000000dcea387210 */ /* 0x000fe20007f1e0ff */
[----:B----4-:R-:W-:Y:S01]  /*2dd0*/  @!P1 FADD.FTZ R59, -R59, -RZ ;  /* 0x800000ff3b3b9221 */ /* 0x010fe20000010100 */
[----:B------:R-:W-:Y:S01]  /*2de0*/  F2FP.RELU.PACK_AB R4, R64, R65 ;  /* 0x000000414004723e */ /* 0x000fe200000008ff */
[----:B------:R-:W-:Y:S01]  /*2df0*/  STS [R216+0x12400], R5 ;  /* 0x01240005d8007388 */ /* 0x000fe20000000800 */
[----:B------:R-:W-:Y:S01]  /*2e00*/  FSETP.GE.FTZ.AND P1, PT, R169, RZ, PT ;  /* 0x000000ffa900720b */ /* 0x000fe20003f36000 */
[----:B------:R-:W-:Y:S01]  /*2e10*/  @!P2 FADD.FTZ R60, -R60, -RZ ;  /* 0x800000ff3c3ca221 */ /* 0x000fe20000010100 */
[----:B------:R-:W-:Y:S01]  /*2e20*/  FSETP.GE.FTZ.AND P2, PT, R170, RZ, PT ;  /* 0x000000ffaa00720b */ /* 0x000fe20003f56000 */
[----:B------:R-:W-:Y:S01]  /*2e30*/  STS [R214+0x12000], R4 ;  /* 0x01200004d6007388 */ /* 0x000fe20000000800 */
[----:B------:R-:W-:Y:S01]  /*2e40*/  IMAD.X R57, R231, 0x1, R219, P0 ;  /* 0x00000001e7397824 */ /* 0x000fe200000e06db */
[----:B------:R-:W-:Y:S01]  /*2e50*/  LEA R204, P0, R171, R204, 0x2 ;  /* 0x000000ccabcc7211 */ /* 0x000fe200078010ff */
[----:B------:R-:W-:Y:S01]  /*2e60*/  @!P4 FADD.FTZ R62, -R62, -RZ ;  /* 0x800000ff3e3ec221 */ /* 0x000fe20000010100 */
[----:B------:R-:W-:Y:S02]  /*2e70*/  FSETP.GE.FTZ.AND P5, PT, R101, RZ, PT ;  /* 0x000000ff6500720b */ /* 0x000fe40003fb6000 */
[----:B------:R-:W-:Y:S02]  /*2e80*/  LEA.HI.X.SX32 R205, R171, R205, 0x2, P0 ;  /* 0x000000cdabcd7211 */ /* 0x000fe400000f16ff */
[C---:B-1----:R-:W-:Y:S02]  /*2e90*/  F2FP.RELU.PACK_AB R2, R60.reuse, R61 ;  /* 0x0000003d3c02723e */ /* 0x042fe400000008ff */
[----:B------:R-:W-:Y:S02]  /*2ea0*/  FSETP.GE.FTZ.AND P0, PT, R60, RZ, PT ;  /* 0x000000ff3c00720b */ /* 0x000fe40003f16000 */
[----:B------:R-:W-:Y:S02]  /*2eb0*/  FSETP.GE.FTZ.AND P3, PT, R65, RZ, PT ;  /* 0x000000ff4100720b */ /* 0x000fe40003f76000 */
[----:B--2---:R-:W-:Y:S02]  /*2ec0*/  F2FP.RELU.PACK_AB R3, R62, R63 ;  /* 0x0000003f3e03723e */ /* 0x004fe400000008ff */
[----:B------:R-:W-:Y:S02]  /*2ed0*/  FSETP.GE.FTZ.AND P4, PT, R100, RZ, PT ;  /* 0x000000ff6400720b */ /* 0x000fe40003f96000 */
[----:B---3--:R-:W-:Y:S01]  /*2ee0*/  F2FP.RELU.PACK_AB R0, R58, R59 ;  /* 0x0000003b3a00723e */ /* 0x008fe200000008ff */
[----:B------:R1:W-:Y:S04]  /*2ef0*/  STS [R214+0x12400], R3 ;  /* 0x01240003d6007388 */ /* 0x0003e80000000800 */
[----:B------:R-:W-:Y:S04]  /*2f00*/  STS [R215+0x12000], R2 ;  /* 0x01200002d7007388 */ /* 0x000fe80000000800 */
[----:B------:R2:W-:Y:S04]  /*2f10*/  STS [R215+0x12400], R0 ;  /* 0x01240000d7007388 */ /* 0x0005e80000000800 */
[----:B------:R-:W3:Y:S01]  /*2f20*/  LDSM.16.M88.4 R16, [R195+0x8000] ;  /* 0x00800000c310783b */ /* 0x000ee20000000200 */
[C---:B-1----:R-:W-:Y:S02]  /*2f30*/  IMAD.IADD R3, R195.reuse, 0x1, R185 ;  /* 0x00000001c3037824 */ /* 0x042fe400078e02b9 */
[----:B--2---:R-:W-:Y:S04]  /*2f40*/  IMAD.IADD R0, R195, 0x1, R168 ;  /* 0x00000001c3007824 */ /* 0x004fe800078e02a8 */
[----:B------:R-:W-:Y:S01]  /*2f50*/  IMAD.IADD R2, R185, 0x1, R0 ;  /* 0x00000001b9027824 */ /* 0x000fe200078e0200 */
[----:B------:R-:W1:Y:S01]  /*2f60*/  LDSM.16.M88.4 R52, [R0+0x8000] ;  /* 0x008000000034783b */ /* 0x000e620000000200 */
        /* <DEDUP_REMOVED lines=23> */
[----:B------:R1:W2:Y:S08]  /*30e0*/  LDSM.16.M88.4 R52, [R0+0xa000] ;  /* 0x00a000000034783b */ /* 0x0002b00000000200 */
[----:B-1----:R-:W3:Y:S01]  /*30f0*/  LDG.E R0, [R56.64+0x20] ;  /* 0x0000201038007981 */ /* 0x002ee2000c1e1900 */
        /* <DEDUP_REMOVED lines=10> */
[----:B-1----:R-:W4:Y:S01]  /*31a0*/  LDG.E R2, [R56.64] ;  /* 0x0000001038027981 */ /* 0x002f22000c1e1900 */
[C---:B--2---:R-:W-:Y:S08]  /*31b0*/  HMMA.16816.F32 R4, R52.reuse, R160, R4 ;  /* 0x000000a03404723c */ /* 0x044ff00000001804 */
[C---:B------:R-:W-:Y:S08]  /*31c0*/  HMMA.16816.F32 R8, R52.reuse, R162, R8 ;  /* 0x000000a23408723c */ /* 0x040ff00000001808 */
[C---:B------:R-:W-:Y:S08]  /*31d0*/  HMMA.16816.F32 R12, R52.reuse, R164, R12 ;  /* 0x000000a4340c723c */ /* 0x040ff0000000180c */
[----:B------:R-:W-:Y:S08]  /*31e0*/  HMMA.16816.F32 R16, R52, R166, R16 ;  /* 0x000000a63410723c */ /* 0x000ff00000001810 */
[C---:B---3--:R-:W-:Y:S04]  /*31f0*/  FADD.FTZ R10, -R0.reuse, R10 ;  /* 0x0000000a000a7221 */ /* 0x048fe80000010100 */
[C---:B------:R-:W-:Y:S02]  /*3200*/  FADD.FTZ R6, -R0.reuse, R6 ;  /* 0x0000000600067221 */ /* 0x040fe40000010100 */
[----:B------:R-:W-:Y:S02]  /*3210*/  FADD.FTZ R7, -R0, R7 ;  /* 0x0000000700077221 */ /* 0x000fe40000010100 */
[C---:B----4-:R-:W-:Y:S02]  /*3220*/  FADD.FTZ R3, -R2.reuse, R5 ;  /* 0x0000000502037221 */ /* 0x050fe40000010100 */
[C---:B------:R-:W-:Y:S02]  /*3230*/  FADD.FTZ R4, -R2.reuse, R4 ;  /* 0x0000000402047221 */ /* 0x040fe40000010100 */
[----:B------:R-:W-:Y:S01]  /*3240*/  FADD.FTZ R5, -R2, R12 ;  /* 0x0000000c02057221 */ /* 0x000fe20000010100 */
[-C--:B------:R-:W-:Y:S02]  /*3250*/  FSEL R3, R3, R2.reuse, P1 ;  /* 0x0000000203037208 */ /* 0x080fe40000800000 */
[-C--:B------:R-:W-:Y:S02]  /*3260*/  FSEL R4, R4, R2.reuse, P2 ;  /* 0x0000000204047208 */ /* 0x080fe40001000000 */
        /* <DEDUP_REMOVED lines=23> */
[----:B------:R-:W-:Y:S01]  /*33e0*/  FMUL.FTZ R64, R64, R4 ;  /* 0x0000000440407220 */ /* 0x000fe20000410000 */
[----:B------:R-:W-:Y:S01]  /*33f0*/  FSETP.GE.FTZ.AND P0, PT, R58, RZ, PT ;  /* 0x000000ff3a00720b */ /* 0x000fe20003f16000 */
[----:B------:R-:W-:Y:S01]  /*3400*/  FMUL.FTZ R61, R61, R3 ;  /* 0x000000033d3d7220 */ /* 0x000fe20000410000 */
[----:B------:R-:W-:Y:S01]  /*3410*/  ISETP.GE.AND P4, PT, R203, 0x1, PT ;  /* 0x00000001cb00780c */ /* 0x000fe20003f86270 */
[C---:B------:R-:W-:Y:S01]  /*3420*/  FADD.FTZ R4, -R0.reuse, R14 ;  /* 0x0000000e00047221 */ /* 0x040fe20000010100 */
[----:B------:R-:W-:Y:S01]  /*3430*/  FSETP.GE.FTZ.AND P2, PT, R103, RZ, PT ;  /* 0x000000ff6700720b */ /* 0x000fe20003f56000 */
[----:B------:R-:W-:Y:S01]  /*3440*/  FADD.FTZ R3, -R0, R15 ;  /* 0x0000000f00037221 */ /* 0x000fe20000010100 */
[----:B------:R-:W-:Y:S01]  /*3450*/  FSETP.GE.FTZ.AND P1, PT, R102, RZ, PT ;  /* 0x000000ff6600720b */ /* 0x000fe20003f36000 */
[----:B------:R-:W-:Y:S01]  /*3460*/  FMUL.FTZ R67, R67, R2 ;  /* 0x0000000243437220 */ /* 0x000fe20000410000 */
[-C--:B------:R-:W-:Y:S01]  /*3470*/  FSEL R6, R6, R0.reuse, P2 ;  /* 0x0000000006067208 */ /* 0x080fe20001000000 */
[----:B------:R-:W-:Y:S01]  /*3480*/  FADD.FTZ R2, -R0, R18 ;  /* 0x0000001200027221 */ /* 0x000fe20000010100 */
[----:B------:R-:W-:Y:S01]  /*3490*/  FSEL R7, R7, R0, P1 ;  /* 0x0000000007077208 */ /* 0x000fe20000800000 */
[----:B------:R-:W-:Y:S01]  /*34a0*/  FMUL.FTZ R9, R101, R9 ;  /* 0x0000000965097220 */ /* 0x000fe20000410000 */
[----:B------:R-:W-:Y:S01]  /*34b0*/  FSETP.GE.FTZ.AND P2, PT, R62, RZ, PT ;  /* 0x000000ff3e00720b */ /* 0x000fe20003f56000 */
[----:B------:R-:W-:Y:S01]  /*34c0*/  FMUL.FTZ R103, R103, R6 ;  /* 0x0000000667677220 */ /* 0x000fe20000410000 */
[----:B------:R-:W-:Y:S01]  /*34d0*/  FSETP.GE.FTZ.AND P1, PT, R59, RZ, PT ;  /* 0x000000ff3b00720b */ /* 0x000fe20003f36000 */
[----:B------:R-:W-:Y:S01]  /*34e0*/  FMUL.FTZ R102, R102, R7 ;  /* 0x0000000766667220 */ /* 0x000fe20000410000 */
[-C--:B------:R-:W-:Y:S01]  /*34f0*/  FSEL R4, R4, R0.reuse, P3 ;  /* 0x0000000004047208 */ /* 0x080fe20001800000 */
[----:B------:R-:W-:Y:S01]  /*3500*/  FMUL.FTZ R66, R66, R5 ;  /* 0x0000000542427220 */ /* 0x000fe20000410000 */
[-C--:B------:R-:W-:Y:S02]  /*3510*/  FSEL R3, R3, R0.reuse, P2 ;  /* 0x0000000003037208 */ /* 0x080fe40001000000 */
        /* <DEDUP_REMOVED lines=30> */
.L_x_929:
        /* <DEDUP_REMOVED lines=85> */
.L_x_930:
        /* <DEDUP_REMOVED lines=55> */
[----:B------:R-:W-:Y:S02]  /*3fc0*/  IMAD R171, R171, 0x30, RZ ;  /* 0x00000030abab7824 */ /* 0x000fe400078e02ff */
[----:B--2---:R-:W-:Y:S04]  /*3fd0*/  IMAD.MOV.U32 R0, RZ, RZ, c[0x0][0x22c] ;  /* 0x00008b00ff007624 */ /* 0x004fe800078e00ff */
[----:B------:R-:W-:Y:S02]  /*3fe0*/  IMAD R0, R0, c[0x0][0x1c0], RZ ;  /* 0x0000700000007a24 */ /* 0x000fe400078e02ff */
[----:B------:R2:W-:Y:S01]  /*3ff0*/  RED.E.ADD.F32.FTZ.RN.STRONG.GPU [R204.64], R4 ;  /* 0x00000004cc00798e */ /* 0x0005e2000c10e790 */
[C---:B---3--:R-:W-:Y:S03]  /*4000*/  HMMA.16816.F32 R8, R176.reuse, R180, R8 ;  /* 0x000000b4b008723c */ /* 0x048fe60000001808 */
[----:B------:R3:W-:Y:S01]  /*4010*/  RED.E.ADD.F32.FTZ.RN.STRONG.GPU [R2.64], R5 ;  /* 0x000000050200798e */ /* 0x0007e2000c10e790 */
[----:B------:R-:W-:Y:S03]  /*4020*/  IMAD R0, R0, 0x18, RZ ;  /* 0x0000001800007824 */ /* 0x000fe600078e02ff */
[----:B------:R-:W-:Y:S01]  /*4030*/  IMAD.MOV.U32 R181, RZ, RZ, c[0x0][0x22c] ;  /* 0x00008b00ffb57624 */ /* 0x000fe200078e00ff */
[-C--:B------:R-:W-:Y:S04]  /*4040*/  HMMA.16816.F32 R12, R176, R182.reuse, R12 ;  /* 0x000000b6b00c723c */ /* 0x080fe8000000180c */
[----:B------:R-:W-:Y:S01]  /*4050*/  IMAD R181, R181, c[0x0][0x1c0], RZ ;  /* 0x00007000b5b57a24 */ /* 0x000fe200078e02ff */
[-C--:B------:R-:W-:Y:S02]  /*4060*/  LEA R168, P1, R0, R204.reuse, 0x2 ;  /* 0x000000cc00a87211 */ /* 0x080fe400078210ff */
[CC--:B-1----:R-:W-:Y:S01]  /*4070*/  LEA R100, P0, R246.reuse, R204.reuse, 0x2 ;  /* 0x000000ccf6647211 */ /* 0x0c2fe200078010ff */
[C---:B------:R-:W-:Y:S04]  /*4080*/  HMMA.16816.F32 R16, R172.reuse, R182, R16 ;  /* 0x000000b6ac10723c */ /* 0x040fe80000001810 */
[-C--:B------:R-:W-:Y:S01]  /*4090*/  LEA.HI.X.SX32 R101, R246, R205.reuse, 0x2, P0 ;  /* 0x000000cdf6657211 */ /* 0x080fe200000f16ff */
[----:B------:R-:W-:Y:S01]  /*40a0*/  IMAD.SHL.U32 R181, R181, 0x20, RZ ;  /* 0x00000020b5b57824 */ /* 0x000fe200078e00ff */
[-C--:B------:R-:W-:Y:S01]  /*40b0*/  LEA.HI.X.SX32 R169, R0, R205.reuse, 0x2, P1 ;  /* 0x000000cd00a97211 */ /* 0x080fe200008f16ff */
[----:B------:R-:W-:Y:S01]  /*40c0*/  IMAD.MOV.U32 R0, RZ, RZ, c[0x0][0x22c] ;  /* 0x00008b00ff007624 */ /* 0x000fe200078e00ff */
[-C--:B------:R-:W-:Y:S01]  /*40d0*/  HMMA.16816.F32 R52, R172, R184.reuse, R52 ;  /* 0x000000b8ac34723c */ /* 0x080fe20000001834 */
[----:B------:R1:W-:Y:S03]  /*40e0*/  RED.E.ADD.F32.FTZ.RN.STRONG.GPU [R100.64], R6 ;  /* 0x000000066400798e */ /* 0x0003e6000c10e790 */
[-C--:B------:R-:W-:Y:S01]  /*40f0*/  LEA R102, P0, R181, R204.reuse, 0x2 ;  /* 0x000000ccb5667211 */ /* 0x080fe200078010ff */
[----:B------:R4:W-:Y:S01]  /*4100*/  RED.E.ADD.F32.FTZ.RN.STRONG.GPU [R168.64], R7 ;  /* 0x00000007a800798e */ /* 0x0009e2000c10e790 */
[-C--:B--2---:R-:W-:Y:S01]  /*4110*/  LEA R4, P1, R171, R204.reuse, 0x2 ;  /* 0x000000ccab047211 */ /* 0x084fe200078210ff */
[----:B------:R-:W-:Y:S01]  /*4120*/  IMAD R0, R0, c[0x0][0x1c0], RZ ;  /* 0x0000700000007a24 */ /* 0x000fe200078e02ff */
[C---:B------:R-:W-:Y:S04]  /*4130*/  HMMA.16816.F32 R56, R176.reuse, R184, R56 ;  /* 0x000000b8b038723c */ /* 0x040fe80000001838 */
[-C--:B------:R-:W-:Y:S01]  /*4140*/  LEA.HI.X.SX32 R103, R181, R205.reuse, 0x2, P0 ;  /* 0x000000cdb5677211 */ /* 0x080fe200000f16ff */
[----:B------:R-:W-:Y:S01]  /*4150*/  IMAD R0, R0, 0x38, RZ ;  /* 0x0000003800007824 */ /* 0x000fe200078e02ff */
[-C--:B---3--:R-:W-:Y:S02]  /*4160*/  LEA.HI.X.SX32 R5, R171, R205.reuse, 0x2, P1 ;  /* 0x000000cdab057211 */ /* 0x088fe400008f16ff */
[-C--:B------:R-:W-:Y:S01]  /*4170*/  HMMA.16816.F32 R60, R176, R186.reuse, R60 ;  /* 0x000000bab03c723c */ /* 0x080fe2000000183c */
[----:B------:R2:W-:Y:S03]  /*4180*/  RED.E.ADD.F32.FTZ.RN.STRONG.GPU [R102.64], R8 ;  /* 0x000000086600798e */ /* 0x0005e6000c10e790 */
[----:B------:R-:W-:Y:S04]  /*4190*/  IADD3 R171, R246, 0x20, RZ ;  /* 0x00000020f6ab7810 */ /* 0x000fe80007ffe0ff */
[----:B------:R-:W-:Y:S04]  /*41a0*/  HMMA.16816.F32 R64, R172, R186, R64 ;  /* 0x000000baac40723c */ /* 0x000fe80000001840 */
[-C--:B-1----:R-:W-:Y:S02]  /*41b0*/  LEA R100, P2, R170, R204.reuse, 0x2 ;  /* 0x000000ccaa647211 */ /* 0x082fe400078410ff */
[-C--:B------:R-:W-:Y:S02]  /*41c0*/  LEA R6, P0, R0, R204.reuse, 0x2 ;  /* 0x000000cc00067211 */ /* 0x080fe400078010ff */
[-C--:B------:R-:W-:Y:S04]  /*41d0*/  LEA.HI.X.SX32 R101, R170, R205.reuse, 0x2, P2 ;  /* 0x000000cdaa657211 */ /* 0x080fe800010f16ff */
[-C--:B----4-:R-:W-:Y:S01]  /*41e0*/  LEA.HI.X.SX32 R7, R0, R205.reuse, 0x2, P0 ;  /* 0x000000cd00077211 */ /* 0x090fe200000f16ff */
[----:B------:R1:W-:Y:S01]  /*41f0*/  RED.E.ADD.F32.FTZ.RN.STRONG.GPU [R100.64], R9 ;  /* 0x000000096400798e */ /* 0x0003e2000c10e790 */
[----:B------:R-:W-:Y:S01]  /*4200*/  IMAD.IADD R0, R212, 0x1, R249 ;  /* 0x00000001d4007824 */ /* 0x000fe200078e02f9 */
[----:B------:R-:W-:Y:S02]  /*4210*/  IADD3 R170, R246, 0x40, RZ ;  /* 0x00000040f6aa7810 */ /* 0x000fe40007ffe0ff */
[----:B------:R3:W-:Y:S01]  /*4220*/  RED.E.ADD.F32.FTZ.RN.STRONG.GPU [R4.64], R10 ;  /* 0x0000000a0400798e */ /* 0x0007e2000c10e790 */
[CC--:B--2---:R-:W-:Y:S03]  /*4230*/  LEA R8, P2, R230.reuse, R204.reuse, 0x2 ;  /* 0x000000cce6087211 */ /* 0x0c4fe600078410ff */
[----:B------:R2:W-:Y:S04]  /*4240*/  RED.E.ADD.F32.FTZ.RN.STRONG.GPU [R6.64], R11 ;  /* 0x0000000b0600798e */ /* 0x0005e8000c10e790 */
[----:B------:R-:W-:Y:S04]  /*4250*/  RED.E.ADD.F32.FTZ.RN.STRONG.GPU [R204.64+0x80], R16 ;  /* 0x00008010cc00798e */ /* 0x000fe8000c10e790 */
[----:B------:R-:W-:Y:S01]  /*4260*/  RED.E.ADD.F32.FTZ.RN.STRONG.GPU [R2.64+0x80], R17 ;  /* 0x000080110200798e */ /* 0x000fe2000c10e790 */
[-C--:B-1----:R-:W-:Y:S02]  /*4270*/  LEA.HI.X.SX32 R9, R230, R205.reuse, 0x2, P2 ;  /* 0x000000cde6097211 */ /* 0x082fe400010f16ff */
[----:B------:R-:W-:Y:S02]  /*4280*/  IADD3 R100, R246, 0x60, RZ ;  /* 0x00000060f6647810 */ /* 0x000fe40007ffe0ff */
[CC--:B---3--:R-:W-:Y:S04]  /*4290*/  LEA R4, P0, R171.reuse, R204.reuse, 0x2 ;  /* 0x000000ccab047211 */ /* 0x0c8fe800078010ff */
        /* <DEDUP_REMOVED lines=120> */
.L_x_928:
[----:B--234-:R-:W2:Y:S04]  /*4a20*/  LDL.LU R58, [R1+0x10] ;  /* 0x00001000013a7983 */ /* 0x01cea80000300800 */
[----:B------:R-:W3:Y:S04]  /*4a30*/  LDL.64 R56, [R1+0x8] ;  /* 0x0000080001387983 */ /* 0x000ee80000100a00 */
[----:B------:R-:W4:Y:S01]  /*4a40*/  LDL.LU R55, [R1+0x4] ;  /* 0x0000040001377983 */ /* 0x000f220000300800 */
[----:B------:R-:W-:-:S02]  /*4a50*/  FMUL.FTZ R46, R46, c[0x0][0x2dc] ;  /* 0x0000b7002e2e7a20 */ /* 0x000fc40000410000 */
[----:B------:R-:W-:Y:S02]  /*4a60*/  FMUL.FTZ R10, R47, c[0x0][0x2dc] ;  /* 0x0000b7002f0a7a20 */ /* 0x000fe40000410000 */
[----:B------:R-:W-:Y:S02]  /*4a70*/  FMUL.FTZ R53, R21, c[0x0][0x2dc] ;  /* 0x0000b70015357a20 */ /* 0x000fe40000410000 */
[----:B------:R-:W-:Y:S01]  /*4a80*/  FMUL.FTZ R32, R32, c[0x0][0x2dc] ;  /* 0x0000b70020207a20 */ /* 0x000fe20000410000 */
[----:B------:R-:W-:Y:S01]  /*4a90*/  F2FP.PACK_AB R10, R10, R46 ;  /* 0x0000002e0a0a723e */ /* 0x000fe200000000ff */
[----:B------:R-:W-:Y:S01]  /*4aa0*/  FMUL.FTZ R21, R33, c[0x0][0x2dc] ;  /* 0x0000b70021157a20 */ /* 0x000fe20000410000 */
[----:B------:R-:W4:Y:S01]  /*4ab0*/  LDL R46, [R1+0x24] ;  /* 0x00002400012e7983 */ /* 0x000f220000100800 */
[----:B------:R-:W-:Y:S02]  /*4ac0*/  FMUL.FTZ R68, R68, c[0x0][0x2e0] ;  /* 0x0000b80044447a20 */ /* 0x000fe40000410000 */
[----:B------:R-:W-:Y:S01]  /*4ad0*/  FMUL.FTZ R6, R69, c[0x0][0x2e0] ;  /* 0x0000b80045067a20 */ /* 0x000fe20000410000 */
[----:B------:R-:W-:Y:S01]  /*4ae0*/  F2FP.PACK_AB R21, R21, R32 ;  /* 0x000000201515723e */ /* 0x000fe200000000ff */
[----:B------:R-:W-:Y:S01]  /*4af0*/  FMUL.FTZ R70, R70, c[0x0][0x2e0] ;  /* 0x0000b80046467a20 */ /* 0x000fe20000410000 */
[----:B------:R-:W1:Y:S01]  /*4b00*/  S2R R32, SR_CTAID.Y ;  /* 0x0000000000207919 */ /* 0x000e620000002600 */
[----:B------:R-:W-:Y:S01]  /*4b10*/  FMUL.FTZ R0, R71, c[0x0][0x2e0] ;  /* 0x0000b80047007a20 */ /* 0x000fe20000410000 */
[----:B------:R-:W-:Y:S01]  /*4b20*/  F2FP.PACK_AB R6, R6, R68 ;  /* 0x000000440606723e */ /* 0x000fe200000000ff */
[----:B------:R-:W-:Y:S01]  /*4b30*/  FMUL.FTZ R52, R22, c[0x0][0x2dc] ;  /* 0x0000b70016347a20 */ /* 0x000fe20000410000 */
[----:B------:R-:W-:Y:S01]  /*4b40*/  BAR.SYNC.DEFER_BLOCKING 0x0 ;  /* 0x0000000000007b1d */ /* 0x000fe20000010000 */
[----:B------:R-:W-:Y:S01]  /*4b50*/  FMUL.FTZ R2, R28, c[0x0][0x2dc] ;  /* 0x0000b7001c027a20 */ /* 0x000fe20000410000 */
[----:B------:R-:W-:Y:S01]  /*4b60*/  F2FP.PACK_AB R0, R0, R70 ;  /* 0x000000460000723e */ /* 0x000fe200000000ff */
[----:B------:R-:W-:-:S02]  /*4b70*/  FMUL.FTZ R80, R80, c[0x0][0x2e0] ;  /* 0x0000b80050507a20 */ /* 0x000fc40000410000 */
[----:B-----5:R-:W-:Y:S02]  /*4b80*/  FMUL.FTZ R7, R81, c[0x0][0x2e0] ;  /* 0x0000b80051077a20 */ /* 0x020fe40000410000 */
        /* <DEDUP_REMOVED lines=93> */
[----:B------:R-:W1:Y:S04]  /*5160*/  S2R R31, SR_CTAID.Z ;  /* 0x00000000001f7919 */ /* 0x000e680000002700 */
        /* <DEDUP_REMOVED lines=12> */
[----:B-1----:R-:W-:-:S03]  /*5230*/  SHF.R.S32.HI R0, RZ, 0x1f, R32 ;  /* 0x0000001fff007819 */ /* 0x002fc60000011420 */
[----:B------:R-:W-:Y:S04]  /*5240*/  STS [R251+0x6000], R13 ;  /* 0x0060000dfb007388 */ /* 0x000fe80000000800 */
[----:B------:R-:W-:Y:S04]  /*5250*/  STS [R251+0x6400], R12 ;  /* 0x0064000cfb007388 */ /* 0x000fe80000000800 */
[----:B------:R-:W-:Y:S04]  /*5260*/  STS [R250+0x7000], R15 ;  /* 0x0070000ffa007388 */ /* 0x000fe80000000800 */
[----:B------:R-:W-:Y:S04]  /*5270*/  STS [R250+0x7400], R14 ;  /* 0x0074000efa007388 */ /* 0x000fe80000000800 */
[----:B------:R-:W-:Y:S04]  /*5280*/  STS [R251+0x7000], R11 ;  /* 0x0070000bfb007388 */ /* 0x000fe80000000800 */
[----:B------:R1:W-:Y:S04]  /*5290*/  STS [R251+0x7400], R10 ;  /* 0x0074000afb007388 */ /* 0x0003e80000000800 */
[----:B------:R-:W-:Y:S01]  /*52a0*/  BAR.SYNC.DEFER_BLOCKING 0x0 ;  /* 0x0000000000007b1d */ /* 0x000fe20000010000 */
[----:B------:R-:W-:-:S02]  /*52b0*/  IMAD R7, R0, c[0x0][0x388], RZ ;  /* 0x0000e20000077a24 */ /* 0x000fc400078e02ff */
[----:B------:R-:W-:-:S03]  /*52c0*/  IMAD R6, R0, c[0x0][0x390], RZ ;  /* 0x0000e40000067a24 */ /* 0x000fc600078e02ff */
[----:B------:R-:W1:Y:S01]  /*52d0*/  S2R R44, SR_TID.X ;  /* 0x00000000002c7919 */ /* 0x000e620000002100 */
[----:B------:R-:W-:-:S03]  /*52e0*/  IMAD R0, R32, c[0x0][0x38c], R7 ;  /* 0x0000e30020007a24 */ /* 0x000fc600078e0207 */
[----:B------:R-:W1:Y:S01]  /*52f0*/  S2R R45, SR_TID.X ;  /* 0x00000000002d7919 */ /* 0x000e620000002100 */
[----:B------:R-:W-:-:S03]  /*5300*/  IMAD R6, R32, c[0x0][0x394], R6 ;  /* 0x0000e50020067a24 */ /* 0x000fc600078e0206 */
[----:B------:R-:W1:Y:S04]  /*5310*/  LDS.128 R40, [R211+0xc000] ;  /* 0x00c00000d3287984 */ /* 0x000e680000000c00 */
[----:B------:R-:W-:Y:S04]  /*5320*/  LDS.128 R36, [R211+0xd000] ;  /* 0x00d00000d3247984 */ /* 0x000fe80000000c00 */
[----:B------:R-:W-:Y:S04]  /*5330*/  LDS.128 R24, [R211+0x10000] ;  /* 0x01000000d3187984 */ /* 0x000fe80000000c00 */
[----:B------:R-:W-:Y:S04]  /*5340*/  LDS.128 R16, [R211+0x12000] ;  /* 0x01200000d3107984 */ /* 0x000fe80000000c00 */
[----:B------:R-:W-:Y:S04]  /*5350*/  LDS.128 R20, [R211+0x11000] ;  /* 0x01100000d3147984 */ /* 0x000fe80000000c00 */
[----:B------:R-:W-:Y:S01]  /*5360*/  LDS.128 R12, [R211+0x13000] ;  /* 0x01300000d30c7984 */ /* 0x000fe20000000c00 */
[----:B--2---:R-:W-:-:S02]  /*5370*/  IMAD R4, R58, c[0x0][0x3a0], RZ ;  /* 0x0000e8003a047a24 */ /* 0x004fc400078e02ff */
[----:B------:R-:W-:Y:S01]  /*5380*/  IMAD R29, R58, c[0x0][0x3a8], RZ ;  /* 0x0000ea003a1d7a24 */ /* 0x000fe200078e02ff */
[----:B---3--:R-:W-:Y:S02]  /*5390*/  MOV R2, R56 ;  /* 0x0000003800027202 */ /* 0x008fe40000000f00 */
[----:B------:R-:W-:Y:S01]  /*53a0*/  MOV R3, R57 ;  /* 0x0000003900037202 */ /* 0x000fe20000000f00 */
[C---:B----4-:R-:W-:Y:S02]  /*53b0*/  IMAD R30, R55.reuse, c[0x0][0x3a4], R4 ;  /* 0x0000e900371e7a24 */ /* 0x050fe400078e0204 */
[C---:B------:R-:W-:Y:S02]  /*53c0*/  IMAD R29, R55.reuse, c[0x0][0x3ac], R29 ;  /* 0x0000eb00371d7a24 */ /* 0x040fe400078e021d */
[----:B------:R-:W-:-:S04]  /*53d0*/  IMAD.WIDE.U32 R4, R55, c[0x0][0x3a0], R2 ;  /* 0x0000e80037047a25 */ /* 0x000fc800078e0002 */
[----:B------:R-:W-:Y:S01]  /*53e0*/  IMAD.WIDE.U32 R2, R55, c[0x0][0x3a8], R2 ;  /* 0x0000ea0037027a25 */ /* 0x000fe200078e0002 */
[----:B------:R-:W-:-:S04]  /*53f0*/  IADD3 R5, R5, R30, RZ ;  /* 0x0000001e05057210 */ /* 0x000fc80007ffe0ff */
[----:B------:R-:W-:Y:S01]  /*5400*/  IADD3 R3, R3, R29, RZ ;  /* 0x0000001d03037210 */ /* 0x000fe20007ffe0ff */
[----:B------:R-:W-:-:S04]  /*5410*/  IMAD.WIDE.U32 R4, R32, c[0x0][0x388], R4 ;  /* 0x0000e20020047a25 */ /* 0x000fc800078e0004 */
[----:B------:R-:W-:Y:S01]  /*5420*/  IMAD.WIDE.U32 R2, R32, c[0x0][0x390], R2 ;  /* 0x0000e40020027a25 */ /* 0x000fe200078e0002 */
[----:B------:R-:W-:Y:S01]  /*5430*/  IADD3 R5, R5, R0, RZ ;  /* 0x0000000005057210 */ /* 0x000fe20007ffe0ff */
[----:B------:R-:W2:Y:S01]  /*5440*/  LDS.128 R32, [R211+0xe000] ;  /* 0x00e00000d3207984 */ /* 0x000ea20000000c00 */
[----:B------:R-:W-:Y:S02]  /*5450*/  SHF.R.S32.HI R0, RZ, 0x1f, R31 ;  /* 0x0000001fff007819 */ /* 0x000fe4000001141f */
[----:B------:R-:W-:-:S03]  /*5460*/  IADD3 R3, R3, R6, RZ ;  /* 0x0000000603037210 */ /* 0x000fc60007ffe0ff */
[C---:B------:R-:W-:Y:S02]  /*5470*/  IMAD R7, R0.reuse, c[0x0][0x3b8], RZ ;  /* 0x0000ee0000077a24 */ /* 0x040fe400078e02ff */
[----:B------:R-:W-:Y:S02]  /*5480*/  IMAD R6, R0, c[0x0][0x3c0], RZ ;  /* 0x0000f00000067a24 */ /* 0x000fe400078e02ff */
[C---:B------:R-:W-:Y:S02]  /*5490*/  IMAD R0, R31.reuse, c[0x0][0x3bc], R7 ;  /* 0x0000ef001f007a24 */ /* 0x040fe400078e0207 */
[C---:B------:R-:W-:Y:S02]  /*54a0*/  IMAD R6, R31.reuse, c[0x0][0x3c4], R6 ;  /* 0x0000f1001f067a24 */ /* 0x040fe400078e0206 */
[----:B------:R-:W-:-:S04]  /*54b0*/  IMAD.WIDE.U32 R4, R31, c[0x0][0x3b8], R4 ;  /* 0x0000ee001f047a25 */ /* 0x000fc800078e0004 */
[----:B------:R-:W-:Y:S02]  /*54c0*/  IMAD.WIDE.U32 R2, R31, c[0x0][0x3c0], R2 ;  /* 0x0000f0001f027a25 */ /* 0x000fe400078e0002 */
[----:B------:R-:W3:Y:S01]  /*54d0*/  LDS.128 R28, [R211+0xf000] ;  /* 0x00f00000d31c7984 */ /* 0x000ee20000000c00 */
[----:B-1----:R-:W-:-:S04]  /*54e0*/  SHF.R.S32.HI R44, RZ, 0x1f, R44 ;  /* 0x0000001fff2c7819 */ /* 0x002fc8000001142c */
[----:B------:R-:W-:Y:S02]  /*54f0*/  LEA.HI R44, R44, R45, RZ, 0x3 ;  /* 0x0000002d2c2c7211 */ /* 0x000fe400078f18ff */
[----:B------:R-:W-:Y:S01]  /*5500*/  IADD3 R5, R5, R0, RZ ;  /* 0x0000000005057210 */ /* 0x000fe20007ffe0ff */
[C---:B------:R-:W-:Y:S01]  /*5510*/  IMAD R0, R46.reuse, c[0x0][0x3a8], RZ ;  /* 0x0000ea002e007a24 */ /* 0x040fe200078e02ff */
[----:B------:R-:W-:Y:S02]  /*5520*/  IADD3 R3, R3, R6, RZ ;  /* 0x0000000603037210 */ /* 0x000fe40007ffe0ff */
[----:B------:R-:W-:Y:S01]  /*5530*/  SHF.R.S32.HI R44, RZ, 0x3, R44 ;  /* 0x00000003ff2c7819 */ /* 0x000fe2000001142c */
[----:B------:R-:W-:-:S04]  /*5540*/  IMAD R10, R46, c[0x0][0x3a0], RZ ;  /* 0x0000e8002e0a7a24 */ /* 0x000fc800078e02ff */
[C---:B------:R-:W-:Y:S02]  /*5550*/  IMAD R0, R44.reuse, c[0x0][0x3ac], R0 ;  /* 0x0000eb002c007a24 */ /* 0x040fe400078e0200 */
[----:B------:R-:W-:-:S04]  /*5560*/  IMAD.WIDE.U32 R6, R44, c[0x0][0x3a8], R2 ;  /* 0x0000ea002c067a25 */ /* 0x000fc800078e0002 */
[C---:B------:R-:W-:Y:S02]  /*5570*/  IMAD R10, R44.reuse, c[0x0][0x3a4], R10 ;  /* 0x0000e9002c0a7a24 */ /* 0x040fe400078e020a */
[----:B------:R-:W-:Y:S01]  /*5580*/  IMAD.WIDE.U32 R8, R44, c[0x0][0x3a0], R4 ;  /* 0x0000e8002c087a25 */ /* 0x000fe200078e0004 */
[----:B------:R-:W-:Y:S02]  /*5590*/  IADD3 R0, R7, R0, RZ ;  /* 0x0000000007007210 */ /* 0x000fe40007ffe0ff */
        /* <DEDUP_REMOVED lines=11> */
[----:B------:R-:W-:Y:S02]  /*5650*/  LEA.HI.X R9, R7, R5, R9, 0x6, P1 ;  /* 0x0000000507097211 */ /* 0x000fe400008f3409 */
[----:B------:R-:W-:Y:S01]  /*5660*/  LEA.HI.X R7, R0, R3, R10, 0x6, P0 ;  /* 0x0000000300077211 */ /* 0x000fe200000f340a */
[----:B------:R1:W-:Y:S04]  /*5670*/  STG.E.128 [R4.64], R40 ;  /* 0x0000002804007986 */ /* 0x0003e8000c101d10 */
[----:B--2---:R1:W-:Y:S04]  /*5680*/  STG.E.128 [R4.64+0x80], R32 ;  /* 0x0000802004007986 */ /* 0x0043e8000c101d10 */
[----:B------:R1:W-:Y:S04]  /*5690*/  STG.E.128 [R8.64], R36 ;  /* 0x0000002408007986 */ /* 0x0003e8000c101d10 */
[----:B---3--:R1:W-:Y:S04]  /*56a0*/  STG.E.128 [R8.64+0x80], R28 ;  /* 0x0000801c08007986 */ /* 0x0083e8000c101d10 */
[----:B------:R1:W-:Y:S04]  /*56b0*/  STG.E.128 [R2.64], R24 ;  /* 0x0000001802007986 */ /* 0x0003e8000c101d10 */
[----:B------:R1:W-:Y:S04]  /*56c0*/  STG.E.128 [R2.64+0x80], R16 ;  /* 0x0000801002007986 */ /* 0x0003e8000c101d10 */
[----:B------:R1:W-:Y:S04]  /*56d0*/  STG.E.128 [R6.64], R20 ;  /* 0x0000001406007986 */ /* 0x0003e8000c101d10 */
[----:B------:R1:W-:Y:S02]  /*56e0*/  STG.E.128 [R6.64+0x80], R12 ;  /* 0x0000800c06007986 */ /* 0x0003e4000c101d10 */
.L_x_925:
[----:B------:R-:W2:Y:S01]  /*56f0*/  LDL.LU R0, [R1+0x14] ;  /* 0x0000140001007983 */ /* 0x000ea20000300800 */
[----:B------:R-:W-:-:S02]  /*5700*/  ULDC UR5, c[0x0][0x218] ;  /* 0x0000860000057ab9 */ /* 0x000fc40000000800 */
[----:B------:R-:W-:-:S04]  /*5710*/  UIADD3 UR5, UR5, 0x3f, URZ ;  /* 0x0000003f05057890 */ /* 0x000fc8000fffe03f */
[----:B------:R-:W-:-:S04]  /*5720*/  USHF.R.S32.HI UR4, URZ, 0x1f, UR5 ;  /* 0x0000001f3f047899 */ /* 0x000fc80008011405 */
[----:B------:R-:W-:-:S04]  /*5730*/  ULEA.HI UR4, UR4, UR5, URZ, 0x6 ;  /* 0x0000000504047291 */ /* 0x000fc8000f8f303f */
[----:B------:R-:W-:Y:S01]  /*5740*/  USHF.R.S32.HI UR4, URZ, 0x6, UR4 ;  /* 0x000000063f047899 */ /* 0x000fe20008011404 */
[----:B--2---:R-:W-:-:S05]  /*5750*/  IADD3 R0, R0, c[0x0][0xc], RZ ;  /* 0x0000030000007a10 */ /* 0x004fca0007ffe0ff */
[----:B------:R-:W-:Y:S01]  /*5760*/  ISETP.GE.AND P0, PT, R0, UR4, PT ;  /* 0x0000000400007c0c */ /* 0x000fe2000bf06270 */
[----:B------:R2:W-:-:S12]  /*5770*/  STL [R1+0x14], R0 ;  /* 0x0000140001007387 */ /* 0x0005d80000100800 */
[----:B------:R-:W-:Y:S01]  /*5780*/  @P0 CALL.REL.NOINC `(.L_x_932) ;  /* 0x0000001000000944 */ /* 0x000fe20003c00000 */
[----:B------:R-:W-:Y:S05]  /*5790*/  BRA `(.L_x_933) ;  /* 0xffffb27000007947 */ /* 0x000fea000383ffff */
.L_x_932:
[----:B------:R-:W-:Y:S05]  /*57a0*/  EXIT ;  /* 0x000000000000794d */ /* 0x000fea0003800000 */
.L_x_934:
        /* <DEDUP_REMOVED lines=13> */
.L_x_2067:


//--------------------- .text._ZN5flash44flash_bwd_dq_dk_dv_loop_seqk_parallel_kernelI23Flash_bwd_kernel_traitsILi128ELi64ELi64ELi8ELi4ELi2ELi2ELb1ELb0EN7cutlass6half_tE19Flash_kernel_traitsILi128ELi64ELi64ELi8ES3_EELb0ELb0ELb0ELb0ELb1ELb1ELb1EEEvNS_16Flash_bwd_paramsE --------------------------
	.section	.text._ZN5flash44flash_bwd_dq_dk_dv_loop_seqk_parallel_kernelI23Flash_bwd_kernel_traitsILi128ELi64ELi64ELi8ELi4ELi2ELi2ELb1ELb0EN7cutlass6half_tE19Flash_kernel_traitsILi128ELi64ELi64ELi8ES3_EELb0ELb0ELb0ELb0ELb1ELb1ELb1EEEvNS_16Flash_bwd_paramsE,"ax",@progbits
	.sectioninfo	@"SHI_REGISTERS=255"
	.align	128
        .global         _ZN5flash44flash_bwd_dq_dk_dv_loop_seqk_parallel_kernelI23Flash_bwd_kernel_traitsILi128ELi64ELi64ELi8ELi4ELi2ELi2ELb1ELb0EN7cutlass6half_tE19Flash_kernel_traitsILi128ELi64ELi64ELi8ES3_EELb0ELb0ELb0ELb0ELb1ELb1ELb1EEEvNS_16Flash_bwd_paramsE
        .type           _ZN5flash44flash_bwd_dq_dk_dv_loop_seqk_parallel_kernelI23Flash_bwd_kernel_traitsILi128ELi64ELi64ELi8ELi4ELi2ELi2ELb1ELb0EN7cutlass6half_tE19Flash_kernel_traitsILi128ELi64ELi64ELi8ES3_EELb0ELb0ELb0ELb0ELb1ELb1ELb1EEEvNS_16Flash_bwd_paramsE,@function
        .size           _ZN5flash44flash_bwd_dq_dk_dv_loop_seqk_parallel_kernelI23Flash_bwd_kernel_traitsILi128ELi64ELi64ELi8ELi4ELi2ELi2ELb1ELb0EN7cutlass6half_tE19Flash_kernel_traitsILi128ELi64ELi64ELi8ES3_EELb0ELb0ELb0ELb0ELb1ELb1ELb1EEEvNS_16Flash_bwd_paramsE,(.L_x_2068 - _ZN5flash44flash_bwd_dq_dk_dv_loop_seqk_parallel_kernelI23Flash_bwd_kernel_traitsILi128ELi64ELi64ELi8ELi4ELi2ELi2ELb1ELb0EN7cutlass6half_tE19Flash_kernel_traitsILi128ELi64ELi64ELi8ES3_EELb0ELb0ELb0ELb0ELb1ELb1ELb1EEEvNS_16Flash_bwd_paramsE)
        .other          _ZN5flash44flash_bwd_dq_dk_dv_loop_seqk_parallel_kernelI23Flash_bwd_kernel_traitsILi128ELi64ELi64ELi8ELi4ELi2ELi2ELb1ELb0EN7cutlass6half_tE19Flash_kernel_traitsILi128ELi64ELi64ELi8ES3_EELb0ELb0ELb0ELb0ELb1ELb1ELb1EEEvNS_16Flash_bwd_paramsE,@"STO_CUDA_ENTRY STV_DEFAULT"
_ZN5flash44flash_bwd_dq_dk_dv_loop_seqk_parallel_kernelI23Flash_bwd_kernel_traitsILi128ELi64ELi64ELi8ELi4ELi2ELi2ELb1ELb0EN7cutlass6half_tE19Flash_kernel_traitsILi128ELi64ELi64ELi8ES3_EELb0ELb0ELb0ELb0ELb1ELb1ELb1EEEvNS_16Flash_bwd_paramsE:
.text._ZN5flash44flash_bwd_dq_dk_dv_loop_seqk_parallel_kernelI23Flash_bwd_kernel_traitsILi128ELi64ELi64ELi8ELi4ELi2ELi2ELb1ELb0EN7cutlass6half_tE19Flash_kernel_traitsILi128ELi64ELi64ELi8ES3_EELb0ELb0ELb0ELb0ELb1ELb1ELb1EEEvNS_16Flash_bwd_paramsE:
        /* <DEDUP_REMOVED lines=150> */
.L_x_943:
        /* <DEDUP_REMOVED lines=82> */
.L_x_936:
[----:B------:R-:W-:-:S04]  /*0e80*/  IMAD R3, R23, c[0x0][0x1c0], R24 ;  /* 0x0000700017037a24 */ /* 0x000fc800078e0218 */
[----:B------:R-:W-:Y:S02]  /*0e90*/  IMAD R18, R3, c[0x0][0x224], RZ ;  /* 0x0000890003127a24 */ /* 0x000fe400078e02ff */
.L_x_937:
        /* <DEDUP_REMOVED lines=232> */
[----:B------:R-:W-:Y:S02]  /*1d20*/  IMAD.U32 R251, R251, -0x40, RZ ;  /* 0xffffffc0fbfb7824 */ /* 0x000fe400078e00ff */
[----:B------:R-:W-:Y:S01]  /*1d30*/  IMAD R252, R0, 0x30, RZ ;  /* 0x0000003000fc7824 */ /* 0x000fe200078e02ff */
[----:B------:R-:W-:Y:S01]  /*1d40*/  IADD3 R243, R234, 0x20, RZ ;  /* 0x00000020eaf37810 */ /* 0x000fe20007ffe0ff */
        /* <DEDUP_REMOVED lines=18> */
.L_x_941:
        /* <DEDUP_REMOVED lines=18> */
[----:B------:R-:W-:Y:S01]  /*1f90*/  LDSM.16.M88.4 R100, [R2] ;  /* 0x000000000264783b */ /* 0x000fe20000000200 */
[C---:B------:R-:W-:Y:S07]  /*1fa0*/  HMMA.16816.F32 R8, R16.reuse, R10, RZ ;  /* 0x0000000a1008723c */ /* 0x040fee00000018ff */
[----:B------:R-:W2:Y:S01]  /*1fb0*/  LDSM.16.M88.4 R104, [R194+0xc000] ;  /* 0x00c00000c268783b */ /* 0x000ea20000000200 */
[C---:B---3--:R-:W-:Y:S07]  /*1fc0*/  HMMA.16816.F32 R12, R16.reuse, R52, RZ ;  /* 0x00000034100c723c */ /* 0x048fee00000018ff */
[----:B------:R-:W-:Y:S01]  /*1fd0*/  LDSM.16.M88.4 R112, [R197+0xc000] ;  /* 0x00c00000c570783b */ /* 0x000fe20000000200 */
[----:B------:R-:W-:Y:S07]  /*1fe0*/  HMMA.16816.F32 R16, R16, R54, RZ ;  /* 0x000000361010723c */ /* 0x000fee00000018ff */
[----:B------:R-:W3:Y:S01]  /*1ff0*/  LDSM.16.M88.4 R52, [R194+0xc800] ;  /* 0x00c80000c234783b */ /* 0x000ee20000000200 */
[C---:B----4-:R-:W-:Y:S07]  /*2000*/  HMMA.16816.F32 R4, R56.reuse, R60, R4 ;  /* 0x0000003c3804723c */ /* 0x050fee0000001804 */
[----:B------:R-:W4:Y:S01]  /*2010*/  LDSM.16.M88.4 R108, [R3] ;  /* 0x00000000036c783b */ /* 0x000f220000000200 */
[C---:B------:R-:W-:Y:S07]  /*2020*/  HMMA.16816.F32 R8, R56.reuse, R62, R8 ;  /* 0x0000003e3808723c */ /* 0x040fee0000001808 */
[----:B------:R-:W-:Y:S01]  /*2030*/  LDSM.16.M88.4 R60, [R191+0x2000] ;  /* 0x00200000bf3c783b */ /* 0x000fe20000000200 */
[C---:B-1----:R-:W-:Y:S08]  /*2040*/  HMMA.16816.F32 R12, R56.reuse, R64, R12 ;  /* 0x00000040380c723c */ /* 0x042ff0000000180c */
[----:B------:R-:W-:Y:S01]  /*2050*/  HMMA.16816.F32 R16, R56, R66, R16 ;  /* 0x000000423810723c */ /* 0x000fe20000001810 */
[----:B------:R-:W1:Y:S07]  /*2060*/  LDSM.16.M88.4 R56, [R197+0xc800] ;  /* 0x00c80000c538783b */ /* 0x000e6e0000000200 */
[C---:B--2---:R-:W-:Y:S01]  /*2070*/  HMMA.16816.F32 R4, R100.reuse, R104, R4 ;  /* 0x000000686404723c */ /* 0x044fe20000001804 */
[----:B------:R-:W2:Y:S07]  /*2080*/  LDSM.16.M88.4 R64, [R192+0xe000] ;  /* 0x00e00000c040783b */ /* 0x000eae0000000200 */
        /* <DEDUP_REMOVED lines=9> */
[C---:B-1----:R-:W-:Y:S08]  /*2120*/  HMMA.16816.F32 R12, R108.reuse, R56, R12 ;  /* 0x000000386c0c723c */ /* 0x042ff0000000180c */
[----:B------:R-:W-:Y:S01]  /*2130*/  HMMA.16816.F32 R16, R108, R58, R16 ;  /* 0x0000003a6c10723c */ /* 0x000fe20000001810 */
[----:B------:R-:W1:Y:S07]  /*2140*/  LDSM.16.M88.4 R56, [R193+0xe800] ;  /* 0x00e80000c138783b */ /* 0x000e6e0000000200 */
[C---:B--2---:R-:W-:Y:S01]  /*2150*/  HMMA.16816.F32 R4, R60.reuse, R64, R4 ;  /* 0x000000403c04723c */ /* 0x044fe20000001804 */
[----:B------:R2:W1:Y:S07]  /*2160*/  LDSM.16.M88.4 R108, [R2+0x2000] ;  /* 0x00200000026c783b */ /* 0x00046e0000000200 */
[C---:B------:R-:W-:Y:S01]  /*2170*/  HMMA.16816.F32 R8, R60.reuse, R66, R8 ;  /* 0x000000423c08723c */ /* 0x040fe20000001808 */
[----:B------:R-:W-:Y:S07]  /*2180*/  LDSM.16.M88.4 R64, [R197+0xe000] ;  /* 0x00e00000c540783b */ /* 0x000fee0000000200 */
[C---:B---3--:R-:W-:Y:S08]  /*2190*/  HMMA.16816.F32 R12, R60.reuse, R52, R12 ;  /* 0x000000343c0c723c */ /* 0x048ff0000000180c */
[----:B------:R-:W-:Y:S01]  /*21a0*/  HMMA.16816.F32 R16, R60, R54, R16 ;  /* 0x000000363c10723c */ /* 0x000fe20000001810 */
[----:B------:R-:W3:Y:S03]  /*21b0*/  LDSM.16.M88.4 R52, [R194+0xe800] ;  /* 0x00e80000c234783b */ /* 0x000ee60000000200 */
[----:B--2---:R-:W-:Y:S04]  /*21c0*/  FMUL.FTZ R2, R218, 1.4426950216293334961 ;  /* 0x3fb8aa3bda027820 */ /* 0x004fe80000410000 */
[C---:B----4-:R-:W-:Y:S01]  /*21d0*/  HMMA.16816.F32 R4, R100.reuse, R104, R4 ;  /* 0x000000686404723c */ /* 0x050fe20000001804 */
[----:B------:R-:W2:Y:S04]  /*21e0*/  LDSM.16.M88.4 R60, [R3+0x2000] ;  /* 0x00200000033c783b */ /* 0x000ea80000000200 */
[----:B------:R-:W-:Y:S02]  /*21f0*/  FSEL R2, R2, RZ, P0 ;  /* 0x000000ff02027208 */ /* 0x000fe40000000000 */
[----:B------:R-:W-:Y:S01]  /*2200*/  FSETP.NEU.FTZ.AND P0, PT, R217, -INF , PT ;  /* 0xff800000d900780b */ /* 0x000fe20003f1d000 */
[C---:B------:R-:W-:Y:S08]  /*2210*/  HMMA.16816.F32 R8, R100.reuse, R106, R8 ;  /* 0x0000006a6408723c */ /* 0x040ff00000001808 */
[C---:B-1----:R-:W-:Y:S08]  /*2220*/  HMMA.16816.F32 R12, R100.reuse, R56, R12 ;  /* 0x00000038640c723c */ /* 0x042ff0000000180c */
[----:B------:R-:W-:Y:S08]  /*2230*/  HMMA.16816.F32 R16, R100, R58, R16 ;  /* 0x0000003a6410723c */ /* 0x000ff00000001810 */
[C---:B------:R-:W-:Y:S08]  /*2240*/  HMMA.16816.F32 R4, R108.reuse, R112, R4 ;  /* 0x000000706c04723c */ /* 0x040ff00000001804 */
[C---:B------:R-:W-:Y:S08]  /*2250*/  HMMA.16816.F32 R8, R108.reuse, R114, R8 ;  /* 0x000000726c08723c */ /* 0x040ff00000001808 */
[C---:B---3--:R-:W-:Y:S08]  /*2260*/  HMMA.16816.F32 R12, R108.reuse, R52, R12 ;  /* 0x000000346c0c723c */ /* 0x048ff0000000180c */
[----:B------:R-:W-:Y:S01]  /*2270*/  HMMA.16816.F32 R16, R108, R54, R16 ;  /* 0x000000366c10723c */ /* 0x000fe20000001810 */
[----:B------:R-:W1:Y:S07]  /*2280*/  LDSM.16.M88.4 R52, [R197+0xe800] ;  /* 0x00e80000c534783b */ /* 0x000e6e0000000200 */
[C---:B--2---:R-:W-:Y:S08]  /*2290*/  HMMA.16816.F32 R4, R60.reuse, R64, R4 ;  /* 0x000000403c04723c */ /* 0x044ff00000001804 */
[C---:B------:R-:W-:Y:S11]  /*22a0*/  HMMA.16816.F32 R8, R60.reuse, R66, R8 ;  /* 0x000000423c08723c */ /* 0x040ff60000001808 */
[----:B------:R-:W-:Y:S05]  /*22b0*/  @!UPT UIADD3 URZ, URZ, URZ, URZ ;  /* 0x0000003f3f3ff290 */ /* 0x000fea000fffe03f */
[----:B------:R-:W-:Y:S02]  /*22c0*/  FMUL.FTZ R4, R4, c[0x0][0x2ec] ;  /* 0x0000bb0004047a20 */ /* 0x000fe40000410000 */
[----:B------:R-:W-:Y:S02]  /*22d0*/  FMUL.FTZ R5, R5, c[0x0][0x2ec] ;  /* 0x0000bb0005057a20 */ /* 0x000fe40000410000 */
[----:B------:R-:W2:Y:S01]  /*22e0*/  MUFU.TANH R113, R4 ;  /* 0x0000000400717308 */ /* 0x000ea20000002400 */
[----:B------:R-:W-:Y:S02]  /*22f0*/  FMUL.FTZ R6, R6, c[0x0][0x2ec] ;  /* 0x0000bb0006067a20 */ /* 0x000fe40000410000 */
[----:B------:R-:W-:Y:S01]  /*2300*/  FMUL.FTZ R7, R7, c[0x0][0x2ec] ;  /* 0x0000bb0007077a20 */ /* 0x000fe20000410000 */
[C---:B-1----:R-:W-:Y:S03]  /*2310*/  HMMA.16816.F32 R12, R60.reuse, R52, R12 ;  /* 0x000000343c0c723c */ /* 0x042fe6000000180c */
[----:B------:R-:W-:Y:S03]  /*2320*/  FMUL.FTZ R8, R8, c[0x0][0x2ec] ;  /* 0x0000bb0008087a20 */ /* 0x000fe60000410000 */
[----:B------:R-:W1:Y:S01]  /*2330*/  MUFU.TANH R111, R5 ;  /* 0x00000005006f7308 */ /* 0x000e620000002400 */
[----:B------:R-:W-:Y:S01]  /*2340*/  FMUL.FTZ R9, R9, c[0x0][0x2ec] ;  /* 0x0000bb0009097a20 */ /* 0x000fe20000410000 */
[----:B------:R-:W-:Y:S04]  /*2350*/  HMMA.16816.F32 R16, R60, R54, R16 ;  /* 0x000000363c10723c */ /* 0x000fe80000001810 */
[----:B------:R-:W-:Y:S02]  /*2360*/  FMUL.FTZ R10, R10, c[0x0][0x2ec] ;  /* 0x0000bb000a0a7a20 */ /* 0x000fe40000410000 */
[----:B------:R-:W-:Y:S02]  /*2370*/  FMUL.FTZ R11, R11, c[0x0][0x2ec] ;  /* 0x0000bb000b0b7a20 */ /* 0x000fe40000410000 */
[----:B------:R-:W3:Y:S01]  /*2380*/  MUFU.TANH R184, R6 ;  /* 0x0000000600b87308 */ /* 0x000ee20000002400 */
[--C-:B--2---:R-:W-:Y:S07]  /*2390*/  FFMA.FTZ R0, R113, c[0x0][0x23c], -R2.reuse ;  /* 0x00008f0071007a23 */ /* 0x104fee0000010802 */
[----:B------:R-:W-:Y:S02]  /*23a0*/  FMUL.FTZ R14, R14, c[0x0][0x2ec] ;  /* 0x0000bb000e0e7a20 */ /* 0x000fe40000410000 */
[----:B------:R2:W-:Y:S01]  /*23b0*/  MUFU.EX2 R65, R0 ;  /* 0x0000000000417308 */ /* 0x0005e20000000800 */
[----:B------:R-:W-:Y:S02]  /*23c0*/  FMUL.FTZ R15, R15, c[0x0][0x2ec] ;  /* 0x0000bb000f0f7a20 */ /* 0x000fe40000410000 */
[----:B------:R-:W-:Y:S02]  /*23d0*/  FMUL.FTZ R12, R12, c[0x0][0x2ec] ;  /* 0x0000bb000c0c7a20 */ /* 0x000fe40000410000 */
[----:B-1----:R-:W-:Y:S02]  /*23e0*/  FFMA.FTZ R3, R111, c[0x0][0x23c], -R2 ;  /* 0x00008f006f037a23 */ /* 0x002fe40000010802 */
[----:B------:R-:W-:Y:S02]  /*23f0*/  FMUL.FTZ R16, R16, c[0x0][0x2ec] ;  /* 0x0000bb0010107a20 */ /* 0x000fe40000410000 */
[----:B------:R-:W-:Y:S01]  /*2400*/  FMUL.FTZ R17, R17, c[0x0][0x2ec] ;  /* 0x0000bb0011117a20 */ /* 0x000fe20000410000 */
[----:B------:R3:W-:Y:S01]  /*2410*/  MUFU.EX2 R58, R3 ;  /* 0x00000003003a7308 */ /* 0x0007e20000000800 */
[----:B------:R-:W-:Y:S02]  /*2420*/  FMUL.FTZ R18, R18, c[0x0][0x2ec] ;  /* 0x0000bb0012127a20 */ /* 0x000fe40000410000 */
[----:B------:R-:W-:Y:S02]  /*2430*/  FMUL.FTZ R19, R19, c[0x0][0x2ec] ;  /* 0x0000bb0013137a20 */ /* 0x000fe40000410000 */
[----:B------:R-:W-:Y:S05]  /*2440*/  FMUL.FTZ R13, R13, c[0x0][0x2ec] ;  /* 0x0000bb000d0d7a20 */ /* 0x000fea0000410000 */
[----:B------:R-:W1:Y:S01]  /*2450*/  MUFU.TANH R183, R7 ;  /* 0x0000000700b77308 */ /* 0x000e620000002400 */
[----:B--2---:R-:W-:Y:S05]  /*2460*/  FMUL.FTZ R0, R217, 1.4426950216293334961 ;  /* 0x3fb8aa3bd9007820 */ /* 0x004fea0000410000 */
[----:B------:R-:W-:Y:S04]  /*2470*/  FSEL R0, R0, RZ, P0 ;  /* 0x000000ff00007208 */ /* 0x000fe80000000000 */
[----:B------:R-:W2:Y:S01]  /*2480*/  MUFU.TANH R109, R8 ;  /* 0x00000008006d7308 */ /* 0x000ea20000002400 */
[----:B------:R-:W-:Y:S01]  /*2490*/  IADD3 R56, P0, R229, R220, RZ ;  /* 0x000000dce5387210 */ /* 0x000fe20007f1e0ff */
[--C-:B---3--:R-:W-:Y:S03]  /*24a0*/  FFMA.FTZ R3, R184, c[0x0][0x23c], -R0.reuse ;  /* 0x00008f00b8037a23 */ /* 0x108fe60000010800 */
[----:B------:R-:W-:Y:S02]  /*24b0*/  IADD3.X R57, R233, R219, RZ, P0, !PT ;  /* 0x000000dbe9397210 */ /* 0x000fe400007fe4ff */
[C---:B------:R-:W-:Y:S03]  /*24c0*/  LEA R204, P0, R251.reuse, R204, 0x2 ;  /* 0x000000ccfbcc7211 */ /* 0x040fe600078010ff */
[----:B------:R1:W-:Y:S01]  /*24d0*/  MUFU.EX2 R102, R3 ;  /* 0x0000000300667308 */ /* 0x0003e20000000800 */
[----:B------:R-:W-:Y:S09]  /*24e0*/  LEA.HI.X.SX32 R205, R251, R205, 0x2, P0 ;  /* 0x000000cdfbcd7211 */ /* 0x000ff200000f16ff */
[----:B------:R-:W3:Y:S10]  /*24f0*/  MUFU.TANH R108, R9 ;  /* 0x00000009006c7308 */ /* 0x000ef40000002400 */
[----:B------:R-:W4:Y:S01]  /*2500*/  MUFU.TANH R182, R10 ;  /* 0x0000000a00b67308 */ /* 0x000f220000002400 */
[----:B-1----:R-:W-:Y:S09]  /*2510*/  FFMA.FTZ R3, R183, c[0x0][0x23c], -R0 ;  /* 0x00008f00b7037a23 */ /* 0x002ff20000010800 */
[----:B------:R2:W-:Y:S10]  /*2520*/  MUFU.EX2 R101, R3 ;  /* 0x0000000300657308 */ /* 0x0005f40000000800 */
[----:B------:R-:W-:Y:S10]  /*2530*/  MUFU.TANH R181, R11 ;  /* 0x0000000b00b57308 */ /* 0x000ff40000002400 */
[----:B------:R-:W-:Y:S01]  /*2540*/  MUFU.TANH R187, R14 ;  /* 0x0000000e00bb7308 */ /* 0x000fe20000002400 */
[--C-:B--2---:R-:W-:Y:S09]  /*2550*/  FFMA.FTZ R3, R109, c[0x0][0x23c], -R2.reuse ;  /* 0x00008f006d037a23 */ /* 0x104ff20000010802 */
[----:B------:R3:W-:Y:S10]  /*2560*/  MUFU.EX2 R60, R3 ;  /* 0x00000003003c7308 */ /* 0x0007f40000000800 */
[----:B------:R-:W-:Y:S10]  /*2570*/  MUFU.TANH R186, R15 ;  /* 0x0000000f00ba7308 */ /* 0x000ff40000002400 */
[----:B------:R-:W-:Y:S01]  /*2580*/  MUFU.TANH R107, R16 ;  /* 0x00000010006b7308 */ /* 0x000fe20000002400 */
[----:B---3--:R-:W-:Y:S09]  /*2590*/  FFMA.FTZ R3, R108, c[0x0][0x23c], -R2 ;  /* 0x00008f006c037a23 */ /* 0x008ff20000010802 */
[----:B------:R4:W-:Y:S10]  /*25a0*/  MUFU.EX2 R59, R3 ;  /* 0x00000003003b7308 */ /* 0x0009f40000000800 */
[----:B------:R-:W-:Y:S10]  /*25b0*/  MUFU.TANH R106, R17 ;  /* 0x00000011006a7308 */ /* 0x000ff40000002400 */
[----:B------:R-:W1:Y:S01]  /*25c0*/  MUFU.TANH R112, R12 ;  /* 0x0000000c00707308 */ /* 0x000e620000002400 */
[----:B----4-:R-:W-:Y:S09]  /*25d0*/  FFMA.FTZ R3, R182, c[0x0][0x23c], -R0 ;  /* 0x00008f00b6037a23 */ /* 0x010ff20000010800 */
[----:B------:R2:W-:Y:S10]  /*25e0*/  MUFU.EX2 R67, R3 ;  /* 0x0000000300437308 */ /* 0x0005f40000000800 */
[----:B------:R-:W3:Y:S01]  /*25f0*/  MUFU.TANH R110, R13 ;  /* 0x0000000d006e7308 */ /* 0x000ee20000002400 */
[----:B-1----:R-:W-:Y:S09]  /*2600*/  FFMA.FTZ R5, R112, c[0x0][0x23c], -R2 ;  /* 0x00008f0070057a23 */ /* 0x002ff20000010802 */
[----:B------:R-:W-:Y:S01]  /*2610*/  MUFU.TANH R115, R18 ;  /* 0x0000001200737308 */ /* 0x000fe20000002400 */
[----:B--2---:R-:W-:Y:S09]  /*2620*/  FFMA.FTZ R3, R181, c[0x0][0x23c], -R0 ;  /* 0x00008f00b5037a23 */ /* 0x004ff20000010800 */
[----:B------:R1:W2:Y:S01]  /*2630*/  MUFU.EX2 R66, R3 ;  /* 0x0000000300427308 */ /* 0x0002a20000000800 */
[----:B---3--:R-:W-:Y:S09]  /*2640*/  FFMA.FTZ R4, R110, c[0x0][0x23c], -R2 ;  /* 0x00008f006e047a23 */ /* 0x008ff20000010802 */
[----:B------:R-:W-:Y:S10]  /*2650*/  MUFU.TANH R114, R19 ;  /* 0x0000001300727308 */ /* 0x000ff40000002400 */
[----:B------:R2:W-:Y:S01]  /*2660*/  MUFU.EX2 R62, R5 ;  /* 0x00000005003e7308 */ /* 0x0005e20000000800 */
[--C-:B-1----:R-:W-:Y:S09]  /*2670*/  FFMA.FTZ R3, R187, c[0x0][0x23c], -R0.reuse ;  /* 0x00008f00bb037a23 */ /* 0x102ff20000010800 */
[----:B------:R1:W-:Y:S10]  /*2680*/  MUFU.EX2 R105, R3 ;  /* 0x0000000300697308 */ /* 0x0003f40000000800 */
[----:B------:R-:W3:Y:S01]  /*2690*/  MUFU.EX2 R61, R4 ;  /* 0x00000004003d7308 */ /* 0x000ee20000000800 */
[----:B--2---:R-:W-:Y:S01]  /*26a0*/  F2FP.PACK_AB R5, R66, R67 ;  /* 0x000000434205723e */ /* 0x004fe200000000ff */
[----:B-1----:R-:W-:Y:S08]  /*26b0*/  FFMA.FTZ R3, R186, c[0x0][0x23c], -R0 ;  /* 0x00008f00ba037a23 */ /* 0x002ff00000010800 */
[----:B------:R1:W2:Y:S01]  /*26c0*/  MUFU.EX2 R104, R3 ;  /* 0x0000000300687308 */ /* 0x0002a20000000800 */
[----:B---3--:R-:W-:Y:S01]  /*26d0*/  F2FP.PACK_AB R4, R61, R62 ;  /* 0x0000003e3d04723e */ /* 0x008fe200000000ff */
[--C-:B-1----:R-:W-:Y:S02]  /*26e0*/  FFMA.FTZ R3, R107, c[0x0][0x23c], -R2.reuse ;  /* 0x00008f006b037a23 */ /* 0x102fe40000010802 */
[----:B------:R-:W-:Y:S06]  /*26f0*/  FFMA.FTZ R2, R106, c[0x0][0x23c], -R2 ;  /* 0x00008f006a027a23 */ /* 0x000fec0000010802 */
[----:B------:R1:W-:Y:S10]  /*2700*/  MUFU.EX2 R64, R3 ;  /* 0x0000000300407308 */ /* 0x0003f40000000800 */
[----:B------:R3:W4:Y:S01]  /*2710*/  MUFU.EX2 R63, R2 ;  /* 0x00000002003f7308 */ /* 0x0007220000000800 */
[----:B-1----:R-:W-:Y:S05]  /*2720*/  F2FP.PACK_AB R3, R58, R65 ;  /* 0x000000413a03723e */ /* 0x002fea00000000ff */
[----:B------:R2:W-:Y:S01]  /*2730*/  STS [R213+0x12000], R3 ;  /* 0x01200003d5007388 */ /* 0x0005e20000000800 */
[--C-:B---3--:R-:W-:Y:S02]  /*2740*/  FFMA.FTZ R2, R115, c[0x0][0x23c], -R0.reuse ;  /* 0x00008f0073027a23 */ /* 0x108fe40000010800 */
[----:B------:R-:W-:Y:S02]  /*2750*/  FFMA.FTZ R0, R114, c[0x0][0x23c], -R0 ;  /* 0x00008f0072007a23 */ /* 0x000fe40000010800 */
[----:B------:R1:W-:Y:S10]  /*2760*/  MUFU.EX2 R103, R2 ;  /* 0x0000000200677308 */ /* 0x0003f40000000800 */
[----:B------:R3:W3:Y:S01]  /*2770*/  MUFU.EX2 R100, R0 ;  /* 0x0000000000647308 */ /* 0x0006e20000000800 */
[----:B--2---:R-:W-:Y:S02]  /*2780*/  F2FP.PACK_AB R3, R104, R105 ;  /* 0x000000696803723e */ /* 0x004fe400000000ff */
[----:B-1----:R-:W-:Y:S05]  /*2790*/  F2FP.PACK_AB R2, R101, R102 ;  /* 0x000000666502723e */ /* 0x002fea00000000ff */
[----:B------:R4:W-:Y:S04]  /*27a0*/  STS [R213+0x12400], R2 ;  /* 0x01240002d5007388 */ /* 0x0009e80000000800 */
[----:B------:R-:W-:Y:S01]  /*27b0*/  STS [R216+0x12400], R5 ;  /* 0x01240005d8007388 */ /* 0x000fe20000000800 */
[----:B---3--:R-:W-:Y:S05]  /*27c0*/  F2FP.PACK_AB R0, R59, R60 ;  /* 0x0000003c3b00723e */ /* 0x008fea00000000ff */
[----:B------:R1:W-:Y:S04]  /*27d0*/  STS [R216+0x12000], R0 ;  /* 0x01200000d8007388 */ /* 0x0003e80000000800 */
[----:B------:R-:W-:Y:S04]  /*27e0*/  STS [R214+0x12000], R4 ;  /* 0x01200004d6007388 */ /* 0x000fe80000000800 */
[----:B------:R2:W-:Y:S01]  /*27f0*/  STS [R214+0x12400], R3 ;  /* 0x01240003d6007388 */ /* 0x0005e20000000800 */
[----:B----4-:R-:W-:Y:S05]  /*2800*/  F2FP.PACK_AB R2, R63, R64 ;  /* 0x000000403f02723e */ /* 0x010fea00000000ff */
[----:B------:R-:W-:Y:S01]  /*2810*/  STS [R215+0x12000], R2 ;  /* 0x01200002d7007388 */ /* 0x000fe20000000800 */
[----:B-1----:R-:W-:Y:S05]  /*2820*/  F2FP.PACK_AB R0, R100, R103 ;  /* 0x000000676400723e */ /* 0x002fea00000000ff */
[----:B------:R1:W-:Y:S01]  /*2830*/  STS [R215+0x12400], R0 ;  /* 0x01240000d7007388 */ /* 0x0003e20000000800 */
[C---:B--2---:R-:W-:Y:S03]  /*2840*/  IADD3 R3, R195.reuse, R185, RZ ;  /* 0x000000b9c3037210 */ /* 0x044fe60007ffe0ff */
[----:B------:R-:W2:Y:S01]  /*2850*/  LDSM.16.M88.4 R16, [R195+0x8000] ;  /* 0x00800000c310783b */ /* 0x000ea20000000200 */
[----:B-1----:R-:W-:Y:S04]  /*2860*/  IADD3 R0, R195, R180, RZ ;  /* 0x000000b4c3007210 */ /* 0x002fe80007ffe0ff */
[----:B------:R-:W-:Y:S03]  /*2870*/  IADD3 R2, R185, R0, RZ ;  /* 0x00000000b9027210 */ /* 0x000fe60007ffe0ff */
[----:B------:R-:W1:Y:S01]  /*2880*/  LDSM.16.M88.4 R52, [R0+0x8000] ;  /* 0x008000000034783b */ /* 0x000e620000000200 */
[C---:B--2---:R-:W-:Y:S08]  /*2890*/  HMMA.16816.F32 R4, R16.reuse, R116, RZ ;  /* 0x000000741004723c */ /* 0x044ff000000018ff */
        /* <DEDUP_REMOVED lines=23> */
[----:B-1----:R1:W3:Y:S01]  /*2a10*/  LDG.E R0, [R56.64+0x20] ;  /* 0x0000201038007981 */ /* 0x0022e2000c1e1900 */
[C---:B--2---:R-:W-:Y:S08]  /*2a20*/  HMMA.16816.F32 R4, R52.reuse, R156, R4 ;  /* 0x0000009c3404723c */ /* 0x044ff00000001804 */
[C---:B------:R-:W-:Y:S08]  /*2a30*/  HMMA.16816.F32 R8, R52.reuse, R158, R8 ;  /* 0x0000009e3408723c */ /* 0x040ff00000001808 */
[C---:B------:R-:W-:Y:S08]  /*2a40*/  HMMA.16816.F32 R12, R52.reuse, R160, R12 ;  /* 0x000000a0340c723c */ /* 0x040ff0000000180c */
[----:B------:R-:W-:Y:S01]  /*2a50*/  HMMA.16816.F32 R16, R52, R162, R16 ;  /* 0x000000a23410723c */ /* 0x000fe20000001810 */
[----:B------:R2:W4:Y:S08]  /*2a60*/  LDSM.16.M88.4 R52, [R3+0xa000] ;  /* 0x00a000000334783b */ /* 0x0005300000000200 */
[----:B--2---:R1:W2:Y:S01]  /*2a70*/  LDG.E R3, [R56.64] ;  /* 0x0000001038037981 */ /* 0x0042a2000c1e1900 */
[C---:B----4-:R-:W-:Y:S03]  /*2a80*/  HMMA.16816.F32 R4, R52.reuse, R164, R4 ;  /* 0x000000a43404723c */ /* 0x050fe60000001804 */
[----:B-1----:R-:W-:Y:S05]  /*2a90*/  FFMA.FTZ R57, -R111, R111, 1 ;  /* 0x3f8000006f397423 */ /* 0x002fea000001016f */
[C---:B------:R-:W-:Y:S04]  /*2aa0*/  HMMA.16816.F32 R8, R52.reuse, R166, R8 ;  /* 0x000000a63408723c */ /* 0x040fe80000001808 */
[----:B------:R-:W-:Y:S02]  /*2ab0*/  FMUL.FTZ R57, R57, c[0x0][0x2ec] ;  /* 0x0000bb0039397a20 */ /* 0x000fe40000410000 */
[----:B------:R-:W-:Y:S02]  /*2ac0*/  FFMA.FTZ R56, -R109, R109, 1 ;  /* 0x3f8000006d387423 */ /* 0x000fe4000001016d */
[C---:B------:R-:W-:Y:S04]  /*2ad0*/  HMMA.16816.F32 R12, R52.reuse, R168, R12 ;  /* 0x000000a8340c723c */ /* 0x040fe8000000180c */
[----:B------:R-:W-:Y:S04]  /*2ae0*/  FMUL.FTZ R56, R56, c[0x0][0x2ec] ;  /* 0x0000bb0038387a20 */ /* 0x000fe80000410000 */
[----:B------:R-:W-:Y:S01]  /*2af0*/  HMMA.16816.F32 R16, R52, R170, R16 ;  /* 0x000000aa3410723c */ /* 0x000fe20000001810 */
[----:B------:R-:W1:Y:S07]  /*2b00*/  LDSM.16.M88.4 R52, [R2+0xa000] ;  /* 0x00a000000234783b */ /* 0x000e6e0000000200 */
[C---:B-1----:R-:W-:Y:S08]  /*2b10*/  HMMA.16816.F32 R4, R52.reuse, R172, R4 ;  /* 0x000000ac3404723c */ /* 0x042ff00000001804 */
[C---:B------:R-:W-:Y:S08]  /*2b20*/  HMMA.16816.F32 R8, R52.reuse, R174, R8 ;  /* 0x000000ae3408723c */ /* 0x040ff00000001808 */
[C---:B------:R-:W-:Y:S08]  /*2b30*/  HMMA.16816.F32 R12, R52.reuse, R176, R12 ;  /* 0x000000b0340c723c */ /* 0x040ff0000000180c */
[----:B------:R-:W-:Y:S07]  /*2b40*/  HMMA.16816.F32 R16, R52, R178, R16 ;  /* 0x000000b23410723c */ /* 0x000fee0000001810 */
[----:B------:R-:W-:Y:S02]  /*2b50*/  FFMA.FTZ R54, -R108, R108, 1 ;  /* 0x3f8000006c367423 */ /* 0x000fe4000001016c */
[----:B------:R-:W-:Y:S03]  /*2b60*/  FFMA.FTZ R53, -R110, R110, 1 ;  /* 0x3f8000006e357423 */ /* 0x000fe6000001016e */
[----:B------:R-:W-:Y:S02]  /*2b70*/  FMUL.FTZ R54, R54, c[0x0][0x2ec] ;  /* 0x0000bb0036367a20 */ /* 0x000fe40000410000 */
[----:B------:R-:W-:Y:S02]  /*2b80*/  FMUL.FTZ R53, R53, c[0x0][0x2ec] ;  /* 0x0000bb0035357a20 */ /* 0x000fe40000410000 */
[----:B------:R-:W-:Y:S02]  /*2b90*/  FFMA.FTZ R52, -R107, R107, 1 ;  /* 0x3f8000006b347423 */ /* 0x000fe4000001016b */
[----:B------:R-:W-:Y:S02]  /*2ba0*/  FFMA.FTZ R55, -R112, R112, 1 ;  /* 0x3f80000070377423 */ /* 0x000fe40000010170 */
[----:B------:R-:W-:Y:S02]  /*2bb0*/  FMUL.FTZ R52, R52, c[0x0][0x2ec] ;  /* 0x0000bb0034347a20 */ /* 0x000fe40000410000 */
[----:B------:R-:W-:Y:S02]  /*2bc0*/  FMUL.FTZ R55, R55, c[0x0][0x2ec] ;  /* 0x0000bb0037377a20 */ /* 0x000fe40000410000 */
[C---:B---3--:R-:W-:Y:S02]  /*2bd0*/  FADD.FTZ R7, -R0.reuse, R7 ;  /* 0x0000000700077221 */ /* 0x048fe40000010100 */
[----:B------:R-:W-:Y:S02]  /*2be0*/  FADD.FTZ R18, -R0, R18 ;  /* 0x0000001200127221 */ /* 0x000fe40000010100 */
[C---:B--2---:R-:W-:Y:S02]  /*2bf0*/  FADD.FTZ R2, -R3.reuse, R4 ;  /* 0x0000000403027221 */ /* 0x044fe40000010100 */
[----:B------:R-:W-:Y:S02]  /*2c00*/  FADD.FTZ R4, -R3, R5 ;  /* 0x0000000503047221 */ /* 0x000fe40000010100 */
[----:B------:R-:W-:Y:S02]  /*2c10*/  FMUL.FTZ R5, R65, R2 ;  /* 0x0000000241057220 */ /* 0x000fe40000410000 */
[----:B------:R-:W-:Y:S02]  /*2c20*/  FMUL.FTZ R4, R58, R4 ;  /* 0x000000043a047220 */ /* 0x000fe40000410000 */
[----:B------:R-:W-:Y:S02]  /*2c30*/  FADD.FTZ R2, -R3, R9 ;  /* 0x0000000903027221 */ /* 0x000fe40000010100 */
[----:B------:R-:W-:Y:S02]  /*2c40*/  FFMA.FTZ R58, -R113, R113, 1 ;  /* 0x3f800000713a7423 */ /* 0x000fe40000010171 */
[----:B------:R-:W-:Y:S02]  /*2c50*/  FMUL.FTZ R2, R59, R2 ;  /* 0x000000023b027220 */ /* 0x000fe40000410000 */
[----:B------:R-:W-:Y:S02]  /*2c60*/  FMUL.FTZ R57, R57, R4 ;  /* 0x0000000439397220 */ /* 0x000fe40000410000 */
[C---:B------:R-:W-:Y:S02]  /*2c70*/  FADD.FTZ R4, -R3.reuse, R13 ;  /* 0x0000000d03047221 */ /* 0x040fe40000010100 */
[C---:B------:R-:W-:Y:S02]  /*2c80*/  FADD.FTZ R17, -R3.reuse, R17 ;  /* 0x0000001103117221 */ /* 0x040fe40000010100 */
[----:B------:R-:W-:Y:S02]  /*2c90*/  FMUL.FTZ R58, R58, c[0x0][0x2ec] ;  /* 0x0000bb003a3a7a20 */ /* 0x000fe40000410000 */
[----:B------:R-:W-:Y:S02]  /*2ca0*/  FADD.FTZ R16, -R3, R16 ;  /* 0x0000001003107221 */ /* 0x000fe40000010100 */
[----:B------:R-:W-:Y:S02]  /*2cb0*/  FMUL.FTZ R4, R61, R4 ;  /* 0x000000043d047220 */ /* 0x000fe40000410000 */
[----:B------:R-:W-:Y:S02]  /*2cc0*/  FMUL.FTZ R54, R54, R2 ;  /* 0x0000000236367220 */ /* 0x000fe40000410000 */
[----:B------:R-:W-:Y:S02]  /*2cd0*/  FMUL.FTZ R2, R63, R17 ;  /* 0x000000113f027220 */ /* 0x000fe40000410000 */
[----:B------:R-:W-:Y:S02]  /*2ce0*/  FFMA.FTZ R17, -R106, R106, 1 ;  /* 0x3f8000006a117423 */ /* 0x000fe4000001016a */
[C---:B------:R-:W-:Y:S02]  /*2cf0*/  FADD.FTZ R8, -R3.reuse, R8 ;  /* 0x0000000803087221 */ /* 0x040fe40000010100 */
[----:B------:R-:W-:Y:S02]  /*2d00*/  FMUL.FTZ R58, R58, R5 ;  /* 0x000000053a3a7220 */ /* 0x000fe40000410000 */
[----:B------:R-:W-:Y:S02]  /*2d10*/  FADD.FTZ R5, -R3, R12 ;  /* 0x0000000c03057221 */ /* 0x000fe40000010100 */
[----:B------:R-:W-:Y:S02]  /*2d20*/  FMUL.FTZ R3, R64, R16 ;  /* 0x0000001040037220 */ /* 0x000fe40000410000 */
[----:B------:R-:W-:Y:S02]  /*2d30*/  FMUL.FTZ R53, R53, R4 ;  /* 0x0000000435357220 */ /* 0x000fe40000410000 */
[----:B------:R-:W-:Y:S02]  /*2d40*/  FMUL.FTZ R17, R17, c[0x0][0x2ec] ;  /* 0x0000bb0011117a20 */ /* 0x000fe40000410000 */
[----:B------:R-:W-:Y:S02]  /*2d50*/  FADD.FTZ R4, -R0, R6 ;  /* 0x0000000600047221 */ /* 0x000fe40000010100 */
[----:B------:R-:W-:Y:S02]  /*2d60*/  FFMA.FTZ R16, -R184, R184, 1 ;  /* 0x3f800000b8107423 */ /* 0x000fe400000101b8 */
[----:B------:R-:W-:Y:S02]  /*2d70*/  FFMA.FTZ R13, -R183, R183, 1 ;  /* 0x3f800000b70d7423 */ /* 0x000fe400000101b7 */
[----:B------:R-:W-:Y:S02]  /*2d80*/  FMUL.FTZ R8, R60, R8 ;  /* 0x000000083c087220 */ /* 0x000fe40000410000 */
[----:B------:R-:W-:Y:S02]  /*2d90*/  FMUL.FTZ R5, R62, R5 ;  /* 0x000000053e057220 */ /* 0x000fe40000410000 */
[----:B------:R-:W-:Y:S02]  /*2da0*/  FMUL.FTZ R52, R52, R3 ;  /* 0x0000000334347220 */ /* 0x000fe40000410000 */
[----:B------:R-:W-:Y:S02]  /*2db0*/  FMUL.FTZ R17, R17, R2 ;  /* 0x0000000211117220 */ /* 0x000fe40000410000 */
[----:B------:R-:W-:Y:S02]  /*2dc0*/  FMUL.FTZ R4, R102, R4 ;  /* 0x0000000466047220 */ /* 0x000fe40000410000 */
[----:B------:R-:W-:Y:S02]  /*2dd0*/  FMUL.FTZ R3, R101, R7 ;  /* 0x0000000765037220 */ /* 0x000fe40000410000 */
[----:B------:R-:W-:Y:S02]  /*2de0*/  FADD.FTZ R2, -R0, R11 ;  /* 0x0000000b00027221 */ /* 0x000fe40000010100 */
[----:B------:R-:W-:Y:S02]  /*2df0*/  FMUL.FTZ R16, R16, c[0x0][0x2ec] ;  /* 0x0000bb0010107a20 */ /* 0x000fe40000410000 */
[----:B------:R-:W-:Y:S02]  /*2e00*/  FMUL.FTZ R13, R13, c[0x0][0x2ec] ;  /* 0x0000bb000d0d7a20 */ /* 0x000fe40000410000 */
[----:B------:R-:W-:Y:S02]  /*2e10*/  FFMA.FTZ R9, -R181, R181, 1 ;  /* 0x3f800000b5097423 */ /* 0x000fe400000101b5 */
[----:B------:R-:W-:Y:S02]  /*2e20*/  FMUL.FTZ R56, R56, R8 ;  /* 0x0000000838387220 */ /* 0x000fe40000410000 */
[----:B------:R-:W-:Y:S02]  /*2e30*/  FMUL.FTZ R55, R55, R5 ;  /* 0x0000000537377220 */ /* 0x000fe40000410000 */
[----:B------:R-:W-:Y:S02]  /*2e40*/  FADD.FTZ R5, -R0, R10 ;  /* 0x0000000a00057221 */ /* 0x000fe40000010100 */
[----:B------:R-:W-:Y:S02]  /*2e50*/  FMUL.FTZ R2, R66, R2 ;  /* 0x0000000242027220 */ /* 0x000fe40000410000 */
[----:B------:R-:W-:Y:S02]  /*2e60*/  FMUL.FTZ R16, R16, R4 ;  /* 0x0000000410107220 */ /* 0x000fe40000410000 */
[----:B------:R-:W-:Y:S02]  /*2e70*/  FMUL.FTZ R13, R13, R3 ;  /* 0x000000030d0d7220 */ /* 0x000fe40000410000 */
[C---:B------:R-:W-:Y:S02]  /*2e80*/  FADD.FTZ R4, -R0.reuse, R14 ;  /* 0x0000000e00047221 */ /* 0x040fe40000010100 */
[----:B------:R-:W-:Y:S02]  /*2e90*/  FADD.FTZ R3, -R0, R15 ;  /* 0x0000000f00037221 */ /* 0x000fe40000010100 */
[----:B------:R-:W-:Y:S02]  /*2ea0*/  FFMA.FTZ R12, -R182, R182, 1 ;  /* 0x3f800000b60c7423 */ /* 0x000fe400000101b6 */
[----:B------:R-:W-:Y:S02]  /*2eb0*/  FADD.FTZ R0, -R0, R19 ;  /* 0x0000001300007221 */ /* 0x000fe40000010100 */
[----:B------:R-:W-:Y:S02]  /*2ec0*/  FMUL.FTZ R9, R9, c[0x0][0x2ec] ;  /* 0x0000bb0009097a20 */ /* 0x000fe40000410000 */
[----:B------:R-:W-:Y:S02]  /*2ed0*/  FFMA.FTZ R11, -R187, R187, 1 ;  /* 0x3f800000bb0b7423 */ /* 0x000fe400000101bb */
[----:B------:R-:W-:Y:S02]  /*2ee0*/  FFMA.FTZ R8, -R186, R186, 1 ;  /* 0x3f800000ba087423 */ /* 0x000fe400000101ba */
[----:B------:R-:W-:Y:S02]  /*2ef0*/  FFMA.FTZ R10, -R115, R115, 1 ;  /* 0x3f800000730a7423 */ /* 0x000fe40000010173 */
[----:B------:R-:W-:Y:S02]  /*2f00*/  FFMA.FTZ R7, -R114, R114, 1 ;  /* 0x3f80000072077423 */ /* 0x000fe40000010172 */
[----:B------:R-:W-:Y:S02]  /*2f10*/  FMUL.FTZ R5, R67, R5 ;  /* 0x0000000543057220 */ /* 0x000fe40000410000 */
[----:B------:R-:W-:Y:S02]  /*2f20*/  FMUL.FTZ R12, R12, c[0x0][0x2ec] ;  /* 0x0000bb000c0c7a20 */ /* 0x000fe40000410000 */
[----:B------:R-:W-:Y:S02]  /*2f30*/  FMUL.FTZ R4, R105, R4 ;  /* 0x0000000469047220 */ /* 0x000fe40000410000 */
        /* <DEDUP_REMOVED lines=37> */
.L_x_939:
        /* <DEDUP_REMOVED lines=85> */
.L_x_940:
        /* <DEDUP_REMOVED lines=79> */
[-C--:B-1----:R-:W-:Y:S02]  /*3bd0*/  LEA R100, P2, R0, R204.reuse, 0x2 ;  /* 0x000000cc00647211 */ /* 0x082fe400078410ff */
[-C--:B------:R-:W-:Y:S02]  /*3be0*/  LEA R6, P0, R250, R204.reuse, 0x2 ;  /* 0x000000ccfa067211 */ /* 0x080fe400078010ff */
        /* <DEDUP_REMOVED lines=131> */
.L_x_938:
        /* <DEDUP_REMOVED lines=165> */
.L_x_935:
        /* <DEDUP_REMOVED lines=9> */
.L_x_942:
[----:B------:R-:W-:Y:S05]  /*4f00*/  EXIT ;  /* 0x000000000000794d */ /* 0x000fea0003800000 */
.L_x_944:
        /* <DEDUP_REMOVED lines=15> */
.L_x_2068:


//--------------------- .text._ZN5flash44flash_bwd_dq_dk_dv_loop_seqk_parallel_kernelI23Flash_bwd_kernel_traitsILi128ELi64ELi64ELi8ELi4ELi2ELi2ELb1ELb0EN7cutlass6half_tE19Flash_kernel_traitsILi128ELi64ELi64ELi8ES3_EELb1ELb0ELb0ELb1ELb0ELb0ELb0EEEvNS_16Flash_bwd_paramsE --------------------------
	.section	.text._ZN5flash44flash_bwd_dq_dk_dv_loop_seqk_parallel_kernelI23Flash_bwd_kernel_traitsILi128ELi64ELi64ELi8ELi4ELi2ELi2ELb1ELb0EN7cutlass6half_tE19Flash_kernel_traitsILi128ELi64ELi64ELi8ES3_EELb1ELb0ELb0ELb1ELb0ELb0ELb0EEEvNS_16Flash_bwd_paramsE,"ax",@progbits
	.sectioninfo	@"SHI_REGISTERS=255"
	.align	128
        .global         _ZN5flash44flash_bwd_dq_dk_dv_loop_seqk_parallel_kernelI23Flash_bwd_kernel_traitsILi128ELi64ELi64ELi8ELi4ELi2ELi2ELb1ELb0EN7cutlass6half_tE19Flash_kernel_traitsILi128ELi64ELi64ELi8ES3_EELb1ELb0ELb0ELb1ELb0ELb0ELb0EEEvNS_16Flash_bwd_paramsE
        .type           _ZN5flash44flash_bwd_dq_dk_dv_loop_seqk_parallel_kernelI23Flash_bwd_kernel_traitsILi128ELi64ELi64ELi8ELi4ELi2ELi2ELb1ELb0EN7cutlass6half_tE19Flash_kernel_traitsILi128ELi64ELi64ELi8ES3_EELb1ELb0ELb0ELb1ELb0ELb0ELb0EEEvNS_16Flash_bwd_paramsE,@function
        .size           _ZN5flash44flash_bwd_dq_dk_dv_loop_seqk_parallel_kernelI23Flash_bwd_kernel_traitsILi128ELi64ELi64ELi8ELi4ELi2ELi2ELb1ELb0EN7cutlass6half_tE19Flash_kernel_traitsILi128ELi64ELi64ELi8ES3_EELb1ELb0ELb0ELb1ELb0ELb0ELb0EEEvNS_16Flash_bwd_paramsE,(.L_x_2069 - _ZN5flash44flash_bwd_dq_dk_dv_loop_seqk_parallel_kernelI23Flash_bwd_kernel_traitsILi128ELi64ELi64ELi8ELi4ELi2ELi2ELb1ELb0EN7cutlass6half_tE19Flash_kernel_traitsILi128ELi64ELi64ELi8ES3_EELb1ELb0ELb0ELb1ELb0ELb0ELb0EEEvNS_16Flash_bwd_paramsE)
        .other          _ZN5flash44flash_bwd_dq_dk_dv_loop_seqk_parallel_kernelI23Flash_bwd_kernel_traitsILi128ELi64ELi64ELi8ELi4ELi2ELi2ELb1ELb0EN7cutlass6half_tE19Flash_kernel_traitsILi128ELi64ELi64ELi8ES3_EELb1ELb0ELb0ELb1ELb0ELb0ELb0EEEvNS_16Flash_bwd_paramsE,@"STO_CUDA_ENTRY STV_DEFAULT"
_ZN5flash44flash_bwd_dq_dk_dv_loop_seqk_parallel_kernelI23Flash_bwd_kernel_traitsILi128ELi64ELi64ELi8ELi4ELi2ELi2ELb1ELb0EN7cutlass6half_tE19Flash_kernel_traitsILi128ELi64ELi64ELi8ES3_EELb1ELb0ELb0ELb1ELb0ELb0ELb0EEEvNS_16Flash_bwd_paramsE:
.text._ZN5flash44flash_bwd_dq_dk_dv_loop_seqk_parallel_kernelI23Flash_bwd_kernel_traitsILi128ELi64ELi64ELi8ELi4ELi2ELi2ELb1ELb0EN7cutlass6half_tE19Flash_kernel_traitsILi128ELi64ELi64ELi8ES3_EELb1ELb0ELb0ELb1ELb0ELb0ELb0EEEvNS_16Flash_bwd_paramsE:
        /* <DEDUP_REMOVED lines=50> */
[----:B------:R-:W-:Y:S01]  /*0320*/  LOP3.LUT P4, RZ, R5, 0x2, RZ, 0xc0, !PT ;  /* 0x0000000205ff7812 */ /* 0x000fe2000788c0ff */
[----:B------:R-:W-:Y:S01]  /*0330*/  IMAD.IADD R3, R7, 0x1, -R2 ;  /* 0x0000000107037824 */ /* 0x000fe200078e0a02 */
[----:B------:R-:W-:Y:S01]  /*0340*/  SHF.R.U32.HI R4, RZ, 0x3, R0 ;  /* 0x00000003ff047819 */ /* 0x000fe20000011600 */
[----:B------:R-:W-:Y:S01]  /*0350*/  IMAD.SHL.U32 R186, R12, 0x200, RZ ;  /* 0x000002000cba7824 */ /* 0x000fe200078e00ff */
[----:B------:R-:W-:Y:S01]  /*0360*/  LOP3.LUT R2, R0, 0x38, R220, 0xf8, !PT ;  /* 0x0000003800027812 */ /* 0x000fe200078ef8dc */
[C---:B------:R-:W-:Y:S01]  /*0370*/  IMAD.SHL.U32 R0, R5.reuse, 0x40, RZ ;  /* 0x0000004005007824 */ /* 0x040fe200078e00ff */
[----:B------:R-:W-:Y:S01]  /*0380*/  LOP3.LUT P3, RZ, R5, 0x4, RZ, 0xc0, !PT ;  /* 0x0000000405ff7812 */ /* 0x000fe2000786c0ff */
[----:B------:R-:W-:Y:S01]  /*0390*/  STL [R1+0x38], R17 ;  /* 0x0000381101007387 */ /* 0x000fe20000100800 */
[----:B------:R-:W-:-:S02]  /*03a0*/  SHF.R.S32.HI R6, RZ, 0x1f, R10 ;  /* 0x0000001fff067819 */ /* 0x000fc4000001140a */
[----:B------:R-:W-:Y:S02]  /*03b0*/  SHF.R.S32.HI R5, RZ, 0x1f, R9 ;  /* 0x0000001fff057819 */ /* 0x000fe40000011409 */
[----:B------:R-:W-:Y:S01]  /*03c0*/  LOP3.LUT R7, R2, R4, RZ, 0x3c, !PT ;  /* 0x0000000402077212 */ /* 0x000fe200078e3cff */
[----:B------:R-:W-:Y:S01]  /*03d0*/  IMAD.SHL.U32 R2, R194, 0x10, RZ ;  /* 0x00000010c2027824 */ /* 0x000fe200078e00ff */
[----:B------:R-:W-:Y:S02]  /*03e0*/  LEA.HI R230, R6, R10, RZ, 0x2 ;  /* 0x0000000a06e67211 */ /* 0x000fe400078f10ff */
[----:B------:R-:W-:Y:S02]  /*03f0*/  LOP3.LUT R0, R0, 0x1c0, RZ, 0xc0, !PT ;  /* 0x000001c000007812 */ /* 0x000fe400078ec0ff */
[----:B------:R-:W-:Y:S02]  /*0400*/  LEA.HI R10, R5, R9, RZ, 0x3 ;  /* 0x00000009050a7211 */ /* 0x000fe400078f18ff */
[----:B------:R-:W-:-:S02]  /*0410*/  LOP3.LUT R5, R0, 0x10, R2, 0xf8, !PT ;  /* 0x0000001000057812 */ /* 0x000fc400078ef802 */
[----:B------:R-:W-:Y:S02]  /*0420*/  LOP3.LUT R188, R0, 0x8, R11, 0xf8, !PT ;  /* 0x0000000800bc7812 */ /* 0x000fe400078ef80b */
[----:B------:R-:W-:Y:S02]  /*0430*/  LOP3.LUT R4, R10, 0xfffffff8, RZ, 0xc0, !PT ;  /* 0xfffffff80a047812 */ /* 0x000fe400078ec0ff */
[----:B------:R-:W-:Y:S02]  /*0440*/  LOP3.LUT R2, R3, 0x1, RZ, 0xc0, !PT ;  /* 0x0000000103027812 */ /* 0x000fe400078ec0ff */
[----:B------:R-:W-:Y:S01]  /*0450*/  SHF.R.S32.HI R6, RZ, 0x7, R13 ;  /* 0x00000007ff067819 */ /* 0x000fe2000001140d */
[----:B------:R-:W-:Y:S01]  /*0460*/  IMAD.IADD R9, R9, 0x1, -R4 ;  /* 0x0000000109097824 */ /* 0x000fe200078e0a04 */
[----:B------:R-:W-:Y:S02]  /*0470*/  SHF.R.U32.HI R0, RZ, 0x3, R0 ;  /* 0x00000003ff007819 */ /* 0x000fe40000011600 */
[----:B------:R-:W-:Y:S01]  /*0480*/  ISETP.NE.U32.AND P0, PT, R2, 0x1, PT ;  /* 0x000000010200780c */ /* 0x000fe20003f05070 */
[----:B------:R-:W-:Y:S01]  /*0490*/  IMAD R4, R6, 0x800, R186 ;  /* 0x0000080006047824 */ /* 0x000fe200078e02ba */
[----:B------:R-:W-:-:S02]  /*04a0*/  LOP3.LUT R188, R188, R0, RZ, 0x3c, !PT ;  /* 0x00000000bcbc7212 */ /* 0x000fc400078e3cff */
[----:B------:R-:W-:Y:S02]  /*04b0*/  SHF.R.S32.HI R2, RZ, 0x6, R14 ;  /* 0x00000006ff027819 */ /* 0x000fe4000001140e */
[C---:B------:R-:W-:Y:S01]  /*04c0*/  R2P PR, R3.reuse, 0x6 ;  /* 0x0000000603007804 */ /* 0x040fe20000000000 */
[----:B------:R-:W-:Y:S01]  /*04d0*/  IMAD.SHL.U32 R3, R3, 0x40, RZ ;  /* 0x0000004003037824 */ /* 0x000fe200078e00ff */
[----:B------:R-:W-:Y:S01]  /*04e0*/  LOP3.LUT R5, R5, 0x8, R11, 0xf8, !PT ;  /* 0x0000000805057812 */ /* 0x000fe200078ef80b */
[----:B------:R-:W-:Y:S01]  /*04f0*/  IMAD.IADD R188, R4, 0x1, R188 ;  /* 0x0000000104bc7824 */ /* 0x000fe200078e02bc */
[----:B------:R-:W-:Y:S01]  /*0500*/  SEL R185, R185, 0xffffffc0, !P3 ;  /* 0xffffffc0b9b97807 */ /* 0x000fe20005800000 */
[----:B------:R-:W-:Y:S01]  /*0510*/  IMAD R4, R2, 0x200, R7 ;  /* 0x0000020002047824 */ /* 0x000fe200078e0207 */
[----:B------:R-:W-:Y:S01]  /*0520*/  LOP3.LUT R186, R186, R5, R0, 0xf6, !PT ;  /* 0x00000005baba7212 */ /* 0x000fe200078ef600 */
[----:B------:R-:W-:Y:S01]  /*0530*/  IMAD.SHL.U32 R2, R2, 0x8, RZ ;  /* 0x0000000802027824 */ /* 0x000fe200078e00ff */
[----:B------:R-:W-:Y:S01]  /*0540*/  LOP3.LUT R0, R3, 0x1c0, RZ, 0xc0, !PT ;  /* 0x000001c003007812 */ /* 0x000fe200078ec0ff */
[----:B------:R-:W-:Y:S01]  /*0550*/  IMAD.SHL.U32 R5, R6, 0x20, RZ ;  /* 0x0000002006057824 */ /* 0x000fe200078e00ff */
[----:B------:R1:W-:Y:S01]  /*0560*/  STL [R1+0x44], R4 ;  /* 0x0000440401007387 */ /* 0x0003e20000100800 */
[----:B------:R-:W-:Y:S01]  /*0570*/  IMAD.SHL.U32 R6, R9, 0x40, RZ ;  /* 0x0000004009067824 */ /* 0x000fe200078e00ff */
[----:B------:R-:W-:Y:S01]  /*0580*/  LOP3.LUT R2, R2, 0x18, RZ, 0xc0, !PT ;  /* 0x0000001802027812 */ /* 0x000fe200078ec0ff */
[----:B------:R-:W-:Y:S01]  /*0590*/  IMAD.SHL.U32 R7, R15, 0x2, RZ ;  /* 0x000000020f077824 */ /* 0x000fe200078e00ff */
[----:B------:R-:W-:Y:S01]  /*05a0*/  SHF.R.U32.HI R3, RZ, 0x3, R0 ;  /* 0x00000003ff037819 */ /* 0x000fe20000011600 */
[----:B------:R3:W-:Y:S01]  /*05b0*/  STL [R1+0x40], R16 ;  /* 0x0000401001007387 */ /* 0x0007e20000100800 */
[----:B------:R-:W-:Y:S01]  /*05c0*/  LOP3.LUT R5, R0, 0x20, R5, 0xf8, !PT ;  /* 0x0000002000057812 */ /* 0x000fe200078ef805 */
[----:B------:R-:W-:Y:S01]  /*05d0*/  IMAD.SHL.U32 R190, R188, 0x2, RZ ;  /* 0x00000002bcbe7824 */ /* 0x000fe200078e00ff */
[----:B------:R-:W-:-:S02]  /*05e0*/  LOP3.LUT R9, R3, R0, R2, 0x1e, !PT ;  /* 0x0000000003097212 */ /* 0x000fc400078e1e02 */
[----:B------:R-:W-:Y:S01]  /*05f0*/  LOP3.LUT R0, R5, R3, RZ, 0x3c, !PT ;  /* 0x0000000305007212 */ /* 0x000fe200078e3cff */
[----:B------:R-:W-:Y:S01]  /*0600*/  IMAD.SHL.U32 R5, R10, 0x40, RZ ;  /* 0x000000400a057824 */ /* 0x000fe200078e00ff */
[----:B------:R-:W-:Y:S02]  /*0610*/  SEL R228, R228, 0x10, !P0 ;  /* 0x00000010e4e47807 */ /* 0x000fe40004000000 */
[----:B------:R-:W-:-:S05]  /*0620*/  SHF.R.S32.HI R230, RZ, 0x2, R230 ;  /* 0x00000002ffe67819 */ /* 0x000fca00000114e6 */
[----:B------:R-:W-:Y:S02]  /*0630*/  IMAD R230, R17, 0x10, R230 ;  /* 0x0000001011e67824 */ /* 0x000fe400078e02e6 */
[----:B-1----:R-:W-:-:S05]  /*0640*/  IMAD.SHL.U32 R4, R12, 0x20, RZ ;  /* 0x000000200c047824 */ /* 0x002fca00078e00ff */
[----:B------:R-:W-:Y:S01]  /*0650*/  LOP3.LUT R8, R2, 0x20, R4, 0xf8, !PT ;  /* 0x0000002002087812 */ /* 0x000fe200078ef804 */
        /* <DEDUP_REMOVED lines=21> */
[----:B------:R3:W-:Y:S01]  /*07b0*/  STL [R1+0x30], R2 ;  /* 0x0000300201007387 */ /* 0x0007e20000100800 */
        /* <DEDUP_REMOVED lines=11> */
[----:B--2---:R-:W-:-:S03]  /*0870*/  IMAD.SHL.U32 R186, R186, 0x2, RZ ;  /* 0x00000002baba7824 */ /* 0x004fc600078e00ff */
.L_x_991:
[----:B-1----:R-:W1:Y:S01]  /*0880*/  S2R R38, SR_CTAID.Y ;  /* 0x0000000000267919 */ /* 0x002e620000002600 */
[----:B--234-:R-:W2:Y:S01]  /*0890*/  LDC.U8 R0, c[0x0][0x312] ;  /* 0x0000c480ff007b82 */ /* 0x01cea20000000000 */
[----:B------:R-:W-:-:S02]  /*08a0*/  ISETP.NE.U32.AND P1, PT, RZ, c[0x0][0x240], PT ;  /* 0x00009000ff007a0c */ /* 0x000fc40003f25070 */
[----:B------:R-:W-:Y:S02]  /*08b0*/  ISETP.EQ.U32.AND P5, PT, RZ, c[0x0][0x248], PT ;  /* 0x00009200ff007a0c */ /* 0x000fe40003fa2070 */
[----:B------:R-:W-:Y:S02]  /*08c0*/  ISETP.NE.AND.EX P1, PT, RZ, c[0x0][0x244], PT, P1 ;  /* 0x00009100ff007a0c */ /* 0x000fe40003f25310 */
[----:B------:R-:W-:Y:S01]  /*08d0*/  ISETP.NE.U32.AND P3, PT, RZ, c[0x0][0x250], PT ;  /* 0x00009400ff007a0c */ /* 0x000fe20003f65070 */
[----:B------:R-:W-:-:S03]  /*08e0*/  IMAD.MOV.U32 R9, RZ, RZ, -0x1 ;  /* 0xffffffffff097424 */ /* 0x000fc600078e00ff */
[----:B------:R-:W-:Y:S01]  /*08f0*/  ISETP.NE.AND.EX P3, PT, RZ, c[0x0][0x254], PT, P3 ;  /* 0x00009500ff007a0c */ /* 0x000fe20003f65330 */
[----:B-1----:R-:W-:Y:S01]  /*0900*/  IMAD.SHL.U32 R8, R38, 0x4, RZ ;  /* 0x0000000426087824 */ /* 0x002fe200078e00ff */
        /* <DEDUP_REMOVED lines=26> */
.L_x_945:
        /* <DEDUP_REMOVED lines=45> */
.L_x_947:
        /* <DEDUP_REMOVED lines=15> */
.L_x_948:
[----:B------:R-:W-:Y:S01]  /*0e70*/  IABS R10, c[0x0][0x1c8] ;  /* 0x00007200000a7a13 */ /* 0x000fe20000000000 */
[----:B------:R-:W2:Y:S01]  /*0e80*/  LDC.U8 R19, c[0x0][0x328] ;  /* 0x0000ca00ff137b82 */ /* 0x000ea20000000000 */
[----:B------:R-:W-:Y:S01]  /*0e90*/  IABS R7, R248 ;  /* 0x000000f800077213 */ /* 0x000fe20000000000 */
[C---:B------:R-:W-:Y:S01]  /*0ea0*/  @P0 IMAD.WIDE.U32 R4, R0.reuse, c[0x0][0x370], RZ ;  /* 0x0000dc0000040a25 */ /* 0x040fe200078e00ff */
[----:B------:R-:W3:Y:S01]  /*0eb0*/  I2F.RP R2, R10 ;  /* 0x0000000a00027306 */ /* 0x000ee20000209400 */
[----:B------:R-:W-:Y:S02]  /*0ec0*/  MOV R13, c[0x0][0x224] ;  /* 0x00008900000d7a02 */ /* 0x000fe40000000f00 */
[----:B------:R-:W-:Y:S01]  /*0ed0*/  MOV R8, R7 ;  /* 0x0000000700087202 */ /* 0x000fe20000000f00 */
[----:B------:R-:W-:Y:S01]  /*0ee0*/  @P0 IMAD R12, R0, c[0x0][0x374], R5 ;  /* 0x0000dd00000c0a24 */ /* 0x000fe200078e0205 */
[----:B------:R-:W-:Y:S01]  /*0ef0*/  LOP3.LUT R7, R248, c[0x0][0x1c8], RZ, 0x3c, !PT ;  /* 0x00007200f8077a12 */ /* 0x000fe200078e3cff */
[----:B-1----:R-:W-:Y:S01]  /*0f00*/  @P0 IMAD.MOV.U32 R9, RZ, RZ, R4 ;  /* 0x000000ffff090224 */ /* 0x002fe200078e0004 */
[----:B------:R-:W-:Y:S01]  /*0f10*/  SHF.R.S32.HI R13, RZ, 0x1f, R13 ;  /* 0x0000001fff0d7819 */ /* 0x000fe2000001140d */
[----:B------:R-:W-:Y:S01]  /*0f20*/  @!P0 IMAD.WIDE.U32 R4, R38, c[0x0][0x368], RZ ;  /* 0x0000da0026048a25 */ /* 0x000fe200078e00ff */
[----:B------:R-:W-:Y:S01]  /*0f30*/  ISETP.GE.AND P3, PT, R7, RZ, PT ;  /* 0x000000ff0700720c */ /* 0x000fe20003f66270 */
[----:B------:R-:W1:Y:S01]  /*0f40*/  LDC.U8 R25, c[0x0][0x3d0] ;  /* 0x0000f400ff197b82 */ /* 0x000e620000000000 */
[----:B------:R-:W-:Y:S01]  /*0f50*/  MOV R37, c[0x0][0x22c] ;  /* 0x00008b0000257a02 */ /* 0x000fe20000000f00 */
[----:B------:R-:W-:Y:S01]  /*0f60*/  IMAD R7, R13, R38, RZ ;  /* 0x000000260d077224 */ /* 0x000fe200078e02ff */
[----:B------:R-:W-:Y:S01]  /*0f70*/  @!P0 MOV R9, R4 ;  /* 0x0000000400098202 */ /* 0x000fe20000000f00 */
[----:B------:R-:W4:Y:S01]  /*0f80*/  S2R R13, SR_CTAID.X ;  /* 0x00000000000d7919 */ /* 0x000f220000002500 */
[----:B------:R-:W-:Y:S01]  /*0f90*/  IMAD.WIDE.U32 R16, R38, c[0x0][0x224], RZ ;  /* 0x0000890026107a25 */ /* 0x000fe200078e00ff */
[----:B---3--:R-:W3:Y:S01]  /*0fa0*/  MUFU.RCP R2, R2 ;  /* 0x0000000200027308 */ /* 0x008ee20000001000 */
[----:B------:R-:W-:-:S02]  /*0fb0*/  SHF.R.S32.HI R249, RZ, 0x1f, R248 ;  /* 0x0000001ffff97819 */ /* 0x000fc400000114f8 */
[----:B------:R-:W-:Y:S01]  /*0fc0*/  IMAD.WIDE R14, R37, c[0x0][0x1c0], RZ ;  /* 0x00007000250e7a25 */ /* 0x000fe200078e02ff */
[----:B--2---:R-:W-:Y:S02]  /*0fd0*/  ISETP.NE.AND P2, PT, R19, RZ, PT ;  /* 0x000000ff1300720c */ /* 0x004fe40003f45270 */
[----:B---3--:R-:W-:-:S04]  /*0fe0*/  IADD3 R2, R2, 0xffffffe, RZ ;  /* 0x0ffffffe02027810 */ /* 0x008fc80007ffe0ff */
[----:B------:R-:W2:Y:S01]  /*0ff0*/  F2I.FTZ.U32.TRUNC.NTZ R3, R2 ;  /* 0x0000000200037305 */ /* 0x000ea2000021f000 */
[----:B----4-:R-:W-:Y:S01]  /*1000*/  IMAD.WIDE.U32 R28, R13, c[0x0][0x3d8], RZ ;  /* 0x0000f6000d1c7a25 */ /* 0x010fe200078e00ff */
        /* <DEDUP_REMOVED lines=20> */
[----:B------:R-:W-:Y:S01]  /*1150*/  IMAD R7, R14, R4, R7 ;  /* 0x000000040e077224 */ /* 0x000fe200078e0207 */
[----:B------:R-:W-:Y:S01]  /*1160*/  IADD3.X R8, R18, R8, RZ, P1, !PT ;  /* 0x0000000812087210 */ /* 0x000fe20000ffe4ff */
[----:B------:R-:W-:Y:S01]  /*1170*/  IMAD.WIDE.U32 R4, R14, R0, RZ ;  /* 0x000000000e047225 */ /* 0x000fe200078e00ff */
[----:B-1----:R-:W-:Y:S02]  /*1180*/  ISETP.NE.AND P1, PT, R25, RZ, PT ;  /* 0x000000ff1900720c */ /* 0x002fe40003f25270 */
[----:B------:R-:W-:Y:S01]  /*1190*/  @!P4 IADD3 R2, R2, 0x1, RZ ;  /* 0x000000010202c810 */ /* 0x000fe20007ffe0ff */
[----:B------:R-:W-:Y:S01]  /*11a0*/  @!P4 IMAD.IADD R3, R3, 0x1, -R10 ;  /* 0x000000010303c824 */ /* 0x000fe200078e0a0a */
[----:B------:R-:W-:Y:S02]  /*11b0*/  ISETP.NE.AND P4, PT, RZ, c[0x0][0x1c8], PT ;  /* 0x00007200ff007a0c */ /* 0x000fe40003f85270 */
[----:B------:R-:W-:Y:S01]  /*11c0*/  SEL R20, R16, R4, !P0 ;  /* 0x0000000410147207 */ /* 0x000fe20004000000 */
[----:B------:R-:W-:Y:S01]  /*11d0*/  IMAD.IADD R16, R17, 0x1, R7 ;  /* 0x0000000111107824 */ /* 0x000fe200078e0207 */
[----:B------:R-:W-:Y:S01]  /*11e0*/  ISETP.GE.U32.AND P5, PT, R3, R10, PT ;  /* 0x0000000a0300720c */ /* 0x000fe20003fa6070 */
[C---:B------:R-:W-:Y:S01]  /*11f0*/  IMAD R10, R15.reuse, R6, RZ ;  /* 0x000000060f0a7224 */ /* 0x040fe200078e02ff */
[----:B------:R-:W-:Y:S01]  /*1200*/  SEL R27, R28, RZ, P1 ;  /* 0x000000ff1c1b7207 */ /* 0x000fe20000800000 */
[----:B------:R-:W-:Y:S01]  /*1210*/  IMAD R3, R15, R0, RZ ;  /* 0x000000000f037224 */ /* 0x000fe200078e02ff */
[----:B------:R-:W-:Y:S01]  /*1220*/  SHF.R.S32.HI R28, RZ, 0x1f, R21 ;  /* 0x0000001fff1c7819 */ /* 0x000fe20000011415 */
[----:B------:R-:W-:-:S03]  /*1230*/  IMAD.WIDE.U32 R6, R14, R6, RZ ;  /* 0x000000060e067225 */ /* 0x000fc600078e00ff */
[----:B------:R-:W-:Y:S01]  /*1240*/  @P0 IADD3 R16, R5, R3, RZ ;  /* 0x0000000305100210 */ /* 0x000fe20007ffe0ff */
[----:B------:R-:W-:Y:S02]  /*1250*/  IMAD R10, R14, R8, R10 ;  /* 0x000000080e0a7224 */ /* 0x000fe400078e020a */
[----:B------:R-:W-:Y:S02]  /*1260*/  @P2 IMAD R4, R38, c[0x0][0x214], RZ ;  /* 0x0000850026042a24 */ /* 0x000fe400078e02ff */
[----:B------:R-:W-:Y:S01]  /*1270*/  @P5 IADD3 R2, R2, 0x1, RZ ;  /* 0x0000000102025810 */ /* 0x000fe20007ffe0ff */
[----:B------:R-:W-:Y:S01]  /*1280*/  IMAD R5, R13, c[0x0][0x3dc], R29 ;  /* 0x0000f7000d057a24 */ /* 0x000fe200078e021d */
[----:B------:R-:W-:Y:S01]  /*1290*/  IADD3 R13, R7, R10, RZ ;  /* 0x0000000a070d7210 */ /* 0x000fe20007ffe0ff */
[----:B------:R-:W-:Y:S01]  /*12a0*/  @!P2 IMAD R8, R38, c[0x0][0x1c0], R248 ;  /* 0x000070002608aa24 */ /* 0x000fe200078e02f8 */
[----:B------:R-:W-:Y:S01]  /*12b0*/  @P2 SEL R3, R4, R0, !P0 ;  /* 0x0000000004032207 */ /* 0x000fe20004000000 */
[----:B------:R-:W-:Y:S01]  /*12c0*/  IMAD.MOV.U32 R14, RZ, RZ, R2 ;  /* 0x000000ffff0e7224 */ /* 0x000fe200078e0002 */
[----:B------:R-:W-:Y:S01]  /*12d0*/  SEL R19, R5, RZ, P1 ;  /* 0x000000ff05137207 */ /* 0x000fe20000800000 */
[----:B------:R-:W-:-:S02]  /*12e0*/  IMAD R4, R248, c[0x0][0x22c], RZ ;  /* 0x00008b00f8047a24 */ /* 0x000fc400078e02ff */
[----:B------:R-:W-:Y:S01]  /*12f0*/  @P2 IMAD R15, R248, c[0x0][0x234], R3 ;  /* 0x00008d00f80f2a24 */ /* 0x000fe200078e0203 */
[----:B------:R-:W-:Y:S01]  /*1300*/  @!P3 IADD3 R14, -R14, RZ, RZ ;  /* 0x000000ff0e0eb210 */ /* 0x000fe20007ffe1ff */
[----:B------:R-:W-:Y:S01]  /*1310*/  @!P2 IMAD R15, R8, c[0x0][0x214], RZ ;  /* 0x00008500080faa24 */ /* 0x000fe200078e02ff */
[----:B------:R-:W-:Y:S02]  /*1320*/  @!P4 LOP3.LUT R14, RZ, c[0x0][0x1c8], RZ, 0x33, !PT ;  /* 0x00007200ff0eca12 */ /* 0x000fe400078e33ff */
[----:B------:R-:W-:Y:S02]  /*1330*/  SHF.R.S32.HI R17, RZ, 0x1f, R4 ;  /* 0x0000001fff117819 */ /* 0x000fe40000011404 */
        /* <DEDUP_REMOVED lines=9> */
.L_x_949:
[----:B------:R-:W-:-:S04]  /*13d0*/  IMAD R0, R38, c[0x0][0x1c0], R248 ;  /* 0x0000700026007a24 */ /* 0x000fc800078e02f8 */
[----:B------:R-:W-:Y:S02]  /*13e0*/  IMAD R10, R0, c[0x0][0x224], RZ ;  /* 0x00008900000a7a24 */ /* 0x000fe400078e02ff */
.L_x_950:
        /* <DEDUP_REMOVED lines=10> */
[C---:B------:R-:W-:Y:S01]  /*1490*/  IMAD R0, R11.reuse, c[0x0][0x374], R0 ;  /* 0x0000dd000b007a24 */ /* 0x040fe200078e0200 */
[----:B------:R-:W-:Y:S01]  /*14a0*/  IADD3 R6, P2, P0, R6, R8, R4 ;  /* 0x0000000806067210 */ /* 0x000fe2000785e004 */
[----:B------:R-:W-:Y:S01]  /*14b0*/  IMAD.WIDE.U32 R2, R11, c[0x0][0x370], R2 ;  /* 0x0000dc000b027a25 */ /* 0x000fe200078e0002 */
[----:B------:R-:W-:-:S03]  /*14c0*/  SHF.R.S32.HI R8, RZ, 0x1f, R8 ;  /* 0x0000001fff087819 */ /* 0x000fc60000011408 */
        /* <DEDUP_REMOVED lines=9> */
[C---:B------:R-:W-:Y:S01]  /*1560*/  IMAD R13, R7.reuse, c[0x0][0x194], R5 ;  /* 0x00006500070d7a24 */ /* 0x040fe200078e0205 */
[----:B------:R-:W-:Y:S01]  /*1570*/  MOV R17, 0x4 ;  /* 0x0000000400117802 */ /* 0x000fe20000000f00 */
[----:B------:R-:W-:Y:S01]  /*1580*/  IMAD.WIDE.U32 R6, R7, c[0x0][0x190], R220 ;  /* 0x0000640007067a25 */ /* 0x000fe200078e00dc */
[----:B------:R-:W-:-:S03]  /*1590*/  LEA.HI R9, R36, R34, RZ, 0x5 ;  /* 0x0000002224097211 */ /* 0x000fc600078f28ff */
[----:B------:R-:W-:Y:S01]  /*15a0*/  IMAD.WIDE R218, R15, R17, c[0x0][0x200] ;  /* 0x000080000fda7625 */ /* 0x000fe200078e0211 */
[----:B------:R-:W-:Y:S02]  /*15b0*/  LOP3.LUT R4, R9, 0xffffffe0, RZ, 0xc0, !PT ;  /* 0xffffffe009047812 */ /* 0x000fe400078ec0ff */
[----:B------:R-:W-:Y:S02]  /*15c0*/  SHF.R.S32.HI R0, RZ, 0x5, R9 ;  /* 0x00000005ff007819 */ /* 0x000fe40000011409 */
[----:B------:R-:W-:Y:S01]  /*15d0*/  IADD3.X R9, R19, R8, R16, P2, P0 ;  /* 0x0000000813097210 */ /* 0x000fe200017e0410 */
[----:B------:R-:W-:Y:S01]  /*15e0*/  IMAD.IADD R25, R34, 0x1, -R4 ;  /* 0x0000000122197824 */ /* 0x000fe200078e0a04 */
[----:B------:R-:W-:Y:S01]  /*15f0*/  IADD3 R6, P2, R30, R6, RZ ;  /* 0x000000061e067210 */ /* 0x000fe20007f5e0ff */
[----:B------:R-:W-:Y:S02]  /*1600*/  IMAD R4, R249, c[0x0][0x378], RZ ;  /* 0x0000de00f9047a24 */ /* 0x000fe400078e02ff */
[----:B------:R-:W-:Y:S01]  /*1610*/  IMAD R0, R0, R37, R25 ;  /* 0x0000002500007224 */ /* 0x000fe200078e0219 */
[----:B------:R-:W-:Y:S01]  /*1620*/  IADD3.X R7, R23, R7, R13, P2, !PT ;  /* 0x0000000717077210 */ /* 0x000fe200017fe40d */
[----:B------:R-:W-:-:S02]  /*1630*/  IMAD R4, R248, c[0x0][0x37c], R4 ;  /* 0x0000df00f8047a24 */ /* 0x000fc400078e0204 */
[----:B------:R-:W-:Y:S01]  /*1640*/  IMAD.IADD R16, R11, 0x1, R10 ;  /* 0x000000010b107824 */ /* 0x000fe200078e020a */
[----:B------:R-:W-:Y:S01]  /*1650*/  IADD3 R8, P0, R0, R12, RZ ;  /* 0x0000000c00087210 */ /* 0x000fe20007f1e0ff */
[----:B------:R-:W-:Y:S01]  /*1660*/  IMAD.WIDE.U32 R12, R248, c[0x0][0x1a8], R6 ;  /* 0x00006a00f80c7a25 */ /* 0x000fe200078e0006 */
[----:B------:R-:W-:Y:S02]  /*1670*/  IADD3 R5, R3, R4, RZ ;  /* 0x0000000403057210 */ /* 0x000fe40007ffe0ff */
[----:B------:R-:W-:Y:S01]  /*1680*/  LEA.HI.X.SX32 R9, R0, R9, 0x1, P0 ;  /* 0x0000000900097211 */ /* 0x000fe200000f0eff */
[----:B------:R-:W-:Y:S01]  /*1690*/  IMAD R3, R249, c[0x0][0x1a8], RZ ;  /* 0x00006a00f9037a24 */ /* 0x000fe200078e02ff */
[----:B------:R-:W-:Y:S01]  /*16a0*/  LEA R204, P0, R8, c[0x0][0x350], 0x2 ;  /* 0x0000d40008cc7a11 */ /* 0x000fe200078010ff */
[----:B------:R-:W-:Y:S01]  /*16b0*/  IMAD.MOV.U32 R4, RZ, RZ, R2 ;  /* 0x000000ffff047224 */ /* 0x000fe200078e0002 */
[----:B------:R-:W-:Y:S01]  /*16c0*/  LEA R10, P2, R12, c[0x0][0x160], 0x1 ;  /* 0x000058000c0a7a11 */ /* 0x000fe200078408ff */
[----:B------:R-:W-:Y:S01]  /*16d0*/  IMAD R0, R33, c[0x0][0x370], RZ ;  /* 0x0000dc0021007a24 */ /* 0x000fe200078e02ff */
[----:B------:R-:W-:Y:S01]  /*16e0*/  LEA.HI.X R205, R8, c[0x0][0x354], R9, 0x2, P0 ;  /* 0x0000d50008cd7a11 */ /* 0x000fe200000f1409 */
[----:B------:R-:W-:-:S02]  /*16f0*/  IMAD R3, R248, c[0x0][0x1ac], R3 ;  /* 0x00006b00f8037a24 */ /* 0x000fc400078e0203 */
[C---:B------:R-:W-:Y:S02]  /*1700*/  IMAD R0, R245.reuse, c[0x0][0x374], R0 ;  /* 0x0000dd00f5007a24 */ /* 0x040fe400078e0200 */
[----:B------:R-:W-:-:S04]  /*1710*/  IMAD.WIDE.U32 R4, R245, c[0x0][0x370], R4 ;  /* 0x0000dc00f5047a25 */ /* 0x000fc800078e0004 */
[----:B------:R-:W-:Y:S01]  /*1720*/  IMAD.IADD R19, R13, 0x1, R3 ;  /* 0x000000010d137824 */ /* 0x000fe200078e0203 */
[----:B------:R-:W-:Y:S01]  /*1730*/  IADD3 R18, R5, R0, RZ ;  /* 0x0000000005127210 */ /* 0x000fe20007ffe0ff */
[----:B------:R-:W-:Y:S01]  /*1740*/  IMAD.WIDE R16, R16, R17, c[0x0][0x3c8] ;  /* 0x0000f20010107625 */ /* 0x000fe200078e0211 */
[----:B------:R-:W-:Y:S02]  /*1750*/  LEA R8, P0, R4, c[0x0][0x330], 0x1 ;  /* 0x0000cc0004087a11 */ /* 0x000fe400078008ff */
[----:B------:R-:W-:Y:S02]  /*1760*/  LEA.HI.SX32 R0, R26, 0xffffffff, 0x1a ;  /* 0xffffffff1a007811 */ /* 0x000fe400078fd2ff */
[----:B------:R-:W-:Y:S02]  /*1770*/  LEA.HI.X R11, R12, c[0x0][0x164], R19, 0x1, P2 ;  /* 0x000059000c0b7a11 */ /* 0x000fe400010f0c13 */
[----:B------:R-:W-:Y:S01]  /*1780*/  LEA.HI.X R9, R4, c[0x0][0x334], R18, 0x1, P0 ;  /* 0x0000cd0004097a11 */ /* 0x000fe200000f0c12 */
[----:B------:R-:W-:Y:S05]  /*1790*/  @!P3 BRA `(.L_x_951) ;  /* 0x000060900000b947 */ /* 0x000fea0003800000 */
[----:B------:R-:W2:Y:S01]  /*17a0*/  LDL R39, [R1+0x44] ;  /* 0x0000440001277983 */ /* 0x000ea20000100800 */
[----:B------:R-:W-:Y:S01]  /*17b0*/  IMAD R15, R53, -0x40, R210 ;  /* 0xffffffc0350f7824 */ /* 0x000fe200078e02d2 */
[----:B------:R-:W-:Y:S01]  /*17c0*/  BSSY B0, `(.L_x_952) ;  /* 0x0000033000007945 */ /* 0x000fe20003800000 */
[----:B------:R-:W-:Y:S01]  /*17d0*/  IMAD.MOV.U32 R209, RZ, RZ, R0 ;  /* 0x000000ffffd17224 */ /* 0x000fe200078e0000 */
[----:B------:R-:W-:Y:S01]  /*17e0*/  MOV R224, R17 ;  /* 0x0000001100e07202 */ /* 0x000fe20000000f00 */
[----:B------:R-:W-:Y:S01]  /*17f0*/  IMAD.WIDE.U32 R2, R21, c[0x0][0x1a0], R220 ;  /* 0x0000680015027a25 */ /* 0x000fe200078e00dc */
[----:B------:R-:W-:-:S02]  /*1800*/  ISETP.GE.AND P6, PT, R245, R15, PT ;  /* 0x0000000ff500720c */ /* 0x000fc40003fc6270 */
[----:B------:R-:W-:Y:S01]  /*1810*/  LEA.HI R7, R209, R209, RZ, 0x1 ;  /* 0x000000d1d1077211 */ /* 0x000fe200078f08ff */
[----:B------:R-:W-:Y:S01]  /*1820*/  IMAD R0, R28, c[0x0][0x1a0], RZ ;  /* 0x000068001c007a24 */ /* 0x000fe200078e02ff */
[----:B------:R-:W-:Y:S01]  /*1830*/  IADD3 R6, P0, R22, R2, RZ ;  /* 0x0000000216067210 */ /* 0x000fe20007f1e0ff */
[----:B------:R-:W-:Y:S01]  /*1840*/  IMAD.MOV.U32 R214, RZ, RZ, R10 ;  /* 0x000000ffffd67224 */ /* 0x000fe200078e000a */
[----:B------:R-:W-:Y:S01]  /*1850*/  LOP3.LUT R2, R7, 0xfffffffe, RZ, 0xc0, !PT ;  /* 0xfffffffe07027812 */ /* 0x000fe200078ec0ff */
[----:B------:R-:W-:Y:S01]  /*1860*/  IMAD R0, R21, c[0x0][0x1a4], R0 ;  /* 0x0000690015007a24 */ /* 0x000fe200078e0200 */
[----:B------:R-:W-:Y:S01]  /*1870*/  MOV R215, R11 ;  /* 0x0000000b00d77202 */ /* 0x000fe20000000f00 */
[----:B------:R-:W-:Y:S01]  /*1880*/  IMAD.MOV.U32 R225, RZ, RZ, R16 ;  /* 0x000000ffffe17224 */ /* 0x000fe200078e0010 */
[----:B------:R-:W-:Y:S01]  /*1890*/  IADD3 R2, R209, -R2, RZ ;  /* 0x80000002d1027210 */ /* 0x000fe20007ffe0ff */
[----:B------:R-:W-:Y:S01]  /*18a0*/  IMAD.MOV.U32 R212, RZ, RZ, R8 ;  /* 0x000000ffffd47224 */ /* 0x000fe200078e0008 */
[----:B------:R-:W-:Y:S01]  /*18b0*/  IADD3.X R7, R24, R3, R0, P0, !PT ;  /* 0x0000000318077210 */ /* 0x000fe200007fe400 */
[----:B------:R-:W-:Y:S01]  /*18c0*/  IMAD R0, R29, c[0x0][0x1b8], RZ ;  /* 0x00006e001d007a24 */ /* 0x000fe200078e02ff */
[----:B------:R-:W-:Y:S01]  /*18d0*/  @P1 BAR.SYNC.DEFER_BLOCKING 0x0 ;  /* 0x0000000000001b1d */ /* 0x000fe20000010000 */
[----:B------:R-:W-:-:S02]  /*18e0*/  ISETP.NE.AND P0, PT, R2, 0x1, PT ;  /* 0x000000010200780c */ /* 0x000fc40003f05270 */
[C---:B------:R-:W-:Y:S01]  /*18f0*/  IMAD R0, R14.reuse, c[0x0][0x1bc], R0 ;  /* 0x00006f000e007a24 */ /* 0x040fe200078e0200 */
[----:B------:R-:W-:Y:S01]  /*1900*/  MOV R213, R9 ;  /* 0x0000000900d57202 */ /* 0x000fe20000000f00 */
[----:B------:R-:W-:Y:S01]  /*1910*/  IMAD.WIDE.U32 R6, R14, c[0x0][0x1b8], R6 ;  /* 0x00006e000e067a25 */ /* 0x000fe200078e0006 */
[----:B------:R-:W-:-:S04]  /*1920*/  IADD3 R217, R220, 0x40, RZ ;  /* 0x00000040dcd97810 */ /* 0x000fc80007ffe0ff */
[----:B------:R-:W-:Y:S01]  /*1930*/  IADD3 R10, R7, R0, RZ ;  /* 0x00000000070a7210 */ /* 0x000fe20007ffe0ff */
[----:B--2---:R-:W-:-:S05]  /*1940*/  IMAD.SHL.U32 R208, R39, 0x2, RZ ;  /* 0x0000000227d07824 */ /* 0x004fca00078e00ff */
[----:B------:R1:W-:Y:S04]  /*1950*/  @P6 STS.128 [R208+0x10000], RZ ;  /* 0x010000ffd0006388 */ /* 0x0003e80000000c00 */
        /* <DEDUP_REMOVED lines=25> */
.L_x_953:
[----:B------:R-:W-:Y:S05]  /*1af0*/  BSYNC B0 ;  /* 0x0000000000007941 */ /* 0x000fea0003800000 */
.L_x_952:
        /* <DEDUP_REMOVED lines=30> */
.L_x_955:
[----:B------:R-:W-:Y:S05]  /*1ce0*/  BSYNC B0 ;  /* 0x0000000000007941 */ /* 0x000fea0003800000 */
.L_x_954:
        /* <DEDUP_REMOVED lines=20> */
.L_x_957:
[----:B------:R-:W-:Y:S05]  /*1e30*/  BSYNC B0 ;  /* 0x0000000000007941 */ /* 0x000fea0003800000 */
.L_x_956:
        /* <DEDUP_REMOVED lines=28> */
.L_x_959:
[----:B------:R-:W-:Y:S05]  /*2000*/  BSYNC B0 ;  /* 0x0000000000007941 */ /* 0x000fea0003800000 */
.L_x_958:
[----:B---3--:R-:W-:Y:S01]  /*2010*/  IADD3 R2, R39, 0x2000, RZ ;  /* 0x0000200027027810 */ /* 0x008fe20007ffe0ff */
        /* <DEDUP_REMOVED lines=13> */
.L_x_961:
        /* <DEDUP_REMOVED lines=19> */
.L_x_962:
[----:B------:R-:W-:Y:S05]  /*2220*/  BSYNC B0 ;  /* 0x0000000000007941 */ /* 0x000fea0003800000 */
.L_x_960:
        /* <DEDUP_REMOVED lines=14> */
.L_x_964:
        /* <DEDUP_REMOVED lines=27> */
.L_x_965:
[----:B------:R-:W-:Y:S05]  /*24c0*/  BSYNC B0 ;  /* 0x0000000000007941 */ /* 0x000fea0003800000 */
.L_x_963:
[C---:B-1----:R-:W-:Y:S02]  /*24d0*/  IADD3 R2, R230.reuse, 0x8, RZ ;  /* 0x00000008e6027810 */ /* 0x042fe40007ffe0ff */
[-C--:B------:R-:W-:Y:S02]  /*24e0*/  ISETP.GE.AND P2, PT, R230, R0.reuse, PT ;  /* 0x00000000e600720c */ /* 0x080fe40003f46270 */
        /* <DEDUP_REMOVED lines=42> */
.L_x_967:
[----:B-1----:R-:W-:Y:S05]  /*2790*/  BSYNC B0 ;  /* 0x0000000000007941 */ /* 0x002fea0003800000 */
.L_x_966:
        /* <DEDUP_REMOVED lines=28> */
.L_x_969:
[----:B------:R-:W-:Y:S05]  /*2960*/  BSYNC B0 ;  /* 0x0000000000007941 */ /* 0x000fea0003800000 */
.L_x_968:
[----:B------:R-:W0:Y:S01]  /*2970*/  LDGDEPBAR ;  /* 0x00000000000079af */ /* 0x000e220000000000 */
[----:B------:R-:W-:Y:S01]  /*2980*/  ISETP.NE.U32.AND P1, PT, RZ, c[0x0][0x318], PT ;  /* 0x0000c600ff007a0c */ /* 0x000fe20003f25070 */
[----:B------:R-:W-:Y:S02]  /*2990*/  IMAD.MOV.U32 R242, RZ, RZ, c[0x0][0x308] ;  /* 0x0000c200fff27624 */ /* 0x000fe400078e00ff */
[----:B------:R-:W-:Y:S01]  /*29a0*/  IMAD.MOV.U32 R243, RZ, RZ, c[0x0][0x30c] ;  /* 0x0000c300fff37624 */ /* 0x000fe200078e00ff */
        /* <DEDUP_REMOVED lines=8> */
[----:B------:R-:W-:Y:S02]  /*2a30*/  @P1 LEA.HI.X R5, R2, c[0x0][0x31c], R0, 0x2, P2 ;  /* 0x0000c70002051a11 */ /* 0x000fe400010f1400 */
[----:B---3--:R2:W3:Y:S04]  /*2a40*/  LDG.E.64 R2, [R242.64+0x8] ;  /* 0x00000806f2027981 */ /* 0x0084e8000c1e1b00 */
[----:B----4-:R1:W4:Y:S04]  /*2a50*/  @P1 LDG.E R7, [R4.64] ;  /* 0x0000000604071981 */ /* 0x010328000c1e1900 */
[----:B------:R-:W1:Y:S01]  /*2a60*/  S2R R10, SR_TID.X ;  /* 0x00000000000a7919 */ /* 0x000e620000002100 */
[----:B------:R-:W-:-:S02]  /*2a70*/  LEA.HI R8, R36, R34, RZ, 0x7 ;  /* 0x0000002224087211 */ /* 0x000fc400078f38ff */
[----:B------:R-:W-:Y:S01]  /*2a80*/  IADD3 R6, R21, 0x40, RZ ;  /* 0x0000004015067810 */ /* 0x000fe20007ffe0ff */
[----:B------:R-:W-:Y:S01]  /*2a90*/  IMAD.MOV.U32 R164, RZ, RZ, 0x20 ;  /* 0x00000020ffa47424 */ /* 0x000fe200078e00ff */
[----:B------:R-:W3:Y:S04]  /*2aa0*/  LDSM.16.M88.4 R104, [R190+0x10000] ;  /* 0x01000000be68783b */ /* 0x000ee80000000200 */
[----:B------:R-:W3:Y:S04]  /*2ab0*/  LDSM.16.M88.4 R108, [R190+0x10800] ;  /* 0x01080000be6c783b */ /* 0x000ee80000000200 */
[----:B------:R-:W3:Y:S04]  /*2ac0*/  LDSM.16.M88.4 R112, [R189+0x10000] ;  /* 0x01000000bd70783b */ /* 0x000ee80000000200 */
[----:B--2---:R-:W2:Y:S01]  /*2ad0*/  LDG.E.64 R242, [R242.64] ;  /* 0x00000006f2f27981 */ /* 0x004ea2000c1e1b00 */
[-C--:B------:R-:W-:Y:S01]  /*2ae0*/  LEA.HI R0, R36, R34.reuse, RZ, 0x4 ;  /* 0x0000002224007211 */ /* 0x080fe200078f20ff */
[----:B------:R-:W4:Y:S01]  /*2af0*/  @P1 MUFU.RCP R9, c[0x0][0x238] ;  /* 0x00008e0000091b08 */ /* 0x000f220000001000 */
[----:B------:R-:W-:Y:S01]  /*2b00*/  SHF.R.S32.HI R8, RZ, 0x7, R8 ;  /* 0x00000007ff087819 */ /* 0x000fe20000011408 */
[----:B------:R-:W2:Y:S01]  /*2b10*/  LDSM.16.M88.4 R116, [R189+0x10800] ;  /* 0x01080000bd74783b */ /* 0x000ea20000000200 */
[----:B------:R-:W-:Y:S01]  /*2b20*/  LOP3.LUT R0, R0, 0xfffffff0, RZ, 0xc0, !PT ;  /* 0xfffffff000007812 */ /* 0x000fe200078ec0ff */
[----:B------:R-:W-:Y:S01]  /*2b30*/  IMAD.MOV.U32 R207, RZ, RZ, RZ ;  /* 0x000000ffffcf7224 */ /* 0x000fe200078e00ff */
[----:B-1----:R-:W-:Y:S01]  /*2b40*/  LEA.HI R4, R36, R34, RZ, 0x3 ;  /* 0x0000002224047211 */ /* 0x002fe200078f18ff */
[----:B------:R-:W-:Y:S01]  /*2b50*/  IMAD.SHL.U32 R10, R10, 0x2, RZ ;  /* 0x000000020a0a7824 */ /* 0x000fe200078e00ff */
[----:B------:R-:W-:Y:S01]  /*2b60*/  ISETP.GE.AND P4, PT, R6, R210, PT ;  /* 0x000000d20600720c */ /* 0x000fe20003f86270 */
[----:B------:R-:W-:Y:S01]  /*2b70*/  IMAD.IADD R0, R34, 0x1, -R0 ;  /* 0x0000000122007824 */ /* 0x000fe200078e0a00 */
[----:B------:R-:W-:Y:S01]  /*2b80*/  LOP3.LUT R4, R4, 0xfffffff8, RZ, 0xc0, !PT ;  /* 0xfffffff804047812 */ /* 0x000fe200078ec0ff */
[----:B------:R-:W-:Y:S01]  /*2b90*/  IMAD R6, R38, c[0x0][0x1c0], R248 ;  /* 0x0000700026067a24 */ /* 0x000fe200078e02f8 */
[----:B------:R-:W1:Y:S01]  /*2ba0*/  LDSM.16.M88.4 R120, [R188+0x10000] ;  /* 0x01000000bc78783b */ /* 0x000e620000000200 */
[----:B------:R-:W-:Y:S01]  /*2bb0*/  IMAD.MOV.U32 R192, RZ, RZ, 0x40 ;  /* 0x00000040ffc07424 */ /* 0x000fe200078e00ff */
[----:B------:R-:W-:Y:S01]  /*2bc0*/  SHF.R.S32.HI R5, RZ, 0x1f, R0 ;  /* 0x0000001fff057819 */ /* 0x000fe20000011400 */
[----:B------:R-:W-:Y:S01]  /*2bd0*/  IMAD.IADD R4, R34, 0x1, -R4 ;  /* 0x0000000122047824 */ /* 0x000fe200078e0a04 */
[----:B------:R-:W1:Y:S01]  /*2be0*/  LDSM.16.M88.4 R124, [R188+0x10800] ;  /* 0x01080000bc7c783b */ /* 0x000e620000000200 */
[----:B------:R-:W-:Y:S01]  /*2bf0*/  IADD3 R184, R202, 0x2000, RZ ;  /* 0x00002000cab87810 */ /* 0x000fe20007ffe0ff */
[----:B------:R-:W-:Y:S01]  /*2c00*/  IMAD.SHL.U32 R193, R203, 0x2, RZ ;  /* 0x00000002cbc17824 */ /* 0x000fe200078e00ff */
[----:B------:R-:W-:Y:S01]  /*2c10*/  LEA.HI R5, R5, R0, RZ, 0x3 ;  /* 0x0000000005057211 */ /* 0x000fe200078f18ff */
[----:B------:R-:W1:Y:S01]  /*2c20*/  LDSM.16.M88.4 R136, [R190+0x12000] ;  /* 0x01200000be88783b */ /* 0x000e620000000200 */
[----:B------:R-:W-:Y:S01]  /*2c30*/  LOP3.LUT P3, RZ, R4, 0x2, RZ, 0xc0, !PT ;  /* 0x0000000204ff7812 */ /* 0x000fe2000786c0ff */
[----:B------:R-:W-:Y:S01]  /*2c40*/  IMAD.SHL.U32 R4, R8, 0x20, RZ ;  /* 0x0000002008047824 */ /* 0x000fe200078e00ff */
[----:B------:R-:W-:Y:S01]  /*2c50*/  LOP3.LUT R5, R5, 0xfffffff8, RZ, 0xc0, !PT ;  /* 0xfffffff805057812 */ /* 0x000fe200078ec0ff */
[----:B------:R-:W1:Y:S01]  /*2c60*/  LDSM.16.M88.4 R140, [R190+0x12800] ;  /* 0x01280000be8c783b */ /* 0x000e620000000200 */
[----:B------:R-:W-:Y:S01]  /*2c70*/  SEL R164, R164, 0xffffffe0, !P3 ;  /* 0xffffffe0a4a47807 */ /* 0x000fe20005800000 */
[C---:B------:R-:W-:Y:S01]  /*2c80*/  IMAD R8, R53.reuse, 0x2, R8 ;  /* 0x0000000235087824 */ /* 0x040fe200078e0208 */
[----:B------:R-:W-:Y:S01]  /*2c90*/  LOP3.LUT R4, R4, 0x6, R10, 0xf8, !PT ;  /* 0x0000000604047812 */ /* 0x000fe200078ef80a */
[----:B------:R-:W-:Y:S01]  /*2ca0*/  IMAD.IADD R5, R0, 0x1, -R5 ;  /* 0x0000000100057824 */ /* 0x000fe200078e0a05 */
[----:B------:R-:W1:Y:S01]  /*2cb0*/  LDSM.16.M88.4 R144, [R189+0x12000] ;  /* 0x01200000bd90783b */ /* 0x000e620000000200 */
[----:B------:R-:W-:Y:S01]  /*2cc0*/  IMAD.SHL.U32 R0, R6, 0x20, RZ ;  /* 0x0000002006007824 */ /* 0x000fe200078e00ff */
[----:B------:R-:W-:Y:S01]  /*2cd0*/  SHF.R.S32.HI R6, RZ, 0x1f, R25 ;  /* 0x0000001fff067819 */ /* 0x000fe20000011419 */
[----:B------:R-:W-:Y:S01]  /*2ce0*/  IMAD R244, R53, 0x40, R4 ;  /* 0x0000004035f47824 */ /* 0x000fe200078e0204 */
[----:B------:R-:W1:Y:S01]  /*2cf0*/  LDSM.16.M88.4 R148, [R189+0x12800] ;  /* 0x01280000bd94783b */ /* 0x000e620000000200 */
[----:B------:R-:W-:Y:S01]  /*2d00*/  IMAD.IADD R164, R164, 0x1, R188 ;  /* 0x00000001a4a47824 */ /* 0x000fe200078e02bc */
[----:B------:R-:W-:Y:S01]  /*2d10*/  IADD3 R187, R203, 0x2000, RZ ;  /* 0x00002000cbbb7810 */ /* 0x000fe20007ffe0ff */
[----:B------:R-:W-:Y:S01]  /*2d20*/  IMAD.MOV.U32 R211, RZ, RZ, R206 ;  /* 0x000000ffffd37224 */ /* 0x000fe200078e00ce */
[----:B------:R-:W-:Y:S01]  /*2d30*/  IADD3 R52, -R52, R230, -R244 ;  /* 0x000000e634347210 */ /* 0x000fe20007ffe9f4 */
[----:B------:R-:W1:Y:S01]  /*2d40*/  LDSM.16.M88.4 R152, [R188+0x12000] ;  /* 0x01200000bc98783b */ /* 0x000e620000000200 */
[----:B------:R-:W-:Y:S01]  /*2d50*/  @P4 IADD3 R4, R244, 0x11, RZ ;  /* 0x00000011f4044810 */ /* 0x000fe20007ffe0ff */
[----:B------:R-:W-:Y:S01]  /*2d60*/  CS2R R94, SRZ ;  /* 0x00000000005e7805 */ /* 0x000fe2000001ff00 */
[----:B------:R-:W-:Y:S01]  /*2d70*/  SEL R184, R184, R202, !P0 ;  /* 0x000000cab8b87207 */ /* 0x000fe20004000000 */
[----:B------:R-:W1:Y:S01]  /*2d80*/  LDSM.16.M88.4 R128, [R164+0x10000] ;  /* 0x01000000a480783b */ /* 0x000e620000000200 */
[----:B------:R-:W-:Y:S01]  /*2d90*/  SEL R187, R187, R203, !P0 ;  /* 0x000000cbbbbb7207 */ /* 0x000fe20004000000 */
        /* <DEDUP_REMOVED lines=35> */
[C---:B------:R-:W-:Y:S01]  /*2fd0*/  @P4 IADD3 R252, R244.reuse, 0x8, RZ ;  /* 0x00000008f4fc4810 */ /* 0x040fe20007ffe0ff */
[----:B------:R-:W-:Y:S01]  /*2fe0*/  IMAD.SHL.U32 R187, R187, 0x2, RZ ;  /* 0x00000002bbbb7824 */ /* 0x000fe200078e00ff */
[----:B------:R-:W-:-:S02]  /*2ff0*/  @P4 IADD3 R247, R244, 0x1, RZ ;  /* 0x00000001f4f74810 */ /* 0x000fc40007ffe0ff */
[----:B---3--:R-:W-:Y:S02]  /*3000*/  IADD3 R250, P6, P5, R0, R2, R25 ;  /* 0x0000000200fa7210 */ /* 0x008fe40007dde019 */
[----:B------:R-:W-:Y:S01]  /*3010*/  SHF.R.S32.HI R0, RZ, 0x1f, R0 ;  /* 0x0000001fff007819 */ /* 0x000fe20000011400 */
[----:B------:R-:W-:Y:S01]  /*3020*/  CS2R R24, SRZ ;  /* 0x0000000000187805 */ /* 0x000fe2000001ff00 */
[----:B----4-:R-:W-:Y:S01]  /*3030*/  @P1 FMUL.FTZ R207, R7, R9 ;  /* 0x0000000907cf1220 */ /* 0x010fe20000410000 */
[----:B------:R-:W-:Y:S01]  /*3040*/  R2P PR, R5, 0x6 ;  /* 0x0000000605007804 */ /* 0x000fe20000000000 */
[----:B------:R-:W-:Y:S01]  /*3050*/  IMAD.WIDE.U32 R250, R250, -0x2daee0ad, RZ ;  /* 0xd2511f53fafa7825 */ /* 0x000fe200078e00ff */
[----:B------:R-:W-:-:S03]  /*3060*/  IADD3.X R0, R0, R3, R6, P6, P5 ;  /* 0x0000000300007210 */ /* 0x000fc600037ea406 */
[----:B------:R-:W-:Y:S02]  /*3070*/  SEL R201, R201, 0xffffffe0, !P1 ;  /* 0xffffffe0c9c97807 */ /* 0x000fe40004800000 */
[----:B------:R3:W-:Y:S01]  /*3080*/  STL [R1+0x2c], R0 ;  /* 0x00002c0001007387 */ /* 0x0007e20000100800 */
[----:B------:R-:W-:Y:S02]  /*3090*/  SEL R192, R192, 0xffffffc0, !P2 ;  /* 0xffffffc0c0c07807 */ /* 0x000fe40005000000 */
[C---:B------:R-:W-:Y:S02]  /*30a0*/  IMAD.IADD R196, R194.reuse, 0x1, R201 ;  /* 0x00000001c2c47824 */ /* 0x040fe400078e02c9 */
[--C-:B------:R-:W-:Y:S02]  /*30b0*/  IMAD.IADD R195, R201, 0x1, R193.reuse ;  /* 0x00000001c9c37824 */ /* 0x100fe400078e02c1 */
[----:B------:R-:W-:Y:S02]  /*30c0*/  IMAD.IADD R199, R194, 0x1, R192 ;  /* 0x00000001c2c77824 */ /* 0x000fe400078e02c0 */
[----:B------:R-:W-:-:S02]  /*30d0*/  IMAD.IADD R198, R192, 0x1, R193 ;  /* 0x00000001c0c67824 */ /* 0x000fc400078e02c1 */
[C---:B------:R-:W-:Y:S01]  /*30e0*/  IMAD.IADD R200, R192.reuse, 0x1, R196 ;  /* 0x00000001c0c87824 */ /* 0x040fe200078e02c4 */
[C---:B--2---:R-:W-:Y:S01]  /*30f0*/  IADD3 R2, R243.reuse, -0x56f99767, RZ ;  /* 0xa9066899f3027810 */ /* 0x044fe20007ffe0ff */
[----:B------:R-:W-:Y:S01]  /*3100*/  IMAD.IADD R197, R192, 0x1, R195 ;  /* 0x00000001c0c57824 */ /* 0x000fe200078e02c3 */
[C---:B------:R-:W-:Y:S02]  /*3110*/  IADD3 R3, R243.reuse, -0x126145ec, RZ ;  /* 0xed9eba14f3037810 */ /* 0x040fe40007ffe0ff */
[----:B------:R-:W-:-:S04]  /*3120*/  LOP3.LUT R8, R243, R8, RZ, 0x3c, !PT ;  /* 0x00000008f3087212 */ /* 0x000fc800078e3cff */
[----:B------:R-:W-:Y:S01]  /*3130*/  LOP3.LUT R232, R8, R251, RZ, 0x3c, !PT ;  /* 0x000000fb08e87212 */ /* 0x000fe200078e3cff */
[----:B---3--:R-:W-:-:S04]  /*3140*/  IMAD.IADD R0, R52, 0x1, R210 ;  /* 0x0000000134007824 */ /* 0x008fc800078e02d2 */
[----:B------:R-:W-:Y:S01]  /*3150*/  IMAD.WIDE.U32 R232, R232, -0x326172a9, RZ ;  /* 0xcd9e8d57e8e87825 */ /* 0x000fe200078e00ff */
[----:B------:R2:W-:Y:S02]  /*3160*/  STL [R1+0x28], R0 ;  /* 0x0000280001007387 */ /* 0x0005e40000100800 */
[----:B--2---:R-:W-:-:S05]  /*3170*/  IADD3 R0, R243, 0x646e171e, RZ ;  /* 0x646e171ef3007810 */ /* 0x004fca0007ffe0ff */
[----:B------:R2:W-:Y:S04]  /*3180*/  STL [R1+0x24], R0 ;  /* 0x0000240001007387 */ /* 0x0005e80000100800 */
[----:B------:R3:W-:Y:S04]  /*3190*/  STL [R1+0x20], R2 ;  /* 0x0000200201007387 */ /* 0x0007e80000100800 */
[----:B------:R4:W-:Y:S01]  /*31a0*/  STL [R1+0x1c], R3 ;  /* 0x00001c0301007387 */ /* 0x0009e20000100800 */
[C---:B--2---:R-:W-:Y:S02]  /*31b0*/  IADD3 R0, R243.reuse, 0x32370b8f, RZ ;  /* 0x32370b8ff3007810 */ /* 0x044fe40007ffe0ff */
[----:B---3--:R-:W-:-:S03]  /*31c0*/  IADD3 R2, R243, 0x76cf5d0a, RZ ;  /* 0x76cf5d0af3027810 */ /* 0x008fc60007ffe0ff */
[----:B------:R2:W-:Y:S01]  /*31d0*/  STL [R1+0x18], R0 ;  /* 0x0000180001007387 */ /* 0x0005e20000100800 */
[----:B------:R-:W-:Y:S02]  /*31e0*/  IADD3 R243, R243, -0x4498517b, RZ ;  /* 0xbb67ae85f3f37810 */ /* 0x000fe40007ffe0ff */
[C---:B----4-:R-:W-:Y:S01]  /*31f0*/  @P4 IADD3 R3, R244.reuse, 0x19, RZ ;  /* 0x00000019f4034810 */ /* 0x050fe20007ffe0ff */
[----:B------:R3:W-:Y:S04]  /*3200*/  STL [R1+0x14], R2 ;  /* 0x0000140201007387 */ /* 0x0007e80000100800 */
[----:B------:R4:W-:Y:S01]  /*3210*/  @P4 STL [R1+0x10], R3 ;  /* 0x0000100301004387 */ /* 0x0009e20000100800 */
[----:B--2---:R-:W-:Y:S01]  /*3220*/  IMAD.MOV.U32 R0, RZ, RZ, c[0x0][0x22c] ;  /* 0x00008b00ff007624 */ /* 0x004fe200078e00ff */
[----:B---3--:R-:W-:-:S03]  /*3230*/  @P4 IADD3 R2, R244, 0x18, RZ ;  /* 0x00000018f4024810 */ /* 0x008fc60007ffe0ff */
[----:B------:R-:W-:Y:S01]  /*3240*/  IMAD R0, R0, c[0x0][0x1c0], RZ ;  /* 0x0000700000007a24 */ /* 0x000fe200078e02ff */
[----:B----4-:R-:W-:Y:S01]  /*3250*/  @P4 IADD3 R3, R244, 0x10, RZ ;  /* 0x00000010f4034810 */ /* 0x010fe20007ffe0ff */
[----:B------:R2:W-:Y:S02]  /*3260*/  @P4 STL [R1+0xc], R2 ;  /* 0x00000c0201004387 */ /* 0x0005e40000100800 */
[----:B------:R-:W-:Y:S02]  /*3270*/  IMAD.SHL.U32 R216, R0, 0x8, RZ ;  /* 0x0000000800d87824 */ /* 0x000fe400078e00ff */
[----:B------:R3:W-:Y:S04]  /*3280*/  @P4 STL [R1+0x8], R4 ;  /* 0x0000080401004387 */ /* 0x0007e80000100800 */
[----:B------:R4:W-:Y:S01]  /*3290*/  @P4 STL [R1+0x4], R3 ;  /* 0x0000040301004387 */ /* 0x0009e20000100800 */
[----:B--2---:R-:W-:-:S02]  /*32a0*/  @P4 IADD3 R2, R244, 0x9, RZ ;  /* 0x00000009f4024810 */ /* 0x004fc40007ffe0ff */
[----:B---3--:R-:W-:-:S03]  /*32b0*/  IADD3 R4, R242, -0x4ab325aa, RZ ;  /* 0xb54cda56f2047810 */ /* 0x008fc60007ffe0ff */
[----:B------:R2:W-:Y:S01]  /*32c0*/  @P4 STL [R1], R2 ;  /* 0x0000000201004387 */ /* 0x0005e20000100800 */
[C---:B------:R-:W-:Y:S02]  /*32d0*/  IADD3 R4, R242.reuse, -0x255992d5, RZ ;  /* 0xdaa66d2bf2047810 */ /* 0x040fe40007ffe0ff */
[C---:B----4-:R-:W-:Y:S02]  /*32e0*/  IADD3 R3, R242.reuse, 0x1715609d, RZ ;  /* 0x1715609df2037810 */ /* 0x050fe40007ffe0ff */
[C---:B------:R-:W-:Y:S02]  /*32f0*/  IADD3 R3, R242.reuse, 0x3c6ef372, RZ ;  /* 0x3c6ef372f2037810 */ /* 0x040fe40007ffe0ff */
[C---:B--2---:R-:W-:Y:S02]  /*3300*/  IADD3 R2, R242.reuse, 0x78dde6e4, RZ ;  /* 0x78dde6e4f2027810 */ /* 0x044fe40007ffe0ff */
[----:B------:R-:W-:Y:S01]  /*3310*/  IADD3 R2, R242, -0x61c88647, RZ ;  /* 0x9e3779b9f2027810 */ /* 0x000fe20007ffe0ff */
[----:B------:R-:W-:-:S05]  /*3320*/  IMAD.SHL.U32 R2, R0, 0x10, RZ ;  /* 0x0000001000027824 */ /* 0x000fca00078e00ff */
[C---:B------:R-:W-:Y:S02]  /*3330*/  IADD3 R4, R2.reuse, 0x20, RZ ;  /* 0x0000002002047810 */ /* 0x040fe40007ffe0ff */
[C---:B------:R-:W-:Y:S02]  /*3340*/  IADD3 R3, R2.reuse, 0x40, RZ ;  /* 0x0000004002037810 */ /* 0x040fe40007ffe0ff */
[----:B------:R-:W-:Y:S01]  /*3350*/  IADD3 R2, R2, 0x60, RZ ;  /* 0x0000006002027810 */ /* 0x000fe20007ffe0ff */
[C---:B------:R-:W-:Y:S02]  /*3360*/  IMAD.IADD R4, R216.reuse, 0x1, R4 ;  /* 0x00000001d8047824 */ /* 0x040fe400078e0204 */
[C---:B------:R-:W-:Y:S02]  /*3370*/  IMAD.IADD R3, R216.reuse, 0x1, R3 ;  /* 0x00000001d8037824 */ /* 0x040fe400078e0203 */
[C---:B------:R-:W-:Y:S02]  /*3380*/  IMAD.IADD R2, R216.reuse, 0x1, R2 ;  /* 0x00000001d8027824 */ /* 0x040fe400078e0202 */
[----:B------:R-:W-:-:S02]  /*3390*/  IMAD.IADD R4, R216, 0x1, R4 ;  /* 0x00000001d8047824 */ /* 0x000fc400078e0204 */
[C---:B------:R-:W-:Y:S02]  /*33a0*/  IMAD.IADD R3, R216.reuse, 0x1, R3 ;  /* 0x00000001d8037824 */ /* 0x040fe400078e0203 */
[C---:B------:R-:W-:Y:S02]  /*33b0*/  IMAD.IADD R2, R216.reuse, 0x1, R2 ;  /* 0x00000001d8027824 */ /* 0x040fe400078e0202 */
        /* <DEDUP_REMOVED lines=8> */
[----:B-1----:R-:W-:Y:S02]  /*3440*/  IMAD.IADD R239, R216, 0x1, R231 ;  /* 0x00000001d8ef7824 */ /* 0x002fe400078e02e7 */
.L_x_972:
[----:B------:R-:W0:Y:S01]  /*3450*/  LDGDEPBAR ;  /* 0x00000000000079af */ /* 0x000e220000000000 */
[C---:B------:R-:W-:Y:S01]  /*3460*/  IMAD.IADD R0, R187.reuse, 0x1, R201 ;  /* 0x00000001bb007824 */ /* 0x040fe200078e02c9 */
[----:B------:R-:W-:Y:S01]  /*3470*/  ULDC.U8 UR4, c[0x0][0x2d8] ;  /* 0x0000b60000047ab9 */ /* 0x000fe20000000000 */
[--C-:B------:R-:W-:Y:S02]  /*3480*/  IMAD.IADD R2, R187, 0x1, R192.reuse ;  /* 0x00000001bb027824 */ /* 0x100fe400078e02c0 */
[----:B------:R-:W-:Y:S03]  /*3490*/  IMAD.IADD R3, R0, 0x1, R192 ;  /* 0x0000000100037824 */ /* 0x000fe600078e02c0 */
[----:B------:R-:W2:Y:S04]  /*34a0*/  LDL R168, [R1+0x28] ;  /* 0x0000280001a87983 */ /* 0x000ea80000100800 */
[----:B------:R-:W3:Y:S01]  /*34b0*/  LDL R175, [R1+0x2c] ;  /* 0x00002c0001af7983 */ /* 0x000ee20000100800 */
[----:B------:R-:W-:Y:S04]  /*34c0*/  DEPBAR.LE SB0, 0x0 ;  /* 0x000080000000791a */ /* 0x000fe80000000000 */
[----:B------:R-:W-:Y:S08]  /*34d0*/  BAR.SYNC.DEFER_BLOCKING 0x0 ;  /* 0x0000000000007b1d */ /* 0x000ff00000010000 */
[----:B------:R-:W-:Y:S08]  /*34e0*/  LDSM.16.M88.4 R16, [R187] ;  /* 0x00000000bb10783b */ /* 0x000ff00000000200 */
[----:B------:R-:W1:Y:S08]  /*34f0*/  LDSM.16.M88.4 R8, [R190+0xc000] ;  /* 0x00c00000be08783b */ /* 0x000e700000000200 */
[----:B------:R-:W4:Y:S08]  /*3500*/  LDSM.16.M88.4 R52, [R190+0xc800] ;  /* 0x00c80000be34783b */ /* 0x000f300000000200 */
[----:B------:R-:W-:Y:S08]  /*3510*/  LDSM.16.M88.4 R56, [R0] ;  /* 0x000000000038783b */ /* 0x000ff00000000200 */
[----:B------:R-:W4:Y:S08]  /*3520*/  LDSM.16.M88.4 R60, [R189+0xc000] ;  /* 0x00c00000bd3c783b */ /* 0x000f300000000200 */
[----:B------:R-:W4:Y:S01]  /*3530*/  LDSM.16.M88.4 R64, [R189+0xc800] ;  /* 0x00c80000bd40783b */ /* 0x000f220000000200 */
[C---:B-1----:R-:W-:Y:S07]  /*3540*/  HMMA.16816.F32 R4, R16.reuse, R8, RZ ;  /* 0x000000081004723c */ /* 0x042fee00000018ff */
[----:B------:R-:W-:Y:S01]  /*3550*/  LDSM.16.M88.4 R100, [R188+0xe000] ;  /* 0x00e00000bc64783b */ /* 0x000fe20000000200 */
[C---:B------:R-:W-:Y:S08]  /*3560*/  HMMA.16816.F32 R8, R16.reuse, R10, RZ ;  /* 0x0000000a1008723c */ /* 0x040ff000000018ff */
[C---:B----4-:R-:W-:Y:S08]  /*3570*/  HMMA.16816.F32 R12, R16.reuse, R52, RZ ;  /* 0x00000034100c723c */ /* 0x050ff000000018ff */
[----:B------:R-:W-:Y:S01]  /*3580*/  HMMA.16816.F32 R16, R16, R54, RZ ;  /* 0x000000361010723c */ /* 0x000fe200000018ff */
[----:B------:R-:W-:Y:S07]  /*3590*/  LDSM.16.M88.4 R52, [R2] ;  /* 0x000000000234783b */ /* 0x000fee0000000200 */
[C---:B------:R-:W-:Y:S08]  /*35a0*/  HMMA.16816.F32 R4, R56.reuse, R60, R4 ;  /* 0x0000003c3804723c */ /* 0x040ff00000001804 */
[C---:B------:R-:W-:Y:S01]  /*35b0*/  HMMA.16816.F32 R8, R56.reuse, R62, R8 ;  /* 0x0000003e3808723c */ /* 0x040fe20000001808 */
[----:B------:R-:W1:Y:S07]  /*35c0*/  LDSM.16.M88.4 R60, [R188+0xc000] ;  /* 0x00c00000bc3c783b */ /* 0x000e6e0000000200 */
[C---:B------:R-:W-:Y:S08]  /*35d0*/  HMMA.16816.F32 R12, R56.reuse, R64, R12 ;  /* 0x00000040380c723c */ /* 0x040ff0000000180c */
[----:B------:R-:W-:Y:S01]  /*35e0*/  HMMA.16816.F32 R16, R56, R66, R16 ;  /* 0x000000423810723c */ /* 0x000fe20000001810 */
[----:B------:R-:W4:Y:S08]  /*35f0*/  LDSM.16.M88.4 R56, [R188+0xc800] ;  /* 0x00c80000bc38783b */ /* 0x000f300000000200 */
[----:B------:R-:W-:Y:S01]  /*3600*/  LDSM.16.M88.4 R64, [R191+0xc000] ;  /* 0x00c00000bf40783b */ /* 0x000fe20000000200 */
[C---:B-1----:R-:W-:Y:S08]  /*3610*/  HMMA.16816.F32 R4, R52.reuse, R60, R4 ;  /* 0x0000003c3404723c */ /* 0x042ff00000001804 */
[C---:B------:R-:W-:Y:S01]  /*3620*/  HMMA.16816.F32 R8, R52.reuse, R62, R8 ;  /* 0x0000003e3408723c */ /* 0x040fe20000001808 */
[----:B------:R-:W1:Y:S07]  /*3630*/  LDSM.16.M88.4 R60, [R3] ;  /* 0x00000000033c783b */ /* 0x000e6e0000000200 */
[C---:B----4-:R-:W-:Y:S08]  /*3640*/  HMMA.16816.F32 R12, R52.reuse, R56, R12 ;  /* 0x00000038340c723c */ /* 0x050ff0000000180c */
[----:B------:R-:W-:Y:S01]  /*3650*/  HMMA.16816.F32 R16, R52, R58, R16 ;  /* 0x0000003a3410723c */ /* 0x000fe20000001810 */
[----:B------:R-:W4:Y:S08]  /*3660*/  LDSM.16.M88.4 R52, [R191+0xc800] ;  /* 0x00c80000bf34783b */ /* 0x000f300000000200 */
[----:B------:R-:W-:Y:S01]  /*3670*/  LDSM.16.M88.4 R56, [R187+0x2000] ;  /* 0x00200000bb38783b */ /* 0x000fe20000000200 */
[C---:B-1----:R-:W-:Y:S08]  /*3680*/  HMMA.16816.F32 R4, R60.reuse, R64, R4 ;  /* 0x000000403c04723c */ /* 0x042ff00000001804 */
[C---:B------:R-:W-:Y:S01]  /*3690*/  HMMA.16816.F32 R8, R60.reuse, R66, R8 ;  /* 0x000000423c08723c */ /* 0x040fe20000001808 */
[----:B------:R-:W1:Y:S07]  /*36a0*/  LDSM.16.M88.4 R64, [R190+0xe000] ;  /* 0x00e00000be40783b */ /* 0x000e6e0000000200 */
[C---:B----4-:R-:W-:Y:S08]  /*36b0*/  HMMA.16816.F32 R12, R60.reuse, R52, R12 ;  /* 0x000000343c0c723c */ /* 0x050ff0000000180c */
[----:B------:R-:W-:Y:S01]  /*36c0*/  HMMA.16816.F32 R16, R60, R54, R16 ;  /* 0x000000363c10723c */ /* 0x000fe20000001810 */
[----:B------:R-:W4:Y:S08]  /*36d0*/  LDSM.16.M88.4 R52, [R190+0xe800] ;  /* 0x00e80000be34783b */ /* 0x000f300000000200 */
[----:B------:R2:W-:Y:S01]  /*36e0*/  LDSM.16.M88.4 R60, [R0+0x2000] ;  /* 0x00200000003c783b */ /* 0x0005e20000000200 */
[C---:B-1----:R-:W-:Y:S08]  /*36f0*/  HMMA.16816.F32 R4, R56.reuse, R64, R4 ;  /* 0x000000403804723c */ /* 0x042ff00000001804 */
[C---:B------:R-:W-:Y:S01]  /*3700*/  HMMA.16816.F32 R8, R56.reuse, R66, R8 ;  /* 0x000000423808723c */ /* 0x040fe20000001808 */
[----:B------:R-:W1:Y:S07]  /*3710*/  LDSM.16.M88.4 R64, [R189+0xe000] ;  /* 0x00e00000bd40783b */ /* 0x000e6e0000000200 */
[C---:B----4-:R-:W-:Y:S08]  /*3720*/  HMMA.16816.F32 R12, R56.reuse, R52, R12 ;  /* 0x00000034380c723c */ /* 0x050ff0000000180c */
[----:B------:R-:W-:Y:S01]  /*3730*/  HMMA.16816.F32 R16, R56, R54, R16 ;  /* 0x000000363810723c */ /* 0x000fe20000001810 */
[----:B------:R-:W4:Y:S03]  /*3740*/  LDSM.16.M88.4 R52, [R189+0xe800] ;  /* 0x00e80000bd34783b */ /* 0x000f260000000200 */
[----:B--2---:R-:W-:Y:S05]  /*3750*/  IMAD R0, R209, 0x40, R168 ;  /* 0x00000040d1007824 */ /* 0x004fea00078e02a8 */
[----:B------:R2:W3:Y:S01]  /*3760*/  LDSM.16.M88.4 R56, [R2+0x2000] ;  /* 0x002000000238783b */ /* 0x0004e20000000200 */
[C---:B-1----:R-:W-:Y:S05]  /*3770*/  HMMA.16816.F32 R4, R60.reuse, R64, R4 ;  /* 0x000000403c04723c */ /* 0x042fea0000001804 */
[----:B--2---:R-:W-:Y:S03]  /*3780*/  IADD3 R2, R0, -0x1, RZ ;  /* 0xffffffff00027810 */ /* 0x004fe60007ffe0ff */
[C---:B------:R-:W-:Y:S01]  /*3790*/  HMMA.16816.F32 R8, R60.reuse, R66, R8 ;  /* 0x000000423c08723c */ /* 0x040fe20000001808 */
[----:B------:R-:W1:Y:S02]  /*37a0*/  LDSM.16.M88.4 R64, [R188+0xe800] ;  /* 0x00e80000bc40783b */ /* 0x000e640000000200 */
[----:B------:R-:W-:Y:S05]  /*37b0*/  ISETP.GE.AND P1, PT, R2, RZ, PT ;  /* 0x000000ff0200720c */ /* 0x000fea0003f26270 */
[C---:B----4-:R-:W-:Y:S08]  /*37c0*/  HMMA.16816.F32 R12, R60.reuse, R52, R12 ;  /* 0x000000343c0c723c */ /* 0x050ff0000000180c */
[----:B------:R-:W-:Y:S01]  /*37d0*/  HMMA.16816.F32 R16, R60, R54, R16 ;  /* 0x000000363c10723c */ /* 0x000fe20000001810 */
[----:B------:R2:W-:Y:S03]  /*37e0*/  LDSM.16.M88.4 R52, [R3+0x2000] ;  /* 0x002000000334783b */ /* 0x0005e60000000200 */
[C---:B------:R-:W-:Y:S04]  /*37f0*/  @!P1 IADD3 R2, -R0.reuse, 0x1, RZ ;  /* 0x0000000100029810 */ /* 0x040fe80007ffe1ff */
[C---:B---3--:R-:W-:Y:S01]  /*3800*/  HMMA.16816.F32 R4, R56.reuse, R100, R4 ;  /* 0x000000643804723c */ /* 0x048fe20000001804 */
[----:B------:R-:W3:Y:S07]  /*3810*/  LDSM.16.M88.4 R60, [R191+0xe000] ;  /* 0x00e00000bf3c783b */ /* 0x000eee0000000200 */
[C---:B------:R-:W-:Y:S01]  /*3820*/  HMMA.16816.F32 R8, R56.reuse, R102, R8 ;  /* 0x000000663808723c */ /* 0x040fe20000001808 */
[----:B------:R-:W4:Y:S04]  /*3830*/  LDL R101, [R1+0x38] ;  /* 0x0000380001657983 */ /* 0x000f280000100800 */
[----:B------:R-:W4:Y:S01]  /*3840*/  LDL R100, [R1+0x14] ;  /* 0x0000140001647983 */ /* 0x000f220000100800 */
[----:B--2---:R-:W-:Y:S02]  /*3850*/  IABS R3, R0 ;  /* 0x0000000000037213 */ /* 0x004fe40000000000 */
[C---:B-1----:R-:W-:Y:S01]  /*3860*/  HMMA.16816.F32 R12, R56.reuse, R64, R12 ;  /* 0x00000040380c723c */ /* 0x042fe2000000180c */
[----:B------:R1:W-:Y:S06]  /*3870*/  I2F R65, R2 ;  /* 0x0000000200417306 */ /* 0x0003ec0000201400 */
[----:B------:R-:W-:Y:S01]  /*3880*/  IADD3 R64, R0, 0x8, RZ ;  /* 0x0000000800407810 */ /* 0x000fe20007ffe0ff */
[----:B------:R-:W-:Y:S01]  /*3890*/  HMMA.16816.F32 R16, R56, R66, R16 ;  /* 0x000000423810723c */ /* 0x000fe20000001810 */
[----:B------:R-:W2:Y:S02]  /*38a0*/  LDSM.16.M88.4 R56, [R191+0xe800] ;  /* 0x00e80000bf38783b */ /* 0x000ea40000000200 */
[----:B------:R-:W-:Y:S01]  /*38b0*/  ISETP.GE.AND P0, PT, R64, RZ, PT ;  /* 0x000000ff4000720c */ /* 0x000fe20003f06270 */
[----:B------:R1:W1:Y:S11]  /*38c0*/  I2F R174, R3 ;  /* 0x0000000300ae7306 */ /* 0x0002760000201400 */
[----:B------:R-:W-:Y:S01]  /*38d0*/  @!UPT UIADD3 URZ, URZ, URZ, URZ ;  /* 0x0000003f3f3ff290 */ /* 0x000fe2000fffe03f */
[C---:B------:R-:W-:Y:S01]  /*38e0*/  @!P0 IADD3 R64, -R0.reuse, -0x8, RZ ;  /* 0xfffffff800408810 */ /* 0x040fe20007ffe1ff */
[C---:B---3--:R-:W-:Y:S03]  /*38f0*/  HMMA.16816.F32 R4, R52.reuse, R60, R4 ;  /* 0x0000003c3404723c */ /* 0x048fe60000001804 */
[----:B------:R3:W3:Y:S02]  /*3900*/  I2F R66, R64 ;  /* 0x0000004000427306 */ /* 0x0006e40000201400 */
[C---:B-1----:R-:W-:Y:S02]  /*3910*/  IADD3 R2, R0.reuse, -0x8, RZ ;  /* 0xfffffff800027810 */ /* 0x042fe40007ffe0ff */
[----:B------:R-:W-:Y:S01]  /*3920*/  IADD3 R61, R0, -0x10, RZ ;  /* 0xfffffff0003d7810 */ /* 0x000fe20007ffe0ff */
[C---:B------:R-:W-:Y:S01]  /*3930*/  HMMA.16816.F32 R8, R52.reuse, R62, R8 ;  /* 0x0000003e3408723c */ /* 0x040fe20000001808 */
[----:B------:R-:W4:Y:S02]  /*3940*/  LDL R62, [R1] ;  /* 0x00000000013e7983 */ /* 0x000f240000100800 */
[----:B------:R-:W-:Y:S02]  /*3950*/  ISETP.GE.AND P0, PT, R2, RZ, PT ;  /* 0x000000ff0200720c */ /* 0x000fe40003f06270 */
[C---:B------:R-:W-:Y:S02]  /*3960*/  IADD3 R3, R0.reuse, 0x7, RZ ;  /* 0x0000000700037810 */ /* 0x040fe40007ffe0ff */
[C---:B------:R-:W-:Y:S02]  /*3970*/  IADD3 R60, R0.reuse, -0x19, RZ ;  /* 0xffffffe7003c7810 */ /* 0x040fe40007ffe0ff */
[----:B------:R-:W-:Y:S07]  /*3980*/  ISETP.GE.AND P1, PT, R3, RZ, PT ;  /* 0x000000ff0300720c */ /* 0x000fee0003f26270 */
[C---:B------:R-:W-:Y:S01]  /*3990*/  @!P0 IADD3 R2, -R0.reuse, 0x8, RZ ;  /* 0x0000000800028810 */ /* 0x040fe20007ffe1ff */
[C---:B--2---:R-:W-:Y:S01]  /*39a0*/  HMMA.16816.F32 R12, R52.reuse, R56, R12 ;  /* 0x00000038340c723c */ /* 0x044fe2000000180c */
[----:B------:R-:W2:Y:S02]  /*39b0*/  LDL R57, [R1+0x4] ;  /* 0x0000040001397983 */ /* 0x000ea40000100800 */
[C---:B---3--:R-:W-:Y:S01]  /*39c0*/  IADD3 R64, R0.reuse, -0x9, RZ ;  /* 0xfffffff700407810 */ /* 0x048fe20007ffe0ff */
[----:B------:R1:W3:Y:S01]  /*39d0*/  I2F R171, R2 ;  /* 0x0000000200ab7306 */ /* 0x0002e20000201400 */
[----:B------:R-:W-:Y:S01]  /*39e0*/  @!P1 IADD3 R3, -R0, -0x7, RZ ;  /* 0xfffffff900039810 */ /* 0x000fe20007ffe1ff */
[-C--:B------:R-:W-:Y:S01]  /*39f0*/  FFMA.FTZ R4, R174, -R207.reuse, R4 ;  /* 0x800000cfae047223 */ /* 0x080fe20000010004 */
[----:B------:R-:W-:Y:S01]  /*3a00*/  ISETP.GE.AND P1, PT, R64, RZ, PT ;  /* 0x000000ff4000720c */ /* 0x000fe20003f26270 */
[----:B------:R-:W-:Y:S01]  /*3a10*/  HMMA.16816.F32 R16, R52, R58, R16 ;  /* 0x0000003a3410723c */ /* 0x000fe20000001810 */
[----:B------:R-:W2:Y:S02]  /*3a20*/  LDL R58, [R1+0x20] ;  /* 0x00002000013a7983 */ /* 0x000ea40000100800 */
[----:B------:R-:W-:Y:S01]  /*3a30*/  ISETP.GE.AND P0, PT, R61, RZ, PT ;  /* 0x000000ff3d00720c */ /* 0x000fe20003f06270 */
[-C--:B------:R-:W-:Y:S01]  /*3a40*/  FFMA.FTZ R10, R174, -R207.reuse, R10 ;  /* 0x800000cfae0a7223 */ /* 0x080fe2000001000a */
[----:B------:R-:W-:Y:S01]  /*3a50*/  IADD3 R56, R242, 0x3c6ef372, RZ ;  /* 0x3c6ef372f2387810 */ /* 0x000fe20007ffe0ff */
[----:B------:R3:W3:Y:S01]  /*3a60*/  I2F R67, R3 ;  /* 0x0000000300437306 */ /* 0x0006e20000201400 */
[CC--:B------:R-:W-:Y:S02]  /*3a70*/  FFMA.FTZ R5, R65.reuse, -R207.reuse, R5 ;  /* 0x800000cf41057223 */ /* 0x0c0fe40000010005 */
[-C--:B------:R-:W-:Y:S03]  /*3a80*/  FFMA.FTZ R6, R66, -R207.reuse, R6 ;  /* 0x800000cf42067223 */ /* 0x080fe60000010006 */
[C---:B------:R-:W-:Y:S01]  /*3a90*/  @!P1 IADD3 R64, -R0.reuse, 0x9, RZ ;  /* 0x0000000900409810 */ /* 0x040fe20007ffe1ff */
[-C--:B------:R-:W-:Y:S03]  /*3aa0*/  FFMA.FTZ R11, R65, -R207.reuse, R11 ;  /* 0x800000cf410b7223 */ /* 0x080fe6000001000b */
[----:B------:R-:W-:Y:S01]  /*3ab0*/  @!P0 IADD3 R61, -R0, 0x10, RZ ;  /* 0x00000010003d8810 */ /* 0x000fe20007ffe1ff */
[----:B------:R-:W3:Y:S01]  /*3ac0*/  I2F R168, R64 ;  /* 0x0000004000a87306 */ /* 0x000ee20000201400 */
[----:B------:R-:W-:Y:S02]  /*3ad0*/  ISETP.GE.AND P0, PT, R60, RZ, PT ;  /* 0x000000ff3c00720c */ /* 0x000fe40003f06270 */
[----:B-1----:R-:W-:Y:S01]  /*3ae0*/  IADD3 R2, R0, -0x18, RZ ;  /* 0xffffffe800027810 */ /* 0x002fe20007ffe0ff */
[CC--:B---3--:R-:W-:Y:S02]  /*3af0*/  FFMA.FTZ R8, R171.reuse, -R207.reuse, R8 ;  /* 0x800000cfab087223 */ /* 0x0c8fe40000010008 */
[-C--:B------:R-:W-:Y:S01]  /*3b00*/  FFMA.FTZ R14, R171, -R207.reuse, R14 ;  /* 0x800000cfab0e7223 */ /* 0x080fe2000001000e */
[----:B------:R-:W-:Y:S03]  /*3b10*/  ISETP.GE.AND P1, PT, R2, RZ, PT ;  /* 0x000000ff0200720c */ /* 0x000fe60003f26270 */
[----:B------:R-:W1:Y:S01]  /*3b20*/  I2F R169, R61 ;  /* 0x0000003d00a97306 */ /* 0x000e620000201400 */
[C---:B------:R-:W-:Y:S01]  /*3b30*/  IADD3 R3, R0.reuse, -0x11, RZ ;  /* 0xffffffef00037810 */ /* 0x040fe20007ffe0ff */
[-C--:B------:R-:W-:Y:S02]  /*3b40*/  FFMA.FTZ R7, R67, -R207.reuse, R7 ;  /* 0x800000cf43077223 */ /* 0x080fe40000010007 */
[----:B------:R-:W-:Y:S02]  /*3b50*/  @!P0 IADD3 R60, -R0, 0x19, RZ ;  /* 0x00000019003c8810 */ /* 0x000fe40007ffe1ff */
[----:B-----5:R-:W-:Y:S02]  /*3b60*/  FSETP.NEU.FTZ.AND P0, PT, R222, -INF , PT ;  /* 0xff800000de00780b */ /* 0x020fe40003f1d000 */
[----:B------:R-:W-:Y:S02]  /*3b70*/  ISETP.GE.AND P2, PT, R3, RZ, PT ;  /* 0x000000ff0300720c */ /* 0x000fe40003f46270 */
[----:B------:R3:W3:Y:S01]  /*3b80*/  I2F R172, R60 ;  /* 0x0000003c00ac7306 */ /* 0x0006e20000201400 */
[----:B------:R-:W-:Y:S02]  /*3b90*/  @!P1 IADD3 R2, -R0, 0x18, RZ ;  /* 0x0000001800029810 */ /* 0x000fe40007ffe1ff */
[-C--:B------:R-:W-:Y:S01]  /*3ba0*/  @P4 ISETP.GE.AND P1, PT, R244, R210.reuse, PT ;  /* 0x000000d2f400420c */ /* 0x080fe20003f26270 */
[CC--:B------:R-:W-:Y:S02]  /*3bb0*/  FFMA.FTZ R9, R168.reuse, -R207.reuse, R9 ;  /* 0x800000cfa8097223 */ /* 0x0c0fe40000010009 */
[-C--:B------:R-:W-:Y:S01]  /*3bc0*/  FFMA.FTZ R15, R168, -R207.reuse, R15 ;  /* 0x800000cfa80f7223 */ /* 0x080fe2000001000f */
[----:B------:R-:W-:Y:S01]  /*3bd0*/  @P4 FSEL R4, R4, -INF , !P1 ;  /* 0xff80000004044808 */ /* 0x000fe20004800000 */
[----:B------:R-:W-:Y:S01]  /*3be0*/  IMAD.MOV.U32 R168, RZ, RZ, c[0x0][0x22c] ;  /* 0x00008b00ffa87624 */ /* 0x000fe200078e00ff */
[----:B------:R-:W-:Y:S01]  /*3bf0*/  @P4 FSEL R6, R6, -INF , !P1 ;  /* 0xff80000006064808 */ /* 0x000fe20004800000 */
[----:B------:R3:W3:Y:S01]  /*3c00*/  I2F R173, R2 ;  /* 0x0000000200ad7306 */ /* 0x0006e20000201400 */
[----:B------:R-:W-:Y:S01]  /*3c10*/  @!P2 IADD3 R3, -R0, 0x11, RZ ;  /* 0x000000110003a810 */ /* 0x000fe20007ffe1ff */
[----:B------:R-:W-:Y:S01]  /*3c20*/  FMUL.FTZ R0, R223, 1.4426950216293334961 ;  /* 0x3fb8aa3bdf007820 */ /* 0x000fe20000410000 */
[-C--:B------:R-:W-:Y:S01]  /*3c30*/  @P4 ISETP.GE.AND P2, PT, R247, R210.reuse, PT ;  /* 0x000000d2f700420c */ /* 0x080fe20003f46270 */
[CC--:B-1----:R-:W-:Y:S01]  /*3c40*/  FFMA.FTZ R12, R169.reuse, -R207.reuse, R12 ;  /* 0x800000cfa90c7223 */ /* 0x0c2fe2000001000c */
[----:B------:R-:W2:Y:S01]  /*3c50*/  LDL R61, [R1+0x18] ;  /* 0x00001800013d7983 */ /* 0x000ea20000100800 */
[-C--:B------:R-:W-:Y:S01]  /*3c60*/  FFMA.FTZ R18, R169, -R207.reuse, R18 ;  /* 0x800000cfa9127223 */ /* 0x080fe20000010012 */
[----:B------:R-:W-:Y:S01]  /*3c70*/  @P4 FSEL R5, R5, -INF , !P2 ;  /* 0xff80000005054808 */ /* 0x000fe20005000000 */
[----:B------:R-:W-:Y:S02]  /*3c80*/  IMAD R168, R168, c[0x0][0x1c0], RZ ;  /* 0x00007000a8a87a24 */ /* 0x000fe400078e02ff */
[----:B------:R-:W1:Y:S01]  /*3c90*/  I2F R170, R3 ;  /* 0x0000000300aa7306 */ /* 0x000e620000201400 */
[----:B------:R-:W-:Y:S01]  /*3ca0*/  @P4 FSEL R7, R7, -INF , !P2 ;  /* 0xff80000007074808 */ /* 0x000fe20005000000 */
[----:B------:R-:W-:Y:S01]  /*3cb0*/  IMAD.U32 R168, R168, -0x40, RZ ;  /* 0xffffffc0a8a87824 */ /* 0x000fe200078e00ff */
[----:B---3--:R-:W3:Y:S01]  /*3cc0*/  LDL R60, [R1+0x1c] ;  /* 0x00001c00013c7983 */ /* 0x008ee20000100800 */
[-C--:B------:R-:W-:Y:S02]  /*3cd0*/  FFMA.FTZ R17, R172, -R207.reuse, R17 ;  /* 0x800000cfac117223 */ /* 0x080fe40000010011 */
[----:B------:R-:W-:Y:S02]  /*3ce0*/  FMUL.FTZ R2, R222, 1.4426950216293334961 ;  /* 0x3fb8aa3bde027820 */ /* 0x000fe40000410000 */
[-C--:B------:R-:W-:Y:S03]  /*3cf0*/  FFMA.FTZ R16, R173, -R207.reuse, R16 ;  /* 0x800000cfad107223 */ /* 0x080fe60000010010 */
[----:B------:R-:W-:Y:S02]  /*3d00*/  FSEL R2, R2, RZ, P0 ;  /* 0x000000ff02027208 */ /* 0x000fe40000000000 */
[----:B------:R-:W-:Y:S03]  /*3d10*/  FSETP.NEU.FTZ.AND P0, PT, R223, -INF , PT ;  /* 0xff800000df00780b */ /* 0x000fe60003f1d000 */
[--C-:B------:R-:W-:Y:S01]  /*3d20*/  FFMA.FTZ R4, R4, c[0x0][0x23c], -R2.reuse ;  /* 0x00008f0004047a23 */ /* 0x100fe20000010802 */
[----:B------:R-:W-:Y:S01]  /*3d30*/  FSEL R0, R0, RZ, P0 ;  /* 0x000000ff00007208 */ /* 0x000fe20000000000 */
[----:B------:R-:W-:Y:S01]  /*3d40*/  FFMA.FTZ R102, R5, c[0x0][0x23c], -R2 ;  /* 0x00008f0005667a23 */ /* 0x000fe20000010802 */
[----:B------:R-:W-:Y:S01]  /*3d50*/  @P4 ISETP.GE.AND P0, PT, R252, R210, PT ;  /* 0x000000d2fc00420c */ /* 0x000fe20003f06270 */
[----:B------:R4:W-:Y:S01]  /*3d60*/  MUFU.EX2 R103, R4 ;  /* 0x0000000400677308 */ /* 0x0009e20000000800 */
[-C--:B-1----:R-:W-:Y:S02]  /*3d70*/  FFMA.FTZ R13, R170, -R207.reuse, R13 ;  /* 0x800000cfaa0d7223 */ /* 0x082fe4000001000d */
[--C-:B------:R-:W-:Y:S01]  /*3d80*/  FFMA.FTZ R6, R6, c[0x0][0x23c], -R0.reuse ;  /* 0x00008f0006067a23 */ /* 0x100fe20000010800 */
[----:B------:R-:W-:Y:S01]  /*3d90*/  @P4 FSEL R8, R8, -INF , !P0 ;  /* 0xff80000008084808 */ /* 0x000fe20004000000 */
[----:B------:R-:W-:Y:S01]  /*3da0*/  FFMA.FTZ R7, R7, c[0x0][0x23c], -R0 ;  /* 0x00008f0007077a23 */ /* 0x000fe20000010800 */
[----:B------:R-:W-:Y:S01]  /*3db0*/  @P4 FSEL R10, R10, -INF , !P0 ;  /* 0xff8000000a0a4808 */ /* 0x000fe20004000000 */
[----:B------:R-:W-:Y:S02]  /*3dc0*/  FFMA.FTZ R19, R170, -R207, R19 ;  /* 0x800000cfaa137223 */ /* 0x000fe40000010013 */
[----:B------:R-:W-:Y:S01]  /*3dd0*/  FFMA.FTZ R8, R8, c[0x0][0x23c], -R2 ;  /* 0x00008f0008087a23 */ /* 0x000fe20000010802 */
[----:B------:R-:W-:Y:S01]  /*3de0*/  MUFU.EX2 R102, R102 ;  /* 0x0000006600667308 */ /* 0x000fe20000000800 */
[----:B------:R-:W-:Y:S09]  /*3df0*/  FFMA.FTZ R10, R10, c[0x0][0x23c], -R0 ;  /* 0x00008f000a0a7a23 */ /* 0x000ff20000010800 */
[----:B------:R-:W-:Y:S10]  /*3e00*/  MUFU.EX2 R67, R8 ;  /* 0x0000000800437308 */ /* 0x000ff40000000800 */
[----:B------:R-:W-:Y:S01]  /*3e10*/  MUFU.EX2 R65, R10 ;  /* 0x0000000a00417308 */ /* 0x000fe20000000800 */
[----:B----4-:R-:W-:Y:S01]  /*3e20*/  IMAD R4, R209, 0x4, R101 ;  /* 0x00000004d1047824 */ /* 0x010fe200078e0265 */
[----:B------:R-:W-:Y:S03]  /*3e30*/  IADD3 R101, R242, -0x61c88647, RZ ;  /* 0x9e3779b9f2657810 */ /* 0x000fe60007ffe0ff */
[----:B------:R-:W-:Y:S05]  /*3e40*/  IMAD.WIDE.U32 R4, R4, -0x326172a9, RZ ;  /* 0xcd9e8d5704047825 */ /* 0x000fea00078e00ff */
[----:B------:R-:W-:Y:S02]  /*3e50*/  LOP3.LUT R3, R233, R4, R101, 0x96, !PT ;  /* 0x00000004e9037212 */ /* 0x000fe400078e9665 */
[----:B------:R1:W-:Y:S01]  /*3e60*/  MUFU.EX2 R101, R6 ;  /* 0x0000000600657308 */ /* 0x0003e20000000800 */
[----:B------:R-:W-:Y:S02]  /*3e70*/  LOP3.LUT R5, R5, R175, R242, 0x96, !PT ;  /* 0x000000af05057212 */ /* 0x000fe400078e96f2 */
[----:B------:R-:W-:Y:S02]  /*3e80*/  IMAD.WIDE.U32 R54, R3, -0x2daee0ad, RZ ;  /* 0xd2511f5303367825 */ /* 0x000fe400078e00ff */
[----:B------:R-:W4:Y:S02]  /*3e90*/  LDL R3, [R1+0x24] ;  /* 0x0000240001037983 */ /* 0x000f240000100800 */
[----:B------:R-:W-:Y:S05]  /*3ea0*/  IMAD.WIDE.U32 R4, R5, -0x2daee0ad, RZ ;  /* 0xd2511f5305047825 */ /* 0x000fea00078e00ff */
[----:B------:R-:W-:Y:S02]  /*3eb0*/  LOP3.LUT R5, R5, R250, R243, 0x96, !PT ;  /* 0x000000fa05057212 */ /* 0x000fe400078e96f3 */
[----:B-1----:R-:W-:Y:S03]  /*3ec0*/  LOP3.LUT R6, R55, R4, R100, 0x96, !PT ;  /* 0x0000000437067212 */ /* 0x002fe600078e9664 */
[----:B------:R-:W-:Y:S01]  /*3ed0*/  IMAD.WIDE.U32 R4, R5, -0x326172a9, RZ ;  /* 0xcd9e8d5705047825 */ /* 0x000fe200078e00ff */
[----:B------:R1:W-:Y:S01]  /*3ee0*/  MUFU.EX2 R100, R7 ;  /* 0x0000000700647308 */ /* 0x0003e20000000800 */
[----:B------:R-:W4:Y:S03]  /*3ef0*/  LDL R55, [R1+0xc] ;  /* 0x00000c0001377983 */ /* 0x000f260000100800 */
[----:B------:R-:W-:Y:S02]  /*3f00*/  LOP3.LUT R5, R5, R232, R56, 0x96, !PT ;  /* 0x000000e805057212 */ /* 0x000fe400078e9638 */
[-C--:B------:R-:W-:Y:S02]  /*3f10*/  @P4 ISETP.GE.AND P1, PT, R62, R210.reuse, PT ;  /* 0x000000d23e00420c */ /* 0x080fe40003f26270 */
[----:B------:R-:W-:Y:S02]  /*3f20*/  IADD3 R56, R242, -0x255992d5, RZ ;  /* 0xdaa66d2bf2387810 */ /* 0x000fe40007ffe0ff */
[----:B------:R-:W-:Y:S02]  /*3f30*/  @P4 FSEL R9, R9, -INF , !P1 ;  /* 0xff80000009094808 */ /* 0x000fe40004800000 */
[----:B------:R-:W-:Y:S03]  /*3f40*/  @P4 FSEL R11, R11, -INF , !P1 ;  /* 0xff8000000b0b4808 */ /* 0x000fe60004800000 */
[----:B------:R-:W-:Y:S02]  /*3f50*/  FFMA.FTZ R9, R9, c[0x0][0x23c], -R2 ;  /* 0x00008f0009097a23 */ /* 0x000fe40000010802 */
[----:B------:R-:W-:Y:S02]  /*3f60*/  FFMA.FTZ R11, R11, c[0x0][0x23c], -R0 ;  /* 0x00008f000b0b7a23 */ /* 0x000fe40000010800 */
[----:B------:R-:W-:Y:S01]  /*3f70*/  MUFU.EX2 R66, R9 ;  /* 0x0000000900427308 */ /* 0x000fe20000000800 */
[----:B--2---:R-:W-:Y:S01]  /*3f80*/  @P4 ISETP.GE.AND P1, PT, R57, R210, PT ;  /* 0x000000d23900420c */ /* 0x004fe20003f26270 */
[----:B-1----:R-:W-:Y:S03]  /*3f90*/  IMAD.WIDE.U32 R6, R6, -0x326172a9, RZ ;  /* 0xcd9e8d5706067825 */ /* 0x002fe600078e00ff */
[----:B------:R-:W-:Y:S02]  /*3fa0*/  @P4 FSEL R12, R12, -INF , !P1 ;  /* 0xff8000000c0c4808 */ /* 0x000fe40004800000 */
[----:B------:R-:W-:Y:S03]  /*3fb0*/  @P4 FSEL R14, R14, -INF , !P1 ;  /* 0xff8000000e0e4808 */ /* 0x000fe60004800000 */
[----:B------:R-:W-:Y:S01]  /*3fc0*/  MUFU.EX2 R64, R11 ;  /* 0x0000000b00407308 */ /* 0x000fe20000000800 */
[----:B------:R-:W-:Y:S01]  /*3fd0*/  LOP3.LUT R52, R7, R4, R56, 0x96, !PT ;  /* 0x0000000407347212 */ /* 0x000fe200078e9638 */
[----:B------:R-:W-:Y:S01]  /*3fe0*/  FFMA.FTZ R12, R12, c[0x0][0x23c], -R2 ;  /* 0x00008f000c0c7a23 */ /* 0x000fe20000010802 */
[----:B------:R-:W2:Y:S01]  /*3ff0*/  LDL R56, [R1+0x8] ;  /* 0x0000080001387983 */ /* 0x000ea20000100800 */
[----:B------:R-:W-:Y:S04]  /*4000*/  IMAD.WIDE.U32 R4, R5, -0x2daee0ad, RZ ;  /* 0xd2511f5305047825 */ /* 0x000fe800078e00ff */
[----:B------:R-:W-:Y:S02]  /*4010*/  IMAD.WIDE.U32 R52, R52, -0x2daee0ad, RZ ;  /* 0xd2511f5334347825 */ /* 0x000fe400078e00ff */
[----:B------:R1:W-:Y:S02]  /*4020*/  MUFU.EX2 R63, R12 ;  /* 0x0000000c003f7308 */ /* 0x0003e40000000800 */
[----:B------:R-:W-:Y:S01]  /*4030*/  FFMA.FTZ R14, R14, c[0x0][0x23c], -R0 ;  /* 0x00008f000e0e7a23 */ /* 0x000fe20000010800 */
[----:B-1----:R-:W2:Y:S01]  /*4040*/  LDL R12, [R1+0x10] ;  /* 0x00001000010c7983 */ /* 0x002ea20000100800 */
[----:B------:R-:W-:Y:S02]  /*4050*/  LOP3.LUT R5, R5, R54, R61, 0x96, !PT ;  /* 0x0000003605057212 */ /* 0x000fe400078e963d */
[C---:B------:R-:W-:Y:S02]  /*4060*/  IADD3 R61, R242.reuse, 0x78dde6e4, RZ ;  /* 0x78dde6e4f23d7810 */ /* 0x040fe40007ffe0ff */
[----:B---3--:R-:W-:Y:S01]  /*4070*/  LOP3.LUT R8, R53, R4, R60, 0x96, !PT ;  /* 0x0000000435087212 */ /* 0x008fe200078e963c */
[----:B------:R-:W-:Y:S01]  /*4080*/  IMAD.WIDE.U32 R4, R5, -0x326172a9, RZ ;  /* 0xcd9e8d5705047825 */ /* 0x000fe200078e00ff */
[----:B------:R-:W-:Y:S03]  /*4090*/  IADD3 R60, R242, 0x1715609d, RZ ;  /* 0x1715609df23c7810 */ /* 0x000fe60007ffe0ff */
[----:B------:R-:W-:Y:S01]  /*40a0*/  IMAD.WIDE.U32 R8, R8, -0x326172a9, RZ ;  /* 0xcd9e8d5708087825 */ /* 0x000fe200078e00ff */
[----:B------:R-:W-:Y:S02]  /*40b0*/  LOP3.LUT R6, R5, R6, R61, 0x96, !PT ;  /* 0x0000000605067212 */ /* 0x000fe400078e963d */
[----:B------:R-:W-:Y:S02]  /*40c0*/  MUFU.EX2 R61, R14 ;  /* 0x0000000e003d7308 */ /* 0x000fe40000000800 */
[----:B------:R-:W-:Y:S01]  /*40d0*/  LOP3.LUT R4, R9, R4, R60, 0x96, !PT ;  /* 0x0000000409047212 */ /* 0x000fe200078e963c */
[----:B------:R-:W-:Y:S04]  /*40e0*/  IMAD.WIDE.U32 R6, R6, -0x2daee0ad, RZ ;  /* 0xd2511f5306067825 */ /* 0x000fe800078e00ff */
[----:B------:R-:W-:Y:S01]  /*40f0*/  IMAD.WIDE.U32 R4, R4, -0x2daee0ad, RZ ;  /* 0xd2511f5304047825 */ /* 0x000fe200078e00ff */
[----:B------:R-:W-:Y:S04]  /*4100*/  LOP3.LUT R52, R7, R52, R58, 0x96, !PT ;  /* 0x0000003407347212 */ /* 0x000fe800078e963a */
[C---:B------:R-:W-:Y:S02]  /*4110*/  LOP3.LUT R53, R4.reuse, 0xffff, RZ, 0xc0, !PT ;  /* 0x0000ffff04357812 */ /* 0x040fe400078ec0ff */
[--C-:B------:R-:W-:Y:S02]  /*4120*/  SHF.R.U32.HI R54, RZ, 0x10, R4.reuse ;  /* 0x00000010ff367819 */ /* 0x100fe40000011604 */
[----:B------:R-:W-:Y:S04]  /*4130*/  LOP3.LUT R7, R4, 0xff, RZ, 0xc0, !PT ;  /* 0x000000ff04077812 */ /* 0x000fe800078ec0ff */
[----:B------:R-:W-:Y:S02]  /*4140*/  ISETP.LE.U32.AND P3, PT, R7, UR4, PT ;  /* 0x0000000407007c0c */ /* 0x000fe4000bf63070 */
[----:B----4-:R-:W-:Y:S02]  /*4150*/  LOP3.LUT R6, R5, R6, R3, 0x96, !PT ;  /* 0x0000000605067212 */ /* 0x010fe400078e9603 */
[----:B------:R-:W-:Y:S01]  /*4160*/  SHF.R.U32.HI R3, RZ, 0x18, R4 ;  /* 0x00000018ff037819 */ /* 0x000fe20000011604 */
[----:B------:R-:W-:Y:S03]  /*4170*/  IMAD.WIDE.U32 R4, R52, -0x326172a9, RZ ;  /* 0xcd9e8d5734047825 */ /* 0x000fe600078e00ff */
[----:B------:R-:W-:Y:S02]  /*4180*/  ISETP.LE.U32.AND P0, PT, R3, UR4, PT ;  /* 0x0000000403007c0c */ /* 0x000fe4000bf03070 */
[----:B------:R-:W-:Y:S02]  /*4190*/  LOP3.LUT R10, R4, 0xff, RZ, 0xc0, !PT ;  /* 0x000000ff040a7812 */ /* 0x000fe400078ec0ff */
[--C-:B------:R-:W-:Y:S02]  /*41a0*/  SHF.R.U32.HI R11, RZ, 0x18, R4.reuse ;  /* 0x00000018ff0b7819 */ /* 0x100fe40000011604 */
[----:B------:R-:W-:Y:S02]  /*41b0*/  SHF.R.U32.HI R9, RZ, 0x10, R4 ;  /* 0x00000010ff097819 */ /* 0x000fe40000011604 */
[-C--:B------:R-:W-:Y:S04]  /*41c0*/  @P4 ISETP.GE.AND P5, PT, R55, R210.reuse, PT ;  /* 0x000000d23700420c */ /* 0x080fe80003fa6270 */
[----:B------:R-:W-:Y:S02]  /*41d0*/  @P4 FSEL R16, R16, -INF , !P5 ;  /* 0xff80000010104808 */ /* 0x000fe40006800000 */
[----:B------:R-:W-:Y:S03]  /*41e0*/  @P4 FSEL R18, R18, -INF , !P5 ;  /* 0xff80000012124808 */ /* 0x000fe60006800000 */
[----:B------:R-:W-:Y:S02]  /*41f0*/  FFMA.FTZ R16, R16, c[0x0][0x23c], -R2 ;  /* 0x00008f0010107a23 */ /* 0x000fe40000010802 */
[----:B------:R-:W-:Y:S02]  /*4200*/  FFMA.FTZ R18, R18, c[0x0][0x23c], -R0 ;  /* 0x00008f0012127a23 */ /* 0x000fe40000010800 */
[----:B------:R-:W1:Y:S10]  /*4210*/  MUFU.EX2 R59, R16 ;  /* 0x00000010003b7308 */ /* 0x000e740000000800 */
[----:B------:R-:W-:Y:S01]  /*4220*/  MUFU.EX2 R57, R18 ;  /* 0x0000001200397308 */ /* 0x000fe20000000800 */
[----:B--2---:R-:W-:Y:S02]  /*4230*/  @P4 ISETP.GE.AND P2, PT, R56, R210, PT ;  /* 0x000000d23800420c */ /* 0x004fe40003f46270 */
[----:B------:R-:W-:Y:S02]  /*4240*/  IADD3 R56, R242, -0x4ab325aa, RZ ;  /* 0xb54cda56f2387810 */ /* 0x000fe40007ffe0ff */
[----:B------:R-:W-:Y:S02]  /*4250*/  @P4 FSEL R13, R13, -INF , !P2 ;  /* 0xff8000000d0d4808 */ /* 0x000fe40005000000 */
[----:B------:R-:W-:Y:S01]  /*4260*/  LOP3.LUT R3, R5, R8, R56, 0x96, !PT ;  /* 0x0000000805037212 */ /* 0x000fe200078e9638 */
[----:B-1----:R-:W-:Y:S01]  /*4270*/  @!P3 FADD.FTZ R59, -R59, -RZ ;  /* 0x800000ff3b3bb221 */ /* 0x002fe20000010100 */
[----:B------:R-:W-:Y:S01]  /*4280*/  LOP3.LUT R8, R4, 0xffff, RZ, 0xc0, !PT ;  /* 0x0000ffff04087812 */ /* 0x000fe200078ec0ff */
[----:B------:R-:W-:Y:S01]  /*4290*/  FFMA.FTZ R13, R13, c[0x0][0x23c], -R2 ;  /* 0x00008f000d0d7a23 */ /* 0x000fe20000010802 */
[C---:B------:R-:W-:Y:S02]  /*42a0*/  LOP3.LUT R4, R3.reuse, 0xffff, RZ, 0xc0, !PT ;  /* 0x0000ffff03047812 */ /* 0x040fe400078ec0ff */
[----:B------:R-:W-:Y:S01]  /*42b0*/  LOP3.LUT R7, R3, 0xff, RZ, 0xc0, !PT ;  /* 0x000000ff03077812 */ /* 0x000fe200078ec0ff */
[----:B------:R-:W-:Y:S01]  /*42c0*/  MUFU.EX2 R62, R13 ;  /* 0x0000000d003e7308 */ /* 0x000fe20000000800 */
[----:B------:R-:W-:Y:S02]  /*42d0*/  SHF.R.U32.HI R4, RZ, 0x8, R4 ;  /* 0x00000008ff047819 */ /* 0x000fe40000011604 */
[----:B------:R-:W-:Y:S02]  /*42e0*/  @P4 FSEL R15, R15, -INF , !P2 ;  /* 0xff8000000f0f4808 */ /* 0x000fe40005000000 */
[----:B------:R-:W-:Y:S02]  /*42f0*/  LOP3.LUT R4, R4, 0xffff, RZ, 0xc0, !PT ;  /* 0x0000ffff04047812 */ /* 0x000fe400078ec0ff */
[----:B------:R-:W-:Y:S01]  /*4300*/  ISETP.LE.U32.AND P2, PT, R7, UR4, PT ;  /* 0x0000000407007c0c */ /* 0x000fe2000bf43070 */
[----:B------:R-:W-:Y:S01]  /*4310*/  FFMA.FTZ R15, R15, c[0x0][0x23c], -R0 ;  /* 0x00008f000f0f7a23 */ /* 0x000fe20000010800 */
[----:B------:R-:W-:Y:S02]  /*4320*/  ISETP.LE.U32.AND P1, PT, R4, UR4, PT ;  /* 0x0000000404007c0c */ /* 0x000fe4000bf23070 */
[--C-:B------:R-:W-:Y:S01]  /*4330*/  SHF.R.U32.HI R5, RZ, 0x10, R3.reuse ;  /* 0x00000010ff057819 */ /* 0x100fe20000011603 */
[----:B------:R-:W-:Y:S01]  /*4340*/  MUFU.EX2 R60, R15 ;  /* 0x0000000f003c7308 */ /* 0x000fe20000000800 */
[----:B------:R-:W-:Y:S02]  /*4350*/  SHF.R.U32.HI R4, RZ, 0x18, R3 ;  /* 0x00000018ff047819 */ /* 0x000fe40000011603 */
[----:B------:R-:W-:Y:S02]  /*4360*/  SHF.R.U32.HI R3, RZ, 0x8, R8 ;  /* 0x00000008ff037819 */ /* 0x000fe40000011608 */
[----:B------:R-:W-:Y:S02]  /*4370*/  LOP3.LUT R5, R5, 0xff, RZ, 0xc0, !PT ;  /* 0x000000ff05057812 */ /* 0x000fe400078ec0ff */
[----:B------:R-:W-:Y:S01]  /*4380*/  @P4 ISETP.GE.AND P5, PT, R12, R210, PT ;  /* 0x000000d20c00420c */ /* 0x000fe20003fa6270 */
[----:B------:R-:W-:Y:S01]  /*4390*/  @!P2 FADD.FTZ R103, -R103, -RZ ;  /* 0x800000ff6767a221 */ /* 0x000fe20000010100 */
[----:B------:R-:W-:Y:S01]  /*43a0*/  LOP3.LUT R3, R3, 0xffff, RZ, 0xc0, !PT ;  /* 0x0000ffff03037812 */ /* 0x000fe200078ec0ff */
[----:B------:R-:W-:Y:S01]  /*43b0*/  @!P1 FADD.FTZ R102, -R102, -RZ ;  /* 0x800000ff66669221 */ /* 0x000fe20000010100 */
[----:B------:R-:W-:Y:S02]  /*43c0*/  @P4 FSEL R17, R17, -INF , !P5 ;  /* 0xff80000011114808 */ /* 0x000fe40006800000 */
[----:B------:R-:W-:Y:S02]  /*43d0*/  @P4 FSEL R19, R19, -INF , !P5 ;  /* 0xff80000013134808 */ /* 0x000fe40006800000 */
[----:B------:R-:W-:Y:S01]  /*43e0*/  ISETP.LE.U32.AND P6, PT, R5, UR4, PT ;  /* 0x0000000405007c0c */ /* 0x000fe2000bfc3070 */
[----:B------:R-:W-:Y:S01]  /*43f0*/  FFMA.FTZ R2, R17, c[0x0][0x23c], -R2 ;  /* 0x00008f0011027a23 */ /* 0x000fe20000010802 */
[----:B------:R-:W-:Y:S01]  /*4400*/  ISETP.LE.U32.AND P1, PT, R3, UR4, PT ;  /* 0x0000000403007c0c */ /* 0x000fe2000bf23070 */
[----:B------:R-:W-:Y:S01]  /*4410*/  FFMA.FTZ R0, R19, c[0x0][0x23c], -R0 ;  /* 0x00008f0013007a23 */ /* 0x000fe20000010800 */
[----:B------:R-:W-:Y:S01]  /*4420*/  LOP3.LUT R3, R6, 0xffff, RZ, 0xc0, !PT ;  /* 0x0000ffff06037812 */ /* 0x000fe200078ec0ff */
[----:B------:R1:W-:Y:S01]  /*4430*/  MUFU.EX2 R58, R2 ;  /* 0x00000002003a7308 */ /* 0x0003e20000000800 */
[----:B------:R-:W-:Y:S02]  /*4440*/  ISETP.LE.U32.AND P2, PT, R10, UR4, PT ;  /* 0x000000040a007c0c */ /* 0x000fe4000bf43070 */
[----:B------:R-:W-:Y:S02]  /*4450*/  ISETP.LE.U32.AND P5, PT, R4, UR4, PT ;  /* 0x0000000404007c0c */ /* 0x000fe4000bfa3070 */
[----:B------:R-:W-:Y:S03]  /*4460*/  LOP3.LUT R4, R9, 0xff, RZ, 0xc0, !PT ;  /* 0x000000ff09047812 */ /* 0x000fe600078ec0ff */
[----:B------:R-:W-:Y:S01]  /*4470*/  @!P6 FADD.FTZ R101, -R101, -RZ ;  /* 0x800000ff6565e221 */ /* 0x000fe20000010100 */
[----:B------:R-:W-:Y:S01]  /*4480*/  ISETP.LE.U32.AND P6, PT, R11, UR4, PT ;  /* 0x000000040b007c0c */ /* 0x000fe2000bfc3070 */
[----:B------:R-:W2:Y:S01]  /*4490*/  MUFU.EX2 R56, R0 ;  /* 0x0000000000387308 */ /* 0x000ea20000000800 */
[----:B------:R-:W-:Y:S03]  /*44a0*/  @!P1 FADD.FTZ R66, -R66, -RZ ;  /* 0x800000ff42429221 */ /* 0x000fe60000010100 */
[----:B------:R-:W-:Y:S02]  /*44b0*/  @!P2 FADD.FTZ R67, -R67, -RZ ;  /* 0x800000ff4343a221 */ /* 0x000fe40000010100 */
[----:B------:R-:W-:Y:S01]  /*44c0*/  @!P5 FADD.FTZ R100, -R100, -RZ ;  /* 0x800000ff6464d221 */ /* 0x000fe20000010100 */
[----:B------:R-:W-:Y:S05]  /*44d0*/  ISETP.LE.U32.AND P5, PT, R4, UR4, PT ;  /* 0x0000000404007c0c */ /* 0x000fea000bfa3070 */
[----:B------:R-:W-:Y:S01]  /*44e0*/  @!P6 FADD.FTZ R64, -R64, -RZ ;  /* 0x800000ff4040e221 */ /* 0x000fe20000010100 */
[----:B-1----:R-:W-:Y:S02]  /*44f0*/  SHF.R.U32.HI R2, RZ, 0x8, R3 ;  /* 0x00000008ff027819 */ /* 0x002fe40000011603 */
[----:B------:R-:W-:Y:S02]  /*4500*/  LOP3.LUT R3, R6, 0xff, RZ, 0xc0, !PT ;  /* 0x000000ff06037812 */ /* 0x000fe400078ec0ff */
[----:B------:R-:W-:Y:S02]  /*4510*/  LOP3.LUT R2, R2, 0xffff, RZ, 0xc0, !PT ;  /* 0x0000ffff02027812 */ /* 0x000fe400078ec0ff */
[----:B------:R-:W-:Y:S01]  /*4520*/  ISETP.LE.U32.AND P2, PT, R3, UR4, PT ;  /* 0x0000000403007c0c */ /* 0x000fe2000bf43070 */
[----:B------:R-:W-:Y:S01]  /*4530*/  @!P5 FADD.FTZ R65, -R65, -RZ ;  /* 0x800000ff4141d221 */ /* 0x000fe20000010100 */
[----:B------:R-:W-:Y:S02]  /*4540*/  ISETP.LE.U32.AND P1, PT, R2, UR4, PT ;  /* 0x0000000402007c0c */ /* 0x000fe4000bf23070 */
[----:B------:R-:W-:Y:S01]  /*4550*/  SHF.R.U32.HI R2, RZ, 0x8, R53 ;  /* 0x00000008ff027819 */ /* 0x000fe20000011635 */
[----:B--2---:R-:W-:Y:S01]  /*4560*/  @!P0 FADD.FTZ R56, -R56, -RZ ;  /* 0x800000ff38388221 */ /* 0x004fe20000010100 */
[--C-:B------:R-:W-:Y:S02]  /*4570*/  SHF.R.U32.HI R3, RZ, 0x10, R6.reuse ;  /* 0x00000010ff037819 */ /* 0x100fe40000011606 */
[----:B------:R-:W-:Y:S02]  /*4580*/  LOP3.LUT R0, R2, 0xffff, RZ, 0xc0, !PT ;  /* 0x0000ffff02007812 */ /* 0x000fe400078ec0ff */
[----:B------:R-:W-:Y:S02]  /*4590*/  LOP3.LUT R2, R54, 0xff, RZ, 0xc0, !PT ;  /* 0x000000ff36027812 */ /* 0x000fe400078ec0ff */
[----:B------:R-:W-:Y:S01]  /*45a0*/  LOP3.LUT R3, R3, 0xff, RZ, 0xc0, !PT ;  /* 0x000000ff03037812 */ /* 0x000fe200078ec0ff */
[----:B------:R-:W-:Y:S01]  /*45b0*/  @!P2 FADD.FTZ R63, -R63, -RZ ;  /* 0x800000ff3f3fa221 */ /* 0x000fe20000010100 */
[----:B------:R-:W-:Y:S01]  /*45c0*/  ISETP.LE.U32.AND P2, PT, R0, UR4, PT ;  /* 0x0000000400007c0c */ /* 0x000fe2000bf43070 */
[----:B------:R-:W-:Y:S01]  /*45d0*/  @!P1 FADD.FTZ R62, -R62, -RZ ;  /* 0x800000ff3e3e9221 */ /* 0x000fe20000010100 */
[----:B------:R-:W-:Y:S02]  /*45e0*/  ISETP.LE.U32.AND P6, PT, R3, UR4, PT ;  /* 0x0000000403007c0c */ /* 0x000fe4000bfc3070 */
[----:B------:R-:W-:Y:S02]  /*45f0*/  F2FP.RELU.PACK_AB R3, R102, R103 ;  /* 0x000000676603723e */ /* 0x000fe400000008ff */
[----:B------:R-:W-:Y:S02]  /*4600*/  ISETP.LE.U32.AND P1, PT, R2, UR4, PT ;  /* 0x0000000402007c0c */ /* 0x000fe4000bf23070 */
[----:B------:R-:W-:Y:S01]  /*4610*/  F2FP.RELU.PACK_AB R2, R100, R101 ;  /* 0x000000656402723e */ /* 0x000fe200000008ff */
[----:B------:R1:W-:Y:S01]  /*4620*/  STS [R226+0x12000], R3 ;  /* 0x01200003e2007388 */ /* 0x0003e20000000800 */
[----:B------:R-:W-:Y:S02]  /*4630*/  F2FP.RELU.PACK_AB R0, R66, R67 ;  /* 0x000000434200723e */ /* 0x000fe400000008ff */
[----:B------:R-:W-:Y:S01]  /*4640*/  SHF.R.U32.HI R6, RZ, 0x18, R6 ;  /* 0x00000018ff067819 */ /* 0x000fe20000011606 */
[----:B------:R2:W-:Y:S01]  /*4650*/  STS [R226+0x12400], R2 ;  /* 0x01240002e2007388 */ /* 0x0005e20000000800 */
[----:B------:R-:W-:Y:S01]  /*4660*/  F2FP.RELU.PACK_AB R5, R64, R65 ;  /* 0x000000414005723e */ /* 0x000fe200000008ff */
[----:B------:R-:W-:Y:S01]  /*4670*/  @!P6 FADD.FTZ R61, -R61, -RZ ;  /* 0x800000ff3d3de221 */ /* 0x000fe20000010100 */
[----:B------:R-:W-:Y:S01]  /*4680*/  ISETP.LE.U32.AND P5, PT, R6, UR4, PT ;  /* 0x0000000406007c0c */ /* 0x000fe2000bfa3070 */
[----:B------:R3:W-:Y:S01]  /*4690*/  STS [R229+0x12000], R0 ;  /* 0x01200000e5007388 */ /* 0x0007e20000000800 */
[----:B------:R-:W-:Y:S01]  /*46a0*/  @!P2 FADD.FTZ R58, -R58, -RZ ;  /* 0x800000ff3a3aa221 */ /* 0x000fe20000010100 */
[----:B------:R-:W-:Y:S01]  /*46b0*/  F2FP.RELU.PACK_AB R4, R62, R63 ;  /* 0x0000003f3e04723e */ /* 0x000fe200000008ff */
[----:B------:R-:W-:Y:S01]  /*46c0*/  @!P1 FADD.FTZ R57, -R57, -RZ ;  /* 0x800000ff39399221 */ /* 0x000fe20000010100 */
[----:B------:R-:W-:Y:S01]  /*46d0*/  STS [R229+0x12400], R5 ;  /* 0x01240005e5007388 */ /* 0x000fe20000000800 */
[----:B------:R-:W-:Y:S02]  /*46e0*/  FSETP.GE.FTZ.AND P1, PT, R102, RZ, PT ;  /* 0x000000ff6600720b */ /* 0x000fe40003f36000 */
[----:B------:R-:W-:Y:S01]  /*46f0*/  FSETP.GE.FTZ.AND P2, PT, R103, RZ, PT ;  /* 0x000000ff6700720b */ /* 0x000fe20003f56000 */
[----:B------:R-:W-:Y:S01]  /*4700*/  STS [R227+0x12000], R4 ;  /* 0x01200004e3007388 */ /* 0x000fe20000000800 */
[----:B------:R-:W-:Y:S02]  /*4710*/  FSETP.GE.FTZ.AND P6, PT, R67, RZ, PT ;  /* 0x000000ff4300720b */ /* 0x000fe40003fd6000 */
[----:B------:R-:W-:Y:S01]  /*4720*/  FSETP.GE.FTZ.AND P3, PT, R63, RZ, PT ;  /* 0x000000ff3f00720b */ /* 0x000fe20003f76000 */
[----:B------:R-:W-:Y:S01]  /*4730*/  @!P5 FADD.FTZ R60, -R60, -RZ ;  /* 0x800000ff3c3cd221 */ /* 0x000fe20000010100 */
[----:B------:R-:W-:Y:S04]  /*4740*/  FSETP.GE.FTZ.AND P5, PT, R66, RZ, PT ;  /* 0x000000ff4200720b */ /* 0x000fe80003fb6000 */
[----:B-1----:R-:W-:Y:S02]  /*4750*/  F2FP.RELU.PACK_AB R3, R60, R61 ;  /* 0x0000003d3c03723e */ /* 0x002fe400000008ff */
[----:B--2---:R-:W-:Y:S03]  /*4760*/  F2FP.RELU.PACK_AB R2, R58, R59 ;  /* 0x0000003b3a02723e */ /* 0x004fe600000008ff */
[----:B------:R1:W-:Y:S01]  /*4770*/  STS [R227+0x12400], R3 ;  /* 0x01240003e3007388 */ /* 0x0003e20000000800 */
[----:B---3--:R-:W-:Y:S03]  /*4780*/  F2FP.RELU.PACK_AB R0, R56, R57 ;  /* 0x000000393800723e */ /* 0x008fe600000008ff */
        /* <DEDUP_REMOVED lines=63> */
[C---:B------:R-:W-:Y:S01]  /*4b80*/  FADD.FTZ R8, -R2.reuse, R9 ;  /* 0x0000000902087221 */ /* 0x040fe20000010100 */
        /* <DEDUP_REMOVED lines=23> */
[----:B------:R-:W-:Y:S01]  /*4d00*/  FADD.FTZ R4, -R0, R14 ;  /* 0x0000000e00047221 */ /* 0x000fe20000010100 */
        /* <DEDUP_REMOVED lines=77> */
.L_x_970:
        /* <DEDUP_REMOVED lines=20> */
[----:B------:R-:W2:Y:S01]  /*5320*/  LDSM.16.MT88.4 R12, [R185+0x12000] ;  /* 0x01200000b90c783b */ /* 0x000ea20000004200 */
[-C--:B-1----:R-:W-:Y:S08]  /*5330*/  HMMA.16816.F32 R20, R4, R8.reuse, R20 ;  /* 0x000000080414723c */ /* 0x082ff00000001814 */
[C---:B--2---:R-:W-:Y:S08]  /*5340*/  HMMA.16816.F32 R24, R12.reuse, R8, R24 ;  /* 0x000000080c18723c */ /* 0x044ff00000001818 */
[-C--:B------:R-:W-:Y:S08]  /*5350*/  HMMA.16816.F32 R28, R12, R10.reuse, R28 ;  /* 0x0000000a0c1c723c */ /* 0x080ff0000000181c */
[C---:B------:R-:W-:Y:S01]  /*5360*/  HMMA.16816.F32 R32, R4.reuse, R10, R32 ;  /* 0x0000000a0420723c */ /* 0x040fe20000001820 */
[----:B------:R-:W1:Y:S07]  /*5370*/  LDSM.16.MT88.4 R8, [R0+0xa000] ;  /* 0x00a000000008783b */ /* 0x000e6e0000004200 */
[-C--:B-1----:R-:W-:Y:S08]  /*5380*/  HMMA.16816.F32 R36, R4, R8.reuse, R36 ;  /* 0x000000080424723c */ /* 0x082ff00000001824 */
[C---:B------:R-:W-:Y:S08]  /*5390*/  HMMA.16816.F32 R40, R12.reuse, R8, R40 ;  /* 0x000000080c28723c */ /* 0x040ff00000001828 */
[-C--:B------:R-:W-:Y:S01]  /*53a0*/  HMMA.16816.F32 R44, R12, R10.reuse, R44 ;  /* 0x0000000a0c2c723c */ /* 0x080fe2000000182c */
[----:B------:R-:W-:Y:S07]  /*53b0*/  LDSM.16.MT88.4 R12, [R186+0x12800] ;  /* 0x01280000ba0c783b */ /* 0x000fee0000004200 */
[----:B------:R-:W-:Y:S01]  /*53c0*/  HMMA.16816.F32 R48, R4, R10, R48 ;  /* 0x0000000a0430723c */ /* 0x000fe20000001830 */
[----:B------:R-:W1:Y:S04]  /*53d0*/  LDSM.16.MT88.4 R4, [R0+0x8800] ;  /* 0x008800000004783b */ /* 0x000e680000004200 */
[----:B------:R-:W2:Y:S03]  /*53e0*/  LDSM.16.MT88.4 R8, [R185+0x12800] ;  /* 0x01280000b908783b */ /* 0x000ea60000004200 */
        /* <DEDUP_REMOVED lines=28> */
[----:B------:R-:W1:Y:S04]  /*55b0*/  LDSM.16.MT88.4 R4, [R0+0xb800] ;  /* 0x00b800000004783b */ /* 0x000e680000004200 */
[----:B------:R-:W-:Y:S03]  /*55c0*/  BAR.SYNC.DEFER_BLOCKING 0x0 ;  /* 0x0000000000007b1d */ /* 0x000fe60000010000 */
[-C--:B-1----:R-:W-:Y:S08]  /*55d0*/  HMMA.16816.F32 R36, R12, R4.reuse, R36 ;  /* 0x000000040c24723c */ /* 0x082ff00000001824 */
        /* <DEDUP_REMOVED lines=42> */
.L_x_971:
        /* <DEDUP_REMOVED lines=50> */
[CC--:B------:R-:W-:Y:S02]  /*5ba0*/  LEA R168, P1, R170.reuse, R204.reuse, 0x2 ;  /* 0x000000ccaaa87211 */ /* 0x0c0fe400078210ff */
[----:B--2---:R-:W-:Y:S02]  /*5bb0*/  @P5 IADD3.X R0, R219, -0x1, RZ, P0, !PT ;  /* 0xffffffffdb005810 */ /* 0x004fe400007fe4ff */
[-C--:B------:R-:W-:Y:S01]  /*5bc0*/  LEA.HI.X.SX32 R169, R170, R205.reuse, 0x2, P1 ;  /* 0x000000cdaaa97211 */ /* 0x080fe200008f16ff */
[----:B------:R-:W-:Y:S02]  /*5bd0*/  IMAD.MOV.U32 R170, RZ, RZ, c[0x0][0x22c] ;  /* 0x00008b00ffaa7624 */ /* 0x000fe400078e00ff */
[----:B------:R-:W-:Y:S02]  /*5be0*/  @P5 IMAD.MOV.U32 R219, RZ, RZ, R0 ;  /* 0x000000ffffdb5224 */ /* 0x000fe400078e0000 */
[----:B------:R-:W-:Y:S01]  /*5bf0*/  IMAD R170, R170, c[0x0][0x1c0], RZ ;  /* 0x00007000aaaa7a24 */ /* 0x000fe200078e02ff */
[-C--:B-1----:R-:W-:Y:S05]  /*5c00*/  HMMA.16816.F32 R4, R172, R176.reuse, R4 ;  /* 0x000000b0ac04723c */ /* 0x082fea0000001804 */
[----:B------:R-:W-:Y:S03]  /*5c10*/  IMAD R170, R170, 0x30, RZ ;  /* 0x00000030aaaa7824 */ /* 0x000fe600078e02ff */
[C---:B------:R-:W-:Y:S07]  /*5c20*/  HMMA.16816.F32 R8, R180.reuse, R176, R8 ;  /* 0x000000b0b408723c */ /* 0x040fee0000001808 */
[----:B------:R-:W-:Y:S01]  /*5c30*/  IMAD.MOV.U32 R176, RZ, RZ, c[0x0][0x22c] ;  /* 0x00008b00ffb07624 */ /* 0x000fe200078e00ff */
[-C--:B------:R-:W-:Y:S01]  /*5c40*/  HMMA.16816.F32 R12, R180, R178.reuse, R12 ;  /* 0x000000b2b40c723c */ /* 0x080fe2000000180c */
[----:B------:R-:W-:Y:S03]  /*5c50*/  IMAD.MOV.U32 R177, RZ, RZ, c[0x0][0x22c] ;  /* 0x00008b00ffb17624 */ /* 0x000fe600078e00ff */
[----:B------:R-:W-:Y:S02]  /*5c60*/  IMAD R176, R176, c[0x0][0x1c0], RZ ;  /* 0x00007000b0b07a24 */ /* 0x000fe400078e02ff */
[----:B------:R-:W-:Y:S02]  /*5c70*/  IMAD R177, R177, c[0x0][0x1c0], RZ ;  /* 0x00007000b1b17a24 */ /* 0x000fe400078e02ff */
[C---:B------:R-:W-:Y:S04]  /*5c80*/  HMMA.16816.F32 R16, R172.reuse, R178, R16 ;  /* 0x000000b2ac10723c */ /* 0x040fe80000001810 */
[----:B------:R-:W-:Y:S02]  /*5c90*/  IMAD R176, R176, 0x28, RZ ;  /* 0x00000028b0b07824 */ /* 0x000fe400078e02ff */
[----:B------:R-:W-:Y:S02]  /*5ca0*/  IMAD R177, R177, 0x38, RZ ;  /* 0x00000038b1b17824 */ /* 0x000fe400078e02ff */
[-C--:B---3--:R-:W-:Y:S01]  /*5cb0*/  HMMA.16816.F32 R52, R172, R100.reuse, R52 ;  /* 0x00000064ac34723c */ /* 0x088fe20000001834 */
[----:B------:R-:W-:Y:S04]  /*5cc0*/  IMAD.MOV.U32 R179, RZ, RZ, c[0x0][0x22c] ;  /* 0x00008b00ffb37624 */ /* 0x000fe800078e00ff */
[----:B------:R-:W-:Y:S03]  /*5cd0*/  IMAD R179, R179, c[0x0][0x1c0], RZ ;  /* 0x00007000b3b37a24 */ /* 0x000fe600078e02ff */
[C---:B------:R-:W-:Y:S04]  /*5ce0*/  HMMA.16816.F32 R56, R180.reuse, R100, R56 ;  /* 0x00000064b438723c */ /* 0x040fe80000001838 */
[----:B------:R-:W-:Y:S03]  /*5cf0*/  IMAD.SHL.U32 R179, R179, 0x20, RZ ;  /* 0x00000020b3b37824 */ /* 0x000fe600078e00ff */
        /* <DEDUP_REMOVED lines=9> */
[CC--:B------:R-:W-:Y:S02]  /*5d90*/  LEA R102, P0, R179.reuse, R204.reuse, 0x2 ;  /* 0x000000ccb3667211 */ /* 0x0c0fe400078010ff */
[CC--:B--2---:R-:W-:Y:S01]  /*5da0*/  LEA R4, P1, R170.reuse, R204.reuse, 0x2 ;  /* 0x000000ccaa047211 */ /* 0x0c4fe200078210ff */
        /* <DEDUP_REMOVED lines=17> */
[-C--:B---3--:R-:W-:Y:S01]  /*5ec0*/  LEA R8, P2, R238, R204.reuse, 0x2 ;  /* 0x000000ccee087211 */ /* 0x088fe200078410ff */
        /* <DEDUP_REMOVED lines=10> */
[CC--:B---3--:R-:W-:Y:S02]  /*5f70*/  LEA R6, P1, R177.reuse, R204.reuse, 0x2 ;  /* 0x000000ccb1067211 */ /* 0x0c8fe400078210ff */
[CC--:B------:R-:W-:Y:S01]  /*5f80*/  LEA R10, P0, R170.reuse, R204.reuse, 0x2 ;  /* 0x000000ccaa0a7211 */ /* 0x0c0fe200078010ff */
[----:B------:R1:W-:Y:S01]  /*5f90*/  RED.E.ADD.F32.FTZ.RN.STRONG.GPU [R4.64], R18 ;  /* 0x000000120400798e */ /* 0x0003e2000c10e786 */
[-C--:B------:R-:W-:Y:S01]  /*5fa0*/  LEA.HI.X.SX32 R7, R177, R205.reuse, 0x2, P1 ;  /* 0x000000cdb1077211 */ /* 0x080fe200008f16ff */
[----:B------:R-:W-:Y:S01]  /*5fb0*/  IMAD.MOV.U32 R177, RZ, RZ, c[0x0][0x22c] ;  /* 0x00008b00ffb17624 */ /* 0x000fe200078e00ff */
[-C--:B------:R-:W-:Y:S02]  /*5fc0*/  LEA.HI.X.SX32 R11, R170, R205.reuse, 0x2, P0 ;  /* 0x000000cdaa0b7211 */ /* 0x080fe400000f16ff */
[----:B----4-:R-:W-:Y:S01]  /*5fd0*/  IADD3 R17, R171, 0x60, RZ ;  /* 0x00000060ab117810 */ /* 0x010fe20007ffe0ff */
[----:B------:R2:W-:Y:S01]  /*5fe0*/  RED.E.ADD.F32.FTZ.RN.STRONG.GPU [R6.64], R19 ;  /* 0x000000130600798e */ /* 0x0005e2000c10e786 */
[----:B------:R-:W-:Y:S01]  /*5ff0*/  IMAD R177, R177, c[0x0][0x1c0], RZ ;  /* 0x00007000b1b17a24 */ /* 0x000fe200078e02ff */
[----:B------:R-:W-:Y:S02]  /*6000*/  IADD3 R16, R171, 0x60, RZ ;  /* 0x00000060ab107810 */ /* 0x000fe40007ffe0ff */
[----:B------:R-:W-:Y:S01]  /*6010*/  RED.E.ADD.F32.FTZ.RN.STRONG.GPU [R10.64], R12 ;  /* 0x0000000c0a00798e */ /* 0x000fe2000c10e786 */
[----:B------:R-:W-:Y:S02]  /*6020*/  IMAD.SHL.U32 R177, R177, 0x10, RZ ;  /* 0x00000010b1b17824 */ /* 0x000fe400078e00ff */
[C---:B------:R-:W-:Y:S01]  /*6030*/  IMAD.IADD R16, R216.reuse, 0x1, R16 ;  /* 0x00000001d8107824 */ /* 0x040fe200078e0210 */
[----:B------:R3:W-:Y:S02]  /*6040*/  RED.E.ADD.F32.FTZ.RN.STRONG.GPU [R8.64], R13 ;  /* 0x0000000d0800798e */ /* 0x0007e4000c10e786 */
[C---:B------:R-:W-:Y:S02]  /*6050*/  IADD3 R172, R177.reuse, 0x40, RZ ;  /* 0x00000040b1ac7810 */ /* 0x040fe40007ffe0ff */
[C---:B------:R-:W-:Y:S02]  /*6060*/  IADD3 R170, R177.reuse, 0x40, RZ ;  /* 0x00000040b1aa7810 */ /* 0x040fe40007ffe0ff */
[----:B------:R-:W-:Y:S03]  /*6070*/  IADD3 R0, R177, 0x40, RZ ;  /* 0x00000040b1007810 */ /* 0x000fe60007ffe0ff */
[C---:B------:R-:W-:Y:S02]  /*6080*/  IMAD.IADD R170, R216.reuse, 0x1, R170 ;  /* 0x00000001d8aa7824 */ /* 0x040fe400078e02aa */
[C---:B------:R-:W-:Y:S01]  /*6090*/  IMAD.IADD R0, R216.reuse, 0x1, R0 ;  /* 0x00000001d8007824 */ /* 0x040fe200078e0200 */
[CC--:B-1----:R-:W-:Y:S03]  /*60a0*/  LEA R4, P1, R237.reuse, R204.reuse, 0x2 ;  /* 0x000000cced047211 */ /* 0x0c2fe600078210ff */
        /* <DEDUP_REMOVED lines=45> */
[----:B------:R-:W-:Y:S02]  /*6380*/  ISETP.GT.AND P2, PT, R209, RZ, PT ;  /* 0x000000ffd100720c */ /* 0x000fe40003f44270 */
[CC--:B---3--:R-:W-:Y:S01]  /*6390*/  LEA R2, P0, R239.reuse, R204.reuse, 0x2 ;  /* 0x000000ccef027211 */ /* 0x0c8fe200078010ff */
[----:B------:R-:W-:Y:S03]  /*63a0*/  RED.E.ADD.F32.FTZ.RN.STRONG.GPU [R10.64], R67 ;  /* 0x000000430a00798e */ /* 0x000fe6000c10e786 */
[-C--:B------:R-:W-:Y:S01]  /*63b0*/  LEA.HI.X.SX32 R3, R239, R205.reuse, 0x2, P0 ;  /* 0x000000cdef037211 */ /* 0x080fe200000f16ff */
[----:B------:R-:W-:Y:S01]  /*63c0*/  RED.E.ADD.F32.FTZ.RN.STRONG.GPU [R8.64], R60 ;  /* 0x0000003c0800798e */ /* 0x000fe2000c10e786 */
[----:B------:R-:W-:Y:S02]  /*63d0*/  ISETP.NE.U32.AND P0, PT, R0, 0x1, PT ;  /* 0x000000010000780c */ /* 0x000fe40003f05070 */
[C---:B------:R-:W-:Y:S01]  /*63e0*/  IADD3 R0, R184.reuse, -0x4000, RZ ;  /* 0xffffc000b8007810 */ /* 0x040fe20007ffe0ff */
[----:B------:R-:W-:Y:S04]  /*63f0*/  RED.E.ADD.F32.FTZ.RN.STRONG.GPU [R6.64], R61 ;  /* 0x0000003d0600798e */ /* 0x000fe8000c10e786 */
[----:B------:R-:W-:Y:S04]  /*6400*/  LDSM.16.MT88.4 R8, [R184] ;  /* 0x00000000b808783b */ /* 0x000fe80000004200 */
        /* <DEDUP_REMOVED lines=203> */
.L_x_973:
        /* <DEDUP_REMOVED lines=15> */
.L_x_974:
[----:B------:R-:W2:Y:S04]  /*71b0*/  LDL R0, [R1+0x44] ;  /* 0x0000440001007983 */ /* 0x000ea80000100800 */
[----:B------:R-:W3:Y:S01]  /*71c0*/  LDL R10, [R1+0x40] ;  /* 0x00004000010a7983 */ /* 0x000ee20000100800 */
[----:B------:R-:W-:Y:S01]  /*71d0*/  SHF.R.S32.HI R3, RZ, 0x1f, R220 ;  /* 0x0000001fff037819 */ /* 0x000fe200000114dc */
[----:B------:R-:W-:Y:S01]  /*71e0*/  BSSY B0, `(.L_x_975) ;  /* 0x0000029000007945 */ /* 0x000fe20003800000 */
[----:B------:R-:W-:Y:S02]  /*71f0*/  MOV R2, R220 ;  /* 0x000000dc00027202 */ /* 0x000fe40000000f00 */
[----:B------:R-:W-:-:S02]  /*7200*/  SHF.R.S32.HI R23, RZ, 0x1f, R248 ;  /* 0x0000001fff177819 */ /* 0x000fc400000114f8 */
[----:B------:R-:W-:Y:S02]  /*7210*/  SHF.R.S32.HI R34, RZ, 0x1f, R245 ;  /* 0x0000001fff227819 */ /* 0x000fe400000114f5 */
[----:B------:R-:W-:Y:S01]  /*7220*/  IADD3 R20, R220, 0x40, RZ ;  /* 0x00000040dc147810 */ /* 0x000fe20007ffe0ff */
[----:B------:R-:W-:Y:S01]  /*7230*/  BAR.SYNC.DEFER_BLOCKING 0x0 ;  /* 0x0000000000007b1d */ /* 0x000fe20000010000 */
[----:B--2---:R-:W-:Y:S02]  /*7240*/  IMAD.SHL.U32 R8, R0, 0x2, RZ ;  /* 0x0000000200087824 */ /* 0x004fe400078e00ff */
[----:B---3--:R-:W-:-:S03]  /*7250*/  IMAD.SHL.U32 R0, R10, 0x40, RZ ;  /* 0x000000400a007824 */ /* 0x008fc600078e00ff */
[----:B------:R1:W2:Y:S01]  /*7260*/  LDS.128 R28, [R8+0xd000] ;  /* 0x00d00000081c7984 */ /* 0x0002a20000000c00 */
[----:B------:R-:W-:Y:S02]  /*7270*/  IMAD R11, R10, -0x40, R210 ;  /* 0xffffffc00a0b7824 */ /* 0x000fe400078e02d2 */
[----:B------:R-:W-:Y:S01]  /*7280*/  IMAD.WIDE.U32 R4, R0, c[0x0][0x3a0], R2 ;  /* 0x0000e80000047a25 */ /* 0x000fe200078e0002 */
[----:B------:R1:W3:Y:S01]  /*7290*/  LDS.128 R24, [R8+0xf000] ;  /* 0x00f0000008187984 */ /* 0x0002e20000000c00 */
[----:B------:R-:W-:Y:S02]  /*72a0*/  SHF.R.S32.HI R21, RZ, 0x1f, R0 ;  /* 0x0000001fff157819 */ /* 0x000fe40000011400 */
[----:B------:R-:W-:Y:S01]  /*72b0*/  ISETP.GE.AND P3, PT, R245, R11, PT ;  /* 0x0000000bf500720c */ /* 0x000fe20003f66270 */
[----:B------:R1:W4:Y:S01]  /*72c0*/  LDS.128 R40, [R8+0x10000] ;  /* 0x0100000008287984 */ /* 0x0003220000000c00 */
[----:B------:R-:W-:Y:S01]  /*72d0*/  IADD3 R4, P0, R7, R4, RZ ;  /* 0x0000000407047210 */ /* 0x000fe20007f1e0ff */
[----:B------:R-:W-:-:S02]  /*72e0*/  IMAD R6, R21, c[0x0][0x3a0], RZ ;  /* 0x0000e80015067a24 */ /* 0x000fc400078e02ff */
[----:B------:R1:W1:Y:S02]  /*72f0*/  LDS.128 R48, [R8+0x11000] ;  /* 0x0110000008307984 */ /* 0x0002640000000c00 */
[----:B------:R-:W-:Y:S02]  /*7300*/  IMAD R6, R0, c[0x0][0x3a4], R6 ;  /* 0x0000e90000067a24 */ /* 0x000fe400078e0206 */
[----:B------:R1:W1:Y:S03]  /*7310*/  LDS.128 R36, [R8+0x12000] ;  /* 0x0120000008247984 */ /* 0x0002660000000c00 */
[----:B------:R-:W-:Y:S01]  /*7320*/  IADD3.X R5, R9, R5, R6, P0, !PT ;  /* 0x0000000509057210 */ /* 0x000fe200007fe406 */
[----:B------:R1:W1:Y:S01]  /*7330*/  LDS.128 R44, [R8+0x13000] ;  /* 0x01300000082c7984 */ /* 0x0002620000000c00 */
[----:B------:R-:W-:-:S03]  /*7340*/  IMAD R6, R23, c[0x0][0x3b8], RZ ;  /* 0x0000ee0017067a24 */ /* 0x000fc600078e02ff */
[----:B------:R-:W-:-:S04]  /*7350*/  IMAD.WIDE.U32 R4, R248, c[0x0][0x3b8], R4 ;  /* 0x0000ee00f8047a25 */ /* 0x000fc800078e0004 */
[----:B------:R-:W-:-:S05]  /*7360*/  IMAD R6, R248, c[0x0][0x3bc], R6 ;  /* 0x0000ef00f8067a24 */ /* 0x000fca00078e0206 */
[----:B------:R-:W-:Y:S01]  /*7370*/  IADD3 R10, R5, R6, RZ ;  /* 0x00000006050a7210 */ /* 0x000fe20007ffe0ff */
[----:B------:R-:W-:Y:S05]  /*7380*/  @P3 BRA `(.L_x_976) ;  /* 0x000000e000003947 */ /* 0x000fea0003800000 */
[----:B------:R-:W-:Y:S01]  /*7390*/  ISETP.GE.AND P2, PT, R220, c[0x0][0x220], PT ;  /* 0x00008800dc007a0c */ /* 0x000fe20003f46270 */
[----:B------:R-:W-:Y:S01]  /*73a0*/  LDS.128 R16, [R8+0xe000] ;  /* 0x00e0000008107984 */ /* 0x000fe20000000c00 */
[----:B------:R-:W-:Y:S01]  /*73b0*/  MOV R7, R10 ;  /* 0x0000000a00077202 */ /* 0x000fe20000000f00 */
[----:B------:R-:W-:Y:S01]  /*73c0*/  IMAD.MOV.U32 R6, RZ, RZ, R4 ;  /* 0x000000ffff067224 */ /* 0x000fe200078e0004 */
[----:B------:R-:W-:Y:S01]  /*73d0*/  ISETP.GE.AND P1, PT, R20, c[0x0][0x220], PT ;  /* 0x0000880014007a0c */ /* 0x000fe20003f26270 */
[----:B------:R-:W-:-:S08]  /*73e0*/  IMAD R33, R34, c[0x0][0x3a0], RZ ;  /* 0x0000e80022217a24 */ /* 0x000fd000078e02ff */
[----:B------:R4:W3:Y:S02]  /*73f0*/  @!P2 LDS.128 R12, [R8+0xc000] ;  /* 0x00c00000080ca984 */ /* 0x0008e40000000c00 */
[----:B-1--4-:R-:W-:-:S04]  /*7400*/  IMAD.WIDE.U32 R8, R245, c[0x0][0x3a0], R6 ;  /* 0x0000e800f5087a25 */ /* 0x012fc800078e0006 */
[----:B------:R-:W-:-:S04]  /*7410*/  IMAD R6, R245, c[0x0][0x3a4], R33 ;  /* 0x0000e900f5067a24 */ /* 0x000fc800078e0221 */
[----:B------:R-:W-:Y:S01]  /*7420*/  IMAD.IADD R7, R9, 0x1, R6 ;  /* 0x0000000109077824 */ /* 0x000fe200078e0206 */
[----:B------:R-:W-:-:S04]  /*7430*/  LEA R6, P0, R8, c[0x0][0x340], 0x1 ;  /* 0x0000d00008067a11 */ /* 0x000fc800078008ff */
[----:B------:R-:W-:-:S05]  /*7440*/  LEA.HI.X R7, R8, c[0x0][0x344], R7, 0x1, P0 ;  /* 0x0000d10008077a11 */ /* 0x000fca00000f0c07 */
[----:B---3--:R1:W-:Y:S04]  /*7450*/  @!P2 STG.E.128 [R6.64], R12 ;  /* 0x0000000c0600a986 */ /* 0x0083e8000c101d06 */
[----:B------:R1:W-:Y:S02]  /*7460*/  @!P1 STG.E.128 [R6.64+0x80], R16 ;  /* 0x0000801006009986 */ /* 0x0003e4000c101d06 */
.L_x_976:
[----:B------:R-:W-:Y:S05]  /*7470*/  BSYNC B0 ;  /* 0x0000000000007941 */ /* 0x000fea0003800000 */
.L_x_975:
        /* <DEDUP_REMOVED lines=18> */
.L_x_978:
[----:B------:R-:W-:Y:S05]  /*75a0*/  BSYNC B0 ;  /* 0x0000000000007941 */ /* 0x000fea0003800000 */
.L_x_977:
        /* <DEDUP_REMOVED lines=23> */
.L_x_980:
[----:B------:R-:W-:Y:S05]  /*7720*/  BSYNC B0 ;  /* 0x0000000000007941 */ /* 0x000fea0003800000 */
.L_x_979:
        /* <DEDUP_REMOVED lines=16> */
.L_x_951:
        /* <DEDUP_REMOVED lines=19> */
.L_x_982:
        /* <DEDUP_REMOVED lines=15> */
.L_x_983:
[----:B------:R-:W2:Y:S01]  /*7a50*/  LDL R7, [R1+0x40] ;  /* 0x0000400001077983 */ /* 0x000ea20000100800 */
[----:B------:R-:W-:Y:S01]  /*7a60*/  SHF.R.S32.HI R13, RZ, 0x1f, R248 ;  /* 0x0000001fff0d7819 */ /* 0x000fe200000114f8 */
[----:B------:R-:W-:Y:S01]  /*7a70*/  BSSY B0, `(.L_x_984) ;  /* 0x000001d000007945 */ /* 0x000fe20003800000 */
[----:B------:R-:W-:Y:S02]  /*7a80*/  IADD3 R10, R220, 0x40, RZ ;  /* 0x00000040dc0a7810 */ /* 0x000fe40007ffe0ff */
[----:B------:R-:W-:Y:S01]  /*7a90*/  SHF.R.S32.HI R16, RZ, 0x1f, R245 ;  /* 0x0000001fff107819 */ /* 0x000fe200000114f5 */
        /* <DEDUP_REMOVED lines=26> */
.L_x_985:
[----:B------:R-:W-:Y:S05]  /*7c40*/  BSYNC B0 ;  /* 0x0000000000007941 */ /* 0x000fea0003800000 */
.L_x_984:
        /* <DEDUP_REMOVED lines=18> */
.L_x_987:
[----:B------:R-:W-:Y:S05]  /*7d70*/  BSYNC B0 ;  /* 0x0000000000007941 */ /* 0x000fea0003800000 */
.L_x_986:
        /* <DEDUP_REMOVED lines=23> */
.L_x_989:
[----:B------:R-:W-:Y:S05]  /*7ef0*/  BSYNC B0 ;  /* 0x0000000000007941 */ /* 0x000fea0003800000 */
.L_x_988:
        /* <DEDUP_REMOVED lines=14> */
.L_x_981:
[----:B------:R-:W-:Y:S05]  /*7fe0*/  BSYNC B1 ;  /* 0x0000000000017941 */ /* 0x000fea0003800000 */
.L_x_946:
[----:B----4-:R-:W4:Y:S01]  /*7ff0*/  LDL.LU R0, [R1+0x40] ;  /* 0x0000400001007983 */ /* 0x010f220000300800 */
[----:B------:R-:W-:Y:S02]  /*8000*/  ULDC UR5, c[0x0][0x218] ;  /* 0x0000860000057ab9 */ /* 0x000fe40000000800 */
[----:B------:R-:W-:-:S04]  /*8010*/  UIADD3 UR5, UR5, 0x3f, URZ ;  /* 0x0000003f05057890 */ /* 0x000fc8000fffe03f */
[----:B------:R-:W-:-:S04]  /*8020*/  USHF.R.S32.HI UR4, URZ, 0x1f, UR5 ;  /* 0x0000001f3f047899 */ /* 0x000fc80008011405 */
[----:B------:R-:W-:-:S04]  /*8030*/  ULEA.HI UR4, UR4, UR5, URZ, 0x6 ;  /* 0x0000000504047291 */ /* 0x000fc8000f8f303f */
[----:B------:R-:W-:Y:S01]  /*8040*/  USHF.R.S32.HI UR4, URZ, 0x6, UR4 ;  /* 0x000000063f047899 */ /* 0x000fe20008011404 */
[----:B----4-:R-:W-:-:S05]  /*8050*/  IADD3 R0, R0, c[0x0][0xc], RZ ;  /* 0x0000030000007a10 */ /* 0x010fca0007ffe0ff */
[----:B------:R-:W-:Y:S01]  /*8060*/  ISETP.GE.AND P0, PT, R0, UR4, PT ;  /* 0x0000000400007c0c */ /* 0x000fe2000bf06270 */
[----:B------:R4:W-:-:S12]  /*8070*/  STL [R1+0x40], R0 ;  /* 0x0000400001007387 */ /* 0x0009d80000100800 */
[----:B------:R-:W-:Y:S01]  /*8080*/  @P0 CALL.REL.NOINC `(.L_x_990) ;  /* 0x0000001000000944 */ /* 0x000fe20003c00000 */
[----:B------:R-:W-:Y:S05]  /*8090*/  BRA `(.L_x_991) ;  /* 0xffff87e000007947 */ /* 0x000fea000383ffff */
.L_x_990:
[----:B------:R-:W-:Y:S05]  /*80a0*/  EXIT ;  /* 0x000000000000794d */ /* 0x000fea0003800000 */
.L_x_992:
        /* <DEDUP_REMOVED lines=13> */
.L_x_2069:


//--------------------- .text._ZN5flash44flash_bwd_dq_dk_dv_loop_seqk_parallel_kernelI23Flash_bwd_kernel_traitsILi128ELi64ELi64ELi8ELi4ELi2ELi2ELb1ELb0EN7cutlass6half_tE19Flash_kernel_traitsILi128ELi64ELi64ELi8ES3_EELb0ELb0ELb0ELb1ELb0ELb0ELb1EEEvNS_16Flash_bwd_paramsE --------------------------
	.section	.text._ZN5flash44flash_bwd_dq_dk_dv_loop_seqk_parallel_kernelI23Flash_bwd_kernel_traitsILi128ELi64ELi64ELi8ELi4ELi2ELi2ELb1ELb0EN7cutlass6half_tE19Flash_kernel_traitsILi128ELi64ELi64ELi8ES3_EELb0ELb0ELb0ELb1ELb0ELb0ELb1EEEvNS_16Flash_bwd_paramsE,"ax",@progbits
	.sectioninfo	@"SHI_REGISTERS=255"
	.align	128
        .global         _ZN5flash44flash_bwd_dq_dk_dv_loop_seqk_parallel_kernelI23Flash_bwd_kernel_traitsILi128ELi64ELi64ELi8ELi4ELi2ELi2ELb1ELb0EN7cutlass6half_tE19Flash_kernel_traitsILi128ELi64ELi64ELi8ES3_EELb0ELb0ELb0ELb1ELb0ELb0ELb1EEEvNS_16Flash_bwd_paramsE
        .type           _ZN5flash44flash_bwd_dq_dk_dv_loop_seqk_parallel_kernelI23Flash_bwd_kernel_traitsILi128ELi64ELi64ELi8ELi4ELi2ELi2ELb1ELb0EN7cutlass6half_tE19Flash_kernel_traitsILi128ELi64ELi64ELi8ES3_EELb0ELb0ELb0ELb1ELb0ELb0ELb1EEEvNS_16Flash_bwd_paramsE,@function
        .size           _ZN5flash44flash_bwd_dq_dk_dv_loop_seqk_parallel_kernelI23Flash_bwd_kernel_traitsILi128ELi64ELi64ELi8ELi4ELi2ELi2ELb1ELb0EN7cutlass6half_tE19Flash_kernel_traitsILi128ELi64ELi64ELi8ES3_EELb0ELb0ELb0ELb1ELb0ELb0ELb1EEEvNS_16Flash_bwd_paramsE,(.L_x_2070 - _ZN5flash44flash_bwd_dq_dk_dv_loop_seqk_parallel_kernelI23Flash_bwd_kernel_traitsILi128ELi64ELi64ELi8ELi4ELi2ELi2ELb1ELb0EN7cutlass6half_tE19Flash_kernel_traitsILi128ELi64ELi64ELi8ES3_EELb0ELb0ELb0ELb1ELb0ELb0ELb1EEEvNS_16Flash_bwd_paramsE)
        .other          _ZN5flash44flash_bwd_dq_dk_dv_loop_seqk_parallel_kernelI23Flash_bwd_kernel_traitsILi128ELi64ELi64ELi8ELi4ELi2ELi2ELb1ELb0EN7cutlass6half_tE19Flash_kernel_traitsILi128ELi64ELi64ELi8ES3_EELb0ELb0ELb0ELb1ELb0ELb0ELb1EEEvNS_16Flash_bwd_paramsE,@"STO_CUDA_ENTRY STV_DEFAULT"
_ZN5flash44flash_bwd_dq_dk_dv_loop_seqk_parallel_kernelI23Flash_bwd_kernel_traitsILi128ELi64ELi64ELi8ELi4ELi2ELi2ELb1ELb0EN7cutlass6half_tE19Flash_kernel_traitsILi128ELi64ELi64ELi8ES3_EELb0ELb0ELb0ELb1ELb0ELb0ELb1EEEvNS_16Flash_bwd_paramsE:
.text._ZN5flash44flash_bwd_dq_dk_dv_loop_seqk_parallel_kernelI23Flash_bwd_kernel_traitsILi128ELi64ELi64ELi8ELi4ELi2ELi2ELb1ELb0EN7cutlass6half_tE19Flash_kernel_traitsILi128ELi64ELi64ELi8ES3_EELb0ELb0ELb0ELb1ELb0ELb0ELb1EEEvNS_16Flash_bwd_paramsE:
        /* <DEDUP_REMOVED lines=13> */
[----:B------:R-:W2:Y:S01]  /*00d0*/  S2R R248, SR_CTAID.Z ;  /* 0x0000000000f87919 */ /* 0x000ea20000002700 */
[----:B-1----:R-:W-:-:S04]  /*00e0*/  SHF.R.S32.HI R14, RZ, 0x1f, R13 ;  /* 0x0000001fff0e7819 */ /* 0x002fc8000001140d */
[CC--:B------:R-:W-:Y:S02]  /*00f0*/  LEA.HI R6, R14.reuse, R13.reuse, RZ, 0x4 ;  /* 0x0000000d0e067211 */ /* 0x0c0fe400078f20ff */
[-C--:B------:R-:W-:Y:S02]  /*0100*/  LEA.HI R10, R14, R13.reuse, RZ, 0x3 ;  /* 0x0000000d0e0a7211 */ /* 0x080fe400078f18ff */
        /* <DEDUP_REMOVED lines=94> */
[----:B------:R-:W-:Y:S02]  /*06f0*/  LOP3.LUT R0, R7, 0xfffffe00, RZ, 0xc0, !PT ;  /* 0xfffffe0007007812 */ /* 0x000fe400078ec0ff */
[----:B------:R-:W-:Y:S01]  /*0700*/  SHF.R.S32.HI R6, RZ, 0x2, R5 ;  /* 0x00000002ff067819 */ /* 0x000fe20000011405 */
[C---:B------:R-:W-:Y:S01]  /*0710*/  IMAD R5, R193.reuse, 0x400, R9 ;  /* 0x00000400c1057824 */ /* 0x040fe200078e0209 */
[----:B------:R-:W-:Y:S01]  /*0720*/  LOP3.LUT R201, R2, R0, RZ, 0xfc, !PT ;  /* 0x0000000002c97212 */ /* 0x000fe200078efcff */
[--C-:B------:R-:W-:Y:S01]  /*0730*/  IMAD R203, R4, 0x400, R0.reuse ;  /* 0x0000040004cb7824 */ /* 0x100fe200078e0200 */
[----:B------:R-:W-:Y:S01]  /*0740*/  LOP3.LUT R3, R8, R3, RZ, 0x3c, !PT ;  /* 0x0000000308037212 */ /* 0x000fe200078e3cff */
[----:B------:R-:W-:Y:S01]  /*0750*/  IMAD R193, R193, 0x400, R0 ;  /* 0x00000400c1c17824 */ /* 0x000fe200078e0200 */
[C---:B------:R-:W-:Y:S01]  /*0760*/  IADD3 R225, R226.reuse, 0x20, RZ ;  /* 0x00000020e2e17810 */ /* 0x040fe20007ffe0ff */
[----:B------:R-:W-:Y:S01]  /*0770*/  IMAD.MOV.U32 R0, RZ, RZ, 0x40 ;  /* 0x00000040ff007424 */ /* 0x000fe200078e00ff */
[----:B------:R-:W-:Y:S01]  /*0780*/  @P1 IADD3 R225, R226, -0x20, RZ ;  /* 0xffffffe0e2e11810 */ /* 0x000fe20007ffe0ff */
[----:B------:R-:W-:-:S02]  /*0790*/  IMAD.MOV.U32 R2, RZ, RZ, 0x20 ;  /* 0x00000020ff027424 */ /* 0x000fc400078e00ff */
[----:B------:R-:W-:Y:S01]  /*07a0*/  IMAD.IADD R5, R5, 0x1, R10 ;  /* 0x0000000105057824 */ /* 0x000fe200078e020a */
[----:B------:R-:W-:Y:S01]  /*07b0*/  SEL R0, R0, 0xffffffc0, !P3 ;  /* 0xffffffc000007807 */ /* 0x000fe20005800000 */
[----:B------:R-:W-:Y:S01]  /*07c0*/  IMAD.IADD R203, R203, 0x1, R3 ;  /* 0x00000001cbcb7824 */ /* 0x000fe200078e0203 */
[----:B------:R-:W-:Y:S01]  /*07d0*/  SEL R2, R2, 0xffffffe0, !P4 ;  /* 0xffffffe002027807 */ /* 0x000fe20006000000 */
[----:B------:R-:W-:Y:S01]  /*07e0*/  IMAD.IADD R193, R3, 0x1, R193 ;  /* 0x0000000103c17824 */ /* 0x000fe200078e02c1 */
[----:B------:R-:W-:Y:S01]  /*07f0*/  LEA R3, R5, 0xc000, 0x1 ;  /* 0x0000c00005037811 */ /* 0x000fe200078e08ff */
[----:B------:R-:W-:Y:S01]  /*0800*/  IMAD R6, R4, 0x10, R6 ;  /* 0x0000001004067824 */ /* 0x000fe200078e0206 */
[----:B------:R-:W-:Y:S01]  /*0810*/  IADD3 R190, R0, R187, R2 ;  /* 0x000000bb00be7210 */ /* 0x000fe20007ffe002 */
[--C-:B------:R-:W-:Y:S01]  /*0820*/  IMAD.IADD R189, R187, 0x1, R0.reuse ;  /* 0x00000001bbbd7824 */ /* 0x100fe200078e0200 */
[----:B------:R-:W-:Y:S01]  /*0830*/  LEA R193, R193, 0x10000, 0x1 ;  /* 0x00010000c1c17811 */ /* 0x000fe200078e08ff */
[----:B------:R-:W-:Y:S01]  /*0840*/  IMAD R184, R185, 0x2, R0 ;  /* 0x00000002b9b87824 */ /* 0x000fe200078e0200 */
[C---:B------:R-:W-:Y:S01]  /*0850*/  IADD3 R0, R3.reuse, 0x40, RZ ;  /* 0x0000004003007810 */ /* 0x040fe20007ffe0ff */
[----:B------:R1:W-:Y:S01]  /*0860*/  STL [R1+0x24], R6 ;  /* 0x0000240601007387 */ /* 0x0003e20000100800 */
[----:B------:R-:W-:Y:S01]  /*0870*/  @P2 IADD3 R0, R3, -0x40, RZ ;  /* 0xffffffc003002810 */ /* 0x000fe20007ffe0ff */
[----:B------:R-:W-:-:S02]  /*0880*/  IMAD.SHL.U32 R185, R185, 0x2, RZ ;  /* 0x00000002b9b97824 */ /* 0x000fc400078e00ff */
[----:B------:R1:W-:Y:S01]  /*0890*/  STL [R1+0x20], R17 ;  /* 0x0000201101007387 */ /* 0x0003e20000100800 */
[----:B------:R-:W-:Y:S02]  /*08a0*/  IMAD.IADD R188, R187, 0x1, R2 ;  /* 0x00000001bbbc7824 */ /* 0x000fe400078e0202 */
[----:B------:R-:W-:Y:S01]  /*08b0*/  IMAD.IADD R202, R2, 0x1, R189 ;  /* 0x0000000102ca7824 */ /* 0x000fe200078e02bd */
[----:B------:R1:W-:Y:S01]  /*08c0*/  STL [R1+0x14], R3 ;  /* 0x0000140301007387 */ /* 0x0003e20000100800 */
[----:B------:R-:W-:-:S03]  /*08d0*/  IMAD.IADD R227, R227, 0x1, R225 ;  /* 0x00000001e3e37824 */ /* 0x000fc600078e02e1 */
[----:B--2---:R1:W-:Y:S04]  /*08e0*/  STL [R1+0x18], R0 ;  /* 0x0000180001007387 */ /* 0x0043e80000100800 */
.L_x_1039:
[----:B-12---:R-:W2:Y:S01]  /*08f0*/  S2R R35, SR_CTAID.Y ;  /* 0x0000000000237919 */ /* 0x006ea20000002600 */
[----:B-1-3--:R-:W1:Y:S01]  /*0900*/  LDC.U8 R0, c[0x0][0x312] ;  /* 0x0000c480ff007b82 */ /* 0x00ae620000000000 */
        /* <DEDUP_REMOVED lines=33> */
.L_x_993:
        /* <DEDUP_REMOVED lines=45> */
.L_x_995:
        /* <DEDUP_REMOVED lines=15> */
.L_x_996:
        /* <DEDUP_REMOVED lines=18> */
[----:B------:R-:W-:Y:S01]  /*1000*/  IMAD.WIDE.U32 R12, R35, c[0x0][0x224], RZ ;  /* 0x00008900230c7a25 */ /* 0x000fe200078e00ff */
[----:B------:R-:W-:Y:S01]  /*1010*/  SHF.R.S32.HI R249, RZ, 0x1f, R248 ;  /* 0x0000001ffff97819 */ /* 0x000fe200000114f8 */
[----:B---3--:R-:W3:Y:S02]  /*1020*/  MUFU.RCP R2, R2 ;  /* 0x0000000200027308 */ /* 0x008ee40000001000 */
[----:B------:R-:W-:Y:S01]  /*1030*/  IMAD.WIDE R18, R33, c[0x0][0x1c0], RZ ;  /* 0x0000700021127a25 */ /* 0x000fe200078e02ff */
[----:B--2---:R-:W-:-:S03]  /*1040*/  ISETP.NE.AND P2, PT, R15, RZ, PT ;  /* 0x000000ff0f00720c */ /* 0x004fc60003f45270 */
[----:B----4-:R-:W-:Y:S01]  /*1050*/  IMAD.WIDE.U32 R26, R16, c[0x0][0x3d8], RZ ;  /* 0x0000f600101a7a25 */ /* 0x010fe200078e00ff */
        /* <DEDUP_REMOVED lines=25> */
[----:B-1----:R-:W-:Y:S02]  /*11f0*/  ISETP.NE.AND P1, PT, R22, RZ, PT ;  /* 0x000000ff1600720c */ /* 0x002fe40003f25270 */
[----:B------:R-:W-:Y:S01]  /*1200*/  @!P4 IADD3 R2, R2, 0x1, RZ ;  /* 0x000000010202c810 */ /* 0x000fe20007ffe0ff */
[----:B------:R-:W-:Y:S01]  /*1210*/  @!P4 IMAD.IADD R3, R3, 0x1, -R14 ;  /* 0x000000010303c824 */ /* 0x000fe200078e0a0e */
[----:B------:R-:W-:Y:S01]  /*1220*/  ISETP.NE.AND P4, PT, RZ, c[0x0][0x1c8], PT ;  /* 0x00007200ff007a0c */ /* 0x000fe20003f85270 */
[----:B------:R-:W-:Y:S01]  /*1230*/  IMAD.IADD R15, R13, 0x1, R7 ;  /* 0x000000010d0f7824 */ /* 0x000fe200078e0207 */
[----:B------:R-:W-:Y:S02]  /*1240*/  SEL R22, R26, RZ, P1 ;  /* 0x000000ff1a167207 */ /* 0x000fe40000800000 */
[----:B------:R-:W-:Y:S01]  /*1250*/  ISETP.GE.U32.AND P5, PT, R3, R14, PT ;  /* 0x0000000e0300720c */ /* 0x000fe20003fa6070 */
[C---:B------:R-:W-:Y:S01]  /*1260*/  IMAD R14, R19.reuse, R6, RZ ;  /* 0x00000006130e7224 */ /* 0x040fe200078e02ff */
[----:B------:R-:W-:Y:S01]  /*1270*/  SHF.R.S32.HI R26, RZ, 0x1f, R21 ;  /* 0x0000001fff1a7819 */ /* 0x000fe20000011415 */
[----:B------:R-:W-:Y:S01]  /*1280*/  IMAD R3, R19, R0, RZ ;  /* 0x0000000013037224 */ /* 0x000fe200078e02ff */
[----:B------:R-:W-:Y:S01]  /*1290*/  SEL R19, R12, R4, !P0 ;  /* 0x000000040c137207 */ /* 0x000fe20004000000 */
[----:B------:R-:W-:-:S02]  /*12a0*/  IMAD R13, R18, R8, R14 ;  /* 0x00000008120d7224 */ /* 0x000fc400078e020e */
        /* <DEDUP_REMOVED lines=25> */
.L_x_997:
[----:B------:R-:W-:-:S04]  /*1440*/  IMAD R0, R35, c[0x0][0x1c0], R248 ;  /* 0x0000700023007a24 */ /* 0x000fc800078e02f8 */
[----:B------:R-:W-:Y:S02]  /*1450*/  IMAD R8, R0, c[0x0][0x224], RZ ;  /* 0x0000890000087a24 */ /* 0x000fe400078e02ff */
.L_x_998:
        /* <DEDUP_REMOVED lines=20> */
[----:B------:R-:W-:Y:S01]  /*15a0*/  IMAD.IADD R16, R10, 0x1, R12 ;  /* 0x000000010a107824 */ /* 0x000fe200078e020c */
[----:B------:R-:W-:Y:S01]  /*15b0*/  IADD3 R9, P2, P0, R22, R4, R19 ;  /* 0x0000000416097210 */ /* 0x000fe2000785e013 */
[----:B------:R-:W-:Y:S01]  /*15c0*/  IMAD R5, R0, c[0x0][0x190], RZ ;  /* 0x0000640000057a24 */ /* 0x000fe200078e02ff */
[----:B------:R-:W-:Y:S01]  /*15d0*/  MOV R19, 0x4 ;  /* 0x0000000400137802 */ /* 0x000fe20000000f00 */
[----:B------:R-:W-:Y:S01]  /*15e0*/  IMAD R4, R249, c[0x0][0x378], RZ ;  /* 0x0000de00f9047a24 */ /* 0x000fe200078e02ff */
[----:B------:R-:W-:Y:S01]  /*15f0*/  IADD3.X R11, R18, R11, R15, P2, P0 ;  /* 0x0000000b120b7210 */ /* 0x000fe200017e040f */
[C---:B------:R-:W-:Y:S01]  /*1600*/  IMAD R13, R7.reuse, c[0x0][0x194], R5 ;  /* 0x00006500070d7a24 */ /* 0x040fe200078e0205 */
[----:B-1----:R-:W-:Y:S01]  /*1610*/  SHF.R.S32.HI R36, RZ, 0x1f, R36 ;  /* 0x0000001fff247819 */ /* 0x002fe20000011424 */
[----:B------:R-:W-:-:S03]  /*1620*/  IMAD.WIDE.U32 R6, R7, c[0x0][0x190], R222 ;  /* 0x0000640007067a25 */ /* 0x000fc600078e00de */
[----:B---3--:R-:W-:Y:S01]  /*1630*/  LEA.HI R36, R36, R37, RZ, 0x5 ;  /* 0x0000002524247211 */ /* 0x008fe200078f28ff */
[----:B------:R-:W-:Y:S01]  /*1640*/  IMAD R4, R248, c[0x0][0x37c], R4 ;  /* 0x0000df00f8047a24 */ /* 0x000fe200078e0204 */
[----:B------:R-:W-:Y:S01]  /*1650*/  IADD3 R6, P2, R28, R6, RZ ;  /* 0x000000061c067210 */ /* 0x000fe20007f5e0ff */
[----:B------:R-:W-:Y:S01]  /*1660*/  IMAD.WIDE.U32 R2, R248, c[0x0][0x378], R2 ;  /* 0x0000de00f8027a25 */ /* 0x000fe200078e0002 */
[----:B------:R-:W-:Y:S02]  /*1670*/  SHF.R.S32.HI R36, RZ, 0x5, R36 ;  /* 0x00000005ff247819 */ /* 0x000fe40000011424 */
[----:B------:R-:W-:Y:S01]  /*1680*/  IADD3.X R7, R20, R7, R13, P2, !PT ;  /* 0x0000000714077210 */ /* 0x000fe200017fe40d */
[----:B------:R-:W-:Y:S01]  /*1690*/  IMAD.IADD R18, R10, 0x1, R8 ;  /* 0x000000010a127824 */ /* 0x000fe200078e0208 */
[----:B------:R-:W-:Y:S01]  /*16a0*/  IADD3 R5, R3, R4, RZ ;  /* 0x0000000403057210 */ /* 0x000fe20007ffe0ff */
[----:B------:R-:W-:Y:S02]  /*16b0*/  IMAD R3, R249, c[0x0][0x1a8], RZ ;  /* 0x00006a00f9037a24 */ /* 0x000fe400078e02ff */
[----:B------:R-:W-:-:S02]  /*16c0*/  IMAD.MOV.U32 R4, RZ, RZ, R2 ;  /* 0x000000ffff047224 */ /* 0x000fc400078e0002 */
[C---:B------:R-:W-:Y:S02]  /*16d0*/  IMAD R3, R248.reuse, c[0x0][0x1ac], R3 ;  /* 0x00006b00f8037a24 */ /* 0x040fe400078e0203 */
[----:B------:R-:W-:-:S04]  /*16e0*/  IMAD.WIDE.U32 R12, R248, c[0x0][0x1a8], R6 ;  /* 0x00006a00f80c7a25 */ /* 0x000fc800078e0006 */
[----:B------:R-:W-:Y:S01]  /*16f0*/  IMAD.WIDE.U32 R4, R246, c[0x0][0x370], R4 ;  /* 0x0000dc00f6047a25 */ /* 0x000fe200078e0004 */
[----:B------:R-:W-:Y:S02]  /*1700*/  IADD3 R22, R13, R3, RZ ;  /* 0x000000030d167210 */ /* 0x000fe40007ffe0ff */
[----:B------:R-:W-:Y:S01]  /*1710*/  LEA R10, P3, R12, c[0x0][0x160], 0x1 ;  /* 0x000058000c0a7a11 */ /* 0x000fe200078608ff */
[----:B------:R-:W-:Y:S01]  /*1720*/  IMAD.WIDE R16, R16, R19, c[0x0][0x200] ;  /* 0x0000800010107625 */ /* 0x000fe200078e0213 */
[----:B------:R-:W-:-:S03]  /*1730*/  LEA R8, P2, R4, c[0x0][0x330], 0x1 ;  /* 0x0000cc0004087a11 */ /* 0x000fc600078408ff */
        /* <DEDUP_REMOVED lines=8> */
[----:B------:R-:W-:Y:S01]  /*17c0*/  LEA.HI.X R11, R12, c[0x0][0x164], R22, 0x1, P3 ;  /* 0x000059000c0b7a11 */ /* 0x000fe200018f0c16 */
        /* <DEDUP_REMOVED lines=56> */
.L_x_1001:
[----:B------:R-:W-:Y:S05]  /*1b50*/  BSYNC B0 ;  /* 0x0000000000007941 */ /* 0x000fea0003800000 */
.L_x_1000:
        /* <DEDUP_REMOVED lines=30> */
.L_x_1003:
[----:B------:R-:W-:Y:S05]  /*1d40*/  BSYNC B0 ;  /* 0x0000000000007941 */ /* 0x000fea0003800000 */
.L_x_1002:
        /* <DEDUP_REMOVED lines=20> */
.L_x_1005:
[----:B------:R-:W-:Y:S05]  /*1e90*/  BSYNC B0 ;  /* 0x0000000000007941 */ /* 0x000fea0003800000 */
.L_x_1004:
        /* <DEDUP_REMOVED lines=28> */
.L_x_1007:
[----:B------:R-:W-:Y:S05]  /*2060*/  BSYNC B0 ;  /* 0x0000000000007941 */ /* 0x000fea0003800000 */
.L_x_1006:
        /* <DEDUP_REMOVED lines=15> */
.L_x_1009:
        /* <DEDUP_REMOVED lines=19> */
.L_x_1010:
[----:B------:R-:W-:Y:S05]  /*2290*/  BSYNC B0 ;  /* 0x0000000000007941 */ /* 0x000fea0003800000 */
.L_x_1008:
        /* <DEDUP_REMOVED lines=14> */
.L_x_1012:
        /* <DEDUP_REMOVED lines=27> */
.L_x_1013:
[----:B------:R-:W-:Y:S05]  /*2530*/  BSYNC B0 ;  /* 0x0000000000007941 */ /* 0x000fea0003800000 */
.L_x_1011:
        /* <DEDUP_REMOVED lines=49> */
.L_x_1015:
[----:B------:R-:W-:Y:S05]  /*2850*/  BSYNC B0 ;  /* 0x0000000000007941 */ /* 0x000fea0003800000 */
.L_x_1014:
        /* <DEDUP_REMOVED lines=28> */
.L_x_1017:
[----:B------:R-:W-:Y:S05]  /*2a20*/  BSYNC B0 ;  /* 0x0000000000007941 */ /* 0x000fea0003800000 */
.L_x_1016:
[----:B------:R-:W0:Y:S01]  /*2a30*/  LDGDEPBAR ;  /* 0x00000000000079af */ /* 0x000e220000000000 */
[----:B------:R-:W-:-:S03]  /*2a40*/  ISETP.NE.U32.AND P1, PT, RZ, c[0x0][0x318], PT ;  /* 0x0000c600ff007a0c */ /* 0x000fc60003f25070 */
[----:B-12---:R-:W2:Y:S01]  /*2a50*/  LDL R6, [R1+0x30] ;  /* 0x0000300001067983 */ /* 0x006ea20000100800 */
[----:B------:R-:W-:-:S13]  /*2a60*/  ISETP.NE.AND.EX P1, PT, RZ, c[0x0][0x31c], PT, P1 ;  /* 0x0000c700ff007a0c */ /* 0x000fda0003f25310 */
[----:B------:R-:W-:Y:S02]  /*2a70*/  @P1 IMAD R0, R32, c[0x0][0x320], RZ ;  /* 0x0000c80020001a24 */ /* 0x000fe400078e02ff */
[----:B------:R-:W-:Y:S01]  /*2a80*/  @P1 IMAD.WIDE.U32 R2, R35, c[0x0][0x320], R248 ;  /* 0x0000c80023021a25 */ /* 0x000fe200078e00f8 */
[----:B------:R-:W-:-:S04]  /*2a90*/  DEPBAR.LE SB0, 0x1 ;  /* 0x000080400000791a */ /* 0x000fc80000000000 */
[----:B------:R-:W-:Y:S01]  /*2aa0*/  BAR.SYNC.DEFER_BLOCKING 0x0 ;  /* 0x0000000000007b1d */ /* 0x000fe20000010000 */
[----:B------:R-:W-:Y:S01]  /*2ab0*/  @P1 IMAD R0, R35, c[0x0][0x324], R0 ;  /* 0x0000c90023001a24 */ /* 0x000fe200078e0200 */
[----:B------:R-:W-:-:S03]  /*2ac0*/  @P1 LEA R4, P0, R2, c[0x0][0x318], 0x2 ;  /* 0x0000c60002041a11 */ /* 0x000fc600078010ff */
[----:B------:R-:W-:-:S05]  /*2ad0*/  @P1 IMAD.IADD R0, R3, 0x1, R0 ;  /* 0x0000000103001824 */ /* 0x000fca00078e0200 */
[----:B------:R-:W-:-:S05]  /*2ae0*/  @P1 LEA.HI.X R5, R2, c[0x0][0x31c], R0, 0x2, P0 ;  /* 0x0000c70002051a11 */ /* 0x000fca00000f1400 */
[----:B---3--:R1:W3:Y:S01]  /*2af0*/  @P1 LDG.E R4, [R4.64] ;  /* 0x0000000604041981 */ /* 0x0082e2000c1e1900 */
[----:B------:R-:W-:Y:S01]  /*2b00*/  IADD3 R3, R21, 0x40, RZ ;  /* 0x0000004015037810 */ /* 0x000fe20007ffe0ff */
[----:B------:R-:W-:Y:S01]  /*2b10*/  IMAD.MOV.U32 R205, RZ, RZ, RZ ;  /* 0x000000ffffcd7224 */ /* 0x000fe200078e00ff */
[----:B------:R-:W-:Y:S01]  /*2b20*/  SHF.L.U32 R192, R203, 0x1, RZ ;  /* 0x00000001cbc07819 */ /* 0x000fe200000006ff */
[----:B------:R-:W4:Y:S01]  /*2b30*/  S2R R2, SR_TID.X ;  /* 0x0000000000027919 */ /* 0x000f220000002100 */
[----:B------:R-:W-:Y:S01]  /*2b40*/  ISETP.GE.AND P0, PT, R3, R207, PT ;  /* 0x000000cf0300720c */ /* 0x000fe20003f06270 */
[----:B------:R-:W-:Y:S01]  /*2b50*/  IMAD.MOV.U32 R211, RZ, RZ, R204 ;  /* 0x000000ffffd37224 */ /* 0x000fe200078e00cc */
[----:B------:R-:W-:Y:S01]  /*2b60*/  MOV R191, 0x40 ;  /* 0x0000004000bf7802 */ /* 0x000fe20000000f00 */
[----:B------:R-:W2:Y:S01]  /*2b70*/  LDSM.16.M88.4 R112, [R187+0x10000] ;  /* 0x01000000bb70783b */ /* 0x000ea20000000200 */
[----:B------:R-:W-:Y:S01]  /*2b80*/  CS2R R94, SRZ ;  /* 0x00000000005e7805 */ /* 0x000fe2000001ff00 */
[----:B------:R-:W-:Y:S01]  /*2b90*/  CS2R R92, SRZ ;  /* 0x00000000005c7805 */ /* 0x000fe2000001ff00 */
[----:B------:R-:W-:Y:S01]  /*2ba0*/  CS2R R98, SRZ ;  /* 0x0000000000627805 */ /* 0x000fe2000001ff00 */
        /* <DEDUP_REMOVED lines=13> */
[----:B-1----:R-:W3:Y:S01]  /*2c80*/  @P1 MUFU.RCP R5, c[0x0][0x238] ;  /* 0x00008e0000051b08 */ /* 0x002ee20000001000 */
[----:B------:R-:W-:Y:S01]  /*2c90*/  CS2R R74, SRZ ;  /* 0x00000000004a7805 */ /* 0x000fe2000001ff00 */
[----:B------:R-:W-:Y:S01]  /*2ca0*/  CS2R R72, SRZ ;  /* 0x0000000000487805 */ /* 0x000fe2000001ff00 */
[----:B----4-:R-:W-:Y:S01]  /*2cb0*/  SHF.R.S32.HI R0, RZ, 0x1f, R2 ;  /* 0x0000001fff007819 */ /* 0x010fe20000011402 */
[----:B------:R-:W1:Y:S01]  /*2cc0*/  LDSM.16.M88.4 R132, [R189+0x10800] ;  /* 0x01080000bd84783b */ /* 0x000e620000000200 */
[----:B------:R-:W-:Y:S01]  /*2cd0*/  CS2R R70, SRZ ;  /* 0x0000000000467805 */ /* 0x000fe2000001ff00 */
[----:B------:R-:W-:Y:S01]  /*2ce0*/  CS2R R68, SRZ ;  /* 0x0000000000447805 */ /* 0x000fe2000001ff00 */
[----:B------:R-:W-:Y:S01]  /*2cf0*/  LEA.HI R0, R0, R2, RZ, 0x4 ;  /* 0x0000000200007211 */ /* 0x000fe200078f20ff */
[----:B------:R-:W4:Y:S01]  /*2d00*/  LDSM.16.M88.4 R136, [R202+0x10000] ;  /* 0x01000000ca88783b */ /* 0x000f220000000200 */
[----:B------:R-:W-:Y:S01]  /*2d10*/  CS2R R46, SRZ ;  /* 0x00000000002e7805 */ /* 0x000fe2000001ff00 */
[----:B------:R-:W-:Y:S01]  /*2d20*/  CS2R R44, SRZ ;  /* 0x00000000002c7805 */ /* 0x000fe2000001ff00 */
[----:B------:R-:W-:Y:S01]  /*2d30*/  LOP3.LUT R0, R0, 0xfffffff0, RZ, 0xc0, !PT ;  /* 0xfffffff000007812 */ /* 0x000fe200078ec0ff */
[----:B------:R-:W1:Y:S01]  /*2d40*/  LDSM.16.M88.4 R140, [R202+0x10800] ;  /* 0x01080000ca8c783b */ /* 0x000e620000000200 */
[----:B------:R-:W-:Y:S01]  /*2d50*/  CS2R R50, SRZ ;  /* 0x0000000000327805 */ /* 0x000fe2000001ff00 */
[----:B------:R-:W-:Y:S01]  /*2d60*/  CS2R R48, SRZ ;  /* 0x0000000000307805 */ /* 0x000fe2000001ff00 */
[----:B------:R-:W-:Y:S01]  /*2d70*/  CS2R R42, SRZ ;  /* 0x00000000002a7805 */ /* 0x000fe2000001ff00 */
[----:B------:R-:W-:Y:S01]  /*2d80*/  IMAD.IADD R0, R2, 0x1, -R0 ;  /* 0x0000000102007824 */ /* 0x000fe200078e0a00 */
[----:B------:R-:W1:Y:S01]  /*2d90*/  LDSM.16.M88.4 R144, [R187+0x12000] ;  /* 0x01200000bb90783b */ /* 0x000e620000000200 */
[----:B------:R-:W-:Y:S01]  /*2da0*/  CS2R R40, SRZ ;  /* 0x0000000000287805 */ /* 0x000fe2000001ff00 */
[----:B------:R-:W-:Y:S01]  /*2db0*/  CS2R R38, SRZ ;  /* 0x0000000000267805 */ /* 0x000fe2000001ff00 */
[----:B------:R-:W-:Y:S01]  /*2dc0*/  CS2R R36, SRZ ;  /* 0x0000000000247805 */ /* 0x000fe2000001ff00 */
[----:B------:R-:W-:Y:S01]  /*2dd0*/  SHF.R.S32.HI R2, RZ, 0x1f, R0 ;  /* 0x0000001fff027819 */ /* 0x000fe20000011400 */
[----:B------:R-:W1:Y:S01]  /*2de0*/  LDSM.16.M88.4 R148, [R187+0x12800] ;  /* 0x01280000bb94783b */ /* 0x000e620000000200 */
[----:B------:R-:W-:Y:S01]  /*2df0*/  CS2R R30, SRZ ;  /* 0x00000000001e7805 */ /* 0x000fe2000001ff00 */
[----:B------:R-:W-:Y:S01]  /*2e00*/  CS2R R28, SRZ ;  /* 0x00000000001c7805 */ /* 0x000fe2000001ff00 */
[----:B------:R-:W-:Y:S01]  /*2e10*/  LEA.HI R2, R2, R0, RZ, 0x3 ;  /* 0x0000000002027211 */ /* 0x000fe200078f18ff */
[----:B------:R-:W1:Y:S01]  /*2e20*/  LDSM.16.M88.4 R152, [R188+0x12000] ;  /* 0x01200000bc98783b */ /* 0x000e620000000200 */
        /* <DEDUP_REMOVED lines=8> */
[----:B------:R-:W-:Y:S01]  /*2eb0*/  IADD3 R2, R203, 0x2000, RZ ;  /* 0x00002000cb027810 */ /* 0x000fe20007ffe0ff */
[----:B------:R-:W1:Y:S03]  /*2ec0*/  LDSM.16.M88.4 R160, [R189+0x12000] ;  /* 0x01200000bda0783b */ /* 0x000e660000000200 */
[----:B------:R-:W-:Y:S01]  /*2ed0*/  SEL R186, R2, R203, !P3 ;  /* 0x000000cb02ba7207 */ /* 0x000fe20005800000 */
[----:B------:R-:W1:Y:S04]  /*2ee0*/  LDSM.16.M88.4 R164, [R189+0x12800] ;  /* 0x01280000bda4783b */ /* 0x000e680000000200 */
[----:B------:R-:W1:Y:S01]  /*2ef0*/  LDSM.16.M88.4 R168, [R202+0x12000] ;  /* 0x01200000caa8783b */ /* 0x000e620000000200 */
[----:B------:R-:W-:-:S03]  /*2f00*/  IMAD.SHL.U32 R186, R186, 0x2, RZ ;  /* 0x00000002baba7824 */ /* 0x000fc600078e00ff */
[----:B------:R-:W1:Y:S01]  /*2f10*/  LDSM.16.M88.4 R172, [R202+0x12800] ;  /* 0x01280000caac783b */ /* 0x000e620000000200 */
[----:B--2---:R-:W-:Y:S02]  /*2f20*/  IMAD R245, R34, 0x40, R6 ;  /* 0x0000004022f57824 */ /* 0x004fe400078e0206 */
[----:B------:R-:W-:-:S03]  /*2f30*/  CS2R R34, SRZ ;  /* 0x0000000000227805 */ /* 0x000fc6000001ff00 */
[----:B------:R-:W-:Y:S02]  /*2f40*/  IADD3 R52, -R52, R9, -R245 ;  /* 0x0000000934347210 */ /* 0x000fe40007ffe9f5 */
[C---:B------:R-:W-:Y:S02]  /*2f50*/  @P0 IADD3 R252, R245.reuse, 0x9, RZ ;  /* 0x00000009f5fc0810 */ /* 0x040fe40007ffe0ff */
[C---:B------:R-:W-:Y:S01]  /*2f60*/  @P0 IADD3 R251, R245.reuse, 0x8, RZ ;  /* 0x00000008f5fb0810 */ /* 0x040fe20007ffe0ff */
[----:B------:R-:W-:Y:S01]  /*2f70*/  IMAD.IADD R3, R52, 0x1, R207 ;  /* 0x0000000134037824 */ /* 0x000fe200078e02cf */
[----:B------:R-:W-:-:S04]  /*2f80*/  @P0 IADD3 R250, R245, 0x1, RZ ;  /* 0x00000001f5fa0810 */ /* 0x000fc80007ffe0ff */
[----:B------:R2:W-:Y:S02]  /*2f90*/  STL [R1+0x10], R3 ;  /* 0x0000100301007387 */ /* 0x0005e40000100800 */
[----:B--2---:R-:W-:-:S05]  /*2fa0*/  @P0 IADD3 R3, R245, 0x19, RZ ;  /* 0x00000019f5030810 */ /* 0x004fca0007ffe0ff */
[----:B------:R2:W-:Y:S01]  /*2fb0*/  @P0 STL [R1+0xc], R3 ;  /* 0x00000c0301000387 */ /* 0x0005e20000100800 */
[----:B---3--:R-:W-:Y:S01]  /*2fc0*/  @P1 FMUL.FTZ R205, R4, R5 ;  /* 0x0000000504cd1220 */ /* 0x008fe20000410000 */
[----:B------:R-:W-:Y:S02]  /*2fd0*/  R2P PR, R0, 0x6 ;  /* 0x0000000600007804 */ /* 0x000fe40000000000 */
[----:B------:R-:W-:Y:S02]  /*2fe0*/  IADD3 R0, R201, 0x2000, RZ ;  /* 0x00002000c9007810 */ /* 0x000fe40007ffe0ff */
[C---:B------:R-:W-:Y:S02]  /*2ff0*/  @P0 IADD3 R5, R245.reuse, 0x18, RZ ;  /* 0x00000018f5050810 */ /* 0x040fe40007ffe0ff */
[----:B------:R-:W-:Y:S02]  /*3000*/  SEL R0, R0, R201, !P3 ;  /* 0x000000c900007207 */ /* 0x000fe40005800000 */
[----:B------:R-:W-:Y:S01]  /*3010*/  @P0 IADD3 R4, R245, 0x11, RZ ;  /* 0x00000011f5040810 */ /* 0x000fe20007ffe0ff */
[----:B------:R-:W-:Y:S01]  /*3020*/  @P0 STL [R1+0x8], R5 ;  /* 0x0000080501000387 */ /* 0x000fe20000100800 */
[----:B------:R-:W-:Y:S01]  /*3030*/  SEL R200, R200, 0xffffffe0, !P1 ;  /* 0xffffffe0c8c87807 */ /* 0x000fe20004800000 */
[----:B------:R-:W-:Y:S01]  /*3040*/  IMAD.SHL.U32 R2, R0, 0x2, RZ ;  /* 0x0000000200027824 */ /* 0x000fe200078e00ff */
[----:B------:R-:W-:Y:S01]  /*3050*/  SEL R191, R191, 0xffffffc0, !P2 ;  /* 0xffffffc0bfbf7807 */ /* 0x000fe20005000000 */
[----:B------:R-:W-:Y:S01]  /*3060*/  IMAD.MOV.U32 R0, RZ, RZ, c[0x0][0x22c] ;  /* 0x00008b00ff007624 */ /* 0x000fe200078e00ff */
[----:B------:R-:W-:Y:S01]  /*3070*/  @P0 STL [R1+0x4], R4 ;  /* 0x0000040401000387 */ /* 0x000fe20000100800 */
[----:B------:R-:W-:-:S02]  /*3080*/  IMAD.IADD R195, R193, 0x1, R200 ;  /* 0x00000001c1c37824 */ /* 0x000fc400078e02c8 */
[----:B------:R-:W-:Y:S02]  /*3090*/  IMAD R0, R0, c[0x0][0x1c0], RZ ;  /* 0x0000700000007a24 */ /* 0x000fe400078e02ff */
[--C-:B------:R-:W-:Y:S01]  /*30a0*/  IMAD.IADD R194, R200, 0x1, R192.reuse ;  /* 0x00000001c8c27824 */ /* 0x100fe200078e02c0 */
[----:B------:R-:W-:Y:S01]  /*30b0*/  IADD3 R199, R191, R195, RZ ;  /* 0x000000c3bfc77210 */ /* 0x000fe20007ffe0ff */
[C---:B------:R-:W-:Y:S01]  /*30c0*/  IMAD.SHL.U32 R216, R0.reuse, 0x8, RZ ;  /* 0x0000000800d87824 */ /* 0x040fe200078e00ff */
[----:B--2---:R-:W-:Y:S01]  /*30d0*/  @P0 IADD3 R3, R245, 0x10, RZ ;  /* 0x00000010f5030810 */ /* 0x004fe20007ffe0ff */
[----:B------:R-:W-:Y:S01]  /*30e0*/  IMAD.IADD R198, R193, 0x1, R191 ;  /* 0x00000001c1c67824 */ /* 0x000fe200078e02bf */
[C---:B------:R-:W-:Y:S01]  /*30f0*/  IADD3 R196, R191.reuse, R194, RZ ;  /* 0x000000c2bfc47210 */ /* 0x040fe20007ffe0ff */
[----:B------:R-:W-:Y:S02]  /*3100*/  IMAD.IADD R197, R191, 0x1, R192 ;  /* 0x00000001bfc57824 */ /* 0x000fe400078e02c0 */
[----:B------:R2:W-:Y:S02]  /*3110*/  @P0 STL [R1], R3 ;  /* 0x0000000301000387 */ /* 0x0005e40000100800 */
[----:B--2---:R-:W-:-:S05]  /*3120*/  IMAD.SHL.U32 R3, R0, 0x10, RZ ;  /* 0x0000001000037824 */ /* 0x004fca00078e00ff */
[C---:B------:R-:W-:Y:S02]  /*3130*/  IADD3 R4, R3.reuse, 0x40, RZ ;  /* 0x0000004003047810 */ /* 0x040fe40007ffe0ff */
[C---:B------:R-:W-:Y:S02]  /*3140*/  IADD3 R5, R3.reuse, 0x20, RZ ;  /* 0x0000002003057810 */ /* 0x040fe40007ffe0ff */
        /* <DEDUP_REMOVED lines=16> */
.L_x_1020:
[----:B------:R-:W2:Y:S01]  /*3250*/  LDL R177, [R1+0x10] ;  /* 0x0000100001b17983 */ /* 0x000ea20000100800 */
[C---:B------:R-:W-:Y:S02]  /*3260*/  IADD3 R0, R186.reuse, R200, RZ ;  /* 0x000000c8ba007210 */ /* 0x040fe40007ffe0ff */
[-C--:B------:R-:W-:Y:S01]  /*3270*/  IADD3 R3, R186, R191.reuse, RZ ;  /* 0x000000bfba037210 */ /* 0x080fe20007ffe0ff */
[----:B------:R-:W0:Y:S01]  /*3280*/  LDGDEPBAR ;  /* 0x00000000000079af */ /* 0x000e220000000000 */
[----:B------:R-:W-:Y:S02]  /*3290*/  IADD3 R176, R0, R191, RZ ;  /* 0x000000bf00b07210 */ /* 0x000fe40007ffe0ff */
[C---:B------:R-:W-:Y:S01]  /*32a0*/  ISETP.GE.AND P6, PT, R210.reuse, 0x1, PT ;  /* 0x00000001d200780c */ /* 0x040fe20003fc6270 */
        /* <DEDUP_REMOVED lines=13> */
[----:B------:R-:W-:Y:S01]  /*3380*/  LDSM.16.M88.4 R108, [R190+0xc000] ;  /* 0x00c00000be6c783b */ /* 0x000fe20000000200 */
[----:B------:R-:W-:Y:S07]  /*3390*/  HMMA.16816.F32 R16, R16, R54, RZ ;  /* 0x000000361010723c */ /* 0x000fee00000018ff */
[----:B------:R-:W3:Y:S01]  /*33a0*/  LDSM.16.M88.4 R52, [R189+0xc800] ;  /* 0x00c80000bd34783b */ /* 0x000ee20000000200 */
[C---:B----4-:R-:W-:Y:S08]  /*33b0*/  HMMA.16816.F32 R4, R56.reuse, R60, R4 ;  /* 0x0000003c3804723c */ /* 0x050ff00000001804 */
[C---:B------:R-:W-:Y:S01]  /*33c0*/  HMMA.16816.F32 R8, R56.reuse, R62, R8 ;  /* 0x0000003e3808723c */ /* 0x040fe20000001808 */
[----:B------:R-:W4:Y:S07]  /*33d0*/  LDSM.16.M88.4 R60, [R176] ;  /* 0x00000000b03c783b */ /* 0x000f2e0000000200 */
[C---:B------:R-:W-:Y:S08]  /*33e0*/  HMMA.16816.F32 R12, R56.reuse, R64, R12 ;  /* 0x00000040380c723c */ /* 0x040ff0000000180c */
[----:B------:R-:W-:Y:S01]  /*33f0*/  HMMA.16816.F32 R16, R56, R66, R16 ;  /* 0x000000423810723c */ /* 0x000fe20000001810 */
[----:B------:R-:W4:Y:S07]  /*3400*/  LDSM.16.M88.4 R56, [R190+0xc800] ;  /* 0x00c80000be38783b */ /* 0x000f2e0000000200 */
[C---:B-1----:R-:W-:Y:S01]  /*3410*/  HMMA.16816.F32 R4, R100.reuse, R104, R4 ;  /* 0x000000686404723c */ /* 0x042fe20000001804 */
[----:B------:R-:W-:Y:S07]  /*3420*/  LDSM.16.M88.4 R64, [R186+0x2000] ;  /* 0x00200000ba40783b */ /* 0x000fee0000000200 */
[C---:B------:R-:W-:Y:S01]  /*3430*/  HMMA.16816.F32 R8, R100.reuse, R106, R8 ;  /* 0x0000006a6408723c */ /* 0x040fe20000001808 */
[----:B------:R-:W1:Y:S07]  /*3440*/  LDSM.16.M88.4 R104, [R187+0xe000] ;  /* 0x00e00000bb68783b */ /* 0x000e6e0000000200 */
[C---:B---3--:R-:W-:Y:S08]  /*3450*/  HMMA.16816.F32 R12, R100.reuse, R52, R12 ;  /* 0x00000034640c723c */ /* 0x048ff0000000180c */
[----:B------:R-:W-:Y:S01]  /*3460*/  HMMA.16816.F32 R16, R100, R54, R16 ;  /* 0x000000366410723c */ /* 0x000fe20000001810 */
[----:B------:R-:W3:Y:S07]  /*3470*/  LDSM.16.M88.4 R52, [R187+0xe800] ;  /* 0x00e80000bb34783b */ /* 0x000eee0000000200 */
[C---:B----4-:R-:W-:Y:S01]  /*3480*/  HMMA.16816.F32 R4, R60.reuse, R108, R4 ;  /* 0x0000006c3c04723c */ /* 0x050fe20000001804 */
[----:B------:R-:W-:Y:S07]  /*3490*/  LDSM.16.M88.4 R100, [R0+0x2000] ;  /* 0x002000000064783b */ /* 0x000fee0000000200 */
[C---:B------:R-:W-:Y:S01]  /*34a0*/  HMMA.16816.F32 R8, R60.reuse, R110, R8 ;  /* 0x0000006e3c08723c */ /* 0x040fe20000001808 */
[----:B------:R-:W4:Y:S07]  /*34b0*/  LDSM.16.M88.4 R108, [R188+0xe000] ;  /* 0x00e00000bc6c783b */ /* 0x000f2e0000000200 */
[C---:B------:R-:W-:Y:S08]  /*34c0*/  HMMA.16816.F32 R12, R60.reuse, R56, R12 ;  /* 0x000000383c0c723c */ /* 0x040ff0000000180c */
[----:B------:R-:W-:Y:S01]  /*34d0*/  HMMA.16816.F32 R16, R60, R58, R16 ;  /* 0x0000003a3c10723c */ /* 0x000fe20000001810 */
[----:B------:R-:W4:Y:S07]  /*34e0*/  LDSM.16.M88.4 R56, [R188+0xe800] ;  /* 0x00e80000bc38783b */ /* 0x000f2e0000000200 */
[C---:B-1----:R-:W-:Y:S01]  /*34f0*/  HMMA.16816.F32 R4, R64.reuse, R104, R4 ;  /* 0x000000684004723c */ /* 0x042fe20000001804 */
[----:B------:R-:W-:Y:S07]  /*3500*/  LDSM.16.M88.4 R60, [R189+0xe000] ;  /* 0x00e00000bd3c783b */ /* 0x000fee0000000200 */
[C---:B------:R-:W-:Y:S08]  /*3510*/  HMMA.16816.F32 R8, R64.reuse, R106, R8 ;  /* 0x0000006a4008723c */ /* 0x040ff00000001808 */
[C---:B---3--:R-:W-:Y:S08]  /*3520*/  HMMA.16816.F32 R12, R64.reuse, R52, R12 ;  /* 0x00000034400c723c */ /* 0x048ff0000000180c */
[----:B------:R-:W-:Y:S01]  /*3530*/  HMMA.16816.F32 R16, R64, R54, R16 ;  /* 0x000000364010723c */ /* 0x000fe20000001810 */
[----:B------:R-:W1:Y:S07]  /*3540*/  LDSM.16.M88.4 R52, [R3+0x2000] ;  /* 0x002000000334783b */ /* 0x000e6e0000000200 */
[C---:B----4-:R-:W-:Y:S08]  /*3550*/  HMMA.16816.F32 R4, R100.reuse, R108, R4 ;  /* 0x0000006c6404723c */ /* 0x050ff00000001804 */
[C---:B------:R-:W-:Y:S08]  /*3560*/  HMMA.16816.F32 R8, R100.reuse, R110, R8 ;  /* 0x0000006e6408723c */ /* 0x040ff00000001808 */
[C---:B------:R-:W-:Y:S08]  /*3570*/  HMMA.16816.F32 R12, R100.reuse, R56, R12 ;  /* 0x00000038640c723c */ /* 0x040ff0000000180c */
[----:B------:R-:W-:Y:S01]  /*3580*/  HMMA.16816.F32 R16, R100, R58, R16 ;  /* 0x0000003a6410723c */ /* 0x000fe20000001810 */
[----:B------:R-:W-:Y:S08]  /*3590*/  LDSM.16.M88.4 R56, [R176+0x2000] ;  /* 0x00200000b038783b */ /* 0x000ff00000000200 */
[----:B------:R-:W-:Y:S01]  /*35a0*/  LDSM.16.M88.4 R100, [R190+0xe000] ;  /* 0x00e00000be64783b */ /* 0x000fe20000000200 */
[C---:B-1----:R-:W-:Y:S05]  /*35b0*/  HMMA.16816.F32 R4, R52.reuse, R60, R4 ;  /* 0x0000003c3404723c */ /* 0x042fea0000001804 */
[----:B--2---:R-:W-:Y:S03]  /*35c0*/  LEA R0, R210, R177, 0x6 ;  /* 0x000000b1d2007211 */ /* 0x004fe600078e30ff */
[C---:B------:R-:W-:Y:S04]  /*35d0*/  HMMA.16816.F32 R8, R52.reuse, R62, R8 ;  /* 0x0000003e3408723c */ /* 0x040fe80000001808 */
[----:B------:R-:W-:Y:S02]  /*35e0*/  IABS R64, R0 ;  /* 0x0000000000407213 */ /* 0x000fe40000000000 */
[C---:B------:R-:W-:Y:S02]  /*35f0*/  IADD3 R60, R0.reuse, -0x18, RZ ;  /* 0xffffffe8003c7810 */ /* 0x040fe40007ffe0ff */
[----:B------:R1:W-:Y:S01]  /*3600*/  I2F R108, R64 ;  /* 0x00000040006c7306 */ /* 0x0003e20000201400 */
[C---:B------:R-:W-:Y:S03]  /*3610*/  IADD3 R3, R0.reuse, -0x1, RZ ;  /* 0xffffffff00037810 */ /* 0x040fe60007ffe0ff */
[C---:B------:R-:W-:Y:S02]  /*3620*/  IADD3 R105, R0.reuse, 0x7, RZ ;  /* 0x0000000700697810 */ /* 0x040fe40007ffe0ff */
[----:B------:R-:W-:Y:S02]  /*3630*/  ISETP.GE.AND P2, PT, R3, RZ, PT ;  /* 0x000000ff0300720c */ /* 0x000fe40003f46270 */
[C---:B------:R-:W-:Y:S02]  /*3640*/  IADD3 R106, R0.reuse, 0x8, RZ ;  /* 0x00000008006a7810 */ /* 0x040fe40007ffe0ff */
[----:B------:R-:W-:Y:S02]  /*3650*/  IADD3 R104, R0, -0x8, RZ ;  /* 0xfffffff800687810 */ /* 0x000fe40007ffe0ff */
[----:B------:R-:W-:Y:S02]  /*3660*/  ISETP.GE.AND P1, PT, R106, RZ, PT ;  /* 0x000000ff6a00720c */ /* 0x000fe40003f26270 */
[C---:B------:R-:W-:Y:S02]  /*3670*/  IADD3 R62, R0.reuse, -0x10, RZ ;  /* 0xfffffff0003e7810 */ /* 0x040fe40007ffe0ff */
[C---:B------:R-:W-:Y:S03]  /*3680*/  IADD3 R61, R0.reuse, -0x11, RZ ;  /* 0xffffffef003d7810 */ /* 0x040fe60007ffe0ff */
[C---:B------:R-:W-:Y:S02]  /*3690*/  @!P2 IADD3 R3, -R0.reuse, 0x1, RZ ;  /* 0x000000010003a810 */ /* 0x040fe40007ffe1ff */
[----:B------:R-:W-:Y:S02]  /*36a0*/  ISETP.GE.AND P2, PT, R105, RZ, PT ;  /* 0x000000ff6900720c */ /* 0x000fe40003f46270 */
[----:B------:R2:W-:Y:S01]  /*36b0*/  I2F R107, R3 ;  /* 0x00000003006b7306 */ /* 0x0005e20000201400 */
[----:B-1----:R-:W1:Y:S01]  /*36c0*/  LDSM.16.M88.4 R64, [R189+0xe800] ;  /* 0x00e80000bd40783b */ /* 0x002e620000000200 */
[----:B------:R-:W-:Y:S02]  /*36d0*/  @!P1 IADD3 R106, -R0, -0x8, RZ ;  /* 0xfffffff8006a9810 */ /* 0x000fe40007ffe1ff */
[----:B------:R-:W-:Y:S02]  /*36e0*/  ISETP.GE.AND P1, PT, R104, RZ, PT ;  /* 0x000000ff6800720c */ /* 0x000fe40003f26270 */
[----:B------:R-:W-:Y:S04]  /*36f0*/  ISETP.GE.AND P3, PT, R61, RZ, PT ;  /* 0x000000ff3d00720c */ /* 0x000fe80003f66270 */
[----:B------:R-:W-:Y:S01]  /*3700*/  I2F R106, R106 ;  /* 0x0000006a006a7306 */ /* 0x000fe20000201400 */
[C---:B------:R-:W-:Y:S06]  /*3710*/  @!P2 IADD3 R105, -R0.reuse, -0x7, RZ ;  /* 0xfffffff90069a810 */ /* 0x040fec0007ffe1ff */
[----:B------:R-:W-:Y:S02]  /*3720*/  @!P1 IADD3 R104, -R0, 0x8, RZ ;  /* 0x0000000800689810 */ /* 0x000fe40007ffe1ff */
[----:B------:R-:W-:Y:S01]  /*3730*/  ISETP.GE.AND P1, PT, R62, RZ, PT ;  /* 0x000000ff3e00720c */ /* 0x000fe20003f26270 */
[----:B------:R-:W-:Y:S01]  /*3740*/  I2F R105, R105 ;  /* 0x0000006900697306 */ /* 0x000fe20000201400 */
[----:B------:R-:W-:Y:S02]  /*3750*/  @!P3 IADD3 R61, -R0, 0x11, RZ ;  /* 0x00000011003db810 */ /* 0x000fe40007ffe1ff */
[-C--:B------:R-:W-:Y:S02]  /*3760*/  @P0 ISETP.GE.AND P3, PT, R250, R207.reuse, PT ;  /* 0x000000cffa00020c */ /* 0x080fe40003f66270 */
[C---:B--2---:R-:W-:Y:S04]  /*3770*/  IADD3 R3, R0.reuse, -0x9, RZ ;  /* 0xfffffff700037810 */ /* 0x044fe80007ffe0ff */
[----:B------:R-:W-:Y:S01]  /*3780*/  ISETP.GE.AND P2, PT, R3, RZ, PT ;  /* 0x000000ff0300720c */ /* 0x000fe20003f46270 */
[----:B------:R-:W-:Y:S02]  /*3790*/  I2F R61, R61 ;  /* 0x0000003d003d7306 */ /* 0x000fe40000201400 */
[C---:B------:R-:W-:Y:S08]  /*37a0*/  @!P1 IADD3 R62, -R0.reuse, 0x10, RZ ;  /* 0x00000010003e9810 */ /* 0x040ff00007ffe1ff */
[----:B------:R-:W-:Y:S01]  /*37b0*/  I2F R104, R104 ;  /* 0x0000006800687306 */ /* 0x000fe20000201400 */
[C---:B-1----:R-:W-:Y:S03]  /*37c0*/  HMMA.16816.F32 R12, R52.reuse, R64, R12 ;  /* 0x00000040340c723c */ /* 0x042fe6000000180c */
[----:B------:R-:W-:Y:S02]  /*37d0*/  @!P2 IADD3 R3, -R0, 0x9, RZ ;  /* 0x000000090003a810 */ /* 0x000fe40007ffe1ff */
[----:B------:R-:W-:Y:S03]  /*37e0*/  ISETP.GE.AND P2, PT, R60, RZ, PT ;  /* 0x000000ff3c00720c */ /* 0x000fe60003f46270 */
[----:B------:R-:W-:Y:S01]  /*37f0*/  HMMA.16816.F32 R16, R52, R66, R16 ;  /* 0x000000423410723c */ /* 0x000fe20000001810 */
[----:B------:R1:W-:Y:S01]  /*3800*/  I2F R63, R3 ;  /* 0x00000003003f7306 */ /* 0x0003e20000201400 */
[----:B------:R-:W2:Y:S04]  /*3810*/  LDL R66, [R1+0x4] ;  /* 0x0000040001427983 */ /* 0x000ea80000100800 */
[----:B------:R-:W3:Y:S02]  /*3820*/  LDSM.16.M88.4 R52, [R190+0xe800] ;  /* 0x00e80000be34783b */ /* 0x000ee40000000200 */
[C---:B------:R-:W-:Y:S03]  /*3830*/  HMMA.16816.F32 R4, R56.reuse, R100, R4 ;  /* 0x000000643804723c */ /* 0x040fe60000001804 */
[----:B------:R-:W-:Y:S02]  /*3840*/  I2F R62, R62 ;  /* 0x0000003e003e7306 */ /* 0x000fe40000201400 */
[C---:B------:R-:W-:Y:S02]  /*3850*/  @!P2 IADD3 R60, -R0.reuse, 0x18, RZ ;  /* 0x00000018003ca810 */ /* 0x040fe40007ffe1ff */
[----:B------:R-:W-:Y:S01]  /*3860*/  @P0 ISETP.GE.AND P2, PT, R245, R207, PT ;  /* 0x000000cff500020c */ /* 0x000fe20003f46270 */
[C---:B------:R-:W-:Y:S01]  /*3870*/  HMMA.16816.F32 R8, R56.reuse, R102, R8 ;  /* 0x000000663808723c */ /* 0x040fe20000001808 */
[----:B------:R-:W4:Y:S04]  /*3880*/  LDL R102, [R1] ;  /* 0x0000000001667983 */ /* 0x000f280000100800 */
[----:B------:R-:W-:Y:S01]  /*3890*/  I2F R64, R60 ;  /* 0x0000003c00407306 */ /* 0x000fe20000201400 */
[----:B-1----:R-:W-:Y:S04]  /*38a0*/  IADD3 R3, R0, -0x19, RZ ;  /* 0xffffffe700037810 */ /* 0x002fe80007ffe0ff */
[----:B------:R-:W-:Y:S06]  /*38b0*/  ISETP.GE.AND P1, PT, R3, RZ, PT ;  /* 0x000000ff0300720c */ /* 0x000fec0003f26270 */
[----:B------:R-:W-:Y:S02]  /*38c0*/  FMUL.FTZ R7, R7, c[0x0][0x2ec] ;  /* 0x0000bb0007077a20 */ /* 0x000fe40000410000 */
[----:B------:R-:W-:Y:S02]  /*38d0*/  FMUL.FTZ R6, R6, c[0x0][0x2ec] ;  /* 0x0000bb0006067a20 */ /* 0x000fe40000410000 */
[----:B------:R1:W-:Y:S01]  /*38e0*/  MUFU.TANH R219, R7 ;  /* 0x0000000700db7308 */ /* 0x0003e20000002400 */
[----:B------:R-:W-:Y:S02]  /*38f0*/  FMUL.FTZ R4, R4, c[0x0][0x2ec] ;  /* 0x0000bb0004047a20 */ /* 0x000fe40000410000 */
[----:B------:R-:W-:Y:S02]  /*3900*/  FMUL.FTZ R5, R5, c[0x0][0x2ec] ;  /* 0x0000bb0005057a20 */ /* 0x000fe40000410000 */
[----:B------:R-:W-:Y:S01]  /*3910*/  FMUL.FTZ R8, R8, c[0x0][0x2ec] ;  /* 0x0000bb0008087a20 */ /* 0x000fe20000410000 */
[----:B------:R-:W-:Y:S01]  /*3920*/  @!P1 IADD3 R3, -R0, 0x19, RZ ;  /* 0x0000001900039810 */ /* 0x000fe20007ffe1ff */
[----:B------:R-:W-:Y:S01]  /*3930*/  FMUL.FTZ R9, R9, c[0x0][0x2ec] ;  /* 0x0000bb0009097a20 */ /* 0x000fe20000410000 */
[----:B-----5:R-:W-:Y:S01]  /*3940*/  FSETP.NEU.FTZ.AND P1, PT, R221, -INF , PT ;  /* 0xff800000dd00780b */ /* 0x020fe20003f3d000 */
[----:B------:R-:W-:Y:S01]  /*3950*/  FMUL.FTZ R10, R10, c[0x0][0x2ec] ;  /* 0x0000bb000a0a7a20 */ /* 0x000fe20000410000 */
[----:B------:R1:W-:Y:S01]  /*3960*/  MUFU.TANH R177, R8 ;  /* 0x0000000800b17308 */ /* 0x0003e20000002400 */
[C---:B---3--:R-:W-:Y:S03]  /*3970*/  HMMA.16816.F32 R12, R56.reuse, R52, R12 ;  /* 0x00000034380c723c */ /* 0x048fe6000000180c */
[----:B------:R-:W-:Y:S05]  /*3980*/  FMUL.FTZ R11, R11, c[0x0][0x2ec] ;  /* 0x0000bb000b0b7a20 */ /* 0x000fea0000410000 */
[----:B------:R-:W-:Y:S01]  /*3990*/  HMMA.16816.F32 R16, R56, R54, R16 ;  /* 0x000000363810723c */ /* 0x000fe20000001810 */
[----:B------:R-:W3:Y:S01]  /*39a0*/  MUFU.TANH R111, R5 ;  /* 0x00000005006f7308 */ /* 0x000ee20000002400 */
[----:B-1----:R-:W4:Y:S09]  /*39b0*/  LDL R7, [R1+0xc] ;  /* 0x00000c0001077983 */ /* 0x002f320000100800 */
[----:B------:R1:W-:Y:S01]  /*39c0*/  I2F R60, R3 ;  /* 0x00000003003c7306 */ /* 0x0003e20000201400 */
[----:B------:R-:W4:Y:S04]  /*39d0*/  LDL R8, [R1+0x8] ;  /* 0x0000080001087983 */ /* 0x000f280000100800 */
[----:B------:R-:W-:Y:S02]  /*39e0*/  FMUL.FTZ R12, R12, c[0x0][0x2ec] ;  /* 0x0000bb000c0c7a20 */ /* 0x000fe40000410000 */
[----:B------:R-:W-:Y:S02]  /*39f0*/  FMUL.FTZ R13, R13, c[0x0][0x2ec] ;  /* 0x0000bb000d0d7a20 */ /* 0x000fe40000410000 */
[----:B------:R-:W-:Y:S01]  /*3a00*/  FMUL.FTZ R14, R14, c[0x0][0x2ec] ;  /* 0x0000bb000e0e7a20 */ /* 0x000fe20000410000 */
[----:B------:R-:W-:Y:S01]  /*3a10*/  MUFU.TANH R110, R9 ;  /* 0x00000009006e7308 */ /* 0x000fe20000002400 */
[----:B------:R-:W-:Y:S02]  /*3a20*/  FMUL.FTZ R15, R15, c[0x0][0x2ec] ;  /* 0x0000bb000f0f7a20 */ /* 0x000fe40000410000 */
[----:B------:R-:W-:Y:S02]  /*3a30*/  FMUL.FTZ R16, R16, c[0x0][0x2ec] ;  /* 0x0000bb0010107a20 */ /* 0x000fe40000410000 */
[----:B------:R-:W-:Y:S02]  /*3a40*/  FMUL.FTZ R17, R17, c[0x0][0x2ec] ;  /* 0x0000bb0011117a20 */ /* 0x000fe40000410000 */
[----:B------:R-:W-:Y:S02]  /*3a50*/  FMUL.FTZ R18, R18, c[0x0][0x2ec] ;  /* 0x0000bb0012127a20 */ /* 0x000fe40000410000 */
[----:B------:R-:W-:Y:S01]  /*3a60*/  FMUL.FTZ R19, R19, c[0x0][0x2ec] ;  /* 0x0000bb0013137a20 */ /* 0x000fe20000410000 */
[----:B------:R-:W1:Y:S01]  /*3a70*/  MUFU.TANH R176, R4 ;  /* 0x0000000400b07308 */ /* 0x000e620000002400 */
[-C--:B---3--:R-:W-:Y:S02]  /*3a80*/  FFMA.FTZ R0, R107, -R205.reuse, R111 ;  /* 0x800000cd6b007223 */ /* 0x088fe4000001006f */
[----:B-1----:R-:W-:Y:S03]  /*3a90*/  FMUL.FTZ R3, R221, 1.4426950216293334961 ;  /* 0x3fb8aa3bdd037820 */ /* 0x002fe60000410000 */
[----:B------:R-:W-:Y:S02]  /*3aa0*/  @P0 FSEL R0, R0, -INF , !P3 ;  /* 0xff80000000000808 */ /* 0x000fe40005800000 */
[----:B------:R-:W-:Y:S02]  /*3ab0*/  FSEL R3, R3, RZ, P1 ;  /* 0x000000ff03037208 */ /* 0x000fe40000800000 */
[----:B------:R-:W-:Y:S01]  /*3ac0*/  MUFU.TANH R218, R10 ;  /* 0x0000000a00da7308 */ /* 0x000fe20000002400 */
[----:B------:R-:W-:Y:S09]  /*3ad0*/  FSETP.NEU.FTZ.AND P1, PT, R224, -INF , PT ;  /* 0xff800000e000780b */ /* 0x000ff20003f3d000 */
[----:B------:R-:W1:Y:S01]  /*3ae0*/  MUFU.TANH R220, R6 ;  /* 0x0000000600dc7308 */ /* 0x000e620000002400 */
[-C--:B------:R-:W-:Y:S05]  /*3af0*/  FFMA.FTZ R4, R108, -R205.reuse, R176 ;  /* 0x800000cd6c047223 */ /* 0x080fea00000100b0 */
[----:B------:R-:W-:Y:S04]  /*3b00*/  @P0 FSEL R4, R4, -INF , !P2 ;  /* 0xff80000004040808 */ /* 0x000fe80005000000 */
[----:B------:R-:W3:Y:S01]  /*3b10*/  MUFU.TANH R217, R11 ;  /* 0x0000000b00d97308 */ /* 0x000ee20000002400 */
[--C-:B------:R-:W-:Y:S09]  /*3b20*/  FFMA.FTZ R4, R4, c[0x0][0x23c], -R3.reuse ;  /* 0x00008f0004047a23 */ /* 0x100ff20000010803 */
[----:B------:R3:W-:Y:S01]  /*3b30*/  MUFU.EX2 R59, R4 ;  /* 0x00000004003b7308 */ /* 0x0007e20000000800 */
[----:B-1----:R-:W-:Y:S02]  /*3b40*/  FFMA.FTZ R5, R106, -R205, R220 ;  /* 0x800000cd6a057223 */ /* 0x002fe400000100dc */
[----:B------:R-:W-:Y:S03]  /*3b50*/  FFMA.FTZ R6, R0, c[0x0][0x23c], -R3 ;  /* 0x00008f0000067a23 */ /* 0x000fe60000010803 */
[----:B------:R-:W-:Y:S04]  /*3b60*/  @P0 FSEL R5, R5, -INF , !P2 ;  /* 0xff80000005050808 */ /* 0x000fe80005000000 */
[----:B------:R-:W1:Y:S01]  /*3b70*/  MUFU.TANH R109, R12 ;  /* 0x0000000c006d7308 */ /* 0x000e620000002400 */
[----:B------:R-:W-:Y:S09]  /*3b80*/  @P0 ISETP.GE.AND P2, PT, R252, R207, PT ;  /* 0x000000cffc00020c */ /* 0x000ff20003f46270 */
[----:B------:R-:W1:Y:S01]  /*3b90*/  MUFU.TANH R103, R13 ;  /* 0x0000000d00677308 */ /* 0x000e620000002400 */
[----:B---3--:R-:W-:Y:S05]  /*3ba0*/  FMUL.FTZ R4, R224, 1.4426950216293334961 ;  /* 0x3fb8aa3be0047820 */ /* 0x008fea0000410000 */
[----:B------:R-:W-:Y:S01]  /*3bb0*/  FSEL R0, R4, RZ, P1 ;  /* 0x000000ff04007208 */ /* 0x000fe20000800000 */
[----:B------:R-:W-:Y:S01]  /*3bc0*/  FFMA.FTZ R4, R105, -R205, R219 ;  /* 0x800000cd69047223 */ /* 0x000fe200000100db */
[----:B------:R-:W-:Y:S02]  /*3bd0*/  @P0 ISETP.GE.AND P1, PT, R251, R207, PT ;  /* 0x000000cffb00020c */ /* 0x000fe40003f26270 */
[----:B------:R-:W-:Y:S01]  /*3be0*/  MUFU.TANH R182, R14 ;  /* 0x0000000e00b67308 */ /* 0x000fe20000002400 */
[--C-:B------:R-:W-:Y:S01]  /*3bf0*/  FFMA.FTZ R5, R5, c[0x0][0x23c], -R0.reuse ;  /* 0x00008f0005057a23 */ /* 0x100fe20000010800 */
[----:B------:R-:W-:Y:S05]  /*3c00*/  @P0 FSEL R4, R4, -INF , !P3 ;  /* 0xff80000004040808 */ /* 0x000fea0005800000 */
[----:B------:R-:W-:Y:S03]  /*3c10*/  FFMA.FTZ R4, R4, c[0x0][0x23c], -R0 ;  /* 0x00008f0004047a23 */ /* 0x000fe60000010800 */
[----:B------:R3:W-:Y:S10]  /*3c20*/  MUFU.EX2 R183, R5 ;  /* 0x0000000500b77308 */ /* 0x0007f40000000800 */
[----:B------:R1:W-:Y:S10]  /*3c30*/  MUFU.EX2 R180, R4 ;  /* 0x0000000400b47308 */ /* 0x0003f40000000800 */
[----:B------:R-:W2:Y:S01]  /*3c40*/  MUFU.TANH R181, R15 ;  /* 0x0000000f00b57308 */ /* 0x000ea20000002400 */
[-C--:B---3--:R-:W-:Y:S05]  /*3c50*/  FFMA.FTZ R5, R104, -R205.reuse, R177 ;  /* 0x800000cd68057223 */ /* 0x088fea00000100b1 */
[----:B------:R-:W-:Y:S04]  /*3c60*/  @P0 FSEL R5, R5, -INF , !P1 ;  /* 0xff80000005050808 */ /* 0x000fe80004800000 */
[----:B------:R-:W-:Y:S01]  /*3c70*/  MUFU.TANH R101, R16 ;  /* 0x0000001000657308 */ /* 0x000fe20000002400 */
[--C-:B------:R-:W-:Y:S02]  /*3c80*/  FFMA.FTZ R5, R5, c[0x0][0x23c], -R3.reuse ;  /* 0x00008f0005057a23 */ /* 0x100fe40000010803 */
[-C--:B-1----:R-:W-:Y:S07]  /*3c90*/  FFMA.FTZ R4, R63, -R205.reuse, R110 ;  /* 0x800000cd3f047223 */ /* 0x082fee000001006e */
[----:B------:R1:W-:Y:S01]  /*3ca0*/  MUFU.EX2 R67, R5 ;  /* 0x0000000500437308 */ /* 0x0003e20000000800 */
[----:B------:R-:W-:Y:S05]  /*3cb0*/  @P0 FSEL R4, R4, -INF , !P2 ;  /* 0xff80000004040808 */ /* 0x000fea0005000000 */
[----:B------:R-:W-:Y:S04]  /*3cc0*/  FFMA.FTZ R4, R4, c[0x0][0x23c], -R3 ;  /* 0x00008f0004047a23 */ /* 0x000fe80000010803 */
[----:B------:R3:W-:Y:S10]  /*3cd0*/  MUFU.EX2 R65, R4 ;  /* 0x0000000400417308 */ /* 0x0007f40000000800 */
[----:B------:R-:W2:Y:S01]  /*3ce0*/  MUFU.TANH R100, R17 ;  /* 0x0000001100647308 */ /* 0x000ea20000002400 */
[-C--:B-1----:R-:W-:Y:S05]  /*3cf0*/  FFMA.FTZ R5, R108, -R205.reuse, R218 ;  /* 0x800000cd6c057223 */ /* 0x082fea00000100da */
[----:B------:R-:W-:Y:S04]  /*3d00*/  @P0 FSEL R5, R5, -INF , !P1 ;  /* 0xff80000005050808 */ /* 0x000fe80004800000 */
[----:B------:R-:W-:Y:S01]  /*3d10*/  MUFU.EX2 R58, R6 ;  /* 0x00000006003a7308 */ /* 0x000fe20000000800 */
[--C-:B------:R-:W-:Y:S02]  /*3d20*/  FFMA.FTZ R5, R5, c[0x0][0x23c], -R0.reuse ;  /* 0x00008f0005057a23 */ /* 0x100fe40000010800 */
[-C--:B---3--:R-:W-:Y:S07]  /*3d30*/  FFMA.FTZ R4, R107, -R205.reuse, R217 ;  /* 0x800000cd6b047223 */ /* 0x088fee00000100d9 */
[----:B------:R1:W-:Y:S01]  /*3d40*/  MUFU.EX2 R106, R5 ;  /* 0x00000005006a7308 */ /* 0x0003e20000000800 */
[----:B------:R-:W-:Y:S05]  /*3d50*/  @P0 FSEL R4, R4, -INF , !P2 ;  /* 0xff80000004040808 */ /* 0x000fea0005000000 */
[--C-:B------:R-:W-:Y:S04]  /*3d60*/  FFMA.FTZ R4, R4, c[0x0][0x23c], -R0.reuse ;  /* 0x00008f0004047a23 */ /* 0x100fe80000010800 */
[----:B------:R3:W-:Y:S10]  /*3d70*/  MUFU.EX2 R105, R4 ;  /* 0x0000000400697308 */ /* 0x0007f40000000800 */
[----:B------:R-:W2:Y:S01]  /*3d80*/  MUFU.TANH R179, R18 ;  /* 0x0000001200b37308 */ /* 0x000ea20000002400 */
[-C--:B-1----:R-:W-:Y:S09]  /*3d90*/  FFMA.FTZ R5, R62, -R205.reuse, R109 ;  /* 0x800000cd3e057223 */ /* 0x082ff2000001006d */
[----:B------:R-:W-:Y:S01]  /*3da0*/  MUFU.TANH R178, R19 ;  /* 0x0000001300b27308 */ /* 0x000fe20000002400 */
[----:B---3--:R-:W-:Y:S01]  /*3db0*/  FFMA.FTZ R4, R61, -R205, R103 ;  /* 0x800000cd3d047223 */ /* 0x008fe20000010067 */
[-C--:B--2---:R-:W-:Y:S04]  /*3dc0*/  @P0 ISETP.GE.AND P2, PT, R66, R207.reuse, PT ;  /* 0x000000cf4200020c */ /* 0x084fe80003f46270 */
[----:B------:R-:W-:Y:S05]  /*3dd0*/  @P0 FSEL R4, R4, -INF , !P2 ;  /* 0xff80000004040808 */ /* 0x000fea0005000000 */
[--C-:B------:R-:W-:Y:S04]  /*3de0*/  FFMA.FTZ R4, R4, c[0x0][0x23c], -R3.reuse ;  /* 0x00008f0004047a23 */ /* 0x100fe80000010803 */
[----:B------:R1:W-:Y:S01]  /*3df0*/  MUFU.EX2 R66, R4 ;  /* 0x0000000400427308 */ /* 0x0003e20000000800 */
[----:B----4-:R-:W-:Y:S04]  /*3e00*/  @P0 ISETP.GE.AND P1, PT, R102, R207, PT ;  /* 0x000000cf6600020c */ /* 0x010fe80003f26270 */
[----:B------:R-:W-:Y:S05]  /*3e10*/  @P0 FSEL R5, R5, -INF , !P1 ;  /* 0xff80000005050808 */ /* 0x000fea0004800000 */
[----:B------:R-:W-:Y:S04]  /*3e20*/  FFMA.FTZ R5, R5, c[0x0][0x23c], -R3 ;  /* 0x00008f0005057a23 */ /* 0x000fe80000010803 */
[----:B------:R2:W3:Y:S01]  /*3e30*/  MUFU.EX2 R102, R5 ;  /* 0x0000000500667308 */ /* 0x0004e20000000800 */
[-C--:B-1----:R-:W-:Y:S05]  /*3e40*/  FFMA.FTZ R4, R63, -R205.reuse, R181 ;  /* 0x800000cd3f047223 */ /* 0x082fea00000100b5 */
[----:B------:R-:W-:Y:S05]  /*3e50*/  @P0 FSEL R4, R4, -INF , !P2 ;  /* 0xff80000004040808 */ /* 0x000fea0005000000 */
[----:B------:R-:W-:Y:S02]  /*3e60*/  FFMA.FTZ R6, R4, c[0x0][0x23c], -R0 ;  /* 0x00008f0004067a23 */ /* 0x000fe40000010800 */
[-C--:B------:R-:W-:Y:S02]  /*3e70*/  FFMA.FTZ R4, R60, -R205.reuse, R100 ;  /* 0x800000cd3c047223 */ /* 0x080fe40000010064 */
[----:B--2---:R-:W-:Y:S05]  /*3e80*/  FFMA.FTZ R5, R104, -R205, R182 ;  /* 0x800000cd68057223 */ /* 0x004fea00000100b6 */
[----:B------:R-:W-:Y:S02]  /*3e90*/  @P0 FSEL R5, R5, -INF , !P1 ;  /* 0xff80000005050808 */ /* 0x000fe40004800000 */
[-C--:B------:R-:W-:Y:S03]  /*3ea0*/  @P0 ISETP.GE.AND P2, PT, R7, R207.reuse, PT ;  /* 0x000000cf0700020c */ /* 0x080fe60003f46270 */
[--C-:B------:R-:W-:Y:S01]  /*3eb0*/  FFMA.FTZ R5, R5, c[0x0][0x23c], -R0.reuse ;  /* 0x00008f0005057a23 */ /* 0x100fe20000010800 */
[----:B------:R-:W-:Y:S03]  /*3ec0*/  @P0 FSEL R4, R4, -INF , !P2 ;  /* 0xff80000004040808 */ /* 0x000fe60005000000 */
[----:B------:R1:W-:Y:S01]  /*3ed0*/  MUFU.EX2 R104, R5 ;  /* 0x0000000500687308 */ /* 0x0003e20000000800 */
[----:B------:R-:W-:Y:S01]  /*3ee0*/  @P0 ISETP.GE.AND P1, PT, R8, R207, PT ;  /* 0x000000cf0800020c */ /* 0x000fe20003f26270 */
[-C--:B-1----:R-:W-:Y:S08]  /*3ef0*/  FFMA.FTZ R5, R64, -R205.reuse, R101 ;  /* 0x800000cd40057223 */ /* 0x082ff00000010065 */
[----:B------:R1:W2:Y:S01]  /*3f00*/  MUFU.EX2 R64, R6 ;  /* 0x0000000600407308 */ /* 0x0002a20000000800 */
[----:B------:R-:W-:Y:S05]  /*3f10*/  @P0 FSEL R5, R5, -INF , !P1 ;  /* 0xff80000005050808 */ /* 0x000fea0004800000 */
[--C-:B------:R-:W-:Y:S02]  /*3f20*/  FFMA.FTZ R5, R5, c[0x0][0x23c], -R3.reuse ;  /* 0x00008f0005057a23 */ /* 0x100fe40000010803 */
[----:B------:R-:W-:Y:S02]  /*3f30*/  FFMA.FTZ R3, R4, c[0x0][0x23c], -R3 ;  /* 0x00008f0004037a23 */ /* 0x000fe40000010803 */
[----:B------:R-:W-:Y:S01]  /*3f40*/  FFMA.FTZ R4, R62, -R205, R179 ;  /* 0x800000cd3e047223 */ /* 0x000fe200000100b3 */
[----:B------:R3:W-:Y:S04]  /*3f50*/  MUFU.EX2 R63, R5 ;  /* 0x00000005003f7308 */ /* 0x0007e80000000800 */
[----:B------:R-:W-:Y:S02]  /*3f60*/  @P0 FSEL R4, R4, -INF , !P1 ;  /* 0xff80000004040808 */ /* 0x000fe40004800000 */
[----:B------:R-:W-:Y:S03]  /*3f70*/  IADD3 R56, P1, R244, R232, RZ ;  /* 0x000000e8f4387210 */ /* 0x000fe60007f3e0ff */
[----:B------:R-:W-:Y:S01]  /*3f80*/  FFMA.FTZ R4, R4, c[0x0][0x23c], -R0 ;  /* 0x00008f0004047a23 */ /* 0x000fe20000010800 */
[----:B------:R4:W2:Y:S01]  /*3f90*/  MUFU.EX2 R60, R3 ;  /* 0x00000003003c7308 */ /* 0x0008a20000000800 */
[----:B-1----:R-:W-:Y:S02]  /*3fa0*/  F2FP.PACK_AB R6, R105, R106 ;  /* 0x0000006a6906723e */ /* 0x002fe400000000ff */
[----:B------:R-:W-:Y:S07]  /*3fb0*/  IADD3.X R57, R243, R231, RZ, P1, !PT ;  /* 0x000000e7f3397210 */ /* 0x000fee0000ffe4ff */
[----:B------:R1:W-:Y:S01]  /*3fc0*/  MUFU.EX2 R62, R4 ;  /* 0x00000004003e7308 */ /* 0x0003e20000000800 */
[----:B---3--:R-:W-:Y:S01]  /*3fd0*/  F2FP.PACK_AB R5, R66, R102 ;  /* 0x000000664205723e */ /* 0x008fe200000000ff */
[----:B----4-:R-:W-:Y:S05]  /*3fe0*/  FFMA.FTZ R3, R61, -R205, R178 ;  /* 0x800000cd3d037223 */ /* 0x010fea00000100b2 */
[----:B------:R-:W-:Y:S05]  /*3ff0*/  @P0 FSEL R3, R3, -INF , !P2 ;  /* 0xff80000003030808 */ /* 0x000fea0005000000 */
[----:B------:R-:W-:Y:S01]  /*4000*/  FFMA.FTZ R0, R3, c[0x0][0x23c], -R0 ;  /* 0x00008f0003007a23 */ /* 0x000fe20000010800 */
[----:B-1----:R-:W-:Y:S02]  /*4010*/  F2FP.PACK_AB R4, R58, R59 ;  /* 0x0000003b3a04723e */ /* 0x002fe400000000ff */
[----:B------:R-:W-:Y:S01]  /*4020*/  F2FP.PACK_AB R3, R180, R183 ;  /* 0x000000b7b403723e */ /* 0x000fe200000000ff */
[----:B------:R1:W3:Y:S02]  /*4030*/  MUFU.EX2 R61, R0 ;  /* 0x00000000003d7308 */ /* 0x0002e40000000800 */
[----:B------:R2:W-:Y:S04]  /*4040*/  STS [R226+0x12000], R4 ;  /* 0x01200004e2007388 */ /* 0x0005e80000000800 */
[----:B------:R4:W-:Y:S04]  /*4050*/  STS [R226+0x12400], R3 ;  /* 0x01240003e2007388 */ /* 0x0009e80000000800 */
        /* <DEDUP_REMOVED lines=8> */
[----:B---3--:R-:W-:Y:S05]  /*40e0*/  F2FP.PACK_AB R0, R61, R62 ;  /* 0x0000003e3d00723e */ /* 0x008fea00000000ff */
[----:B------:R2:W-:Y:S04]  /*40f0*/  STS [R227+0x12400], R0 ;  /* 0x01240000e3007388 */ /* 0x0005e80000000800 */
[----:B------:R-:W3:Y:S08]  /*4100*/  LDSM.16.M88.4 R16, [R192+0x8000] ;  /* 0x00800000c010783b */ /* 0x000ef00000000200 */
[----:B------:R-:W3:Y:S08]  /*4110*/  LDSM.16.M88.4 R52, [R194+0x8000] ;  /* 0x00800000c234783b */ /* 0x000ef00000000200 */
[----:B-1----:R1:W4:Y:S04]  /*4120*/  LDG.E R3, [R56.64] ;  /* 0x0000000638037981 */ /* 0x002328000c1e1900 */
[----:B--2---:R1:W2:Y:S01]  /*4130*/  LDG.E R0, [R56.64+0x20] ;  /* 0x0000200638007981 */ /* 0x0042a2000c1e1900 */
[C---:B---3--:R-:W-:Y:S03]  /*4140*/  HMMA.16816.F32 R4, R16.reuse, R112, RZ ;  /* 0x000000701004723c */ /* 0x048fe600000018ff */
[----:B-1----:R-:W-:Y:S05]  /*4150*/  FFMA.FTZ R57, -R109, R109, 1 ;  /* 0x3f8000006d397423 */ /* 0x002fea000001016d */
        /* <DEDUP_REMOVED lines=42> */
[----:B------:R-:W-:Y:S02]  /*4400*/  FMUL.FTZ R4, R59, R4 ;  /* 0x000000043b047220 */ /* 0x000fe40000410000 */
[----:B------:R-:W-:Y:S02]  /*4410*/  FFMA.FTZ R59, -R176, R176, 1 ;  /* 0x3f800000b03b7423 */ /* 0x000fe400000101b0 */
[----:B------:R-:W-:Y:S03]  /*4420*/  FMUL.FTZ R5, R58, R5 ;  /* 0x000000053a057220 */ /* 0x000fe60000410000 */
[----:B------:R-:W-:Y:S02]  /*4430*/  FFMA.FTZ R58, -R111, R111, 1 ;  /* 0x3f8000006f3a7423 */ /* 0x000fe4000001016f */
[----:B------:R-:W-:Y:S02]  /*4440*/  FMUL.FTZ R59, R59, c[0x0][0x2ec] ;  /* 0x0000bb003b3b7a20 */ /* 0x000fe40000410000 */
[----:B------:R-:W-:Y:S02]  /*4450*/  FADD.FTZ R8, -R3, R8 ;  /* 0x0000000803087221 */ /* 0x000fe40000010100 */
[----:B------:R-:W-:Y:S02]  /*4460*/  FMUL.FTZ R58, R58, c[0x0][0x2ec] ;  /* 0x0000bb003a3a7a20 */ /* 0x000fe40000410000 */
[----:B------:R-:W-:Y:S02]  /*4470*/  FMUL.FTZ R59, R59, R4 ;  /* 0x000000043b3b7220 */ /* 0x000fe40000410000 */
[----:B------:R-:W-:Y:S02]  /*4480*/  FFMA.FTZ R53, -R177, R177, 1 ;  /* 0x3f800000b1357423 */ /* 0x000fe400000101b1 */
[C---:B------:R-:W-:Y:S02]  /*4490*/  FADD.FTZ R12, -R3.reuse, R12 ;  /* 0x0000000c030c7221 */ /* 0x040fe40000010100 */
[C---:B------:R-:W-:Y:S02]  /*44a0*/  FADD.FTZ R4, -R3.reuse, R13 ;  /* 0x0000000d03047221 */ /* 0x040fe40000010100 */
[----:B------:R-:W-:Y:S02]  /*44b0*/  FADD.FTZ R9, -R3, R9 ;  /* 0x0000000903097221 */ /* 0x000fe40000010100 */
        /* <DEDUP_REMOVED lines=12> */
[C---:B--2---:R-:W-:Y:S02]  /*4580*/  FADD.FTZ R3, -R0.reuse, R6 ;  /* 0x0000000600037221 */ /* 0x044fe40000010100 */
        /* <DEDUP_REMOVED lines=106> */
.L_x_1018:
        /* <DEDUP_REMOVED lines=34> */
[----:B------:R-:W-:Y:S04]  /*4e50*/  LDSM.16.MT88.4 R4, [R185+0x13000] ;  /* 0x01300000b904783b */ /* 0x000fe80000004200 */
[----:B------:R-:W3:Y:S03]  /*4e60*/  LDSM.16.MT88.4 R16, [R0+0x9000] ;  /* 0x009000000010783b */ /* 0x000ee60000004200 */
        /* <DEDUP_REMOVED lines=10> */
[----:B------:R-:W-:Y:S04]  /*4f10*/  LDSM.16.MT88.4 R8, [R185+0x13800] ;  /* 0x01380000b908783b */ /* 0x000fe80000004200 */
[----:B------:R-:W4:Y:S03]  /*4f20*/  LDSM.16.MT88.4 R12, [R0+0x9800] ;  /* 0x00980000000c783b */ /* 0x000f260000004200 */
[-C--:B---3--:R-:W-:Y:S08]  /*4f30*/  HMMA.16816.F32 R20, R4, R16.reuse, R20 ;  /* 0x000000100414723c */ /* 0x088ff00000001814 */
[C---:B-1----:R-:W-:Y:S08]  /*4f40*/  HMMA.16816.F32 R24, R52.reuse, R16, R24 ;  /* 0x000000103418723c */ /* 0x042ff00000001818 */
[-C--:B------:R-:W-:Y:S08]  /*4f50*/  HMMA.16816.F32 R28, R52, R18.reuse, R28 ;  /* 0x00000012341c723c */ /* 0x080ff0000000181c */
[C---:B------:R-:W-:Y:S01]  /*4f60*/  HMMA.16816.F32 R32, R4.reuse, R18, R32 ;  /* 0x000000120420723c */ /* 0x040fe20000001820 */
[----:B------:R-:W1:Y:S07]  /*4f70*/  LDSM.16.MT88.4 R16, [R184+0x13800] ;  /* 0x01380000b810783b */ /* 0x000e6e0000004200 */
[-C--:B--2---:R-:W-:Y:S08]  /*4f80*/  HMMA.16816.F32 R36, R4, R56.reuse, R36 ;  /* 0x000000380424723c */ /* 0x084ff00000001824 */
[C---:B------:R-:W-:Y:S08]  /*4f90*/  HMMA.16816.F32 R40, R52.reuse, R56, R40 ;  /* 0x000000383428723c */ /* 0x040ff00000001828 */
[-C--:B------:R-:W-:Y:S01]  /*4fa0*/  HMMA.16816.F32 R44, R52, R58.reuse, R44 ;  /* 0x0000003a342c723c */ /* 0x080fe2000000182c */
[----:B------:R-:W2:Y:S04]  /*4fb0*/  LDSM.16.MT88.4 R52, [R0+0xb800] ;  /* 0x00b800000034783b */ /* 0x000ea80000004200 */
[----:B------:R-:W-:Y:S03]  /*4fc0*/  BAR.SYNC.DEFER_BLOCKING 0x0 ;  /* 0x0000000000007b1d */ /* 0x000fe60000010000 */
[----:B------:R-:W-:Y:S08]  /*4fd0*/  HMMA.16816.F32 R48, R4, R58, R48 ;  /* 0x0000003a0430723c */ /* 0x000ff00000001830 */
[-C--:B----4-:R-:W-:Y:S08]  /*4fe0*/  HMMA.16816.F32 R20, R8, R12.reuse, R20 ;  /* 0x0000000c0814723c */ /* 0x090ff00000001814 */
[C---:B-1----:R-:W-:Y:S08]  /*4ff0*/  HMMA.16816.F32 R24, R16.reuse, R12, R24 ;  /* 0x0000000c1018723c */ /* 0x042ff00000001818 */
        /* <DEDUP_REMOVED lines=45> */
.L_x_1019:
        /* <DEDUP_REMOVED lines=11> */
[C---:B------:R-:W-:Y:S01]  /*5380*/  LEA R208, P1, R3.reuse, R208, 0x2 ;  /* 0x000000d003d07211 */ /* 0x040fe200078210ff */
[----:B------:R-:W-:Y:S01]  /*5390*/  IMAD.MOV.U32 R219, RZ, RZ, c[0x0][0x22c] ;  /* 0x00008b00ffdb7624 */ /* 0x000fe200078e00ff */
[----:B------:R-:W-:Y:S01]  /*53a0*/  LDSM.16.M88.4 R104, [R195] ;  /* 0x00000000c368783b */ /* 0x000fe20000000200 */
[----:B------:R-:W-:Y:S01]  /*53b0*/  IMAD R220, R220, c[0x0][0x1c0], RZ ;  /* 0x00007000dcdc7a24 */ /* 0x000fe200078e02ff */
[----:B------:R-:W-:Y:S01]  /*53c0*/  LEA.HI.X.SX32 R209, R3, R209, 0x2, P1 ;  /* 0x000000d103d17211 */ /* 0x000fe200008f16ff */
[----:B------:R-:W-:Y:S01]  /*53d0*/  IMAD R219, R219, c[0x0][0x1c0], RZ ;  /* 0x00007000dbdb7a24 */ /* 0x000fe200078e02ff */
[----:B------:R-:W1:Y:S01]  /*53e0*/  LDSM.16.MT88.4 R108, [R0+0xc800] ;  /* 0x00c80000006c783b */ /* 0x000e620000004200 */
[----:B------:R-:W-:Y:S02]  /*53f0*/  IMAD.SHL.U32 R220, R220, 0x20, RZ ;  /* 0x00000020dcdc7824 */ /* 0x000fe400078e00ff */
[----:B------:R-:W-:Y:S01]  /*5400*/  IMAD R219, R219, 0x28, RZ ;  /* 0x00000028dbdb7824 */ /* 0x000fe200078e02ff */
[----:B------:R-:W1:Y:S01]  /*5410*/  LDSM.16.M88.4 R176, [R195+0x1000] ;  /* 0x00100000c3b0783b */ /* 0x000e620000000200 */
[----:B------:R-:W-:Y:S02]  /*5420*/  IMAD.MOV.U32 R3, RZ, RZ, c[0x0][0x22c] ;  /* 0x00008b00ff037624 */ /* 0x000fe400078e00ff */
[----:B------:R-:W-:Y:S01]  /*5430*/  IMAD.MOV.U32 R218, RZ, RZ, c[0x0][0x22c] ;  /* 0x00008b00ffda7624 */ /* 0x000fe200078e00ff */
[----:B------:R-:W1:Y:S01]  /*5440*/  LDSM.16.MT88.4 R180, [R0+0xe800] ;  /* 0x00e8000000b4783b */ /* 0x000e620000004200 */
[----:B------:R-:W-:Y:S02]  /*5450*/  IMAD R3, R3, c[0x0][0x1c0], RZ ;  /* 0x0000700003037a24 */ /* 0x000fe400078e02ff */
[----:B------:R-:W-:Y:S02]  /*5460*/  IMAD R218, R218, c[0x0][0x1c0], RZ ;  /* 0x00007000dada7a24 */ /* 0x000fe400078e02ff */
[----:B------:R-:W-:Y:S02]  /*5470*/  IMAD.SHL.U32 R3, R3, 0x10, RZ ;  /* 0x0000001003037824 */ /* 0x000fe400078e00ff */
[----:B------:R-:W-:Y:S01]  /*5480*/  IMAD R218, R218, 0x38, RZ ;  /* 0x00000038dada7824 */ /* 0x000fe200078e02ff */
        /* <DEDUP_REMOVED lines=31> */
[----:B------:R-:W2:Y:S06]  /*5680*/  LDSM.16.MT88.4 R100, [R0+0xf800] ;  /* 0x00f800000064783b */ /* 0x000eac0000004200 */
[----:B------:R-:W-:Y:S05]  /*5690*/  @P6 IADD3 R106, P2, R244, R230, RZ ;  /* 0x000000e6f46a6210 */ /* 0x000fea0007f5e0ff */
[----:B------:R-:W-:Y:S05]  /*56a0*/  @P6 IMAD.X R107, R243, 0x1, R229, P2 ;  /* 0x00000001f36b6824 */ /* 0x000fea00010e06e5 */
[----:B------:R3:W5:Y:S04]  /*56b0*/  @P6 LDG.E R221, [R106.64+-0x100] ;  /* 0xffff00066add6981 */ /* 0x000768000c1e1900 */
[----:B------:R3:W5:Y:S01]  /*56c0*/  @P6 LDG.E R224, [R106.64+-0xe0] ;  /* 0xffff20066ae06981 */ /* 0x000762000c1e1900 */
[-C--:B-1----:R-:W-:Y:S08]  /*56d0*/  HMMA.16816.F32 R4, R108, R176.reuse, R4 ;  /* 0x000000b06c04723c */ /* 0x082ff00000001804 */
[C---:B------:R-:W-:Y:S08]  /*56e0*/  HMMA.16816.F32 R8, R180.reuse, R176, R8 ;  /* 0x000000b0b408723c */ /* 0x040ff00000001808 */
[-C--:B------:R-:W-:Y:S08]  /*56f0*/  HMMA.16816.F32 R12, R180, R178.reuse, R12 ;  /* 0x000000b2b40c723c */ /* 0x080ff0000000180c */
[C---:B------:R-:W-:Y:S08]  /*5700*/  HMMA.16816.F32 R16, R108.reuse, R178, R16 ;  /* 0x000000b26c10723c */ /* 0x040ff00000001810 */
[-C--:B--2---:R-:W-:Y:S08]  /*5710*/  HMMA.16816.F32 R52, R108, R100.reuse, R52 ;  /* 0x000000646c34723c */ /* 0x084ff00000001834 */
        /* <DEDUP_REMOVED lines=10> */
[CC--:B------:R-:W-:Y:S01]  /*57c0*/  LEA R108, P2, R217.reuse, R100.reuse, 0x2 ;  /* 0x00000064d96c7211 */ /* 0x0c0fe200078410ff */
[----:B------:R2:W-:Y:S03]  /*57d0*/  RED.E.ADD.F32.FTZ.RN.STRONG.GPU [R104.64], R5 ;  /* 0x000000056800798e */ /* 0x0005e6000c10e786 */
[-C--:B------:R-:W-:Y:S01]  /*57e0*/  LEA.HI.X.SX32 R109, R217, R101.reuse, 0x2, P2 ;  /* 0x00000065d96d7211 */ /* 0x080fe200010f16ff */
[----:B------:R-:W-:Y:S01]  /*57f0*/  IMAD.MOV.U32 R217, RZ, RZ, c[0x0][0x22c] ;  /* 0x00008b00ffd97624 */ /* 0x000fe200078e00ff */
[CC--:B---3--:R-:W-:Y:S01]  /*5800*/  LEA R106, P1, R220.reuse, R100.reuse, 0x2 ;  /* 0x00000064dc6a7211 */ /* 0x0c8fe200078210ff */
[----:B------:R3:W-:Y:S01]  /*5810*/  RED.E.ADD.F32.FTZ.RN.STRONG.GPU [R176.64], R6 ;  /* 0x00000006b000798e */ /* 0x0007e2000c10e786 */
[-C--:B------:R-:W-:Y:S01]  /*5820*/  LEA R102, P3, R219, R100.reuse, 0x2 ;  /* 0x00000064db667211 */ /* 0x080fe200078610ff */
[----:B------:R-:W-:Y:S01]  /*5830*/  IMAD R217, R217, c[0x0][0x1c0], RZ ;  /* 0x00007000d9d97a24 */ /* 0x000fe200078e02ff */
[-C--:B------:R-:W-:Y:S01]  /*5840*/  LEA.HI.X.SX32 R107, R220, R101.reuse, 0x2, P1 ;  /* 0x00000065dc6b7211 */ /* 0x080fe200008f16ff */
[----:B------:R4:W-:Y:S01]  /*5850*/  RED.E.ADD.F32.FTZ.RN.STRONG.GPU [R108.64], R7 ;  /* 0x000000076c00798e */ /* 0x0009e2000c10e786 */
[-C--:B------:R-:W-:Y:S01]  /*5860*/  LEA.HI.X.SX32 R103, R219, R101.reuse, 0x2, P3 ;  /* 0x00000065db677211 */ /* 0x080fe200018f16ff */
[----:B------:R-:W-:Y:S02]  /*5870*/  IMAD R217, R217, 0x30, RZ ;  /* 0x00000030d9d97824 */ /* 0x000fe400078e02ff */
[----:B------:R4:W-:Y:S04]  /*5880*/  RED.E.ADD.F32.FTZ.RN.STRONG.GPU [R106.64], R8 ;  /* 0x000000086a00798e */ /* 0x0009e8000c10e786 */
[----:B------:R4:W-:Y:S01]  /*5890*/  RED.E.ADD.F32.FTZ.RN.STRONG.GPU [R102.64], R9 ;  /* 0x000000096600798e */ /* 0x0009e2000c10e786 */
[CC--:B-1----:R-:W-:Y:S04]  /*58a0*/  LEA R4, P2, R217.reuse, R100.reuse, 0x2 ;  /* 0x00000064d9047211 */ /* 0x0c2fe800078410ff */
[-C--:B--2---:R-:W-:Y:S01]  /*58b0*/  LEA.HI.X.SX32 R5, R217, R101.reuse, 0x2, P2 ;  /* 0x00000065d9057211 */ /* 0x084fe200010f16ff */
[----:B------:R-:W-:Y:S04]  /*58c0*/  IMAD.MOV.U32 R217, RZ, RZ, c[0x0][0x22c] ;  /* 0x00008b00ffd97624 */ /* 0x000fe800078e00ff */
[----:B------:R1:W-:Y:S01]  /*58d0*/  RED.E.ADD.F32.FTZ.RN.STRONG.GPU [R4.64], R10 ;  /* 0x0000000a0400798e */ /* 0x0003e2000c10e786 */
[----:B------:R-:W-:Y:S01]  /*58e0*/  IMAD R217, R217, c[0x0][0x1c0], RZ ;  /* 0x00007000d9d97a24 */ /* 0x000fe200078e02ff */
[CC--:B---3--:R-:W-:Y:S03]  /*58f0*/  LEA R6, P1, R218.reuse, R100.reuse, 0x2 ;  /* 0x00000064da067211 */ /* 0x0c8fe600078210ff */
[----:B------:R-:W-:Y:S01]  /*5900*/  IMAD.SHL.U32 R217, R217, 0x10, RZ ;  /* 0x00000010d9d97824 */ /* 0x000fe200078e00ff */
[-C--:B----4-:R-:W-:Y:S02]  /*5910*/  LEA.HI.X.SX32 R7, R218, R101.reuse, 0x2, P1 ;  /* 0x00000065da077211 */ /* 0x090fe400008f16ff */
[-C--:B------:R-:W-:Y:S02]  /*5920*/  LEA R8, P3, R239, R100.reuse, 0x2 ;  /* 0x00000064ef087211 */ /* 0x080fe400078610ff */
[C---:B------:R-:W-:Y:S01]  /*5930*/  IADD3 R179, R217.reuse, 0x20, RZ ;  /* 0x00000020d9b37810 */ /* 0x040fe20007ffe0ff */
[----:B------:R2:W-:Y:S01]  /*5940*/  RED.E.ADD.F32.FTZ.RN.STRONG.GPU [R6.64], R11 ;  /* 0x0000000b0600798e */ /* 0x0005e2000c10e786 */
[C---:B------:R-:W-:Y:S02]  /*5950*/  IADD3 R178, R217.reuse, 0x20, RZ ;  /* 0x00000020d9b27810 */ /* 0x040fe40007ffe0ff */
[----:B------:R-:W-:Y:S01]  /*5960*/  IADD3 R0, R217, 0x20, RZ ;  /* 0x00000020d9007810 */ /* 0x000fe20007ffe0ff */
[----:B------:R3:W-:Y:S01]  /*5970*/  RED.E.ADD.F32.FTZ.RN.STRONG.GPU [R100.64+0x80], R16 ;  /* 0x000080106400798e */ /* 0x0007e2000c10e786 */
[-C--:B------:R-:W-:Y:S01]  /*5980*/  LEA.HI.X.SX32 R9, R239, R101.reuse, 0x2, P3 ;  /* 0x00000065ef097211 */ /* 0x080fe200018f16ff */
[C---:B------:R-:W-:Y:S02]  /*5990*/  IMAD.IADD R178, R216.reuse, 0x1, R178 ;  /* 0x00000001d8b27824 */ /* 0x040fe400078e02b2 */
[----:B------:R-:W-:Y:S01]  /*59a0*/  RED.E.ADD.F32.FTZ.RN.STRONG.GPU [R104.64+0x80], R17 ;  /* 0x000080116800798e */ /* 0x000fe2000c10e786 */
[C---:B------:R-:W-:Y:S02]  /*59b0*/  IMAD.IADD R0, R216.reuse, 0x1, R0 ;  /* 0x00000001d8007824 */ /* 0x040fe400078e0200 */
[----:B------:R-:W-:Y:S02]  /*59c0*/  IMAD.MOV.U32 R217, RZ, RZ, c[0x0][0x22c] ;  /* 0x00008b00ffd97624 */ /* 0x000fe400078e00ff */
[----:B------:R-:W-:Y:S01]  /*59d0*/  IMAD.IADD R0, R216, 0x1, R0 ;  /* 0x00000001d8007824 */ /* 0x000fe200078e0200 */
[-C--:B-1----:R-:W-:Y:S01]  /*59e0*/  LEA R4, P1, R179, R100.reuse, 0x2 ;  /* 0x00000064b3047211 */ /* 0x082fe200078210ff */
[----:B------:R-:W-:Y:S03]  /*59f0*/  IMAD R217, R217, c[0x0][0x1c0], RZ ;  /* 0x00007000d9d97a24 */ /* 0x000fe600078e02ff */
[-C--:B------:R-:W-:Y:S01]  /*5a00*/  LEA.HI.X.SX32 R5, R179, R101.reuse, 0x2, P1 ;  /* 0x00000065b3057211 */ /* 0x080fe200008f16ff */
[----:B------:R-:W-:Y:S01]  /*5a10*/  IMAD.SHL.U32 R217, R217, 0x10, RZ ;  /* 0x00000010d9d97824 */ /* 0x000fe200078e00ff */
[-C--:B------:R-:W-:Y:S03]  /*5a20*/  LEA R10, P1, R0, R100.reuse, 0x2 ;  /* 0x00000064000a7211 */ /* 0x080fe600078210ff */
[----:B------:R1:W-:Y:S01]  /*5a30*/  RED.E.ADD.F32.FTZ.RN.STRONG.GPU [R4.64], R18 ;  /* 0x000000120400798e */ /* 0x0003e2000c10e786 */
[C---:B------:R-:W-:Y:S02]  /*5a40*/  IADD3 R111, R217.reuse, 0x40, RZ ;  /* 0x00000040d96f7810 */ /* 0x040fe40007ffe0ff */
[-C--:B--2---:R-:W-:Y:S02]  /*5a50*/  LEA R6, P2, R178, R100.reuse, 0x2 ;  /* 0x00000064b2067211 */ /* 0x084fe400078410ff */
[-C--:B------:R-:W-:Y:S02]  /*5a60*/  LEA.HI.X.SX32 R11, R0, R101.reuse, 0x2, P1 ;  /* 0x00000065000b7211 */ /* 0x080fe400008f16ff */
[-C--:B------:R-:W-:Y:S02]  /*5a70*/  LEA.HI.X.SX32 R7, R178, R101.reuse, 0x2, P2 ;  /* 0x00000065b2077211 */ /* 0x080fe400010f16ff */
[C---:B------:R-:W-:Y:S02]  /*5a80*/  IADD3 R110, R217.reuse, 0x40, RZ ;  /* 0x00000040d96e7810 */ /* 0x040fe40007ffe0ff */
[----:B------:R-:W-:Y:S01]  /*5a90*/  IADD3 R0, R217, 0x40, RZ ;  /* 0x00000040d9007810 */ /* 0x000fe20007ffe0ff */
[----:B------:R2:W-:Y:S01]  /*5aa0*/  RED.E.ADD.F32.FTZ.RN.STRONG.GPU [R6.64], R19 ;  /* 0x000000130600798e */ /* 0x0005e2000c10e786 */
[----:B---3--:R-:W-:Y:S01]  /*5ab0*/  IADD3 R16, R3, 0x60, RZ ;  /* 0x0000006003107810 */ /* 0x008fe20007ffe0ff */
[C---:B------:R-:W-:Y:S02]  /*5ac0*/  IMAD.IADD R110, R216.reuse, 0x1, R110 ;  /* 0x00000001d86e7824 */ /* 0x040fe400078e026e */
[----:B------:R3:W-:Y:S01]  /*5ad0*/  RED.E.ADD.F32.FTZ.RN.STRONG.GPU [R10.64], R12 ;  /* 0x0000000c0a00798e */ /* 0x0007e2000c10e786 */
[C---:B------:R-:W-:Y:S03]  /*5ae0*/  IMAD.IADD R0, R216.reuse, 0x1, R0 ;  /* 0x00000001d8007824 */ /* 0x040fe600078e0200 */
[----:B------:R4:W-:Y:S01]  /*5af0*/  RED.E.ADD.F32.FTZ.RN.STRONG.GPU [R8.64], R13 ;  /* 0x0000000d0800798e */ /* 0x0009e2000c10e786 */
[----:B------:R-:W-:Y:S01]  /*5b00*/  IMAD.IADD R0, R216, 0x1, R0 ;  /* 0x00000001d8007824 */ /* 0x000fe200078e0200 */
        /* <DEDUP_REMOVED lines=16> */
[-C--:B------:R-:W-:Y:S02]  /*5c10*/  LEA.HI.X.SX32 R11, R0, R101.reuse, 0x2, P1 ;  /* 0x00000065000b7211 */ /* 0x080fe400008f16ff */
[CC--:B--2---:R-:W-:Y:S01]  /*5c20*/  LEA R6, P2, R236.reuse, R100.reuse, 0x2 ;  /* 0x00000064ec067211 */ /* 0x0c4fe200078410ff */
[----:B------:R2:W-:Y:S01]  /*5c30*/  RED.E.ADD.F32.FTZ.RN.STRONG.GPU [R12.64], R55 ;  /* 0x000000370c00798e */ /* 0x0005e2000c10e786 */
[C---:B------:R-:W-:Y:S02]  /*5c40*/  IADD3 R0, R3.reuse, 0x60, RZ ;  /* 0x0000006003007810 */ /* 0x040fe40007ffe0ff */
[-C--:B------:R-:W-:Y:S01]  /*5c50*/  LEA.HI.X.SX32 R7, R236, R101.reuse, 0x2, P2 ;  /* 0x00000065ec077211 */ /* 0x080fe200010f16ff */
[----:B------:R3:W-:Y:S01]  /*5c60*/  RED.E.ADD.F32.FTZ.RN.STRONG.GPU [R10.64], R56 ;  /* 0x000000380a00798e */ /* 0x0007e2000c10e786 */
[----:B------:R-:W-:Y:S01]  /*5c70*/  IADD3 R3, R3, 0x60, RZ ;  /* 0x0000006003037810 */ /* 0x000fe20007ffe0ff */
[C---:B------:R-:W-:Y:S02]  /*5c80*/  IMAD.IADD R0, R216.reuse, 0x1, R0 ;  /* 0x00000001d8007824 */ /* 0x040fe400078e0200 */
[----:B------:R4:W-:Y:S02]  /*5c90*/  RED.E.ADD.F32.FTZ.RN.STRONG.GPU [R8.64], R57 ;  /* 0x000000390800798e */ /* 0x0009e4000c10e786 */
[C---:B------:R-:W-:Y:S02]  /*5ca0*/  IMAD.IADD R3, R216.reuse, 0x1, R3 ;  /* 0x00000001d8037824 */ /* 0x040fe400078e0203 */
[----:B------:R4:W-:Y:S01]  /*5cb0*/  RED.E.ADD.F32.FTZ.RN.STRONG.GPU [R6.64], R58 ;  /* 0x0000003a0600798e */ /* 0x0009e2000c10e786 */
[----:B------:R-:W-:Y:S03]  /*5cc0*/  IMAD.IADD R0, R216, 0x1, R0 ;  /* 0x00000001d8007824 */ /* 0x000fe600078e0200 */
[----:B------:R-:W-:Y:S01]  /*5cd0*/  LDSM.16.MT88.4 R52, [R185+0x10800] ;  /* 0x01080000b934783b */ /* 0x000fe20000004200 */
[CC--:B-1----:R-:W-:Y:S04]  /*5ce0*/  LEA R4, P1, R241.reuse, R100.reuse, 0x2 ;  /* 0x00000064f1047211 */ /* 0x0c2fe800078210ff */
[-C--:B------:R-:W-:Y:S02]  /*5cf0*/  LEA.HI.X.SX32 R5, R241, R101.reuse, 0x2, P1 ;  /* 0x00000065f1057211 */ /* 0x080fe400008f16ff */
[CC--:B------:R-:W-:Y:S02]  /*5d00*/  LEA R14, P1, R16.reuse, R100.reuse, 0x2 ;  /* 0x00000064100e7211 */ /* 0x0c0fe400078210ff */
[CC--:B--2---:R-:W-:Y:S01]  /*5d10*/  LEA R12, P5, R3.reuse, R100.reuse, 0x2 ;  /* 0x00000064030c7211 */ /* 0x0c4fe200078a10ff */
[----:B------:R1:W-:Y:S01]  /*5d20*/  RED.E.ADD.F32.FTZ.RN.STRONG.GPU [R4.64], R59 ;  /* 0x0000003b0400798e */ /* 0x0003e2000c10e786 */
[-C--:B------:R-:W-:Y:S02]  /*5d30*/  LEA.HI.X.SX32 R15, R16, R101.reuse, 0x2, P1 ;  /* 0x00000065100f7211 */ /* 0x080fe400008f16ff */
[CC--:B---3--:R-:W-:Y:S01]  /*5d40*/  LEA R10, P4, R0.reuse, R100.reuse, 0x2 ;  /* 0x00000064000a7211 */ /* 0x0c8fe200078810ff */
[----:B------:R-:W-:Y:S01]  /*5d50*/  RED.E.ADD.F32.FTZ.RN.STRONG.GPU [R100.64+0x180], R64 ;  /* 0x000180406400798e */ /* 0x000fe2000c10e786 */
[-C--:B------:R-:W-:Y:S02]  /*5d60*/  LEA.HI.X.SX32 R13, R3, R101.reuse, 0x2, P5 ;  /* 0x00000065030d7211 */ /* 0x080fe400028f16ff */
[CC--:B----4-:R-:W-:Y:S01]  /*5d70*/  LEA R8, P3, R235.reuse, R100.reuse, 0x2 ;  /* 0x00000064eb087211 */ /* 0x0d0fe200078610ff */
        /* <DEDUP_REMOVED lines=22> */
[----:B------:R-:W-:Y:S02]  /*5ee0*/  ISETP.GT.AND P3, PT, R210, RZ, PT ;  /* 0x000000ffd200720c */ /* 0x000fe40003f64270 */
[----:B------:R-:W2:Y:S01]  /*5ef0*/  LDSM.16.MT88.4 R12, [R184+0x10000] ;  /* 0x01000000b80c783b */ /* 0x000ea20000004200 */
[C---:B------:R-:W-:Y:S01]  /*5f00*/  IADD3 R0, R2.reuse, -0x4000, RZ ;  /* 0xffffc00002007810 */ /* 0x040fe20007ffe0ff */
[----:B------:R-:W-:Y:S01]  /*5f10*/  @P6 IMAD.MOV.U32 R229, RZ, RZ, R3 ;  /* 0x000000ffffe56224 */ /* 0x000fe200078e0003 */
[----:B------:R-:W-:Y:S01]  /*5f20*/  @P1 IADD3 R0, R2, 0x4000, RZ ;  /* 0x0000400002001810 */ /* 0x000fe20007ffe0ff */
[----:B------:R-:W3:Y:S04]  /*5f30*/  LDSM.16.MT88.4 R16, [R2+0x2000] ;  /* 0x002000000210783b */ /* 0x000ee80000004200 */
[----:B------:R-:W4:Y:S04]  /*5f40*/  LDSM.16.MT88.4 R56, [R2+0x800] ;  /* 0x000800000238783b */ /* 0x000f280000004200 */
[----:B------:R-:W3:Y:S04]  /*5f50*/  LDSM.16.MT88.4 R64, [R184+0x10800] ;  /* 0x01080000b840783b */ /* 0x000ee80000004200 */
        /* <DEDUP_REMOVED lines=163> */
.L_x_1021:
        /* <DEDUP_REMOVED lines=15> */
.L_x_1022:
        /* <DEDUP_REMOVED lines=41> */
.L_x_1024:
[----:B-1-34-:R-:W-:Y:S05]  /*6d10*/  BSYNC B0 ;  /* 0x0000000000007941 */ /* 0x01afea0003800000 */
.L_x_1023:
        /* <DEDUP_REMOVED lines=18> */
.L_x_1026:
[----:B------:R-:W-:Y:S05]  /*6e40*/  BSYNC B0 ;  /* 0x0000000000007941 */ /* 0x000fea0003800000 */
.L_x_1025:
        /* <DEDUP_REMOVED lines=23> */
.L_x_1028:
[----:B------:R-:W-:Y:S05]  /*6fc0*/  BSYNC B0 ;  /* 0x0000000000007941 */ /* 0x000fea0003800000 */
.L_x_1027:
        /* <DEDUP_REMOVED lines=16> */
.L_x_999:
        /* <DEDUP_REMOVED lines=19> */
.L_x_1030:
        /* <DEDUP_REMOVED lines=15> */
.L_x_1031:
        /* <DEDUP_REMOVED lines=30> */
.L_x_1033:
[----:B------:R-:W-:Y:S05]  /*74d0*/  BSYNC B0 ;  /* 0x0000000000007941 */ /* 0x000fea0003800000 */
.L_x_1032:
        /* <DEDUP_REMOVED lines=18> */
.L_x_1035:
[----:B------:R-:W-:Y:S05]  /*7600*/  BSYNC B0 ;  /* 0x0000000000007941 */ /* 0x000fea0003800000 */
.L_x_1034:
        /* <DEDUP_REMOVED lines=23> */
.L_x_1037:
[----:B------:R-:W-:Y:S05]  /*7780*/  BSYNC B0 ;  /* 0x0000000000007941 */ /* 0x000fea0003800000 */
.L_x_1036:
        /* <DEDUP_REMOVED lines=14> */
.L_x_1029:
[----:B------:R-:W-:Y:S05]  /*7870*/  BSYNC B1 ;  /* 0x0000000000017941 */ /* 0x000fea0003800000 */
.L_x_994:
        /* <DEDUP_REMOVED lines=11> */
.L_x_1038:
[----:B------:R-:W-:Y:S05]  /*7930*/  EXIT ;  /* 0x000000000000794d */ /* 0x000fea0003800000 */
.L_x_1040:
        /* <DEDUP_REMOVED lines=12> */
.L_x_2070:


//--------------------- .text._ZN5flash44flash_bwd_dq_dk_dv_loop_seqk_parallel_kernelI23Flash_bwd_kernel_traitsILi128ELi64ELi64ELi8ELi4ELi2ELi2ELb1ELb0EN7cutlass6half_tE19Flash_kernel_traitsILi128ELi64ELi64ELi8ES3_EELb1ELb0ELb1ELb0ELb0ELb1ELb0EEEvNS_16Flash_bwd_paramsE --------------------------
	.section	.text._ZN5flash44flash_bwd_dq_dk_dv_loop_seqk_parallel_kernelI23Flash_bwd_kernel_traitsILi128ELi64ELi64ELi8ELi4ELi2ELi2ELb1ELb0EN7cutlass6half_tE19Flash_kernel_traitsILi128ELi64ELi64ELi8ES3_EELb1ELb0ELb1ELb0ELb0ELb1ELb0EEEvNS_16Flash_bwd_paramsE,"ax",@progbits
	.sectioninfo	@"SHI_REGISTERS=255"
	.align	128
        .global         _ZN5flash44flash_bwd_dq_dk_dv_loop_seqk_parallel_kernelI23Flash_bwd_kernel_traitsILi128ELi64ELi64ELi8ELi4ELi2ELi2ELb1ELb0EN7cutlass6half_tE19Flash_kernel_traitsILi128ELi64ELi64ELi8ES3_EELb1ELb0ELb1ELb0ELb0ELb1ELb0EEEvNS_16Flash_bwd_paramsE
        .type           _ZN5flash44flash_bwd_dq_dk_dv_loop_seqk_parallel_kernelI23Flash_bwd_kernel_traitsILi128ELi64ELi64ELi8ELi4ELi2ELi2ELb1ELb0EN7cutlass6half_tE19Flash_kernel_traitsILi128ELi64ELi64ELi8ES3_EELb1ELb0ELb1ELb0ELb0ELb1ELb0EEEvNS_16Flash_bwd_paramsE,@function
        .size           _ZN5flash44flash_bwd_dq_dk_dv_loop_seqk_parallel_kernelI23Flash_bwd_kernel_traitsILi128ELi64ELi64ELi8ELi4ELi2ELi2ELb1ELb0EN7cutlass6half_tE19Flash_kernel_traitsILi128ELi64ELi64ELi8ES3_EELb1ELb0ELb1ELb0ELb0ELb1ELb0EEEvNS_16Flash_bwd_paramsE,(.L_x_2071 - _ZN5flash44flash_bwd_dq_dk_dv_loop_seqk_parallel_kernelI23Flash_bwd_kernel_traitsILi128ELi64ELi64ELi8ELi4ELi2ELi2ELb1ELb0EN7cutlass6half_tE19Flash_kernel_traitsILi128ELi64ELi64ELi8ES3_EELb1ELb0ELb1ELb0ELb0ELb1ELb0EEEvNS_16Flash_bwd_paramsE)
        .other          _ZN5flash44flash_bwd_dq_dk_dv_loop_seqk_parallel_kernelI23Flash_bwd_kernel_traitsILi128ELi64ELi64ELi8ELi4ELi2ELi2ELb1ELb0EN7cutlass6half_tE19Flash_kernel_traitsILi128ELi64ELi64ELi8ES3_EELb1ELb0ELb1ELb0ELb0ELb1ELb0EEEvNS_16Flash_bwd_paramsE,@"STO_CUDA_ENTRY STV_DEFAULT"
_ZN5flash44flash_bwd_dq_dk_dv_loop_seqk_parallel_kernelI23Flash_bwd_kernel_traitsILi128ELi64ELi64ELi8ELi4ELi2ELi2ELb1ELb0EN7cutlass6half_tE19Flash_kernel_traitsILi128ELi64ELi64ELi8ES3_EELb1ELb0ELb1ELb0ELb0ELb1ELb0EEEvNS_16Flash_bwd_paramsE:
.text._ZN5flash44flash_bwd_dq_dk_dv_loop_seqk_parallel_kernelI23Flash_bwd_kernel_traitsILi128ELi64ELi64ELi8ELi4ELi2ELi2ELb1ELb0EN7cutlass6half_tE19Flash_kernel_traitsILi128ELi64ELi64ELi8ES3_EELb1ELb0ELb1ELb0ELb0ELb1ELb0EEEvNS_16Flash_bwd_paramsE:
        /* <DEDUP_REMOVED lines=54> */
[----:B------:R-:W-:Y:S01]  /*0360*/  IMAD.SHL.U32 R7, R13, 0x2, RZ ;  /* 0x000000020d077824 */ /* 0x000fe200078e00ff */
[----:B------:R-:W-:Y:S01]  /*0370*/  LOP3.LUT R2, R0, 0x38, R250, 0xf8, !PT ;  /* 0x0000003800027812 */ /* 0x000fe200078ef8fa */
[C---:B------:R-:W-:Y:S01]  /*0380*/  IMAD.SHL.U32 R0, R5.reuse, 0x40, RZ ;  /* 0x0000004005007824 */ /* 0x040fe200078e00ff */
[----:B------:R-:W-:-:S02]  /*0390*/  LOP3.LUT P4, RZ, R5, 0x2, RZ, 0xc0, !PT ;  /* 0x0000000205ff7812 */ /* 0x000fc4000788c0ff */
[----:B------:R-:W-:Y:S02]  /*03a0*/  LOP3.LUT P3, RZ, R5, 0x4, RZ, 0xc0, !PT ;  /* 0x0000000405ff7812 */ /* 0x000fe4000786c0ff */
[----:B------:R-:W-:Y:S02]  /*03b0*/  LEA.HI R226, R6, R10, RZ, 0x2 ;  /* 0x0000000a06e27211 */ /* 0x000fe400078f10ff */
[----:B------:R-:W-:Y:S02]  /*03c0*/  SHF.R.S32.HI R5, RZ, 0x1f, R9 ;  /* 0x0000001fff057819 */ /* 0x000fe40000011409 */
[----:B------:R-:W-:Y:S01]  /*03d0*/  LOP3.LUT R6, R2, R3, RZ, 0x3c, !PT ;  /* 0x0000000302067212 */ /* 0x000fe200078e3cff */
[----:B------:R-:W-:Y:S01]  /*03e0*/  IMAD.SHL.U32 R2, R202, 0x10, RZ ;  /* 0x00000010ca027824 */ /* 0x000fe200078e00ff */
[----:B------:R-:W-:Y:S02]  /*03f0*/  LOP3.LUT R0, R0, 0x1c0, RZ, 0xc0, !PT ;  /* 0x000001c000007812 */ /* 0x000fe400078ec0ff */
[----:B------:R-:W-:-:S02]  /*0400*/  LEA.HI R10, R5, R9, RZ, 0x3 ;  /* 0x00000009050a7211 */ /* 0x000fc400078f18ff */
[C---:B------:R-:W-:Y:S02]  /*0410*/  LOP3.LUT R199, R0.reuse, 0x8, R11, 0xf8, !PT ;  /* 0x0000000800c77812 */ /* 0x040fe400078ef80b */
[----:B------:R-:W-:Y:S01]  /*0420*/  LOP3.LUT R5, R0, 0x10, R2, 0xf8, !PT ;  /* 0x0000001000057812 */ /* 0x000fe200078ef802 */
[----:B------:R-:W-:Y:S01]  /*0430*/  IMAD.SHL.U32 R2, R8, 0x200, RZ ;  /* 0x0000020008027824 */ /* 0x000fe200078e00ff */
[----:B------:R-:W-:Y:S02]  /*0440*/  SHF.R.U32.HI R194, RZ, 0x3, R0 ;  /* 0x00000003ffc27819 */ /* 0x000fe40000011600 */
[----:B------:R-:W-:Y:S02]  /*0450*/  LOP3.LUT R0, R4, 0x1, RZ, 0xc0, !PT ;  /* 0x0000000104007812 */ /* 0x000fe400078ec0ff */
[----:B------:R-:W-:Y:S02]  /*0460*/  LOP3.LUT R3, R10, 0xfffffff8, RZ, 0xc0, !PT ;  /* 0xfffffff80a037812 */ /* 0x000fe400078ec0ff */
[----:B------:R-:W-:-:S02]  /*0470*/  SHF.R.S32.HI R244, RZ, 0x7, R244 ;  /* 0x00000007fff47819 */ /* 0x000fc400000114f4 */
        /* <DEDUP_REMOVED lines=10> */
[----:B------:R1:W-:Y:S01]  /*0520*/  STL [R1+0x4], R15 ;  /* 0x0000040f01007387 */ /* 0x0003e20000100800 */
        /* <DEDUP_REMOVED lines=8> */
[----:B------:R1:W-:Y:S01]  /*05b0*/  STL [R1], R14 ;  /* 0x0000000e01007387 */ /* 0x0003e20000100800 */
[----:B------:R-:W-:Y:S01]  /*05c0*/  LOP3.LUT R5, R0, 0x20, R249, 0xf8, !PT ;  /* 0x0000002000057812 */ /* 0x000fe200078ef8f9 */
[----:B------:R-:W-:Y:S01]  /*05d0*/  IMAD.SHL.U32 R220, R14, 0x2, RZ ;  /* 0x000000020edc7824 */ /* 0x000fe200078e00ff */
[----:B------:R-:W-:-:S02]  /*05e0*/  LOP3.LUT R11, R3, R0, R2, 0x1e, !PT ;  /* 0x00000000030b7212 */ /* 0x000fc400078e1e02 */
[----:B------:R-:W-:Y:S01]  /*05f0*/  LOP3.LUT R0, R5, R3, RZ, 0x3c, !PT ;  /* 0x0000000305007212 */ /* 0x000fe200078e3cff */
[----:B------:R-:W-:Y:S01]  /*0600*/  IMAD.SHL.U32 R5, R10, 0x40, RZ ;  /* 0x000000400a057824 */ /* 0x000fe200078e00ff */
[----:B------:R-:W-:Y:S01]  /*0610*/  LOP3.LUT R3, R6, 0x1c0, RZ, 0xc0, !PT ;  /* 0x000001c006037812 */ /* 0x000fe200078ec0ff */
[----:B------:R-:W-:Y:S01]  /*0620*/  IMAD.SHL.U32 R6, R8, 0x8, RZ ;  /* 0x0000000808067824 */ /* 0x000fe200078e00ff */
[----:B------:R-:W-:Y:S01]  /*0630*/  LOP3.LUT R9, R2, 0x20, R4, 0xf8, !PT ;  /* 0x0000002002097812 */ /* 0x000fe200078ef804 */
[----:B------:R-:W-:Y:S01]  /*0640*/  IMAD R4, R247, 0x400, R7 ;  /* 0x00000400f7047824 */ /* 0x000fe200078e0207 */
[----:B------:R-:W-:Y:S02]  /*0650*/  SHF.R.U32.HI R2, RZ, 0x3, R3 ;  /* 0x00000003ff027819 */ /* 0x000fe40000011603 */
[----:B------:R-:W-:Y:S01]  /*0660*/  LOP3.LUT R6, R3, 0x8, R6, 0xf8, !PT ;  /* 0x0000000803067812 */ /* 0x000fe200078ef806 */
[----:B------:R-:W-:Y:S01]  /*0670*/  IMAD.IADD R227, R4, 0x1, R0 ;  /* 0x0000000104e37824 */ /* 0x000fe200078e0200 */
[----:B------:R-:W-:Y:S01]  /*0680*/  LOP3.LUT R0, R5, 0xfffffe00, RZ, 0xc0, !PT ;  /* 0xfffffe0005007812 */ /* 0x000fe200078ec0ff */
[----:B------:R-:W-:Y:S01]  /*0690*/  IMAD R5, R202, 0x400, R7 ;  /* 0x00000400ca057824 */ /* 0x000fe200078e0207 */
[----:B------:R-:W-:Y:S01]  /*06a0*/  LOP3.LUT R3, R2, R9, R3, 0x1e, !PT ;  /* 0x0000000902037212 */ /* 0x000fe200078e1e03 */
[----:B------:R-:W-:Y:S01]  /*06b0*/  IMAD.SHL.U32 R227, R227, 0x2, RZ ;  /* 0x00000002e3e37824 */ /* 0x000fe200078e00ff */
[----:B------:R-:W-:Y:S01]  /*06c0*/  LOP3.LUT R2, R6, R2, RZ, 0x3c, !PT ;  /* 0x0000000206027212 */ /* 0x000fe200078e3cff */
[--C-:B------:R-:W-:Y:S01]  /*06d0*/  IMAD R4, R247, 0x400, R0.reuse ;  /* 0x00000400f7047824 */ /* 0x100fe200078e0200 */
[----:B------:R-:W-:Y:S01]  /*06e0*/  LOP3.LUT R207, R3, R0, RZ, 0xfc, !PT ;  /* 0x0000000003cf7212 */ /* 0x000fe200078efcff */
[----:B------:R-:W-:Y:S01]  /*06f0*/  IMAD R202, R202, 0x400, R0 ;  /* 0x00000400caca7824 */ /* 0x000fe200078e0200 */
[----:B------:R-:W-:Y:S01]  /*0700*/  SEL R193, R193, 0xffffffc0, !P3 ;  /* 0xffffffc0c1c17807 */ /* 0x000fe20005800000 */
[----:B------:R-:W-:Y:S01]  /*0710*/  IMAD.MOV.U32 R0, RZ, RZ, 0x20 ;  /* 0x00000020ff007424 */ /* 0x000fe200078e00ff */
[----:B------:R-:W-:Y:S01]  /*0720*/  SEL R229, R229, 0x10, !P0 ;  /* 0x00000010e5e57807 */ /* 0x000fe20004000000 */
[----:B------:R-:W-:Y:S01]  /*0730*/  IMAD.IADD R5, R5, 0x1, R11 ;  /* 0x0000000105057824 */ /* 0x000fe200078e020b */
[----:B------:R-:W-:Y:S01]  /*0740*/  IADD3 R228, R227, 0x20, RZ ;  /* 0x00000020e3e47810 */ /* 0x000fe20007ffe0ff */
[----:B------:R-:W-:Y:S01]  /*0750*/  IMAD.IADD R202, R2, 0x1, R202 ;  /* 0x0000000102ca7824 */ /* 0x000fe200078e02ca */
[----:B------:R-:W-:Y:S01]  /*0760*/  SEL R0, R0, 0xffffffe0, !P4 ;  /* 0xffffffe000007807 */ /* 0x000fe20006000000 */
[----:B------:R-:W-:Y:S01]  /*0770*/  IMAD R197, R199, 0x2, R193 ;  /* 0x00000002c7c57824 */ /* 0x000fe200078e02c1 */
[----:B------:R-:W-:Y:S01]  /*0780*/  SHF.R.S32.HI R226, RZ, 0x2, R226 ;  /* 0x00000002ffe27819 */ /* 0x000fe200000114e2 */
[----:B------:R-:W-:Y:S01]  /*0790*/  IMAD.IADD R230, R227, 0x1, R229 ;  /* 0x00000001e3e67824 */ /* 0x000fe200078e02e5 */
[----:B------:R-:W-:Y:S01]  /*07a0*/  LEA R245, R5, 0xc000, 0x1 ;  /* 0x0000c00005f57811 */ /* 0x000fe200078e08ff */
[----:B------:R-:W-:Y:S01]  /*07b0*/  IMAD R198, R199, 0x2, R0 ;  /* 0x00000002c7c67824 */ /* 0x000fe200078e0200 */
[----:B------:R-:W-:Y:S01]  /*07c0*/  @P1 IADD3 R228, R227, -0x20, RZ ;  /* 0xffffffe0e3e41810 */ /* 0x000fe20007ffe0ff */
[----:B------:R-:W-:Y:S01]  /*07d0*/  IMAD.IADD R206, R4, 0x1, R2 ;  /* 0x0000000104ce7824 */ /* 0x000fe200078e0202 */
[----:B------:R-:W-:Y:S01]  /*07e0*/  IADD3 R246, R245, 0x40, RZ ;  /* 0x00000040f5f67810 */ /* 0x000fe20007ffe0ff */
[----:B------:R-:W-:Y:S01]  /*07f0*/  IMAD.IADD R200, R193, 0x1, R198 ;  /* 0x00000001c1c87824 */ /* 0x000fe200078e02c6 */
[----:B------:R-:W-:Y:S01]  /*0800*/  LEA R202, R202, 0x10000, 0x1 ;  /* 0x00010000caca7811 */ /* 0x000fe200078e08ff */
[----:B------:R-:W-:Y:S01]  /*0810*/  IMAD R193, R194, 0x2, R193 ;  /* 0x00000002c2c17824 */ /* 0x000fe200078e02c1 */
[----:B------:R-:W-:Y:S01]  /*0820*/  @P2 IADD3 R246, R245, -0x40, RZ ;  /* 0xffffffc0f5f62810 */ /* 0x000fe20007ffe0ff */
[----:B------:R-:W-:-:S02]  /*0830*/  IMAD R226, R247, 0x10, R226 ;  /* 0x00000010f7e27824 */ /* 0x000fc400078e02e2 */
[----:B------:R-:W-:Y:S02]  /*0840*/  IMAD.SHL.U32 R199, R199, 0x2, RZ ;  /* 0x00000002c7c77824 */ /* 0x000fe400078e00ff */
[----:B------:R-:W-:Y:S02]  /*0850*/  IMAD.IADD R208, R0, 0x1, R197 ;  /* 0x0000000100d07824 */ /* 0x000fe400078e02c5 */
[----:B------:R-:W-:Y:S02]  /*0860*/  IMAD.SHL.U32 R194, R194, 0x2, RZ ;  /* 0x00000002c2c27824 */ /* 0x000fe400078e00ff */
[----:B-12---:R-:W-:Y:S02]  /*0870*/  IMAD.IADD R229, R229, 0x1, R228 ;  /* 0x00000001e5e57824 */ /* 0x006fe400078e02e4 */
.L_x_1071:
[----:B-1----:R-:W1:Y:S01]  /*0880*/  LDC.U8 R0, c[0x0][0x312] ;  /* 0x0000c480ff007b82 */ /* 0x002e620000000000 */
[----:B------:R-:W-:Y:S01]  /*0890*/  ISETP.NE.U32.AND P4, PT, RZ, c[0x0][0x240], PT ;  /* 0x00009000ff007a0c */ /* 0x000fe20003f85070 */
[----:B------:R-:W-:Y:S01]  /*08a0*/  IMAD.SHL.U32 R8, R252, 0x4, RZ ;  /* 0x00000004fc087824 */ /* 0x000fe200078e00ff */
[----:B---3--:R-:W-:Y:S02]  /*08b0*/  SHF.R.S32.HI R28, RZ, 0x1f, R252 ;  /* 0x0000001fff1c7819 */ /* 0x008fe400000114fc */
[----:B------:R-:W-:-:S02]  /*08c0*/  ISETP.NE.AND.EX P4, PT, RZ, c[0x0][0x244], PT, P4 ;  /* 0x00009100ff007a0c */ /* 0x000fc40003f85340 */
[----:B------:R-:W-:Y:S02]  /*08d0*/  SHF.L.U64.HI R7, R252, 0x2, R28 ;  /* 0x00000002fc077819 */ /* 0x000fe4000001021c */
[----:B------:R-:W-:Y:S02]  /*08e0*/  IADD3 R2, P0, R8, c[0x0][0x240], RZ ;  /* 0x0000900008027a10 */ /* 0x000fe40007f1e0ff */
[----:B------:R-:W-:Y:S02]  /*08f0*/  ISETP.EQ.U32.AND P5, PT, RZ, c[0x0][0x248], PT ;  /* 0x00009200ff007a0c */ /* 0x000fe40003fa2070 */
[----:B------:R-:W-:Y:S01]  /*0900*/  IADD3.X R3, R7, c[0x0][0x244], RZ, P0, !PT ;  /* 0x0000910007037a10 */ /* 0x000fe200007fe4ff */
[----:B------:R-:W-:Y:S01]  /*0910*/  IMAD.MOV.U32 R248, RZ, RZ, -0x1 ;  /* 0xfffffffffff87424 */ /* 0x000fe200078e00ff */
[----:B------:R-:W-:-:S03]  /*0920*/  ISETP.NE.U32.AND P2, PT, RZ, c[0x0][0x250], PT ;  /* 0x00009400ff007a0c */ /* 0x000fc60003f45070 */
[----:B------:R2:W3:Y:S01]  /*0930*/  @P4 LDG.E R6, [R2.64+0x4] ;  /* 0x0000040802064981 */ /* 0x0004e2000c1e1900 */
[----:B------:R-:W-:Y:S02]  /*0940*/  ISETP.NE.AND.EX P2, PT, RZ, c[0x0][0x254], PT, P2 ;  /* 0x00009500ff007a0c */ /* 0x000fe40003f45320 */
[----:B-1----:R-:W-:Y:S01]  /*0950*/  ISETP.NE.AND P3, PT, R0, RZ, PT ;  /* 0x000000ff0000720c */ /* 0x002fe20003f65270 */
[----:B------:R-:W-:-:S03]  /*0960*/  IMAD.MOV.U32 R0, RZ, RZ, -0x1 ;  /* 0xffffffffff007424 */ /* 0x000fc600078e00ff */
[----:B------:R-:W-:-:S03]  /*0970*/  ISETP.EQ.OR.EX P5, PT, RZ, c[0x0][0x24c], !P3, P5 ;  /* 0x00009300ff007a0c */ /* 0x000fc60005fa2750 */
[----:B------:R2:W3:Y:S04]  /*0980*/  @P4 LDG.E R0, [R2.64] ;  /* 0x0000000802004981 */ /* 0x0004e8000c1e1900 */
[C---:B------:R-:W-:Y:S02]  /*0990*/  @P2 IADD3 R4, P0, R8.reuse, c[0x0][0x250], RZ ;  /* 0x0000940008042a10 */ /* 0x040fe40007f1e0ff */
[----:B--2---:R-:W-:-:S04]  /*09a0*/  IADD3 R2, P1, R8, c[0x0][0x248], RZ ;  /* 0x0000920008027a10 */ /* 0x004fc80007f3e0ff */
[----:B------:R-:W-:-:S05]  /*09b0*/  IADD3.X R3, R7, c[0x0][0x24c], RZ, P1, !PT ;  /* 0x0000930007037a10 */ /* 0x000fca0000ffe4ff */
[----:B-----5:R1:W5:Y:S01]  /*09c0*/  @!P5 LDG.E R248, [R2.64] ;  /* 0x0000000802f8d981 */ /* 0x020362000c1e1900 */
[----:B------:R-:W-:Y:S02]  /*09d0*/  @P2 IADD3.X R5, R7, c[0x0][0x254], RZ, P0, !PT ;  /* 0x0000950007052a10 */ /* 0x000fe400007fe4ff */
[----:B------:R-:W-:-:S04]  /*09e0*/  ISETP.NE.U32.AND P0, PT, RZ, c[0x0][0x248], PT ;  /* 0x00009200ff007a0c */ /* 0x000fc80003f05070 */
[----:B------:R-:W-:Y:S01]  /*09f0*/  ISETP.NE.AND.EX P0, PT, RZ, c[0x0][0x24c], PT, P0 ;  /* 0x00009300ff007a0c */ /* 0x000fe20003f05300 */
[----:B------:R-:W-:-:S06]  /*0a00*/  IMAD.MOV.U32 R238, RZ, RZ, RZ ;  /* 0x000000ffffee7224 */ /* 0x000fcc00078e00ff */
[----:B------:R2:W5:Y:S02]  /*0a10*/  @P2 LDG.E R238, [R4.64] ;  /* 0x0000000804ee2981 */ /* 0x000564000c1e1900 */
[----:B--2---:R-:W-:Y:S02]  /*0a20*/  IMAD.MOV.U32 R4, RZ, RZ, c[0x0][0x218] ;  /* 0x00008600ff047624 */ /* 0x004fe400078e00ff */
[----:B---3--:R-:W-:Y:S02]  /*0a30*/  @P4 IMAD.IADD R233, R6, 0x1, -R0 ;  /* 0x0000000106e94824 */ /* 0x008fe400078e0a00 */
[----:B------:R-:W-:Y:S01]  /*0a40*/  @!P4 IMAD.MOV.U32 R233, RZ, RZ, c[0x0][0x214] ;  /* 0x00008500ffe9c624 */ /* 0x000fe200078e00ff */
[----:B----4-:R-:W-:Y:S05]  /*0a50*/  @!P0 BRA `(.L_x_1041) ;  /* 0x0000003000008947 */ /* 0x010fea0003800000 */
[----:B-1----:R-:W2:Y:S02]  /*0a60*/  @P3 LDG.E R4, [R2.64+0x4] ;  /* 0x0000040802043981 */ /* 0x002ea4000c1e1900 */
[----:B--2--5:R-:W-:-:S06]  /*0a70*/  @P3 IADD3 R4, R4, -R248, RZ ;  /* 0x800000f804043210 */ /* 0x024fcc0007ffe0ff */
[----:B------:R1:W5:Y:S02]  /*0a80*/  @!P3 LDG.E R4, [R2.64] ;  /* 0x000000080204b981 */ /* 0x000364000c1e1900 */
.L_x_1041:
        /* <DEDUP_REMOVED lines=51> */
.L_x_1043:
        /* <DEDUP_REMOVED lines=15> */
.L_x_1044:
        /* <DEDUP_REMOVED lines=10> */
[----:B------:R-:W-:Y:S01]  /*0f50*/  @!P1 IMAD.WIDE.U32 R4, R252, c[0x0][0x368], RZ ;  /* 0x0000da00fc049a25 */ /* 0x000fe200078e00ff */
[----:B------:R-:W5:Y:S03]  /*0f60*/  LDC.U8 R27, c[0x0][0x3d0] ;  /* 0x0000f400ff1b7b82 */ /* 0x000f660000000000 */
[----:B------:R-:W-:-:S02]  /*0f70*/  IMAD.MOV.U32 R29, RZ, RZ, c[0x0][0x22c] ;  /* 0x00008b00ff1d7624 */ /* 0x000fc400078e00ff */
[----:B------:R-:W-:Y:S01]  /*0f80*/  IMAD.WIDE.U32 R14, R252, c[0x0][0x224], RZ ;  /* 0x00008900fc0e7a25 */ /* 0x000fe200078e00ff */
[----:B---3--:R-:W3:Y:S03]  /*0f90*/  MUFU.RCP R2, R2 ;  /* 0x0000000200027308 */ /* 0x008ee60000001000 */
[----:B------:R-:W-:Y:S01]  /*0fa0*/  IMAD.WIDE R18, R29, c[0x0][0x1c0], RZ ;  /* 0x000070001d127a25 */ /* 0x000fe200078e02ff */
[----:B-1----:R-:W-:-:S03]  /*0fb0*/  IABS R7, R31 ;  /* 0x0000001f00077213 */ /* 0x002fc60000000000 */
[----:B------:R-:W-:Y:S01]  /*0fc0*/  @!P1 IMAD.MOV.U32 R10, RZ, RZ, R4 ;  /* 0x000000ffff0a9224 */ /* 0x000fe200078e0004 */
[----:B------:R-:W-:Y:S02]  /*0fd0*/  LOP3.LUT R8, R31, c[0x0][0x1c8], RZ, 0x3c, !PT ;  /* 0x000072001f087a12 */ /* 0x000fe400078e3cff */
[----:B--2---:R-:W-:Y:S02]  /*0fe0*/  ISETP.NE.AND P2, PT, R16, RZ, PT ;  /* 0x000000ff1000720c */ /* 0x004fe40003f45270 */
[----:B------:R-:W-:Y:S02]  /*0ff0*/  ISETP.GE.AND P3, PT, R8, RZ, PT ;  /* 0x000000ff0800720c */ /* 0x000fe40003f66270 */
[----:B------:R-:W-:Y:S02]  /*1000*/  SHF.L.U64.HI R8, R252, 0x7, R28 ;  /* 0x00000007fc087819 */ /* 0x000fe4000001021c */
[----:B------:R-:W-:Y:S02]  /*1010*/  SHF.R.S32.HI R30, RZ, 0x1f, R31 ;  /* 0x0000001fff1e7819 */ /* 0x000fe4000001141f */
[----:B---3--:R-:W-:-:S02]  /*1020*/  IADD3 R2, R2, 0xffffffe, RZ ;  /* 0x0ffffffe02027810 */ /* 0x008fc40007ffe0ff */
        /* <DEDUP_REMOVED lines=15> */
[----:B------:R-:W-:-:S05]  /*1120*/  IMAD R5, R28, c[0x0][0x224], R7 ;  /* 0x000089001c057a24 */ /* 0x000fca00078e0207 */
[----:B------:R-:W-:Y:S01]  /*1130*/  IADD3 R4, R15, R5, RZ ;  /* 0x000000050f047210 */ /* 0x000fe20007ffe0ff */
[-C--:B------:R-:W-:Y:S02]  /*1140*/  IMAD R5, R19, R14.reuse, RZ ;  /* 0x0000000e13057224 */ /* 0x080fe400078e02ff */
[----:B------:R-:W-:-:S04]  /*1150*/  IMAD.WIDE.U32 R14, R18, R14, RZ ;  /* 0x0000000e120e7225 */ /* 0x000fc800078e00ff */
[----:B------:R-:W-:Y:S01]  /*1160*/  IMAD R5, R18, R4, R5 ;  /* 0x0000000412057224 */ /* 0x000fe200078e0205 */
[----:B------:R-:W-:Y:S01]  /*1170*/  SEL R4, R6, RZ, P4 ;  /* 0x000000ff06047207 */ /* 0x000fe20002000000 */
[----:B------:R-:W-:Y:S01]  /*1180*/  IMAD.WIDE.U32 R6, R18, R0, RZ ;  /* 0x0000000012067225 */ /* 0x000fe200078e00ff */
[----:B------:R-:W-:Y:S02]  /*1190*/  @!P5 IADD3 R3, R3, -R12, RZ ;  /* 0x8000000c0303d210 */ /* 0x000fe40007ffe0ff */
[----:B------:R-:W-:Y:S02]  /*11a0*/  IADD3 R4, P4, R9, R4, RZ ;  /* 0x0000000409047210 */ /* 0x000fe40007f9e0ff */
[----:B------:R-:W-:Y:S01]  /*11b0*/  ISETP.GE.U32.AND P6, PT, R3, R12, PT ;  /* 0x0000000c0300720c */ /* 0x000fe20003fc6070 */
[----:B------:R-:W-:Y:S01]  /*11c0*/  IMAD R3, R19, R0, RZ ;  /* 0x0000000013037224 */ /* 0x000fe200078e02ff */
[----:B------:R-:W-:Y:S01]  /*11d0*/  SEL R13, R14, R6, !P1 ;  /* 0x000000060e0d7207 */ /* 0x000fe20004800000 */
[----:B------:R-:W-:Y:S01]  /*11e0*/  IMAD.X R8, R17, 0x1, R8, P4 ;  /* 0x0000000111087824 */ /* 0x000fe200020e0608 */
[----:B------:R-:W-:Y:S01]  /*11f0*/  ISETP.NE.AND P4, PT, RZ, c[0x0][0x1c8], PT ;  /* 0x00007200ff007a0c */ /* 0x000fe20003f85270 */
[----:B------:R-:W-:Y:S01]  /*1200*/  @P2 IMAD R6, R252, c[0x0][0x214], RZ ;  /* 0x00008500fc062a24 */ /* 0x000fe200078e02ff */
[----:B------:R-:W-:Y:S01]  /*1210*/  @!P5 IADD3 R2, R2, 0x1, RZ ;  /* 0x000000010202d810 */ /* 0x000fe20007ffe0ff */
[----:B------:R-:W-:Y:S01]  /*1220*/  IMAD R16, R19, R4, RZ ;  /* 0x0000000413107224 */ /* 0x000fe200078e02ff */
[----:B------:R-:W-:Y:S01]  /*1230*/  IADD3 R12, R15, R5, RZ ;  /* 0x000000050f0c7210 */ /* 0x000fe20007ffe0ff */
[----:B----4-:R-:W-:-:S04]  /*1240*/  IMAD.WIDE.U32 R14, R20, c[0x0][0x3d8], RZ ;  /* 0x0000f600140e7a25 */ /* 0x010fc800078e00ff */
[----:B------:R-:W-:Y:S01]  /*1250*/  @P6 IADD3 R2, R2, 0x1, RZ ;  /* 0x0000000102026810 */ /* 0x000fe20007ffe0ff */
[----:B------:R-:W-:Y:S01]  /*1260*/  @P1 IMAD.IADD R12, R7, 0x1, R3 ;  /* 0x00000001070c1824 */ /* 0x000fe200078e0203 */
[----:B------:R-:W-:Y:S01]  /*1270*/  @P2 SEL R3, R6, R0, !P1 ;  /* 0x0000000006032207 */ /* 0x000fe20004800000 */
[----:B------:R-:W-:Y:S01]  /*1280*/  IMAD.WIDE.U32 R4, R18, R4, RZ ;  /* 0x0000000412047225 */ /* 0x000fe200078e00ff */
[----:B-----5:R-:W-:Y:S02]  /*1290*/  ISETP.NE.AND P6, PT, R27, RZ, PT ;  /* 0x000000ff1b00720c */ /* 0x020fe40003fc5270 */
[----:B------:R-:W-:Y:S01]  /*12a0*/  @!P3 IADD3 R2, -R2, RZ, RZ ;  /* 0x000000ff0202b210 */ /* 0x000fe20007ffe1ff */
[----:B------:R-:W-:Y:S01]  /*12b0*/  IMAD R8, R18, R8, R16 ;  /* 0x0000000812087224 */ /* 0x000fe200078e0210 */
[----:B------:R-:W-:Y:S01]  /*12c0*/  @!P4 LOP3.LUT R2, RZ, c[0x0][0x1c8], RZ, 0x33, !PT ;  /* 0x00007200ff02ca12 */ /* 0x000fe200078e33ff */
[----:B------:R-:W-:Y:S01]  /*12d0*/  IMAD R6, R20, c[0x0][0x3dc], R15 ;  /* 0x0000f70014067a24 */ /* 0x000fe200078e020f */
[----:B------:R-:W-:Y:S01]  /*12e0*/  SEL R16, R14, RZ, P6 ;  /* 0x000000ff0e107207 */ /* 0x000fe20003000000 */
[C---:B------:R-:W-:Y:S01]  /*12f0*/  IMAD R18, R31.reuse, c[0x0][0x22c], RZ ;  /* 0x00008b001f127a24 */ /* 0x040fe200078e02ff */
        /* <DEDUP_REMOVED lines=16> */
.L_x_1045:
[----:B------:R-:W-:-:S04]  /*1400*/  IMAD R0, R252, c[0x0][0x1c0], R31 ;  /* 0x00007000fc007a24 */ /* 0x000fc800078e021f */
[----:B------:R-:W-:Y:S02]  /*1410*/  IMAD R0, R0, c[0x0][0x224], RZ ;  /* 0x0000890000007a24 */ /* 0x000fe400078e02ff */
.L_x_1046:
[----:B------:R-:W-:Y:S01]  /*1420*/  IMAD R29, R29, c[0x0][0x1c0], RZ ;  /* 0x000070001d1d7a24 */ /* 0x000fe200078e02ff */
[----:B------:R-:W1:Y:S01]  /*1430*/  S2R R8, SR_TID.X ;  /* 0x0000000000087919 */ /* 0x000e620000002100 */
[----:B------:R-:W-:Y:S01]  /*1440*/  SHF.R.S32.HI R251, RZ, 0x1f, R250 ;  /* 0x0000001ffffb7819 */ /* 0x000fe200000114fa */
[----:B------:R-:W-:Y:S01]  /*1450*/  IMAD.MOV.U32 R223, RZ, RZ, 0x4 ;  /* 0x00000004ffdf7424 */ /* 0x000fe200078e00ff */
[----:B------:R-:W-:Y:S01]  /*1460*/  IADD3 R222, R9, R3, RZ ;  /* 0x0000000309de7210 */ /* 0x000fe20007ffe0ff */
[----:B------:R-:W-:Y:S01]  /*1470*/  IMAD.SHL.U32 R5, R29, 0x40, RZ ;  /* 0x000000401d057824 */ /* 0x000fe200078e00ff */
[----:B------:R-:W-:Y:S01]  /*1480*/  SHF.R.S32.HI R27, RZ, 0x1f, R237 ;  /* 0x0000001fff1b7819 */ /* 0x000fe200000114ed */
[----:B------:R-:W-:Y:S01]  /*1490*/  IMAD.IADD R240, R236, 0x1, R233 ;  /* 0x00000001ecf07824 */ /* 0x000fe200078e02e9 */
[----:B------:R-:W-:Y:S02]  /*14a0*/  BSSY B1, `(.L_x_1042) ;  /* 0x0000572000017945 */ /* 0x000fe40003800000 */
[----:B------:R-:W-:-:S02]  /*14b0*/  IADD3 R4, P2, P1, R4, R5, R18 ;  /* 0x0000000504047210 */ /* 0x000fc4000795e012 */
[----:B------:R-:W-:-:S04]  /*14c0*/  SHF.R.S32.HI R5, RZ, 0x1f, R5 ;  /* 0x0000001fff057819 */ /* 0x000fc80000011405 */
[----:B------:R-:W-:Y:S01]  /*14d0*/  IADD3.X R7, R6, R5, R20, P2, P1 ;  /* 0x0000000506077210 */ /* 0x000fe200017e2414 */
[----:B------:R-:W-:Y:S01]  /*14e0*/  IMAD.IADD R6, R9, 0x1, R0 ;  /* 0x0000000109067824 */ /* 0x000fe200078e0200 */
[----:B------:R-:W-:Y:S01]  /*14f0*/  IADD3 R13, P2, P1, R16, R4, R13 ;  /* 0x00000004100d7210 */ /* 0x000fe2000795e00d */
[----:B------:R-:W-:Y:S01]  /*1500*/  IMAD R0, R17, c[0x0][0x370], RZ ;  /* 0x0000dc0011007a24 */ /* 0x000fe200078e02ff */
[----:B------:R-:W-:Y:S02]  /*1510*/  IADD3 R4, P3, R250, R10, RZ ;  /* 0x0000000afa047210 */ /* 0x000fe40007f7e0ff */
[----:B------:R-:W-:Y:S01]  /*1520*/  IADD3.X R12, R14, R7, R12, P2, P1 ;  /* 0x000000070e0c7210 */ /* 0x000fe200017e240c */
[----:B------:R-:W-:Y:S02]  /*1530*/  IMAD R3, R9, c[0x0][0x374], R0 ;  /* 0x0000dd0009037a24 */ /* 0x000fe400078e0200 */
[----:B------:R-:W-:Y:S01]  /*1540*/  IMAD.X R5, R251, 0x1, R11, P3 ;  /* 0x00000001fb057824 */ /* 0x000fe200018e060b */
[----:B-1----:R-:W-:Y:S01]  /*1550*/  SHF.R.S32.HI R16, RZ, 0x1f, R8 ;  /* 0x0000001fff107819 */ /* 0x002fe20000011408 */
[----:B------:R-:W-:Y:S01]  /*1560*/  IMAD.WIDE R10, R6, R223, c[0x0][0x3c8] ;  /* 0x0000f200060a7625 */ /* 0x000fe200078e02df */
[----:B------:R-:W-:-:S02]  /*1570*/  IADD3 R6, P3, R237, R9, RZ ;  /* 0x00000009ed067210 */ /* 0x000fc40007f7e0ff */
[----:B------:R-:W-:Y:S01]  /*1580*/  LEA.HI R0, R16, R8, RZ, 0x5 ;  /* 0x0000000810007211 */ /* 0x000fe200078f28ff */
[----:B------:R-:W-:-:S03]  /*1590*/  IMAD.WIDE.U32 R4, R9, c[0x0][0x370], R4 ;  /* 0x0000dc0009047a25 */ /* 0x000fc600078e0004 */
[----:B------:R-:W-:Y:S01]  /*15a0*/  LOP3.LUT R20, R0, 0xffffffe0, RZ, 0xc0, !PT ;  /* 0xffffffe000147812 */ /* 0x000fe200078ec0ff */
[----:B------:R-:W-:Y:S01]  /*15b0*/  IMAD.IADD R5, R5, 0x1, R3 ;  /* 0x0000000105057824 */ /* 0x000fe200078e0203 */
[----:B------:R-:W-:Y:S01]  /*15c0*/  IADD3.X R3, R27, R17, RZ, P3, !PT ;  /* 0x000000111b037210 */ /* 0x000fe20001ffe4ff */
[----:B------:R-:W-:Y:S01]  /*15d0*/  IMAD.MOV.U32 R231, RZ, RZ, R11 ;  /* 0x000000ffffe77224 */ /* 0x000fe200078e000b */
[----:B------:R-:W-:Y:S01]  /*15e0*/  SHF.R.S32.HI R0, RZ, 0x5, R0 ;  /* 0x00000005ff007819 */ /* 0x000fe20000011400 */
[----:B------:R-:W-:Y:S02]  /*15f0*/  IMAD.IADD R20, R8, 0x1, -R20 ;  /* 0x0000000108147824 */ /* 0x000fe400078e0a14 */
[----:B------:R-:W-:Y:S01]  /*1600*/  IMAD R7, R3, c[0x0][0x190], RZ ;  /* 0x0000640003077a24 */ /* 0x000fe200078e02ff */
[----:B------:R-:W-:Y:S01]  /*1610*/  IADD3 R3, R240, -c[0x0][0x2e8], -R219 ;  /* 0x8000ba00f0037a10 */ /* 0x000fe20007ffe8db */
[----:B------:R-:W-:Y:S02]  /*1620*/  IMAD R0, R0, R29, R20 ;  /* 0x0000001d00007224 */ /* 0x000fe400078e0214 */
[C---:B------:R-:W-:Y:S01]  /*1630*/  IMAD R11, R6.reuse, c[0x0][0x194], R7 ;  /* 0x00006500060b7a24 */ /* 0x040fe200078e0207 */
[----:B------:R-:W-:Y:S01]  /*1640*/  SHF.R.S32.HI R8, RZ, 0x1f, R3 ;  /* 0x0000001fff087819 */ /* 0x000fe20000011403 */
[----:B------:R-:W-:-:S03]  /*1650*/  IMAD.WIDE.U32 R6, R6, c[0x0][0x190], R250 ;  /* 0x0000640006067a25 */ /* 0x000fc600078e00fa */
[----:B------:R-:W-:Y:S01]  /*1660*/  LEA.HI R3, R8, R3, RZ, 0x6 ;  /* 0x0000000308037211 */ /* 0x000fe200078f30ff */
[----:B------:R-:W-:Y:S01]  /*1670*/  IMAD R9, R30, c[0x0][0x378], RZ ;  /* 0x0000de001e097a24 */ /* 0x000fe200078e02ff */
[----:B------:R-:W-:Y:S01]  /*1680*/  IADD3 R6, P2, R26, R6, RZ ;  /* 0x000000061a067210 */ /* 0x000fe20007f5e0ff */
[----:B------:R-:W-:Y:S01]  /*1690*/  IMAD.MOV.U32 R232, RZ, RZ, R10 ;  /* 0x000000ffffe87224 */ /* 0x000fe200078e000a */
[----:B------:R-:W-:Y:S01]  /*16a0*/  SHF.R.S32.HI R3, RZ, 0x6, R3 ;  /* 0x00000006ff037819 */ /* 0x000fe20000011403 */
[C---:B------:R-:W-:Y:S01]  /*16b0*/  IMAD R9, R31.reuse, c[0x0][0x37c], R9 ;  /* 0x0000df001f097a24 */ /* 0x040fe200078e0209 */
[----:B------:R-:W-:Y:S01]  /*16c0*/  IADD3 R10, P1, R0, R13, RZ ;  /* 0x0000000d000a7210 */ /* 0x000fe20007f3e0ff */
[----:B------:R-:W-:Y:S01]  /*16d0*/  IMAD.WIDE.U32 R4, R31, c[0x0][0x378], R4 ;  /* 0x0000de001f047a25 */ /* 0x000fe200078e0004 */
[----:B------:R-:W-:Y:S02]  /*16e0*/  IMNMX R234, RZ, R3, !PT ;  /* 0x00000003ffea7217 */ /* 0x000fe40007800200 */
[----:B------:R-:W-:Y:S01]  /*16f0*/  IADD3.X R7, R21, R7, R11, P2, !PT ;  /* 0x0000000715077210 */ /* 0x000fe200017fe40b */
[----:B------:R-:W-:Y:S01]  /*1700*/  IMAD R14, R30, c[0x0][0x1a8], RZ ;  /* 0x00006a001e0e7a24 */ /* 0x000fe200078e02ff */
[----:B------:R-:W-:Y:S01]  /*1710*/  ISETP.GT.AND P4, PT, R209, R234, PT ;  /* 0x000000ead100720c */ /* 0x000fe20003f84270 */
[----:B------:R-:W-:Y:S01]  /*1720*/  IMAD.IADD R5, R5, 0x1, R9 ;  /* 0x0000000105057824 */ /* 0x000fe200078e0209 */
[----:B------:R-:W-:Y:S01]  /*1730*/  LEA.HI.X.SX32 R12, R0, R12, 0x1, P1 ;  /* 0x0000000c000c7211 */ /* 0x000fe200008f0eff */
[----:B------:R-:W-:Y:S01]  /*1740*/  IMAD R0, R27, c[0x0][0x370], RZ ;  /* 0x0000dc001b007a24 */ /* 0x000fe200078e02ff */
[C---:B------:R-:W-:Y:S01]  /*1750*/  LEA R210, P1, R10.reuse, c[0x0][0x350], 0x2 ;  /* 0x0000d4000ad27a11 */ /* 0x040fe200078210ff */
[----:B------:R-:W-:Y:S01]  /*1760*/  IMAD R8, R31, c[0x0][0x1ac], R14 ;  /* 0x00006b001f087a24 */ /* 0x000fe200078e020e */
[----:B------:R-:W-:Y:S01]  /*1770*/  IADD3 R209, R209, -0x1, RZ ;  /* 0xffffffffd1d17810 */ /* 0x000fe20007ffe0ff */
[----:B------:R-:W-:Y:S01]  /*1780*/  IMAD.WIDE.U32 R6, R31, c[0x0][0x1a8], R6 ;  /* 0x00006a001f067a25 */ /* 0x000fe200078e0006 */
[----:B------:R-:W-:-:S03]  /*1790*/  LEA.HI.X R211, R10, c[0x0][0x354], R12, 0x2, P1 ;  /* 0x0000d5000ad37a11 */ /* 0x000fc600008f140c */
[----:B------:R-:W-:Y:S01]  /*17a0*/  IMAD R0, R237, c[0x0][0x374], R0 ;  /* 0x0000dd00ed007a24 */ /* 0x000fe200078e0200 */
[----:B------:R-:W-:Y:S01]  /*17b0*/  IADD3 R8, R7, R8, RZ ;  /* 0x0000000807087210 */ /* 0x000fe20007ffe0ff */
[----:B------:R-:W-:Y:S01]  /*17c0*/  IMAD.WIDE.U32 R4, R237, c[0x0][0x370], R4 ;  /* 0x0000dc00ed047a25 */ /* 0x000fe200078e0004 */
[----:B------:R-:W-:-:S03]  /*17d0*/  LEA R214, P3, R6, c[0x0][0x160], 0x1 ;  /* 0x0000580006d67a11 */ /* 0x000fc600078608ff */
[----:B------:R-:W-:Y:S01]  /*17e0*/  IMAD.IADD R0, R5, 0x1, R0 ;  /* 0x0000000105007824 */ /* 0x000fe200078e0200 */
[----:B------:R-:W-:Y:S01]  /*17f0*/  LEA R212, P2, R4, c[0x0][0x330], 0x1 ;  /* 0x0000cc0004d47a11 */ /* 0x000fe200078408ff */
[----:B------:R-:W-:Y:S01]  /*1800*/  IMAD.WIDE R222, R222, R223, c[0x0][0x200] ;  /* 0x00008000dede7625 */ /* 0x000fe200078e02df */
        /* <DEDUP_REMOVED lines=18> */
.L_x_1048:
        /* <DEDUP_REMOVED lines=15> */
.L_x_1049:
        /* <DEDUP_REMOVED lines=23> */
.L_x_1051:
[----:B------:R-:W-:Y:S05]  /*1b90*/  BSYNC B0 ;  /* 0x0000000000007941 */ /* 0x000fea0003800000 */
.L_x_1050:
[----:B------:R-:W-:Y:S01]  /*1ba0*/  IADD3 R0, R237, 0x20, RZ ;  /* 0x00000020ed007810 */ /* 0x000fe20007ffe0ff */
[----:B------:R-:W-:Y:S03]  /*1bb0*/  BSSY B0, `(.L_x_1052) ;  /* 0x000000e000007945 */ /* 0x000fe60003800000 */
[----:B------:R-:W-:-:S13]  /*1bc0*/  ISETP.GE.AND P0, PT, R0, R9, PT ;  /* 0x000000090000720c */ /* 0x000fda0003f06270 */
        /* <DEDUP_REMOVED lines=12> */
.L_x_1053:
[----:B------:R-:W-:Y:S05]  /*1c90*/  BSYNC B0 ;  /* 0x0000000000007941 */ /* 0x000fea0003800000 */
.L_x_1052:
        /* <DEDUP_REMOVED lines=21> */
.L_x_1055:
[----:B------:R-:W-:Y:S05]  /*1df0*/  BSYNC B0 ;  /* 0x0000000000007941 */ /* 0x000fea0003800000 */
.L_x_1054:
        /* <DEDUP_REMOVED lines=13> */
.L_x_1047:
[----:B------:R-:W2:Y:S01]  /*1ed0*/  LDL R21, [R1] ;  /* 0x0000000001157983 */ /* 0x000ea20000100800 */
[----:B------:R-:W-:Y:S01]  /*1ee0*/  IMAD R18, R209, -0x40, R233 ;  /* 0xffffffc0d1127824 */ /* 0x000fe200078e02e9 */
[----:B------:R-:W-:Y:S01]  /*1ef0*/  IADD3 R3, R237, 0x20, RZ ;  /* 0x00000020ed037810 */ /* 0x000fe20007ffe0ff */
[----:B------:R-:W-:Y:S02]  /*1f00*/  IMAD R0, R235, -0x40, R219 ;  /* 0xffffffc0eb007824 */ /* 0x000fe400078e02db */
[----:B------:R-:W-:Y:S01]  /*1f10*/  IMAD.MOV.U32 R196, RZ, RZ, 0x40 ;  /* 0x00000040ffc47424 */ /* 0x000fe200078e00ff */
[C---:B------:R-:W-:Y:S01]  /*1f20*/  ISETP.GE.AND P1, PT, R3.reuse, R18, PT ;  /* 0x000000120300720c */ /* 0x040fe20003f26270 */
[----:B------:R-:W-:Y:S01]  /*1f30*/  IMAD.WIDE.U32 R6, R236, c[0x0][0x1a0], R250 ;  /* 0x00006800ec067a25 */ /* 0x000fe200078e00fa */
[----:B------:R-:W-:-:S02]  /*1f40*/  ISETP.GE.AND P2, PT, R3, R0, PT ;  /* 0x000000000300720c */ /* 0x000fc40003f46270 */
[----:B------:R-:W-:Y:S01]  /*1f50*/  ISETP.GE.AND P3, PT, R237, R0, PT ;  /* 0x00000000ed00720c */ /* 0x000fe20003f66270 */
[C---:B------:R-:W-:Y:S01]  /*1f60*/  IMAD R0, R15.reuse, c[0x0][0x1a0], RZ ;  /* 0x000068000f007a24 */ /* 0x040fe200078e02ff */
[----:B------:R-:W-:Y:S01]  /*1f70*/  IADD3 R8, P5, R22, R6, RZ ;  /* 0x0000000616087210 */ /* 0x000fe20007fbe0ff */
[----:B------:R-:W-:Y:S01]  /*1f80*/  IMAD.WIDE.U32 R4, R236, c[0x0][0x198], R250 ;  /* 0x00006600ec047a25 */ /* 0x000fe200078e00fa */
[----:B------:R-:W-:Y:S03]  /*1f90*/  @P6 BAR.SYNC.DEFER_BLOCKING 0x0 ;  /* 0x0000000000006b1d */ /* 0x000fe60000010000 */
[----:B------:R-:W-:Y:S01]  /*1fa0*/  IMAD R3, R15, c[0x0][0x198], RZ ;  /* 0x000066000f037a24 */ /* 0x000fe200078e02ff */
[----:B------:R-:W-:Y:S01]  /*1fb0*/  IADD3 R6, P0, R24, R4, RZ ;  /* 0x0000000418067210 */ /* 0x000fe20007f1e0ff */
[----:B------:R-:W-:Y:S02]  /*1fc0*/  IMAD R9, R236, c[0x0][0x1a4], R0 ;  /* 0x00006900ec097a24 */ /* 0x000fe400078e0200 */
[----:B------:R-:W-:-:S03]  /*1fd0*/  IMAD.WIDE.U32 R10, R196, c[0x0][0x370], RZ ;  /* 0x0000dc00c40a7a25 */ /* 0x000fc600078e00ff */
[----:B------:R-:W-:Y:S01]  /*1fe0*/  IADD3.X R9, R23, R7, R9, P5, !PT ;  /* 0x0000000717097210 */ /* 0x000fe20002ffe409 */
[----:B------:R-:W-:Y:S01]  /*1ff0*/  IMAD R0, R236, c[0x0][0x19c], R3 ;  /* 0x00006700ec007a24 */ /* 0x000fe200078e0203 */
[----:B------:R-:W-:Y:S01]  /*2000*/  @!P1 IADD3 R16, P4, R212, R10, RZ ;  /* 0x0000000ad4109210 */ /* 0x000fe20007f9e0ff */
[----:B------:R-:W-:Y:S02]  /*2010*/  IMAD R4, R196, c[0x0][0x374], RZ ;  /* 0x0000dd00c4047a24 */ /* 0x000fe400078e02ff */
[----:B------:R-:W-:Y:S01]  /*2020*/  IMAD R3, R19, c[0x0][0x1b8], RZ ;  /* 0x00006e0013037a24 */ /* 0x000fe200078e02ff */
[----:B------:R-:W-:Y:S01]  /*2030*/  IADD3.X R7, R25, R5, R0, P0, !PT ;  /* 0x0000000519077210 */ /* 0x000fe200007fe400 */
[----:B------:R-:W-:Y:S01]  /*2040*/  IMAD R0, R19, c[0x0][0x1b0], RZ ;  /* 0x00006c0013007a24 */ /* 0x000fe200078e02ff */
[----:B------:R-:W-:Y:S01]  /*2050*/  @!P1 IADD3.X R17, R213, R11, R4, P4, !PT ;  /* 0x0000000bd5119210 */ /* 0x000fe200027fe404 */
[----:B------:R-:W-:-:S04]  /*2060*/  IMAD.WIDE.U32 R4, R2, c[0x0][0x1b8], R8 ;  /* 0x00006e0002047a25 */ /* 0x000fc800078e0008 */
[C---:B------:R-:W-:Y:S01]  /*2070*/  IMAD R8, R2.reuse, c[0x0][0x1b4], R0 ;  /* 0x00006d0002087a24 */ /* 0x040fe200078e0200 */
[----:B------:R-:W-:Y:S01]  /*2080*/  @!P2 IADD3 R0, P4, R237, 0x20, RZ ;  /* 0x00000020ed00a810 */ /* 0x000fe20007f9e0ff */
[C---:B------:R-:W-:Y:S01]  /*2090*/  IMAD R10, R2.reuse, c[0x0][0x1bc], R3 ;  /* 0x00006f00020a7a24 */ /* 0x040fe200078e0203 */
[----:B------:R1:W-:Y:S01]  /*20a0*/  @P3 STS.128 [R220+0x10000], RZ ;  /* 0x010000ffdc003388 */ /* 0x0003e20000000c00 */
[----:B------:R-:W-:-:S03]  /*20b0*/  IMAD.WIDE.U32 R2, R2, c[0x0][0x1b0], R6 ;  /* 0x00006c0002027a25 */ /* 0x000fc600078e0006 */
[----:B------:R1:W-:Y:S01]  /*20c0*/  @P3 STS.128 [R220+0x12000], RZ ;  /* 0x012000ffdc003388 */ /* 0x0003e20000000c00 */
[----:B------:R-:W-:Y:S01]  /*20d0*/  IMAD.IADD R5, R5, 0x1, R10 ;  /* 0x0000000105057824 */ /* 0x000fe200078e020a */
[----:B------:R-:W-:Y:S01]  /*20e0*/  @!P2 IADD3 R10, P0, R237, 0x20, RZ ;  /* 0x00000020ed0aa810 */ /* 0x000fe20007f1e0ff */
[----:B------:R-:W-:Y:S01]  /*20f0*/  @!P3 IMAD R7, R27, c[0x0][0x1a0], RZ ;  /* 0x000068001b07ba24 */ /* 0x000fe200078e02ff */
[----:B------:R-:W-:Y:S01]  /*2100*/  IADD3 R3, R3, R8, RZ ;  /* 0x0000000803037210 */ /* 0x000fe20007ffe0ff */
[----:B------:R-:W-:Y:S01]  /*2110*/  @!P2 IMAD.X R6, RZ, RZ, R27, P4 ;  /* 0x000000ffff06a224 */ /* 0x000fe200020e061b */
[----:B------:R-:W-:Y:S01]  /*2120*/  @!P2 IADD3.X R14, RZ, R27, RZ, P0, !PT ;  /* 0x0000001bff0ea210 */ /* 0x000fe200007fe4ff */
[----:B------:R-:W-:Y:S02]  /*2130*/  @!P2 IMAD.MOV.U32 R8, RZ, RZ, R4 ;  /* 0x000000ffff08a224 */ /* 0x000fe400078e0004 */
[----:B------:R-:W-:Y:S02]  /*2140*/  @!P2 IMAD.MOV.U32 R9, RZ, RZ, R5 ;  /* 0x000000ffff09a224 */ /* 0x000fe400078e0005 */
[----:B------:R-:W-:-:S02]  /*2150*/  @!P3 IMAD R15, R237, c[0x0][0x1a4], R7 ;  /* 0x00006900ed0fba24 */ /* 0x000fc400078e0207 */
[----:B------:R-:W-:Y:S02]  /*2160*/  @!P2 IMAD R11, R6, c[0x0][0x1a0], RZ ;  /* 0x00006800060baa24 */ /* 0x000fe400078e02ff */
[----:B------:R-:W-:-:S04]  /*2170*/  @!P3 IMAD.WIDE.U32 R6, R237, c[0x0][0x1a0], R4 ;  /* 0x00006800ed06ba25 */ /* 0x000fc800078e0004 */
[C---:B------:R-:W-:Y:S01]  /*2180*/  @!P2 IMAD R11, R0.reuse, c[0x0][0x1a4], R11 ;  /* 0x00006900000baa24 */ /* 0x040fe200078e020b */
[----:B------:R-:W-:Y:S01]  /*2190*/  @!P3 IADD3 R7, R7, R15, RZ ;  /* 0x0000000f0707b210 */ /* 0x000fe20007ffe0ff */
[----:B------:R-:W-:Y:S01]  /*21a0*/  @!P2 IMAD.WIDE.U32 R4, R0, c[0x0][0x1a0], R8 ;  /* 0x000068000004aa25 */ /* 0x000fe200078e0008 */
[----:B------:R-:W-:-:S03]  /*21b0*/  LEA.HI R8, R209, R209, RZ, 0x1 ;  /* 0x000000d1d1087211 */ /* 0x000fc600078f08ff */
[----:B------:R-:W-:Y:S02]  /*21c0*/  @!P2 IMAD.MOV.U32 R12, RZ, RZ, R2 ;  /* 0x000000ffff0ca224 */ /* 0x000fe400078e0002 */
[----:B------:R-:W-:Y:S02]  /*21d0*/  @!P2 IMAD.MOV.U32 R13, RZ, RZ, R3 ;  /* 0x000000ffff0da224 */ /* 0x000fe400078e0003 */
[----:B------:R-:W-:Y:S01]  /*21e0*/  @!P2 IMAD R0, R14, c[0x0][0x198], RZ ;  /* 0x000066000e00aa24 */ /* 0x000fe200078e02ff */
[----:B------:R-:W-:Y:S01]  /*21f0*/  @!P3 LEA R14, P0, R6, c[0x0][0x170], 0x1 ;  /* 0x00005c00060eba11 */ /* 0x000fe200078008ff */
[----:B------:R-:W-:-:S03]  /*2200*/  @!P2 IMAD.WIDE.U32 R12, R10, c[0x0][0x198], R12 ;  /* 0x000066000a0caa25 */ /* 0x000fc600078e000c */
[----:B------:R-:W-:Y:S01]  /*2210*/  @!P3 LEA.HI.X R15, R6, c[0x0][0x174], R7, 0x1, P0 ;  /* 0x00005d00060fba11 */ /* 0x000fe200000f0c07 */
[----:B------:R-:W-:Y:S01]  /*2220*/  @!P2 IMAD R19, R10, c[0x0][0x19c], R0 ;  /* 0x000067000a13aa24 */ /* 0x000fe200078e0200 */
[----:B------:R-:W-:Y:S01]  /*2230*/  LOP3.LUT R6, R8, 0xfffffffe, RZ, 0xc0, !PT ;  /* 0xfffffffe08067812 */ /* 0x000fe200078ec0ff */
[----:B------:R-:W-:Y:S01]  /*2240*/  @!P2 IMAD.IADD R5, R5, 0x1, R11 ;  /* 0x000000010505a824 */ /* 0x000fe200078e020b */
[----:B------:R-:W-:Y:S01]  /*2250*/  @!P2 LEA R10, P0, R4, c[0x0][0x170], 0x1 ;  /* 0x00005c00040aaa11 */ /* 0x000fe200078008ff */
[----:B------:R-:W-:Y:S01]  /*2260*/  @!P3 IMAD.WIDE.U32 R8, R237, c[0x0][0x198], R2 ;  /* 0x00006600ed08ba25 */ /* 0x000fe200078e0002 */
[----:B------:R-:W-:Y:S01]  /*2270*/  @!P2 LEA R2, P4, R12, c[0x0][0x168], 0x1 ;  /* 0x00005a000c02aa11 */ /* 0x000fe200078808ff */
[----:B------:R-:W-:Y:S01]  /*2280*/  @!PT LDS RZ, [RZ] ;  /* 0x00000000fffff984 */ /* 0x000fe20000000800 */
[----:B------:R-:W-:Y:S01]  /*2290*/  @!PT LDS RZ, [RZ] ;  /* 0x00000000fffff984 */ /* 0x000fe20000000800 */
[----:B------:R-:W-:Y:S01]  /*22a0*/  @!PT LDS RZ, [RZ] ;  /* 0x00000000fffff984 */ /* 0x000fe20000000800 */
[----:B------:R1:W-:Y:S01]  /*22b0*/  @!P3 LDGSTS.E.BYPASS.LTC128B.128 [R220+0x10000], [R14.64] ;  /* 0x100000000edcbfae */ /* 0x0003e2000b901d48 */
[----:B------:R-:W-:Y:S01]  /*22c0*/  @!P2 LEA.HI.X R11, R4, c[0x0][0x174], R5, 0x1, P0 ;  /* 0x00005d00040baa11 */ /* 0x000fe200000f0c05 */
[----:B------:R-:W-:Y:S01]  /*22d0*/  @!P2 IMAD.IADD R3, R13, 0x1, R19 ;  /* 0x000000010d03a824 */ /* 0x000fe200078e0213 */
[----:B------:R-:W-:Y:S01]  /*22e0*/  @!P3 LEA R4, P5, R8, c[0x0][0x168], 0x1 ;  /* 0x00005a000804ba11 */ /* 0x000fe200078a08ff */
[----:B------:R-:W-:Y:S01]  /*22f0*/  IMAD.WIDE.U32 R22, R196, c[0x0][0x190], RZ ;  /* 0x00006400c4167a25 */ /* 0x000fe200078e00ff */
[----:B------:R1:W-:Y:S02]  /*2300*/  @!P3 LDGSTS.E.BYPASS.LTC128B.128 [R220+0x12000], [R14.64+0x80] ;  /* 0x120000800edcbfae */ /* 0x0003e4000b901d48 */
[----:B------:R-:W-:Y:S01]  /*2310*/  @!P2 LEA.HI.X R3, R12, c[0x0][0x16c], R3, 0x1, P4 ;  /* 0x00005b000c03aa11 */ /* 0x000fe200020f0c03 */
[----:B------:R-:W-:Y:S01]  /*2320*/  IMAD R7, R196, c[0x0][0x194], RZ ;  /* 0x00006500c4077a24 */ /* 0x000fe200078e02ff */
[----:B------:R-:W-:Y:S01]  /*2330*/  ISETP.GE.AND P4, PT, R237, R18, PT ;  /* 0x00000012ed00720c */ /* 0x000fe20003f86270 */
[----:B------:R-:W-:Y:S01]  /*2340*/  IMAD.IADD R5, R209, 0x1, -R6 ;  /* 0x00000001d1057824 */ /* 0x000fe200078e0a06 */
[----:B------:R-:W-:Y:S01]  /*2350*/  @!P1 IADD3 R6, P0, R214, R22, RZ ;  /* 0x00000016d6069210 */ /* 0x000fe20007f1e0ff */
[----:B------:R-:W-:-:S03]  /*2360*/  @!P3 IMAD R0, R27, c[0x0][0x198], RZ ;  /* 0x000066001b00ba24 */ /* 0x000fc600078e02ff */
[----:B------:R-:W-:Y:S01]  /*2370*/  @!P1 IADD3.X R7, R215, R23, R7, P0, !PT ;  /* 0x00000017d7079210 */ /* 0x000fe200007fe407 */
[----:B------:R1:W-:Y:S01]  /*2380*/  @P2 STS.128 [R220+0x11000], RZ ;  /* 0x011000ffdc002388 */ /* 0x0003e20000000c00 */
[----:B------:R-:W-:Y:S01]  /*2390*/  ISETP.NE.AND P0, PT, R5, 0x1, PT ;  /* 0x000000010500780c */ /* 0x000fe20003f05270 */
[----:B------:R-:W-:Y:S02]  /*23a0*/  @!P3 IMAD R0, R237, c[0x0][0x19c], R0 ;  /* 0x00006700ed00ba24 */ /* 0x000fe400078e0200 */
[----:B------:R1:W-:Y:S03]  /*23b0*/  @P2 STS.128 [R220+0x13000], RZ ;  /* 0x013000ffdc002388 */ /* 0x0003e60000000c00 */
[----:B------:R-:W-:Y:S01]  /*23c0*/  @!P3 IADD3 R0, R9, R0, RZ ;  /* 0x000000000900b210 */ /* 0x000fe20007ffe0ff */
[----:B------:R-:W-:Y:S01]  /*23d0*/  @!PT LDS RZ, [RZ] ;  /* 0x00000000fffff984 */ /* 0x000fe20000000800 */
[----:B------:R-:W-:Y:S01]  /*23e0*/  @!PT LDS RZ, [RZ] ;  /* 0x00000000fffff984 */ /* 0x000fe20000000800 */
[----:B------:R-:W-:Y:S01]  /*23f0*/  @!PT LDS RZ, [RZ] ;  /* 0x00000000fffff984 */ /* 0x000fe20000000800 */
[----:B------:R1:W-:Y:S03]  /*2400*/  @!P2 LDGSTS.E.BYPASS.LTC128B.128 [R220+0x11000], [R10.64] ;  /* 0x110000000adcafae */ /* 0x0003e6000b901d48 */
[----:B------:R-:W-:Y:S01]  /*2410*/  @!P3 LEA.HI.X R5, R8, c[0x0][0x16c], R0, 0x1, P5 ;  /* 0x00005b000805ba11 */ /* 0x000fe200028f0c00 */
[----:B------:R1:W-:Y:S04]  /*2420*/  @!P2 LDGSTS.E.BYPASS.LTC128B.128 [R220+0x13000], [R10.64+0x80] ;  /* 0x130000800adcafae */ /* 0x0003e8000b901d48 */
[----:B------:R-:W0:Y:S04]  /*2430*/  LDGDEPBAR ;  /* 0x00000000000079af */ /* 0x000e280000000000 */
        /* <DEDUP_REMOVED lines=14> */
[----:B------:R-:W-:Y:S01]  /*2520*/  IADD3 R0, R226, 0x8, RZ ;  /* 0x00000008e2007810 */ /* 0x000fe20007ffe0ff */
[----:B------:R-:W-:Y:S01]  /*2530*/  IMAD.MOV.U32 R224, RZ, RZ, 0x7f800000 ;  /* 0x7f800000ffe07424 */ /* 0x000fe200078e00ff */
[----:B------:R-:W-:Y:S01]  /*2540*/  MOV R221, 0x7f800000 ;  /* 0x7f80000000dd7802 */ /* 0x000fe20000000f00 */
[----:B------:R-:W-:Y:S01]  /*2550*/  IMAD.MOV.U32 R216, RZ, RZ, c[0x0][0x308] ;  /* 0x0000c200ffd87624 */ /* 0x000fe200078e00ff */
[----:B------:R-:W-:Y:S01]  /*2560*/  MOV R217, c[0x0][0x30c] ;  /* 0x0000c30000d97a02 */ /* 0x000fe20000000f00 */
[----:B------:R-:W3:Y:S01]  /*2570*/  LDL R8, [R1+0x4] ;  /* 0x0000040001087983 */ /* 0x000ee20000100800 */
        /* <DEDUP_REMOVED lines=46> */
[----:B----4-:R-:W-:Y:S01]  /*2860*/  IMAD.WIDE R2, R226, 0x4, R222 ;  /* 0x00000004e2027825 */ /* 0x010fe200078e02de */
[----:B------:R-:W-:-:S09]  /*2870*/  DEPBAR.LE SB0, 0x1 ;  /* 0x000080400000791a */ /* 0x000fd20000000000 */
[----:B------:R4:W5:Y:S04]  /*2880*/  @!P2 LDG.E R221, [R2.64] ;  /* 0x0000000802dda981 */ /* 0x000968000c1e1900 */
[----:B------:R4:W5:Y:S04]  /*2890*/  @!P1 LDG.E R224, [R2.64+0x20] ;  /* 0x0000200802e09981 */ /* 0x000968000c1e1900 */
[----:B------:R-:W-:Y:S06]  /*28a0*/  BAR.SYNC.DEFER_BLOCKING 0x0 ;  /* 0x0000000000007b1d */ /* 0x000fec0000010000 */
[----:B----4-:R4:W3:Y:S04]  /*28b0*/  LDG.E.64 R2, [R216.64+0x8] ;  /* 0x00000808d8027981 */ /* 0x0108e8000c1e1b00 */
[----:B------:R1:W1:Y:S04]  /*28c0*/  LDSM.16.M88.4 R108, [R199+0x10000] ;  /* 0x01000000c76c783b */ /* 0x0002680000000200 */
[----:B------:R1:W1:Y:S04]  /*28d0*/  LDSM.16.M88.4 R112, [R199+0x10800] ;  /* 0x01080000c770783b */ /* 0x0002680000000200 */
[----:B------:R1:W1:Y:S04]  /*28e0*/  LDSM.16.M88.4 R116, [R198+0x10000] ;  /* 0x01000000c674783b */ /* 0x0002680000000200 */
[----:B------:R1:W1:Y:S04]  /*28f0*/  LDSM.16.M88.4 R120, [R198+0x10800] ;  /* 0x01080000c678783b */ /* 0x0002680000000200 */
[----:B------:R1:W1:Y:S04]  /*2900*/  LDSM.16.M88.4 R124, [R197+0x10000] ;  /* 0x01000000c57c783b */ /* 0x0002680000000200 */
[----:B------:R1:W1:Y:S04]  /*2910*/  LDSM.16.M88.4 R128, [R197+0x10800] ;  /* 0x01080000c580783b */ /* 0x0002680000000200 */
[----:B----4-:R-:W5:Y:S04]  /*2920*/  LDG.E.64 R216, [R216.64] ;  /* 0x00000008d8d87981 */ /* 0x010f68000c1e1b00 */
        /* <DEDUP_REMOVED lines=10> */
[----:B------:R-:W-:-:S04]  /*29d0*/  IMAD R0, R252, c[0x0][0x1c0], R31 ;  /* 0x00007000fc007a24 */ /* 0x000fc800078e021f */
[----:B------:R-:W-:Y:S01]  /*29e0*/  IMAD.SHL.U32 R0, R0, 0x20, RZ ;  /* 0x0000002000007824 */ /* 0x000fe200078e00ff */
[----:B--2---:R-:W-:Y:S01]  /*29f0*/  SHF.R.S32.HI R4, RZ, 0x1f, R20 ;  /* 0x0000001fff047819 */ /* 0x004fe20000011414 */
[----:B------:R-:W-:Y:S01]  /*2a00*/  IMAD.MOV.U32 R201, RZ, RZ, 0x20 ;  /* 0x00000020ffc97424 */ /* 0x000fe200078e00ff */
[----:B------:R-:W-:Y:S01]  /*2a10*/  IADD3 R242, -R219, 0x40, R240 ;  /* 0x00000040dbf27810 */ /* 0x000fe20007ffe1f0 */
[----:B------:R-:W-:Y:S01]  /*2a20*/  CS2R R94, SRZ ;  /* 0x00000000005e7805 */ /* 0x000fe2000001ff00 */
[----:B------:R-:W-:Y:S01]  /*2a30*/  MOV R225, c[0x0][0x2e4] ;  /* 0x0000b90000e17a02 */ /* 0x000fe20000000f00 */
        /* <DEDUP_REMOVED lines=30> */
[----:B------:R-:W-:-:S02]  /*2c20*/  IADD3 R242, R242, -c[0x0][0x2e8], RZ ;  /* 0x8000ba00f2f27a10 */ /* 0x000fc40007ffe0ff */
[----:B---3--:R-:W-:Y:S02]  /*2c30*/  IADD3 R239, P4, P3, R0, R2, R20 ;  /* 0x0000000200ef7210 */ /* 0x008fe40007b9e014 */
[----:B------:R-:W-:Y:S02]  /*2c40*/  SHF.R.S32.HI R0, RZ, 0x1f, R0 ;  /* 0x0000001fff007819 */ /* 0x000fe40000011400 */
[----:B------:R-:W-:Y:S02]  /*2c50*/  R2P PR, R8, 0x6 ;  /* 0x0000000608007804 */ /* 0x000fe40000000000 */
[----:B------:R-:W-:Y:S02]  /*2c60*/  IADD3.X R243, R0, R3, R4, P4, P3 ;  /* 0x0000000300f37210 */ /* 0x000fe400027e6404 */
[----:B------:R-:W-:Y:S02]  /*2c70*/  IADD3 R0, R206, 0x2000, RZ ;  /* 0x00002000ce007810 */ /* 0x000fe40007ffe0ff */
[----:B------:R-:W-:-:S02]  /*2c80*/  IADD3 R2, R207, 0x2000, RZ ;  /* 0x00002000cf027810 */ /* 0x000fc40007ffe0ff */
[----:B------:R-:W-:Y:S02]  /*2c90*/  SEL R201, R201, 0xffffffe0, !P1 ;  /* 0xffffffe0c9c97807 */ /* 0x000fe40004800000 */
[----:B------:R-:W-:Y:S02]  /*2ca0*/  SEL R196, R196, 0xffffffc0, !P2 ;  /* 0xffffffc0c4c47807 */ /* 0x000fe40005000000 */
[----:B------:R-:W-:Y:S02]  /*2cb0*/  SEL R0, R0, R206, !P0 ;  /* 0x000000ce00007207 */ /* 0x000fe40004000000 */
[----:B------:R-:W-:Y:S02]  /*2cc0*/  SEL R2, R2, R207, !P0 ;  /* 0x000000cf02027207 */ /* 0x000fe40004000000 */
[----:B------:R-:W-:Y:S01]  /*2cd0*/  IADD3 R203, R202, R201, RZ ;  /* 0x000000c9cacb7210 */ /* 0x000fe20007ffe0ff */
[----:B------:R-:W-:Y:S01]  /*2ce0*/  CS2R R20, SRZ ;  /* 0x0000000000147805 */ /* 0x000fe2000001ff00 */
[----:B------:R-:W-:-:S02]  /*2cf0*/  IMAD.SHL.U32 R195, R0, 0x2, RZ ;  /* 0x0000000200c37824 */ /* 0x000fc400078e00ff */
[----:B------:R-:W-:Y:S01]  /*2d00*/  IMAD.SHL.U32 R192, R2, 0x2, RZ ;  /* 0x0000000202c07824 */ /* 0x000fe200078e00ff */
[----:B------:R-:W-:Y:S01]  /*2d10*/  IADD3 R205, R196, R203, RZ ;  /* 0x000000cbc4cd7210 */ /* 0x000fe20007ffe0ff */
[----:B-1--4-:R-:W-:Y:S02]  /*2d20*/  IMAD.IADD R204, R202, 0x1, R196 ;  /* 0x00000001cacc7824 */ /* 0x012fe400078e02c4 */
.L_x_1061:
[----:B------:R-:W0:Y:S01]  /*2d30*/  LDGDEPBAR ;  /* 0x00000000000079af */ /* 0x000e220000000000 */
[----:B------:R-:W-:Y:S01]  /*2d40*/  IMAD.MOV.U32 R2, RZ, RZ, R232 ;  /* 0x000000ffff027224 */ /* 0x000fe200078e00e8 */
[C---:B------:R-:W-:Y:S01]  /*2d50*/  IADD3 R0, R195.reuse, R201, RZ ;  /* 0x000000c9c3007210 */ /* 0x040fe20007ffe0ff */
[----:B------:R-:W-:Y:S03]  /*2d60*/  IMAD.MOV.U32 R3, RZ, RZ, R231 ;  /* 0x000000ffff037224 */ /* 0x000fe600078e00e7 */
[C---:B------:R-:W-:Y:S04]  /*2d70*/  LEA R2, P0, R226.reuse, R2, 0x2 ;  /* 0x00000002e2027211 */ /* 0x040fe800078010ff */
[----:B------:R-:W-:Y:S01]  /*2d80*/  LEA.HI.X.SX32 R3, R226, R3, 0x2, P0 ;  /* 0x00000003e2037211 */ /* 0x000fe200000f16ff */
        /* <DEDUP_REMOVED lines=9> */
[----:B------:R-:W4:Y:S04]  /*2e20*/  LDSM.16.M88.4 R64, [R198+0xc800] ;  /* 0x00c80000c640783b */ /* 0x000f280000000200 */
[----:B------:R-:W-:Y:S04]  /*2e30*/  LDSM.16.M88.4 R100, [R197+0xc000] ;  /* 0x00c00000c564783b */ /* 0x000fe80000000200 */
[----:B------:R-:W-:Y:S01]  /*2e40*/  LDSM.16.M88.4 R104, [R197+0xc800] ;  /* 0x00c80000c568783b */ /* 0x000fe20000000200 */
[----:B--2---:R-:W-:Y:S01]  /*2e50*/  IMAD.IADD R2, R195, 0x1, R196 ;  /* 0x00000001c3027824 */ /* 0x004fe200078e02c4 */
[----:B------:R-:W-:Y:S01]  /*2e60*/  IADD3 R3, R0, R196, RZ ;  /* 0x000000c400037210 */ /* 0x000fe20007ffe0ff */
[C---:B-1----:R-:W-:Y:S08]  /*2e70*/  HMMA.16816.F32 R4, R16.reuse, R8, RZ ;  /* 0x000000081004723c */ /* 0x042ff000000018ff */
[C---:B------:R-:W-:Y:S08]  /*2e80*/  HMMA.16816.F32 R8, R16.reuse, R10, RZ ;  /* 0x0000000a1008723c */ /* 0x040ff000000018ff */
[C---:B---3--:R-:W-:Y:S08]  /*2e90*/  HMMA.16816.F32 R12, R16.reuse, R52, RZ ;  /* 0x00000034100c723c */ /* 0x048ff000000018ff */
[----:B------:R-:W-:Y:S01]  /*2ea0*/  HMMA.16816.F32 R16, R16, R54, RZ ;  /* 0x000000361010723c */ /* 0x000fe200000018ff */
[----:B------:R-:W1:Y:S07]  /*2eb0*/  LDSM.16.M88.4 R52, [R2] ;  /* 0x000000000234783b */ /* 0x000e6e0000000200 */
[C---:B----4-:R-:W-:Y:S08]  /*2ec0*/  HMMA.16816.F32 R4, R56.reuse, R60, R4 ;  /* 0x0000003c3804723c */ /* 0x050ff00000001804 */
[C---:B------:R-:W-:Y:S01]  /*2ed0*/  HMMA.16816.F32 R8, R56.reuse, R62, R8 ;  /* 0x0000003e3808723c */ /* 0x040fe20000001808 */
[----:B------:R-:W-:Y:S07]  /*2ee0*/  LDSM.16.M88.4 R60, [R200+0xc000] ;  /* 0x00c00000c83c783b */ /* 0x000fee0000000200 */
[C---:B------:R-:W-:Y:S08]  /*2ef0*/  HMMA.16816.F32 R12, R56.reuse, R64, R12 ;  /* 0x00000040380c723c */ /* 0x040ff0000000180c */
        /* <DEDUP_REMOVED lines=15> */
[----:B------:R2:W3:Y:S04]  /*2ff0*/  LDSM.16.M88.4 R56, [R0+0x2000] ;  /* 0x002000000038783b */ /* 0x0004e80000000200 */
[----:B------:R-:W3:Y:S03]  /*3000*/  LDSM.16.M88.4 R64, [R198+0xe800] ;  /* 0x00e80000c640783b */ /* 0x000ee60000000200 */
[C---:B-1----:R-:W-:Y:S08]  /*3010*/  HMMA.16816.F32 R4, R52.reuse, R100, R4 ;  /* 0x000000643404723c */ /* 0x042ff00000001804 */
[C---:B------:R-:W-:Y:S01]  /*3020*/  HMMA.16816.F32 R8, R52.reuse, R102, R8 ;  /* 0x000000663408723c */ /* 0x040fe20000001808 */
[----:B------:R-:W-:Y:S03]  /*3030*/  LDSM.16.M88.4 R100, [R197+0xe000] ;  /* 0x00e00000c564783b */ /* 0x000fe60000000200 */
[----:B--2---:R-:W-:Y:S04]  /*3040*/  IMAD.SHL.U32 R0, R209, 0x40, RZ ;  /* 0x00000040d1007824 */ /* 0x004fe800078e00ff */
[C---:B----4-:R-:W-:Y:S03]  /*3050*/  HMMA.16816.F32 R12, R52.reuse, R104, R12 ;  /* 0x00000068340c723c */ /* 0x050fe6000000180c */
[----:B------:R-:W-:Y:S05]  /*3060*/  ISETP.GE.AND P0, PT, R0, R242, PT ;  /* 0x000000f20000720c */ /* 0x000fea0003f06270 */
[----:B------:R-:W-:Y:S01]  /*3070*/  HMMA.16816.F32 R16, R52, R106, R16 ;  /* 0x0000006a3410723c */ /* 0x000fe20000001810 */
[----:B------:R-:W1:Y:S04]  /*3080*/  LDSM.16.M88.4 R52, [R2+0x2000] ;  /* 0x002000000234783b */ /* 0x000e680000000200 */
[----:B------:R-:W2:Y:S03]  /*3090*/  LDSM.16.M88.4 R104, [R197+0xe800] ;  /* 0x00e80000c568783b */ /* 0x000ea60000000200 */
[C---:B---3--:R-:W-:Y:S08]  /*30a0*/  HMMA.16816.F32 R4, R56.reuse, R60, R4 ;  /* 0x0000003c3804723c */ /* 0x048ff00000001804 */
[C---:B------:R-:W-:Y:S01]  /*30b0*/  HMMA.16816.F32 R8, R56.reuse, R62, R8 ;  /* 0x0000003e3808723c */ /* 0x040fe20000001808 */
[----:B------:R-:W-:Y:S07]  /*30c0*/  LDSM.16.M88.4 R60, [R200+0xe000] ;  /* 0x00e00000c83c783b */ /* 0x000fee0000000200 */
[C---:B------:R-:W-:Y:S08]  /*30d0*/  HMMA.16816.F32 R12, R56.reuse, R64, R12 ;  /* 0x00000040380c723c */ /* 0x040ff0000000180c */
[----:B------:R-:W-:Y:S01]  /*30e0*/  HMMA.16816.F32 R16, R56, R66, R16 ;  /* 0x000000423810723c */ /* 0x000fe20000001810 */
[----:B------:R-:W3:Y:S04]  /*30f0*/  LDSM.16.M88.4 R56, [R3+0x2000] ;  /* 0x002000000338783b */ /* 0x000ee80000000200 */
[----:B------:R-:W4:Y:S03]  /*3100*/  LDSM.16.M88.4 R64, [R200+0xe800] ;  /* 0x00e80000c840783b */ /* 0x000f260000000200 */
[C---:B-1----:R-:W-:Y:S08]  /*3110*/  HMMA.16816.F32 R4, R52.reuse, R100, R4 ;  /* 0x000000643404723c */ /* 0x042ff00000001804 */
[C---:B------:R-:W-:Y:S08]  /*3120*/  HMMA.16816.F32 R8, R52.reuse, R102, R8 ;  /* 0x000000663408723c */ /* 0x040ff00000001808 */
[C---:B--2---:R-:W-:Y:S08]  /*3130*/  HMMA.16816.F32 R12, R52.reuse, R104, R12 ;  /* 0x00000068340c723c */ /* 0x044ff0000000180c */
[----:B------:R-:W-:Y:S08]  /*3140*/  HMMA.16816.F32 R16, R52, R106, R16 ;  /* 0x0000006a3410723c */ /* 0x000ff00000001810 */
[C---:B---3--:R-:W-:Y:S07]  /*3150*/  HMMA.16816.F32 R4, R56.reuse, R60, R4 ;  /* 0x0000003c3804723c */ /* 0x048fee0000001804 */
[----:B------:R-:W-:Y:S01]  /*3160*/  MOV R60, c[0x0][0x2e4] ;  /* 0x0000b900003c7a02 */ /* 0x000fe20000000f00 */
[C---:B------:R-:W-:Y:S08]  /*3170*/  HMMA.16816.F32 R8, R56.reuse, R62, R8 ;  /* 0x0000003e3808723c */ /* 0x040ff00000001808 */
[C---:B----4-:R-:W-:Y:S08]  /*3180*/  HMMA.16816.F32 R12, R56.reuse, R64, R12 ;  /* 0x00000040380c723c */ /* 0x050ff0000000180c */
[----:B------:R-:W-:Y:S01]  /*3190*/  HMMA.16816.F32 R16, R56, R66, R16 ;  /* 0x000000423810723c */ /* 0x000fe20000001810 */
[----:B------:R-:W-:-:S07]  /*31a0*/  @!P0 BRA `(.L_x_1057) ;  /* 0x0000008000008947 */ /* 0x000fce0003800000 */
[----:B------:R-:W-:Y:S01]  /*31b0*/  IADD3 R3, R225, R240, -R219 ;  /* 0x000000f0e1037210 */ /* 0x000fe20007ffe8db */
[----:B------:R-:W-:Y:S01]  /*31c0*/  IMAD.MOV.U32 R60, RZ, RZ, R225 ;  /* 0x000000ffff3c7224 */ /* 0x000fe200078e00e1 */
[----:B------:R-:W-:Y:S02]  /*31d0*/  IADD3 R2, R0, 0x40, RZ ;  /* 0x0000004000027810 */ /* 0x000fe40007ffe0ff */
[----:B------:R-:W-:Y:S02]  /*31e0*/  IADD3 R52, R236, 0x40, RZ ;  /* 0x00000040ec347810 */ /* 0x000fe40007ffe0ff */
[----:B------:R-:W-:Y:S02]  /*31f0*/  ISETP.GE.AND P1, PT, R2, R3, PT ;  /* 0x000000030200720c */ /* 0x000fe40003f26270 */
[----:B------:R-:W-:Y:S11]  /*3200*/  ISETP.LT.AND P0, PT, R52, R219, PT ;  /* 0x000000db3400720c */ /* 0x000ff60003f01270 */
[----:B------:R-:W-:Y:S02]  /*3210*/  @!UPT UIADD3 URZ, URZ, URZ, URZ ;  /* 0x0000003f3f3ff290 */ /* 0x000fe4000fffe03f */
[----:B------:R-:W-:-:S05]  /*3220*/  @!P1 BRA P0, `(.L_x_1058) ;  /* 0x0000049000009947 */ /* 0x000fca0000000000 */
.L_x_1057:
[--C-:B------:R-:W-:Y:S01]  /*3230*/  IADD3 R3, R219, 0x1, -R233.reuse ;  /* 0x00000001db037810 */ /* 0x100fe20007ffe8e9 */
[----:B------:R-:W1:Y:S01]  /*3240*/  S2R R55, SR_TID.X ;  /* 0x0000000000377919 */ /* 0x000e620000002100 */
[----:B------:R-:W-:Y:S01]  /*3250*/  IADD3 R52, -R60, R219, -R233 ;  /* 0x000000db3c347210 */ /* 0x000fe20007ffe9e9 */
[----:B------:R-:W-:Y:S01]  /*3260*/  IMAD.IADD R0, R226, 0x1, R0 ;  /* 0x00000001e2007824 */ /* 0x000fe200078e0200 */
[----:B------:R-:W-:Y:S01]  /*3270*/  IADD3 R3, R3, c[0x0][0x2e8], RZ ;  /* 0x0000ba0003037a10 */ /* 0x000fe20007ffe0ff */
[----:B------:R-:W-:Y:S02]  /*3280*/  IMAD.MOV.U32 R225, RZ, RZ, R60 ;  /* 0x000000ffffe17224 */ /* 0x000fe400078e003c */
[C---:B------:R-:W-:Y:S01]  /*3290*/  IMAD.IADD R53, R0.reuse, 0x1, R52 ;  /* 0x0000000100357824 */ /* 0x040fe200078e0234 */
[C---:B------:R-:W-:Y:S01]  /*32a0*/  IADD3 R2, R0.reuse, 0x8, RZ ;  /* 0x0000000800027810 */ /* 0x040fe20007ffe0ff */
[----:B------:R-:W-:Y:S03]  /*32b0*/  IMAD.IADD R54, R0, 0x1, R3 ;  /* 0x0000000100367824 */ /* 0x000fe600078e0203 */
[----:B------:R-:W-:Y:S01]  /*32c0*/  IMNMX R53, RZ, R53, !PT ;  /* 0x00000035ff357217 */ /* 0x000fe20007800200 */
[--C-:B------:R-:W-:Y:S02]  /*32d0*/  IMAD.IADD R52, R52, 0x1, R2.reuse ;  /* 0x0000000134347824 */ /* 0x100fe400078e0202 */
[----:B------:R-:W-:Y:S03]  /*32e0*/  IMAD.IADD R2, R3, 0x1, R2 ;  /* 0x0000000103027824 */ /* 0x000fe600078e0202 */
[----:B------:R-:W-:Y:S02]  /*32f0*/  IMNMX R3, RZ, R52, !PT ;  /* 0x00000034ff037217 */ /* 0x000fe40007800200 */
[-C--:B------:R-:W-:Y:S02]  /*3300*/  IMNMX R52, R54, R219.reuse, PT ;  /* 0x000000db36347217 */ /* 0x080fe40003800200 */
[----:B------:R-:W-:Y:S01]  /*3310*/  IMNMX R2, R2, R219, PT ;  /* 0x000000db02027217 */ /* 0x000fe20003800200 */
[----:B-1----:R-:W-:Y:S05]  /*3320*/  IMAD.SHL.U32 R55, R55, 0x2, RZ ;  /* 0x0000000237377824 */ /* 0x002fea00078e00ff */
[----:B------:R-:W-:Y:S05]  /*3330*/  LOP3.LUT R55, R249, 0x6, R55, 0xf8, !PT ;  /* 0x00000006f9377812 */ /* 0x000fea00078ef837 */
[----:B------:R-:W-:Y:S05]  /*3340*/  IMAD R0, R235, 0x40, R55 ;  /* 0x00000040eb007824 */ /* 0x000fea00078e0237 */
        /* <DEDUP_REMOVED lines=9> */
[C---:B------:R-:W-:Y:S02]  /*33e0*/  ISETP.GE.OR P0, PT, R0.reuse, R2, !P0 ;  /* 0x000000020000720c */ /* 0x040fe40004706670 */
        /* <DEDUP_REMOVED lines=45> */
.L_x_1058:
[C---:B------:R-:W-:Y:S01]  /*36c0*/  FMUL.FTZ R2, R221.reuse, 1.4426950216293334961 ;  /* 0x3fb8aa3bdd027820 */ /* 0x040fe20000410000 */
[----:B------:R-:W-:Y:S01]  /*36d0*/  FSETP.NEU.FTZ.AND P0, PT, R221, -INF , PT ;  /* 0xff800000dd00780b */ /* 0x000fe20003f1d000 */
[----:B------:R-:W-:Y:S01]  /*36e0*/  FMUL.FTZ R0, R224, 1.4426950216293334961 ;  /* 0x3fb8aa3be0007820 */ /* 0x000fe20000410000 */
[----:B------:R-:W-:Y:S01]  /*36f0*/  IADD3 R3, R217, -0x4498517b, RZ ;  /* 0xbb67ae85d9037810 */ /* 0x000fe20007ffe0ff */
[----:B------:R-:W-:Y:S01]  /*3700*/  IMAD.WIDE.U32 R58, R239, -0x2daee0ad, RZ ;  /* 0xd2511f53ef3a7825 */ /* 0x000fe200078e00ff */
[----:B------:R-:W-:Y:S02]  /*3710*/  FSEL R2, R2, RZ, P0 ;  /* 0x000000ff02027208 */ /* 0x000fe40000000000 */
[----:B------:R-:W-:Y:S01]  /*3720*/  FSETP.NEU.FTZ.AND P0, PT, R224, -INF , PT ;  /* 0xff800000e000780b */ /* 0x000fe20003f1d000 */
[----:B------:R-:W-:Y:S02]  /*3730*/  IMAD R54, R235, 0x2, R244 ;  /* 0x00000002eb367824 */ /* 0x000fe400078e02f4 */
[----:B------:R-:W-:Y:S01]  /*3740*/  FFMA.FTZ R8, R8, c[0x0][0x23c], -R2 ;  /* 0x00008f0008087a23 */ /* 0x000fe20000010802 */
[----:B------:R-:W-:Y:S01]  /*3750*/  FSEL R0, R0, RZ, P0 ;  /* 0x000000ff00007208 */ /* 0x000fe20000000000 */
[----:B------:R-:W-:Y:S01]  /*3760*/  IMAD R52, R209, 0x4, R247 ;  /* 0x00000004d1347824 */ /* 0x000fe200078e02f7 */
[----:B------:R-:W-:Y:S01]  /*3770*/  LOP3.LUT R54, R59, R217, R54, 0x96, !PT ;  /* 0x000000d93b367212 */ /* 0x000fe200078e9636 */
[----:B------:R1:W-:Y:S01]  /*3780*/  MUFU.EX2 R177, R8 ;  /* 0x0000000800b17308 */ /* 0x0003e20000000800 */
[----:B------:R-:W-:Y:S02]  /*3790*/  FFMA.FTZ R4, R4, c[0x0][0x23c], -R2 ;  /* 0x00008f0004047a23 */ /* 0x000fe40000010802 */
[--C-:B------:R-:W-:Y:S02]  /*37a0*/  FFMA.FTZ R6, R6, c[0x0][0x23c], -R0.reuse ;  /* 0x00008f0006067a23 */ /* 0x100fe40000010800 */
[--C-:B------:R-:W-:Y:S02]  /*37b0*/  FFMA.FTZ R7, R7, c[0x0][0x23c], -R0.reuse ;  /* 0x00008f0007077a23 */ /* 0x100fe40000010800 */
[----:B------:R-:W-:Y:S02]  /*37c0*/  FFMA.FTZ R11, R11, c[0x0][0x23c], -R0 ;  /* 0x00008f000b0b7a23 */ /* 0x000fe40000010800 */
[----:B------:R-:W-:Y:S01]  /*37d0*/  IMAD.WIDE.U32 R52, R52, -0x326172a9, RZ ;  /* 0xcd9e8d5734347825 */ /* 0x000fe200078e00ff */
[----:B------:R2:W-:Y:S03]  /*37e0*/  MUFU.EX2 R107, R6 ;  /* 0x00000006006b7308 */ /* 0x0005e60000000800 */
[----:B------:R-:W-:Y:S01]  /*37f0*/  IMAD.WIDE.U32 R54, R54, -0x326172a9, RZ ;  /* 0xcd9e8d5736367825 */ /* 0x000fe200078e00ff */
[----:B------:R-:W-:Y:S03]  /*3800*/  LOP3.LUT R56, R53, R243, R216, 0x96, !PT ;  /* 0x000000f335387212 */ /* 0x000fe600078e96d8 */
[--C-:B------:R-:W-:Y:S02]  /*3810*/  FFMA.FTZ R5, R5, c[0x0][0x23c], -R2.reuse ;  /* 0x00008f0005057a23 */ /* 0x100fe40000010802 */
[----:B------:R-:W-:Y:S01]  /*3820*/  IMAD.WIDE.U32 R56, R56, -0x2daee0ad, RZ ;  /* 0xd2511f5338387825 */ /* 0x000fe200078e00ff */
[----:B------:R3:W-:Y:S03]  /*3830*/  MUFU.EX2 R175, R7 ;  /* 0x0000000700af7308 */ /* 0x0007e60000000800 */
[----:B------:R-:W-:Y:S01]  /*3840*/  FFMA.FTZ R106, R9, c[0x0][0x23c], -R2 ;  /* 0x00008f00096a7a23 */ /* 0x000fe20000010802 */
[----:B-1----:R-:W-:Y:S01]  /*3850*/  IADD3 R8, R216, -0x61c88647, RZ ;  /* 0x9e3779b9d8087810 */ /* 0x002fe20007ffe0ff */
[----:B------:R-:W-:Y:S02]  /*3860*/  FFMA.FTZ R104, R10, c[0x0][0x23c], -R0 ;  /* 0x00008f000a687a23 */ /* 0x000fe40000010800 */
[----:B------:R-:W-:Y:S01]  /*3870*/  FFMA.FTZ R12, R12, c[0x0][0x23c], -R2 ;  /* 0x00008f000c0c7a23 */ /* 0x000fe20000010802 */
[----:B------:R-:W-:Y:S01]  /*3880*/  LOP3.LUT R8, R55, R52, R8, 0x96, !PT ;  /* 0x0000003437087212 */ /* 0x000fe200078e9608 */
[--C-:B------:R-:W-:Y:S01]  /*3890*/  FFMA.FTZ R16, R16, c[0x0][0x23c], -R2.reuse ;  /* 0x00008f0010107a23 */ /* 0x100fe20000010802 */
[----:B------:R1:W-:Y:S01]  /*38a0*/  MUFU.EX2 R176, R11 ;  /* 0x0000000b00b07308 */ /* 0x0003e20000000800 */
[----:B------:R-:W-:Y:S01]  /*38b0*/  IADD3 R52, R217, 0x76cf5d0a, RZ ;  /* 0x76cf5d0ad9347810 */ /* 0x000fe20007ffe0ff */
[--C-:B------:R-:W-:Y:S01]  /*38c0*/  FFMA.FTZ R100, R13, c[0x0][0x23c], -R2.reuse ;  /* 0x00008f000d647a23 */ /* 0x100fe20000010802 */
[----:B--2---:R-:W-:Y:S01]  /*38d0*/  LOP3.LUT R6, R57, R58, R3, 0x96, !PT ;  /* 0x0000003a39067212 */ /* 0x004fe200078e9603 */
[----:B------:R-:W-:Y:S01]  /*38e0*/  IMAD.WIDE.U32 R8, R8, -0x2daee0ad, RZ ;  /* 0xd2511f5308087825 */ /* 0x000fe200078e00ff */
[----:B------:R-:W-:Y:S03]  /*38f0*/  IADD3 R3, R216, 0x3c6ef372, RZ ;  /* 0x3c6ef372d8037810 */ /* 0x000fe60007ffe0ff */
[----:B------:R-:W-:Y:S02]  /*3900*/  FFMA.FTZ R2, R17, c[0x0][0x23c], -R2 ;  /* 0x00008f0011027a23 */ /* 0x000fe40000010802 */
[----:B------:R2:W-:Y:S01]  /*3910*/  MUFU.EX2 R174, R4 ;  /* 0x0000000400ae7308 */ /* 0x0005e20000000800 */
[----:B------:R-:W-:Y:S01]  /*3920*/  LOP3.LUT R52, R9, R56, R52, 0x96, !PT ;  /* 0x0000003809347212 */ /* 0x000fe200078e9634 */
[--C-:B------:R-:W-:Y:S02]  /*3930*/  FFMA.FTZ R19, R19, c[0x0][0x23c], -R0.reuse ;  /* 0x00008f0013137a23 */ /* 0x100fe40000010800 */
[----:B---3--:R-:W-:Y:S04]  /*3940*/  IMAD.WIDE.U32 R6, R6, -0x326172a9, RZ ;  /* 0xcd9e8d5706067825 */ /* 0x008fe800078e00ff */
[----:B------:R-:W-:Y:S01]  /*3950*/  IMAD.WIDE.U32 R52, R52, -0x326172a9, RZ ;  /* 0xcd9e8d5734347825 */ /* 0x000fe200078e00ff */
[----:B------:R-:W-:Y:S01]  /*3960*/  LOP3.LUT R54, R7, R54, R3, 0x96, !PT ;  /* 0x0000003607367212 */ /* 0x000fe200078e9603 */
[----:B------:R3:W-:Y:S01]  /*3970*/  MUFU.EX2 R105, R5 ;  /* 0x0000000500697308 */ /* 0x0007e20000000800 */
[----:B------:R-:W-:Y:S01]  /*3980*/  IADD3 R3, R217, 0x646e171e, RZ ;  /* 0x646e171ed9037810 */ /* 0x000fe20007ffe0ff */
[--C-:B------:R-:W-:Y:S01]  /*3990*/  FFMA.FTZ R15, R15, c[0x0][0x23c], -R0.reuse ;  /* 0x00008f000f0f7a23 */ /* 0x100fe20000010800 */
[----:B-1----:R-:W-:Y:S01]  /*39a0*/  IADD3 R11, R216, -0x255992d5, RZ ;  /* 0xdaa66d2bd80b7810 */ /* 0x002fe20007ffe0ff */
[----:B------:R-:W-:Y:S03]  /*39b0*/  IMAD.WIDE.U32 R54, R54, -0x2daee0ad, RZ ;  /* 0xd2511f5336367825 */ /* 0x000fe600078e00ff */
[----:B------:R-:W-:Y:S01]  /*39c0*/  LOP3.LUT R11, R53, R6, R11, 0x96, !PT ;  /* 0x00000006350b7212 */ /* 0x000fe200078e960b */
[--C-:B------:R-:W-:Y:S01]  /*39d0*/  FFMA.FTZ R14, R14, c[0x0][0x23c], -R0.reuse ;  /* 0x00008f000e0e7a23 */ /* 0x100fe20000010800 */
[----:B------:R-:W-:Y:S01]  /*39e0*/  IADD3 R53, R217, -0x126145ec, RZ ;  /* 0xed9eba14d9357810 */ /* 0x000fe20007ffe0ff */
[----:B------:R1:W-:Y:S01]  /*39f0*/  MUFU.EX2 R102, R12 ;  /* 0x0000000c00667308 */ /* 0x0003e20000000800 */
[----:B------:R-:W-:Y:S01]  /*3a00*/  IADD3 R6, R216, 0x1715609d, RZ ;  /* 0x1715609dd8067810 */ /* 0x000fe20007ffe0ff */
[----:B------:R-:W-:Y:S01]  /*3a10*/  IMAD.WIDE.U32 R10, R11, -0x2daee0ad, RZ ;  /* 0xd2511f530b0a7825 */ /* 0x000fe200078e00ff */
[----:B--2---:R-:W-:Y:S03]  /*3a20*/  IADD3 R4, R217, 0x32370b8f, RZ ;  /* 0x32370b8fd9047810 */ /* 0x004fe60007ffe0ff */
[----:B------:R-:W-:Y:S01]  /*3a30*/  FFMA.FTZ R0, R18, c[0x0][0x23c], -R0 ;  /* 0x00008f0012007a23 */ /* 0x000fe20000010800 */
[----:B------:R-:W-:Y:S01]  /*3a40*/  LOP3.LUT R4, R55, R8, R4, 0x96, !PT ;  /* 0x0000000837047212 */ /* 0x000fe200078e9604 */
[----:B------:R-:W-:Y:S01]  /*3a50*/  IMAD.MOV.U32 R241, RZ, RZ, c[0x0][0x22c] ;  /* 0x00008b00fff17624 */ /* 0x000fe200078e00ff */
[----:B------:R-:W-:Y:S01]  /*3a60*/  LOP3.LUT R53, R11, R54, R53, 0x96, !PT ;  /* 0x000000360b357212 */ /* 0x000fe200078e9635 */
[----:B------:R-:W-:Y:S01]  /*3a70*/  MUFU.EX2 R178, R16 ;  /* 0x0000001000b27308 */ /* 0x000fe20000000800 */
[----:B------:R-:W-:Y:S01]  /*3a80*/  IADD3 R8, R216, 0x78dde6e4, RZ ;  /* 0x78dde6e4d8087810 */ /* 0x000fe20007ffe0ff */
[----:B------:R-:W-:Y:S02]  /*3a90*/  IMAD R241, R241, c[0x0][0x1c0], RZ ;  /* 0x00007000f1f17a24 */ /* 0x000fe400078e02ff */
[----:B---3--:R-:W-:Y:S05]  /*3aa0*/  IMAD.WIDE.U32 R4, R4, -0x326172a9, RZ ;  /* 0xcd9e8d5704047825 */ /* 0x008fea00078e00ff */
[----:B------:R-:W-:Y:S01]  /*3ab0*/  LOP3.LUT R8, R5, R52, R8, 0x96, !PT ;  /* 0x0000003405087212 */ /* 0x000fe200078e9608 */
[----:B------:R-:W-:Y:S01]  /*3ac0*/  IMAD.WIDE.U32 R52, R53, -0x326172a9, RZ ;  /* 0xcd9e8d5735347825 */ /* 0x000fe200078e00ff */
[----:B------:R2:W-:Y:S03]  /*3ad0*/  MUFU.EX2 R66, R2 ;  /* 0x0000000200427308 */ /* 0x0005e60000000800 */
[----:B------:R-:W-:Y:S01]  /*3ae0*/  IMAD.WIDE.U32 R8, R8, -0x2daee0ad, RZ ;  /* 0xd2511f5308087825 */ /* 0x000fe200078e00ff */
[----:B------:R-:W-:Y:S02]  /*3af0*/  LOP3.LUT R6, R53, R4, R6, 0x96, !PT ;  /* 0x0000000435067212 */ /* 0x000fe400078e9606 */
[----:B------:R-:W-:Y:S03]  /*3b00*/  IADD3 R4, R217, -0x56f99767, RZ ;  /* 0xa9066899d9047810 */ /* 0x000fe60007ffe0ff */
[----:B------:R-:W-:Y:S01]  /*3b10*/  IMAD.WIDE.U32 R6, R6, -0x2daee0ad, RZ ;  /* 0xd2511f5306067825 */ /* 0x000fe200078e00ff */
[----:B------:R-:W-:Y:S01]  /*3b20*/  LOP3.LUT R4, R9, R10, R4, 0x96, !PT ;  /* 0x0000000a09047212 */ /* 0x000fe200078e9604 */
[----:B------:R-:W-:Y:S03]  /*3b30*/  MUFU.EX2 R65, R0 ;  /* 0x0000000000417308 */ /* 0x000fe60000000800 */
[----:B------:R-:W-:Y:S01]  /*3b40*/  LOP3.LUT R9, R6, 0xff, RZ, 0xc0, !PT ;  /* 0x000000ff06097812 */ /* 0x000fe200078ec0ff */
[----:B------:R-:W-:Y:S01]  /*3b50*/  IMAD.WIDE.U32 R4, R4, -0x326172a9, RZ ;  /* 0xcd9e8d5704047825 */ /* 0x000fe200078e00ff */
[----:B------:R-:W-:Y:S02]  /*3b60*/  LOP3.LUT R8, R7, R8, R3, 0x96, !PT ;  /* 0x0000000807087212 */ /* 0x000fe400078e9603 */
[----:B------:R-:W-:Y:S02]  /*3b70*/  ISETP.LE.U32.AND P2, PT, R9, UR6, PT ;  /* 0x0000000609007c0c */ /* 0x000fe4000bf43070 */
[----:B------:R-:W-:Y:S01]  /*3b80*/  IADD3 R3, R216, -0x4ab325aa, RZ ;  /* 0xb54cda56d8037810 */ /* 0x000fe20007ffe0ff */
[----:B------:R-:W-:Y:S01]  /*3b90*/  MUFU.EX2 R106, R106 ;  /* 0x0000006a006a7308 */ /* 0x000fe20000000800 */
[--C-:B------:R-:W-:Y:S02]  /*3ba0*/  SHF.R.U32.HI R10, RZ, 0x18, R6.reuse ;  /* 0x00000018ff0a7819 */ /* 0x100fe40000011606 */
[----:B-1----:R-:W-:Y:S02]  /*3bb0*/  SHF.R.U32.HI R12, RZ, 0x10, R6 ;  /* 0x00000010ff0c7819 */ /* 0x002fe40000011606 */
[----:B------:R-:W-:Y:S02]  /*3bc0*/  LOP3.LUT R13, R6, 0xffff, RZ, 0xc0, !PT ;  /* 0x0000ffff060d7812 */ /* 0x000fe400078ec0ff */
[C---:B------:R-:W-:Y:S02]  /*3bd0*/  LOP3.LUT R6, R4.reuse, 0xff, RZ, 0xc0, !PT ;  /* 0x000000ff04067812 */ /* 0x040fe400078ec0ff */
[----:B------:R-:W-:Y:S01]  /*3be0*/  LOP3.LUT R3, R5, R52, R3, 0x96, !PT ;  /* 0x0000003405037212 */ /* 0x000fe200078e9603 */
[----:B------:R-:W-:Y:S01]  /*3bf0*/  MUFU.EX2 R104, R104 ;  /* 0x0000006800687308 */ /* 0x000fe20000000800 */
[--C-:B------:R-:W-:Y:S02]  /*3c00*/  SHF.R.U32.HI R7, RZ, 0x18, R4.reuse ;  /* 0x00000018ff077819 */ /* 0x100fe40000011604 */
[----:B------:R-:W-:Y:S02]  /*3c10*/  LOP3.LUT R9, R4, 0xffff, RZ, 0xc0, !PT ;  /* 0x0000ffff04097812 */ /* 0x000fe400078ec0ff */
[----:B------:R-:W-:Y:S02]  /*3c20*/  ISETP.LE.U32.AND P6, PT, R6, UR6, PT ;  /* 0x0000000606007c0c */ /* 0x000fe4000bfc3070 */
[----:B------:R-:W-:Y:S02]  /*3c30*/  LOP3.LUT R5, R8, 0xff, RZ, 0xc0, !PT ;  /* 0x000000ff08057812 */ /* 0x000fe400078ec0ff */
[----:B------:R-:W-:Y:S01]  /*3c40*/  SHF.R.U32.HI R11, RZ, 0x10, R4 ;  /* 0x00000010ff0b7819 */ /* 0x000fe20000011604 */
[----:B------:R-:W-:Y:S01]  /*3c50*/  MUFU.EX2 R101, R15 ;  /* 0x0000000f00657308 */ /* 0x000fe20000000800 */
[--C-:B------:R-:W-:Y:S02]  /*3c60*/  SHF.R.U32.HI R4, RZ, 0x18, R8.reuse ;  /* 0x00000018ff047819 */ /* 0x100fe40000011608 */
[----:B------:R-:W-:Y:S02]  /*3c70*/  ISETP.LE.U32.AND P1, PT, R7, UR6, PT ;  /* 0x0000000607007c0c */ /* 0x000fe4000bf23070 */
[----:B------:R-:W-:Y:S02]  /*3c80*/  ISETP.LE.U32.AND P5, PT, R5, UR6, PT ;  /* 0x0000000605007c0c */ /* 0x000fe4000bfa3070 */
[----:B------:R-:W-:Y:S02]  /*3c90*/  LOP3.LUT R5, R3, 0xff, RZ, 0xc0, !PT ;  /* 0x000000ff03057812 */ /* 0x000fe400078ec0ff */
[----:B------:R-:W-:Y:S01]  /*3ca0*/  ISETP.LE.U32.AND P3, PT, R4, UR6, PT ;  /* 0x0000000604007c0c */ /* 0x000fe2000bf63070 */
[----:B------:R-:W-:Y:S01]  /*3cb0*/  MUFU.EX2 R100, R100 ;  /* 0x0000006400647308 */ /* 0x000fe20000000800 */
[--C-:B------:R-:W-:Y:S02]  /*3cc0*/  SHF.R.U32.HI R4, RZ, 0x10, R3.reuse ;  /* 0x00000010ff047819 */ /* 0x100fe40000011603 */
[----:B------:R-:W-:Y:S02]  /*3cd0*/  SHF.R.U32.HI R6, RZ, 0x18, R3 ;  /* 0x00000018ff067819 */ /* 0x000fe40000011603 */
[----:B------:R-:W-:Y:S02]  /*3ce0*/  LOP3.LUT R4, R4, 0xff, RZ, 0xc0, !PT ;  /* 0x000000ff04047812 */ /* 0x000fe400078ec0ff */
[----:B------:R-:W-:Y:S02]  /*3cf0*/  ISETP.LE.U32.AND P4, PT, R6, UR6, PT ;  /* 0x0000000606007c0c */ /* 0x000fe4000bf83070 */
[----:B--2---:R-:W-:Y:S01]  /*3d00*/  LOP3.LUT R2, R11, 0xff, RZ, 0xc0, !PT ;  /* 0x000000ff0b027812 */ /* 0x004fe200078ec0ff */
[----:B------:R-:W-:Y:S01]  /*3d10*/  MUFU.EX2 R67, R14 ;  /* 0x0000000e00437308 */ /* 0x000fe20000000800 */
[----:B------:R-:W-:Y:S09]  /*3d20*/  ISETP.LE.U32.AND P0, PT, R10, UR6, PT ;  /* 0x000000060a007c0c */ /* 0x000ff2000bf03070 */
[----:B------:R-:W1:Y:S04]  /*3d30*/  MUFU.EX2 R103, R19 ;  /* 0x0000001300677308 */ /* 0x000e680000000800 */
[----:B-1----:R-:W-:Y:S02]  /*3d40*/  @!P0 FADD.FTZ R103, -R103, -RZ ;  /* 0x800000ff67678221 */ /* 0x002fe40000010100 */
[----:B------:R-:W-:Y:S01]  /*3d50*/  @!P2 FADD.FTZ R178, -R178, -RZ ;  /* 0x800000ffb2b2a221 */ /* 0x000fe20000010100 */
[----:B------:R-:W-:Y:S01]  /*3d60*/  ISETP.LE.U32.AND P2, PT, R5, UR6, PT ;  /* 0x0000000605007c0c */ /* 0x000fe2000bf43070 */
[----:B------:R-:W-:Y:S01]  /*3d70*/  @!P6 FADD.FTZ R177, -R177, -RZ ;  /* 0x800000ffb1b1e221 */ /* 0x000fe20000010100 */
[----:B------:R-:W-:Y:S01]  /*3d80*/  LOP3.LUT R5, R3, 0xffff, RZ, 0xc0, !PT ;  /* 0x0000ffff03057812 */ /* 0x000fe200078ec0ff */
[----:B------:R-:W-:Y:S01]  /*3d90*/  @!P1 FADD.FTZ R176, -R176, -RZ ;  /* 0x800000ffb0b09221 */ /* 0x000fe20000010100 */
[----:B------:R-:W-:Y:S01]  /*3da0*/  ISETP.LE.U32.AND P6, PT, R4, UR6, PT ;  /* 0x0000000604007c0c */ /* 0x000fe2000bfc3070 */
[----:B------:R-:W-:Y:S01]  /*3db0*/  @!P4 FADD.FTZ R175, -R175, -RZ ;  /* 0x800000ffafafc221 */ /* 0x000fe20000010100 */
[----:B------:R-:W-:Y:S01]  /*3dc0*/  SHF.R.U32.HI R5, RZ, 0x8, R5 ;  /* 0x00000008ff057819 */ /* 0x000fe20000011605 */
[----:B------:R-:W-:Y:S01]  /*3dd0*/  @!P5 FADD.FTZ R102, -R102, -RZ ;  /* 0x800000ff6666d221 */ /* 0x000fe20000010100 */
[----:B------:R-:W-:Y:S01]  /*3de0*/  LOP3.LUT R3, R12, 0xff, RZ, 0xc0, !PT ;  /* 0x000000ff0c037812 */ /* 0x000fe200078ec0ff */
[----:B------:R-:W-:Y:S01]  /*3df0*/  @!P3 FADD.FTZ R101, -R101, -RZ ;  /* 0x800000ff6565b221 */ /* 0x000fe20000010100 */
[----:B------:R-:W-:Y:S02]  /*3e00*/  SHF.R.U32.HI R4, RZ, 0x8, R9 ;  /* 0x00000008ff047819 */ /* 0x000fe40000011609 */
[----:B------:R-:W-:Y:S01]  /*3e10*/  ISETP.LE.U32.AND P1, PT, R3, UR6, PT ;  /* 0x0000000603007c0c */ /* 0x000fe2000bf23070 */
[----:B------:R-:W-:Y:S01]  /*3e20*/  @!P2 FADD.FTZ R174, -R174, -RZ ;  /* 0x800000ffaeaea221 */ /* 0x000fe20000010100 */
[----:B------:R-:W-:Y:S02]  /*3e30*/  LOP3.LUT R3, R4, 0xffff, RZ, 0xc0, !PT ;  /* 0x0000ffff04037812 */ /* 0x000fe400078ec0ff */
[----:B------:R-:W-:Y:S01]  /*3e40*/  LOP3.LUT R4, R5, 0xffff, RZ, 0xc0, !PT ;  /* 0x0000ffff05047812 */ /* 0x000fe200078ec0ff */
[----:B------:R-:W-:Y:S01]  /*3e50*/  @!P6 FADD.FTZ R107, -R107, -RZ ;  /* 0x800000ff6b6be221 */ /* 0x000fe20000010100 */
[----:B------:R-:W-:Y:S02]  /*3e60*/  ISETP.LE.U32.AND P4, PT, R3, UR6, PT ;  /* 0x0000000603007c0c */ /* 0x000fe4000bf83070 */
[----:B------:R-:W-:Y:S02]  /*3e70*/  ISETP.LE.U32.AND P2, PT, R4, UR6, PT ;  /* 0x0000000604007c0c */ /* 0x000fe4000bf43070 */
[----:B------:R-:W-:Y:S02]  /*3e80*/  ISETP.LE.U32.AND P6, PT, R2, UR6, PT ;  /* 0x0000000602007c0c */ /* 0x000fe4000bfc3070 */
[----:B------:R-:W-:Y:S01]  /*3e90*/  SHF.R.U32.HI R3, RZ, 0x10, R8 ;  /* 0x00000010ff037819 */ /* 0x000fe20000011608 */
[----:B------:R-:W-:Y:S01]  /*3ea0*/  @!P1 FADD.FTZ R65, -R65, -RZ ;  /* 0x800000ff41419221 */ /* 0x000fe20000010100 */
[----:B------:R-:W-:Y:S02]  /*3eb0*/  LOP3.LUT R8, R8, 0xffff, RZ, 0xc0, !PT ;  /* 0x0000ffff08087812 */ /* 0x000fe400078ec0ff */
[----:B------:R-:W-:Y:S02]  /*3ec0*/  SHF.R.U32.HI R2, RZ, 0x8, R13 ;  /* 0x00000008ff027819 */ /* 0x000fe4000001160d */
[----:B------:R-:W-:Y:S01]  /*3ed0*/  SHF.R.U32.HI R8, RZ, 0x8, R8 ;  /* 0x00000008ff087819 */ /* 0x000fe20000011608 */
[----:B------:R-:W-:Y:S01]  /*3ee0*/  @!P4 FADD.FTZ R106, -R106, -RZ ;  /* 0x800000ff6a6ac221 */ /* 0x000fe20000010100 */
[----:B------:R-:W-:Y:S01]  /*3ef0*/  LOP3.LUT R3, R3, 0xff, RZ, 0xc0, !PT ;  /* 0x000000ff03037812 */ /* 0x000fe200078ec0ff */
[----:B------:R-:W-:Y:S01]  /*3f00*/  @!P2 FADD.FTZ R105, -R105, -RZ ;  /* 0x800000ff6969a221 */ /* 0x000fe20000010100 */
[----:B------:R-:W-:Y:S01]  /*3f10*/  LOP3.LUT R0, R2, 0xffff, RZ, 0xc0, !PT ;  /* 0x0000ffff02007812 */ /* 0x000fe200078ec0ff */
[----:B------:R-:W-:Y:S01]  /*3f20*/  @!P6 FADD.FTZ R104, -R104, -RZ ;  /* 0x800000ff6868e221 */ /* 0x000fe20000010100 */
[----:B------:R-:W-:Y:S02]  /*3f30*/  LOP3.LUT R2, R8, 0xffff, RZ, 0xc0, !PT ;  /* 0x0000ffff08027812 */ /* 0x000fe400078ec0ff */
[----:B------:R-:W-:Y:S02]  /*3f40*/  ISETP.LE.U32.AND P4, PT, R3, UR6, PT ;  /* 0x0000000603007c0c */ /* 0x000fe4000bf83070 */
[----:B------:R-:W-:Y:S02]  /*3f50*/  F2FP.RELU.PACK_AB R3, R105, R174 ;  /* 0x000000ae6903723e */ /* 0x000fe400000008ff */
[----:B------:R-:W-:Y:S02]  /*3f60*/  ISETP.LE.U32.AND P6, PT, R2, UR6, PT ;  /* 0x0000000602007c0c */ /* 0x000fe4000bfc3070 */
[----:B------:R-:W-:Y:S01]  /*3f70*/  F2FP.RELU.PACK_AB R2, R175, R107 ;  /* 0x0000006baf02723e */ /* 0x000fe200000008ff */
[----:B------:R1:W-:Y:S01]  /*3f80*/  STS [R227+0x12000], R3 ;  /* 0x01200003e3007388 */ /* 0x0003e20000000800 */
[----:B------:R-:W-:Y:S02]  /*3f90*/  ISETP.LE.U32.AND P2, PT, R0, UR6, PT ;  /* 0x0000000600007c0c */ /* 0x000fe4000bf43070 */
[----:B------:R-:W-:Y:S01]  /*3fa0*/  F2FP.RELU.PACK_AB R0, R106, R177 ;  /* 0x000000b16a00723e */ /* 0x000fe200000008ff */
[----:B------:R2:W-:Y:S01]  /*3fb0*/  STS [R227+0x12400], R2 ;  /* 0x01240002e3007388 */ /* 0x0005e20000000800 */
[----:B------:R-:W-:Y:S01]  /*3fc0*/  FSETP.GE.FTZ.AND P1, PT, R107, RZ, PT ;  /* 0x000000ff6b00720b */ /* 0x000fe20003f36000 */
[----:B------:R-:W-:Y:S01]  /*3fd0*/  @!P4 FADD.FTZ R67, -R67, -RZ ;  /* 0x800000ff4343c221 */ /* 0x000fe20000010100 */
[----:B------:R-:W-:Y:S01]  /*3fe0*/  FSETP.GE.FTZ.AND P3, PT, R174, RZ, PT ;  /* 0x000000ffae00720b */ /* 0x000fe20003f76000 */
[----:B------:R3:W-:Y:S01]  /*3ff0*/  STS [R230+0x12000], R0 ;  /* 0x01200000e6007388 */ /* 0x0007e20000000800 */
[----:B------:R-:W-:Y:S01]  /*4000*/  FSETP.GE.FTZ.AND P4, PT, R106, RZ, PT ;  /* 0x000000ff6a00720b */ /* 0x000fe20003f96000 */
[----:B------:R-:W-:Y:S01]  /*4010*/  @!P6 FADD.FTZ R100, -R100, -RZ ;  /* 0x800000ff6464e221 */ /* 0x000fe20000010100 */
[----:B------:R-:W-:Y:S03]  /*4020*/  F2FP.RELU.PACK_AB R4, R101, R67 ;  /* 0x000000436504723e */ /* 0x000fe600000008ff */
[----:B------:R-:W-:Y:S01]  /*4030*/  @!P2 FADD.FTZ R66, -R66, -RZ ;  /* 0x800000ff4242a221 */ /* 0x000fe20000010100 */
[----:B------:R-:W-:Y:S02]  /*4040*/  F2FP.RELU.PACK_AB R5, R100, R102 ;  /* 0x000000666405723e */ /* 0x000fe400000008ff */
[----:B------:R-:W-:Y:S02]  /*4050*/  FSETP.GE.FTZ.AND P2, PT, R105, RZ, PT ;  /* 0x000000ff6900720b */ /* 0x000fe40003f56000 */
[----:B-1----:R-:W-:Y:S02]  /*4060*/  F2FP.RELU.PACK_AB R3, R66, R178 ;  /* 0x000000b24203723e */ /* 0x002fe400000008ff */
[----:B--2---:R-:W-:Y:S02]  /*4070*/  F2FP.RELU.PACK_AB R2, R103, R65 ;  /* 0x000000416702723e */ /* 0x004fe400000008ff */
[----:B---3--:R-:W-:Y:S05]  /*4080*/  F2FP.RELU.PACK_AB R0, R176, R104 ;  /* 0x00000068b000723e */ /* 0x008fea00000008ff */
[----:B------:R1:W-:Y:S04]  /*4090*/  STS [R230+0x12400], R0 ;  /* 0x01240000e6007388 */ /* 0x0003e80000000800 */
[----:B------:R-:W-:Y:S04]  /*40a0*/  STS [R228+0x12000], R5 ;  /* 0x01200005e4007388 */ /* 0x000fe80000000800 */
[----:B------:R-:W-:Y:S04]  /*40b0*/  STS [R228+0x12400], R4 ;  /* 0x01240004e4007388 */ /* 0x000fe80000000800 */
[----:B------:R2:W-:Y:S04]  /*40c0*/  STS [R229+0x12000], R3 ;  /* 0x01200003e5007388 */ /* 0x0005e80000000800 */
[----:B------:R3:W-:Y:S01]  /*40d0*/  STS [R229+0x12400], R2 ;  /* 0x01240002e5007388 */ /* 0x0007e20000000800 */
[----:B-1----:R-:W-:Y:S05]  /*40e0*/  IMAD.SHL.U32 R0, R206, 0x2, RZ ;  /* 0x00000002ce007824 */ /* 0x002fea00078e00ff */
[----:B------:R-:W1:Y:S01]  /*40f0*/  LDSM.16.M88.4 R16, [R0+0x8000] ;  /* 0x008000000010783b */ /* 0x000e620000000200 */
[C-C-:B--2---:R-:W-:Y:S02]  /*4100*/  IMAD.IADD R3, R196.reuse, 0x1, R0.reuse ;  /* 0x00000001c4037824 */ /* 0x144fe400078e0200 */
[----:B---3--:R-:W-:Y:S05]  /*4110*/  IMAD.IADD R2, R201, 0x1, R0 ;  /* 0x00000001c9027824 */ /* 0x008fea00078e0200 */
[----:B------:R-:W-:Y:S01]  /*4120*/  LDSM.16.M88.4 R56, [R3+0x8000] ;  /* 0x008000000338783b */ /* 0x000fe20000000200 */
[----:B------:R-:W-:Y:S07]  /*4130*/  IMAD.IADD R64, R196, 0x1, R2 ;  /* 0x00000001c4407824 */ /* 0x000fee00078e0202 */
[----:B------:R-:W2:Y:S08]  /*4140*/  LDSM.16.M88.4 R52, [R2+0x8000] ;  /* 0x008000000234783b */ /* 0x000eb00000000200 */
[----:B------:R-:W3:Y:S01]  /*4150*/  LDSM.16.M88.4 R60, [R64+0x8000] ;  /* 0x00800000403c783b */ /* 0x000ee20000000200 */
        /* <DEDUP_REMOVED lines=8> */
[----:B------:R1:W2:Y:S07]  /*41e0*/  LDSM.16.M88.4 R52, [R0+0xa000] ;  /* 0x00a000000034783b */ /* 0x0002ae0000000200 */
[C---:B------:R-:W-:Y:S08]  /*41f0*/  HMMA.16816.F32 R4, R56.reuse, R124, R4 ;  /* 0x0000007c3804723c */ /* 0x040ff00000001804 */
[C---:B------:R-:W-:Y:S08]  /*4200*/  HMMA.16816.F32 R8, R56.reuse, R126, R8 ;  /* 0x0000007e3808723c */ /* 0x040ff00000001808 */
[C---:B------:R-:W-:Y:S01]  /*4210*/  HMMA.16816.F32 R12, R56.reuse, R128, R12 ;  /* 0x00000080380c723c */ /* 0x040fe2000000180c */
[----:B-1----:R-:W-:Y:S05]  /*4220*/  IMAD.U32 R0, R241, -0x40, RZ ;  /* 0xffffffc0f1007824 */ /* 0x002fea00078e00ff */
[C---:B------:R-:W-:Y:S02]  /*4230*/  LEA R210, P0, R0.reuse, R210, 0x2 ;  /* 0x000000d200d27211 */ /* 0x040fe400078010ff */
[----:B------:R-:W-:Y:S01]  /*4240*/  HMMA.16816.F32 R16, R56, R130, R16 ;  /* 0x000000823810723c */ /* 0x000fe20000001810 */
[----:B------:R-:W1:Y:S03]  /*4250*/  LDSM.16.M88.4 R56, [R2+0xa000] ;  /* 0x00a000000238783b */ /* 0x000e660000000200 */
[----:B------:R-:W-:Y:S02]  /*4260*/  LEA.HI.X.SX32 R211, R0, R211, 0x2, P0 ;  /* 0x000000d300d37211 */ /* 0x000fe400000f16ff */
[----:B------:R-:W-:Y:S02]  /*4270*/  FSETP.GE.FTZ.AND P0, PT, R175, RZ, PT ;  /* 0x000000ffaf00720b */ /* 0x000fe40003f16000 */
[C---:B---3--:R-:W-:Y:S08]  /*4280*/  HMMA.16816.F32 R4, R60.reuse, R132, R4 ;  /* 0x000000843c04723c */ /* 0x048ff00000001804 */
[C---:B------:R-:W-:Y:S08]  /*4290*/  HMMA.16816.F32 R8, R60.reuse, R134, R8 ;  /* 0x000000863c08723c */ /* 0x040ff00000001808 */
[C---:B------:R-:W-:Y:S08]  /*42a0*/  HMMA.16816.F32 R12, R60.reuse, R136, R12 ;  /* 0x000000883c0c723c */ /* 0x040ff0000000180c */
[----:B------:R-:W-:Y:S01]  /*42b0*/  HMMA.16816.F32 R16, R60, R138, R16 ;  /* 0x0000008a3c10723c */ /* 0x000fe20000001810 */
[----:B------:R-:W3:Y:S07]  /*42c0*/  LDSM.16.M88.4 R60, [R3+0xa000] ;  /* 0x00a00000033c783b */ /* 0x000eee0000000200 */
[C---:B--2---:R-:W-:Y:S08]  /*42d0*/  HMMA.16816.F32 R4, R52.reuse, R140, R4 ;  /* 0x0000008c3404723c */ /* 0x044ff00000001804 */
[C---:B------:R-:W-:Y:S08]  /*42e0*/  HMMA.16816.F32 R8, R52.reuse, R142, R8 ;  /* 0x0000008e3408723c */ /* 0x040ff00000001808 */
[C---:B------:R-:W-:Y:S08]  /*42f0*/  HMMA.16816.F32 R12, R52.reuse, R144, R12 ;  /* 0x00000090340c723c */ /* 0x040ff0000000180c */
[----:B------:R-:W-:Y:S01]  /*4300*/  HMMA.16816.F32 R16, R52, R146, R16 ;  /* 0x000000923410723c */ /* 0x000fe20000001810 */
[----:B------:R-:W2:Y:S07]  /*4310*/  LDSM.16.M88.4 R52, [R64+0xa000] ;  /* 0x00a000004034783b */ /* 0x000eae0000000200 */
[C---:B-1----:R-:W-:Y:S08]  /*4320*/  HMMA.16816.F32 R4, R56.reuse, R148, R4 ;  /* 0x000000943804723c */ /* 0x042ff00000001804 */
[C---:B------:R-:W-:Y:S08]  /*4330*/  HMMA.16816.F32 R8, R56.reuse, R150, R8 ;  /* 0x000000963808723c */ /* 0x040ff00000001808 */
[C---:B------:R-:W-:Y:S08]  /*4340*/  HMMA.16816.F32 R12, R56.reuse, R152, R12 ;  /* 0x00000098380c723c */ /* 0x040ff0000000180c */
[----:B------:R-:W-:Y:S08]  /*4350*/  HMMA.16816.F32 R16, R56, R154, R16 ;  /* 0x0000009a3810723c */ /* 0x000ff00000001810 */
[C---:B---3--:R-:W-:Y:S08]  /*4360*/  HMMA.16816.F32 R4, R60.reuse, R156, R4 ;  /* 0x0000009c3c04723c */ /* 0x048ff00000001804 */
[C---:B------:R-:W-:Y:S08]  /*4370*/  HMMA.16816.F32 R8, R60.reuse, R158, R8 ;  /* 0x0000009e3c08723c */ /* 0x040ff00000001808 */
[C---:B------:R-:W-:Y:S08]  /*4380*/  HMMA.16816.F32 R12, R60.reuse, R160, R12 ;  /* 0x000000a03c0c723c */ /* 0x040ff0000000180c */
[----:B------:R-:W-:Y:S08]  /*4390*/  HMMA.16816.F32 R16, R60, R162, R16 ;  /* 0x000000a23c10723c */ /* 0x000ff00000001810 */
[C---:B--2---:R-:W-:Y:S08]  /*43a0*/  HMMA.16816.F32 R4, R52.reuse, R164, R4 ;  /* 0x000000a43404723c */ /* 0x044ff00000001804 */
[C---:B------:R-:W-:Y:S08]  /*43b0*/  HMMA.16816.F32 R8, R52.reuse, R166, R8 ;  /* 0x000000a63408723c */ /* 0x040ff00000001808 */
[C---:B------:R-:W-:Y:S08]  /*43c0*/  HMMA.16816.F32 R12, R52.reuse, R168, R12 ;  /* 0x000000a8340c723c */ /* 0x040ff0000000180c */
[----:B-----5:R-:W-:Y:S01]  /*43d0*/  FADD.FTZ R0, -R172, R7 ;  /* 0x00000007ac007221 */ /* 0x020fe20000010100 */
[----:B------:R-:W-:Y:S03]  /*43e0*/  HMMA.16816.F32 R16, R52, R170, R16 ;  /* 0x000000aa3410723c */ /* 0x000fe60000001810 */
[----:B------:R-:W-:Y:S01]  /*43f0*/  FADD.FTZ R3, -R173, R5 ;  /* 0x00000005ad037221 */ /* 0x000fe20000010100 */
[-C--:B------:R-:W-:Y:S01]  /*4400*/  FSEL R0, R0, R172.reuse, P0 ;  /* 0x000000ac00007208 */ /* 0x080fe20000000000 */
[----:B------:R-:W-:Y:S01]  /*4410*/  FADD.FTZ R2, -R172, R6 ;  /* 0x00000006ac027221 */ /* 0x000fe20000010100 */
[----:B------:R-:W-:Y:S01]  /*4420*/  FSETP.GE.FTZ.AND P0, PT, R177, RZ, PT ;  /* 0x000000ffb100720b */ /* 0x000fe20003f16000 */
[----:B------:R-:W-:Y:S01]  /*4430*/  FADD.FTZ R8, -R173, R8 ;  /* 0x00000008ad087221 */ /* 0x000fe20000010100 */
[-C--:B------:R-:W-:Y:S01]  /*4440*/  FSEL R3, R3, R173.reuse, P2 ;  /* 0x000000ad03037208 */ /* 0x080fe20001000000 */
[----:B------:R-:W-:Y:S01]  /*4450*/  FADD.FTZ R4, -R173, R4 ;  /* 0x00000004ad047221 */ /* 0x000fe20000010100 */
[----:B------:R-:W-:Y:S02]  /*4460*/  FSETP.GE.FTZ.AND P2, PT, R100, RZ, PT ;  /* 0x000000ff6400720b */ /* 0x000fe40003f56000 */
[----:B------:R-:W-:Y:S01]  /*4470*/  FADD.FTZ R11, -R172, R11 ;  /* 0x0000000bac0b7221 */ /* 0x000fe20000010100 */
[----:B------:R-:W-:Y:S01]  /*4480*/  FSEL R2, R2, R172, P1 ;  /* 0x000000ac02027208 */ /* 0x000fe20000800000 */
[----:B------:R-:W-:Y:S01]  /*4490*/  FMUL.FTZ R175, R175, R0 ;  /* 0x00000000afaf7220 */ /* 0x000fe20000410000 */
[----:B------:R-:W-:Y:S01]  /*44a0*/  FSEL R0, R8, R173, P0 ;  /* 0x000000ad08007208 */ /* 0x000fe20000000000 */
[----:B------:R-:W-:Y:S01]  /*44b0*/  FMUL.FTZ R6, R105, R3 ;  /* 0x0000000369067220 */ /* 0x000fe20000410000 */
[----:B------:R-:W-:Y:S01]  /*44c0*/  FSETP.GE.FTZ.AND P0, PT, R176, RZ, PT ;  /* 0x000000ffb000720b */ /* 0x000fe20003f16000 */
[----:B------:R-:W-:Y:S01]  /*44d0*/  FADD.FTZ R3, -R173, R13 ;  /* 0x0000000dad037221 */ /* 0x000fe20000010100 */
[-C--:B------:R-:W-:Y:S01]  /*44e0*/  FSEL R4, R4, R173.reuse, P3 ;  /* 0x000000ad04047208 */ /* 0x080fe20001800000 */
[----:B------:R-:W-:Y:S01]  /*44f0*/  FADD.FTZ R10, -R172, R10 ;  /* 0x0000000aac0a7221 */ /* 0x000fe20000010100 */
[----:B------:R-:W-:Y:S01]  /*4500*/  FSETP.GE.FTZ.AND P1, PT, R104, RZ, PT ;  /* 0x000000ff6800720b */ /* 0x000fe20003f36000 */
[----:B------:R-:W-:Y:S01]  /*4510*/  FMUL.FTZ R177, R177, R0 ;  /* 0x00000000b1b17220 */ /* 0x000fe20000410000 */
[----:B------:R-:W-:Y:S01]  /*4520*/  FSEL R0, R11, R172, P0 ;  /* 0x000000ac0b007208 */ /* 0x000fe20000000000 */
[----:B------:R-:W-:Y:S01]  /*4530*/  FADD.FTZ R15, -R172, R15 ;  /* 0x0000000fac0f7221 */ /* 0x000fe20000010100 */
[-C--:B------:R-:W-:Y:S01]  /*4540*/  FSEL R3, R3, R173.reuse, P2 ;  /* 0x000000ad03037208 */ /* 0x080fe20001000000 */
[----:B------:R-:W-:Y:S01]  /*4550*/  FMUL.FTZ R107, R107, R2 ;  /* 0x000000026b6b7220 */ /* 0x000fe20000410000 */
[----:B------:R-:W-:Y:S01]  /*4560*/  FSEL R2, R10, R172, P1 ;  /* 0x000000ac0a027208 */ /* 0x000fe20000800000 */
[----:B------:R-:W-:Y:S01]  /*4570*/  FMUL.FTZ R174, R174, R4 ;  /* 0x00000004aeae7220 */ /* 0x000fe20000410000 */
[----:B------:R-:W-:Y:S01]  /*4580*/  FSETP.GE.FTZ.AND P1, PT, R101, RZ, PT ;  /* 0x000000ff6500720b */ /* 0x000fe20003f36000 */
[----:B------:R-:W-:Y:S01]  /*4590*/  FADD.FTZ R4, -R173, R12 ;  /* 0x0000000cad047221 */ /* 0x000fe20000010100 */
[----:B------:R-:W-:Y:S01]  /*45a0*/  FSETP.GE.FTZ.AND P3, PT, R102, RZ, PT ;  /* 0x000000ff6600720b */ /* 0x000fe20003f76000 */
[----:B------:R-:W-:Y:S01]  /*45b0*/  FMUL.FTZ R176, R176, R0 ;  /* 0x00000000b0b07220 */ /* 0x000fe20000410000 */
[----:B------:R-:W-:Y:S01]  /*45c0*/  FSETP.GE.FTZ.AND P0, PT, R103, RZ, PT ;  /* 0x000000ff6700720b */ /* 0x000fe20003f16000 */
[----:B------:R-:W-:Y:S01]  /*45d0*/  FADD.FTZ R0, -R172, R18 ;  /* 0x00000012ac007221 */ /* 0x000fe20000010100 */
[----:B------:R-:W-:Y:S01]  /*45e0*/  FSEL R4, R4, R173, P3 ;  /* 0x000000ad04047208 */ /* 0x000fe20001800000 */
[----:B------:R-:W-:Y:S01]  /*45f0*/  FMUL.FTZ R100, R100, R3 ;  /* 0x0000000364647220 */ /* 0x000fe20000410000 */
[----:B------:R-:W-:Y:S01]  /*4600*/  FSEL R3, R15, R172, P1 ;  /* 0x000000ac0f037208 */ /* 0x000fe20000800000 */
[----:B------:R-:W-:Y:S01]  /*4610*/  FADD.FTZ R5, -R173, R9 ;  /* 0x00000009ad057221 */ /* 0x000fe20000010100 */
[----:B------:R-:W-:Y:S01]  /*4620*/  FSETP.GE.FTZ.AND P1, PT, R65, RZ, PT ;  /* 0x000000ff4100720b */ /* 0x000fe20003f36000 */
[----:B------:R-:W-:Y:S01]  /*4630*/  FADD.FTZ R14, -R172, R14 ;  /* 0x0000000eac0e7221 */ /* 0x000fe20000010100 */
[----:B------:R-:W-:Y:S01]  /*4640*/  FSETP.GE.FTZ.AND P3, PT, R66, RZ, PT ;  /* 0x000000ff4200720b */ /* 0x000fe20003f76000 */
[----:B------:R-:W-:Y:S01]  /*4650*/  FMUL.FTZ R104, R104, R2 ;  /* 0x0000000268687220 */ /* 0x000fe20000410000 */
[----:B------:R-:W-:Y:S01]  /*4660*/  FSEL R0, R0, R172, P1 ;  /* 0x000000ac00007208 */ /* 0x000fe20000800000 */
[----:B------:R-:W-:Y:S01]  /*4670*/  FADD.FTZ R2, -R173, R16 ;  /* 0x00000010ad027221 */ /* 0x000fe20000010100 */
[----:B------:R-:W-:Y:S01]  /*4680*/  ISETP.GT.AND P1, PT, R209, R234, PT ;  /* 0x000000ead100720c */ /* 0x000fe20003f24270 */
[----:B------:R-:W-:Y:S01]  /*4690*/  FMUL.FTZ R102, R102, R4 ;  /* 0x0000000466667220 */ /* 0x000fe20000410000 */
[----:B------:R-:W-:Y:S01]  /*46a0*/  FSEL R5, R5, R173, P4 ;  /* 0x000000ad05057208 */ /* 0x000fe20002000000 */
[----:B------:R-:W-:Y:S01]  /*46b0*/  FMUL.FTZ R101, R101, R3 ;  /* 0x0000000365657220 */ /* 0x000fe20000410000 */
[----:B------:R-:W-:Y:S01]  /*46c0*/  FSETP.GE.FTZ.AND P2, PT, R67, RZ, PT ;  /* 0x000000ff4300720b */ /* 0x000fe20003f56000 */
[----:B------:R-:W-:Y:S01]  /*46d0*/  FMUL.FTZ R65, R65, R0 ;  /* 0x0000000041417220 */ /* 0x000fe20000410000 */
[----:B------:R-:W-:Y:S01]  /*46e0*/  FSETP.GE.FTZ.AND P4, PT, R178, RZ, PT ;  /* 0x000000ffb200720b */ /* 0x000fe20003f96000 */
        /* <DEDUP_REMOVED lines=33> */
.L_x_1059:
        /* <DEDUP_REMOVED lines=85> */
.L_x_1060:
[----:B------:R-:W-:Y:S01]  /*4e50*/  LDSM.16.M88.4 R64, [R202] ;  /* 0x00000000ca40783b */ /* 0x000fe20000000200 */
[----:B-1----:R-:W-:Y:S03]  /*4e60*/  @P1 IADD3 R2, P0, R222, -0x100, RZ ;  /* 0xffffff00de021810 */ /* 0x002fe60007f1e0ff */
[----:B------:R-:W1:Y:S01]  /*4e70*/  LDSM.16.MT88.4 R16, [R188+0xc000] ;  /* 0x00c00000bc10783b */ /* 0x000e620000004200 */
[----:B------:R-:W-:Y:S01]  /*4e80*/  @P1 IADD3.X R0, R223, -0x1, RZ, P0, !PT ;  /* 0xffffffffdf001810 */ /* 0x000fe200007fe4ff */
[----:B------:R-:W-:Y:S02]  /*4e90*/  @P1 IMAD.MOV.U32 R222, RZ, RZ, R2 ;  /* 0x000000ffffde1224 */ /* 0x000fe400078e0002 */
[----:B------:R-:W2:Y:S02]  /*4ea0*/  LDSM.16.M88.4 R60, [R202+0x1000] ;  /* 0x00100000ca3c783b */ /* 0x000ea40000000200 */
[----:B------:R-:W-:Y:S02]  /*4eb0*/  @P1 IMAD.MOV.U32 R223, RZ, RZ, R0 ;  /* 0x000000ffffdf1224 */ /* 0x000fe400078e0000 */
[----:B------:R-:W3:Y:S01]  /*4ec0*/  LDSM.16.MT88.4 R100, [R188+0xe000] ;  /* 0x00e00000bc64783b */ /* 0x000ee20000004200 */
[C---:B------:R-:W-:Y:S02]  /*4ed0*/  IMAD R0, R241.reuse, 0x18, RZ ;  /* 0x00000018f1007824 */ /* 0x040fe400078e02ff */
[----:B------:R-:W-:Y:S01]  /*4ee0*/  @P1 IMAD.WIDE R2, R226, 0x4, R222 ;  /* 0x00000004e2021825 */ /* 0x000fe200078e02de */
[----:B------:R-:W-:Y:S04]  /*4ef0*/  LDSM.16.M88.4 R104, [R203] ;  /* 0x00000000cb68783b */ /* 0x000fe80000000200 */
[----:B------:R-:W4:Y:S04]  /*4f00*/  LDSM.16.MT88.4 R172, [R188+0xc800] ;  /* 0x00c80000bcac783b */ /* 0x000f280000004200 */
[----:B------:R-:W3:Y:S04]  /*4f10*/  LDSM.16.M88.4 R176, [R203+0x1000] ;  /* 0x00100000cbb0783b */ /* 0x000ee80000000200 */
[----:B------:R-:W3:Y:S04]  /*4f20*/  LDSM.16.MT88.4 R180, [R188+0xe800] ;  /* 0x00e80000bcb4783b */ /* 0x000ee80000004200 */
[----:B------:R-:W-:Y:S04]  /*4f30*/  LDSM.16.M88.4 R184, [R204+0x1000] ;  /* 0x00100000ccb8783b */ /* 0x000fe80000000200 */
[----:B------:R3:W5:Y:S04]  /*4f40*/  @P1 LDG.E R221, [R2.64] ;  /* 0x0000000802dd1981 */ /* 0x000768000c1e1900 */
[----:B------:R3:W5:Y:S01]  /*4f50*/  @P1 LDG.E R224, [R2.64+0x20] ;  /* 0x0000200802e01981 */ /* 0x000762000c1e1900 */
        /* <DEDUP_REMOVED lines=17> */
[----:B------:R-:W2:Y:S07]  /*5070*/  LDSM.16.MT88.4 R176, [R188+0xf000] ;  /* 0x00f00000bcb0783b */ /* 0x000eae0000004200 */
[----:B------:R-:W-:Y:S01]  /*5080*/  HMMA.16816.F32 R64, R104, R182, R64 ;  /* 0x000000b66840723c */ /* 0x000fe20000001840 */
[----:B------:R-:W-:Y:S04]  /*5090*/  LDSM.16.M88.4 R104, [R205] ;  /* 0x00000000cd68783b */ /* 0x000fe80000000200 */
[----:B------:R-:W-:Y:S03]  /*50a0*/  LDSM.16.M88.4 R180, [R205+0x1000] ;  /* 0x00100000cdb4783b */ /* 0x000fe60000000200 */
[-C--:B-1----:R-:W-:Y:S08]  /*50b0*/  HMMA.16816.F32 R4, R100, R172.reuse, R4 ;  /* 0x000000ac6404723c */ /* 0x082ff00000001804 */
[C---:B------:R-:W-:Y:S08]  /*50c0*/  HMMA.16816.F32 R8, R184.reuse, R172, R8 ;  /* 0x000000acb808723c */ /* 0x040ff00000001808 */
[-C--:B------:R-:W-:Y:S08]  /*50d0*/  HMMA.16816.F32 R12, R184, R174.reuse, R12 ;  /* 0x000000aeb80c723c */ /* 0x080ff0000000180c */
[C---:B------:R-:W-:Y:S01]  /*50e0*/  HMMA.16816.F32 R16, R100.reuse, R174, R16 ;  /* 0x000000ae6410723c */ /* 0x040fe20000001810 */
[----:B------:R-:W1:Y:S04]  /*50f0*/  LDSM.16.MT88.4 R172, [R188+0xd800] ;  /* 0x00d80000bcac783b */ /* 0x000e680000004200 */
[----:B------:R-:W3:Y:S03]  /*5100*/  LDSM.16.MT88.4 R188, [R188+0xf800] ;  /* 0x00f80000bcbc783b */ /* 0x000ee60000004200 */
[-C--:B--2---:R-:W-:Y:S08]  /*5110*/  HMMA.16816.F32 R52, R100, R176.reuse, R52 ;  /* 0x000000b06434723c */ /* 0x084ff00000001834 */
[C---:B------:R-:W-:Y:S08]  /*5120*/  HMMA.16816.F32 R56, R184.reuse, R176, R56 ;  /* 0x000000b0b838723c */ /* 0x040ff00000001838 */
[-C--:B------:R-:W-:Y:S08]  /*5130*/  HMMA.16816.F32 R60, R184, R178.reuse, R60 ;  /* 0x000000b2b83c723c */ /* 0x080ff0000000183c */
[----:B------:R-:W-:Y:S07]  /*5140*/  HMMA.16816.F32 R64, R100, R178, R64 ;  /* 0x000000b26440723c */ /* 0x000fee0000001840 */
[C---:B------:R-:W-:Y:S01]  /*5150*/  IMAD.SHL.U32 R101, R241.reuse, 0x20, RZ ;  /* 0x00000020f1657824 */ /* 0x040fe200078e00ff */
[-C--:B-1----:R-:W-:Y:S08]  /*5160*/  HMMA.16816.F32 R4, R104, R172.reuse, R4 ;  /* 0x000000ac6804723c */ /* 0x082ff00000001804 */
[C---:B------:R-:W-:Y:S07]  /*5170*/  HMMA.16816.F32 R8, R180.reuse, R172, R8 ;  /* 0x000000acb408723c */ /* 0x040fee0000001808 */
[C---:B------:R-:W-:Y:S01]  /*5180*/  IMAD.SHL.U32 R172, R241.reuse, 0x8, RZ ;  /* 0x00000008f1ac7824 */ /* 0x040fe200078e00ff */
[-C--:B------:R-:W-:Y:S04]  /*5190*/  HMMA.16816.F32 R12, R180, R174.reuse, R12 ;  /* 0x000000aeb40c723c */ /* 0x080fe8000000180c */
[CC--:B------:R-:W-:Y:S01]  /*51a0*/  LEA R2, P0, R172.reuse, R210.reuse, 0x2 ;  /* 0x000000d2ac027211 */ /* 0x0c0fe200078010ff */
[----:B------:R-:W-:Y:S02]  /*51b0*/  IMAD.SHL.U32 R173, R241, 0x10, RZ ;  /* 0x00000010f1ad7824 */ /* 0x000fe400078e00ff */
[----:B------:R1:W-:Y:S01]  /*51c0*/  RED.E.ADD.F32.FTZ.RN.STRONG.GPU [R210.64], R4 ;  /* 0x00000004d200798e */ /* 0x0003e2000c10e788 */
[C---:B------:R-:W-:Y:S04]  /*51d0*/  HMMA.16816.F32 R16, R104.reuse, R174, R16 ;  /* 0x000000ae6810723c */ /* 0x040fe80000001810 */
[-C--:B------:R-:W-:Y:S02]  /*51e0*/  LEA.HI.X.SX32 R3, R172, R211.reuse, 0x2, P0 ;  /* 0x000000d3ac037211 */ /* 0x080fe400000f16ff */
[CC--:B------:R-:W-:Y:S02]  /*51f0*/  LEA R102, P2, R173.reuse, R210.reuse, 0x2 ;  /* 0x000000d2ad667211 */ /* 0x0c0fe400078410ff */
[-C--:B---3--:R-:W-:Y:S01]  /*5200*/  HMMA.16816.F32 R52, R104, R188.reuse, R52 ;  /* 0x000000bc6834723c */ /* 0x088fe20000001834 */
[----:B------:R2:W-:Y:S03]  /*5210*/  RED.E.ADD.F32.FTZ.RN.STRONG.GPU [R2.64], R5 ;  /* 0x000000050200798e */ /* 0x0005e6000c10e788 */
[-C--:B------:R-:W-:Y:S02]  /*5220*/  LEA.HI.X.SX32 R103, R173, R211.reuse, 0x2, P2 ;  /* 0x000000d3ad677211 */ /* 0x080fe400010f16ff */
[CC--:B------:R-:W-:Y:S02]  /*5230*/  LEA R100, P2, R101.reuse, R210.reuse, 0x2 ;  /* 0x000000d265647211 */ /* 0x0c0fe400078410ff */
[C---:B------:R-:W-:Y:S01]  /*5240*/  HMMA.16816.F32 R56, R180.reuse, R188, R56 ;  /* 0x000000bcb438723c */ /* 0x040fe20000001838 */
[----:B------:R3:W-:Y:S03]  /*5250*/  RED.E.ADD.F32.FTZ.RN.STRONG.GPU [R102.64], R6 ;  /* 0x000000066600798e */ /* 0x0007e6000c10e788 */
[-C--:B------:R-:W-:Y:S04]  /*5260*/  LEA.HI.X.SX32 R101, R101, R211.reuse, 0x2, P2 ;  /* 0x000000d365657211 */ /* 0x080fe800010f16ff */
[-C--:B------:R-:W-:Y:S04]  /*5270*/  HMMA.16816.F32 R60, R180, R190.reuse, R60 ;  /* 0x000000beb43c723c */ /* 0x080fe8000000183c */
[CC--:B-1----:R-:W-:Y:S04]  /*5280*/  LEA R4, P0, R0.reuse, R210.reuse, 0x2 ;  /* 0x000000d200047211 */ /* 0x0c2fe800078010ff */
[----:B------:R-:W-:Y:S04]  /*5290*/  HMMA.16816.F32 R64, R104, R190, R64 ;  /* 0x000000be6840723c */ /* 0x000fe80000001840 */
[-C--:B--2---:R-:W-:Y:S01]  /*52a0*/  LEA.HI.X.SX32 R5, R0, R211.reuse, 0x2, P0 ;  /* 0x000000d300057211 */ /* 0x084fe200000f16ff */
[C---:B------:R-:W-:Y:S02]  /*52b0*/  IMAD R0, R241.reuse, 0x38, RZ ;  /* 0x00000038f1007824 */ /* 0x040fe400078e02ff */
[C---:B------:R-:W-:Y:S02]  /*52c0*/  IMAD R104, R241.reuse, 0x28, RZ ;  /* 0x00000028f1687824 */ /* 0x040fe400078e02ff */
[----:B------:R1:W-:Y:S03]  /*52d0*/  RED.E.ADD.F32.FTZ.RN.STRONG.GPU [R4.64], R7 ;  /* 0x000000070400798e */ /* 0x0003e6000c10e788 */
[CC--:B---3--:R-:W-:Y:S01]  /*52e0*/  LEA R6, P0, R104.reuse, R210.reuse, 0x2 ;  /* 0x000000d268067211 */ /* 0x0c8fe200078010ff */
[----:B------:R2:W-:Y:S01]  /*52f0*/  RED.E.ADD.F32.FTZ.RN.STRONG.GPU [R100.64], R8 ;  /* 0x000000086400798e */ /* 0x0005e2000c10e788 */
[----:B------:R-:W-:Y:S02]  /*5300*/  IMAD R102, R241, 0x30, RZ ;  /* 0x00000030f1667824 */ /* 0x000fe400078e02ff */
[-C--:B-1----:R-:W-:Y:S03]  /*5310*/  LEA.HI.X.SX32 R7, R104, R211.reuse, 0x2, P0 ;  /* 0x000000d368077211 */ /* 0x082fe600000f16ff */
        /* <DEDUP_REMOVED lines=92> */
[----:B------:R-:W-:Y:S01]  /*58e0*/  ISETP.GT.AND P3, PT, R209, R234, PT ;  /* 0x000000ead100720c */ /* 0x000fe20003f64270 */
[----:B------:R-:W-:Y:S01]  /*58f0*/  RED.E.ADD.F32.FTZ.RN.STRONG.GPU [R6.64], R62 ;  /* 0x0000003e0600798e */ /* 0x000fe2000c10e788 */
[----:B------:R-:W-:Y:S02]  /*5900*/  IADD3 R0, R192, -0x4000, RZ ;  /* 0xffffc000c0007810 */ /* 0x000fe40007ffe0ff */
[----:B------:R-:W-:Y:S01]  /*5910*/  @P1 IADD3 R232, P2, R232, -0x100, RZ ;  /* 0xffffff00e8e81810 */ /* 0x000fe20007f5e0ff */
[----:B------:R-:W1:Y:S03]  /*5920*/  LDSM.16.MT88.4 R4, [R194+0x10000] ;  /* 0x01000000c204783b */ /* 0x000e660000004200 */
[----:B------:R-:W-:Y:S01]  /*5930*/  @P1 IADD3.X R231, R231, -0x1, RZ, P2, !PT ;  /* 0xffffffffe7e71810 */ /* 0x000fe200017fe4ff */
[----:B------:R2:W-:Y:S02]  /*5940*/  RED.E.ADD.F32.FTZ.RN.STRONG.GPU [R2.64], R63 ;  /* 0x0000003f0200798e */ /* 0x0005e4000c10e788 */
[----:B------:R-:W-:Y:S02]  /*5950*/  @P0 IADD3 R0, R192, 0x4000, RZ ;  /* 0x00004000c0000810 */ /* 0x000fe40007ffe0ff */
        /* <DEDUP_REMOVED lines=163> */
[----:B------:R-:W-:Y:S02]  /*6390*/  STS [R246+0x5000], R10 ;  /* 0x0050000af6007388 */ /* 0x000fe40000000800 */
[----:B------:R-:W-:Y:S02]  /*63a0*/  F2FP.PACK_AB R2, R2, R44 ;  /* 0x0000002c0202723e */ /* 0x000fe400000000ff */
        /* <DEDUP_REMOVED lines=8> */
[----:B------:R3:W-:Y:S01]  /*6430*/  STS [R246+0x7000], R2 ;  /* 0x00700002f6007388 */ /* 0x0007e20000000800 */
[----:B-1----:R-:W-:-:S02]  /*6440*/  SHF.R.S32.HI R5, RZ, 0x1f, R252 ;  /* 0x0000001fff057819 */ /* 0x002fc400000114fc */
[----:B--2---:R-:W-:-:S05]  /*6450*/  @P0 IADD3 R0, R238, R248, RZ ;  /* 0x000000f8ee000210 */ /* 0x004fca0007ffe0ff */
[----:B---3--:R-:W-:-:S04]  /*6460*/  @P0 IMAD.WIDE.U32 R2, R0, c[0x0][0x3a0], RZ ;  /* 0x0000e80000020a25 */ /* 0x008fc800078e00ff */
        /* <DEDUP_REMOVED lines=13> */
.L_x_1062:
        /* <DEDUP_REMOVED lines=15> */
.L_x_1063:
        /* <DEDUP_REMOVED lines=26> */
[----:B------:R-:W2:Y:S01]  /*67d0*/  LDS.128 R12, [R220+0xc000] ;  /* 0x00c00000dc0c7984 */ /* 0x000ea20000000c00 */
[----:B------:R-:W-:Y:S01]  /*67e0*/  MOV R6, R4 ;  /* 0x0000000400067202 */ /* 0x000fe20000000f00 */
[----:B------:R-:W-:Y:S01]  /*67f0*/  IMAD R0, R23, c[0x0][0x3a0], RZ ;  /* 0x0000e80017007a24 */ /* 0x000fe200078e02ff */
[----:B------:R-:W-:Y:S01]  /*6800*/  MOV R7, R10 ;  /* 0x0000000a00077202 */ /* 0x000fe20000000f00 */
[----:B------:R-:W4:Y:S02]  /*6810*/  LDS.128 R16, [R220+0xe000] ;  /* 0x00e00000dc107984 */ /* 0x000f240000000c00 */
[----:B------:R-:W-:-:S02]  /*6820*/  IMAD R0, R237, c[0x0][0x3a4], R0 ;  /* 0x0000e900ed007a24 */ /* 0x000fc400078e0200 */
[----:B------:R-:W-:-:S05]  /*6830*/  IMAD.WIDE.U32 R6, R237, c[0x0][0x3a0], R6 ;  /* 0x0000e800ed067a25 */ /* 0x000fca00078e0006 */
[----:B------:R-:W-:Y:S02]  /*6840*/  IADD3 R0, R0, R7, RZ ;  /* 0x0000000700007210 */ /* 0x000fe40007ffe0ff */
[----:B------:R-:W-:-:S04]  /*6850*/  LEA R8, P0, R6, c[0x0][0x340], 0x1 ;  /* 0x0000d00006087a11 */ /* 0x000fc800078008ff */
[----:B------:R-:W-:-:S05]  /*6860*/  LEA.HI.X R9, R6, c[0x0][0x344], R0, 0x1, P0 ;  /* 0x0000d10006097a11 */ /* 0x000fca00000f0c00 */
[----:B--2---:R2:W-:Y:S04]  /*6870*/  STG.E.128 [R8.64], R12 ;  /* 0x0000000c08007986 */ /* 0x0045e8000c101d08 */
[----:B----4-:R2:W-:Y:S02]  /*6880*/  STG.E.128 [R8.64+0x80], R16 ;  /* 0x0000801008007986 */ /* 0x0105e4000c101d08 */
.L_x_1065:
[----:B------:R-:W-:Y:S05]  /*6890*/  BSYNC B0 ;  /* 0x0000000000007941 */ /* 0x000fea0003800000 */
.L_x_1064:
        /* <DEDUP_REMOVED lines=8> */
[----:B--2---:R-:W-:-:S04]  /*6920*/  IMAD.WIDE.U32 R8, R0, c[0x0][0x3a0], R4 ;  /* 0x0000e80000087a25 */ /* 0x004fc800078e0004 */
[----:B------:R-:W-:Y:S01]  /*6930*/  IMAD R0, R0, c[0x0][0x3a4], R6 ;  /* 0x0000e90000007a24 */ /* 0x000fe200078e0206 */
[----:B------:R-:W-:-:S04]  /*6940*/  LEA R4, P0, R8, c[0x0][0x340], 0x1 ;  /* 0x0000d00008047a11 */ /* 0x000fc800078008ff */
[----:B------:R-:W-:-:S04]  /*6950*/  IADD3 R0, R0, R9, RZ ;  /* 0x0000000900007210 */ /* 0x000fc80007ffe0ff */
[----:B------:R-:W-:-:S05]  /*6960*/  LEA.HI.X R5, R8, c[0x0][0x344], R0, 0x1, P0 ;  /* 0x0000d10008057a11 */ /* 0x000fca00000f0c00 */
[----:B---3--:R2:W-:Y:S04]  /*6970*/  STG.E.128 [R4.64], R28 ;  /* 0x0000001c04007986 */ /* 0x0085e8000c101d08 */
[----:B----4-:R2:W-:Y:S02]  /*6980*/  STG.E.128 [R4.64+0x80], R24 ;  /* 0x0000801804007986 */ /* 0x0105e4000c101d08 */
.L_x_1067:
[----:B------:R-:W-:Y:S05]  /*6990*/  BSYNC B0 ;  /* 0x0000000000007941 */ /* 0x000fea0003800000 */
.L_x_1066:
        /* <DEDUP_REMOVED lines=19> */
[----:B-1----:R1:W-:Y:S04]  /*6ad0*/  STG.E.128 [R6.64], R36 ;  /* 0x0000002406007986 */ /* 0x0023e8000c101d08 */
[----:B------:R1:W-:Y:S02]  /*6ae0*/  STG.E.128 [R6.64+0x80], R32 ;  /* 0x0000802006007986 */ /* 0x0003e4000c101d08 */
.L_x_1069:
[----:B------:R-:W-:Y:S05]  /*6af0*/  BSYNC B0 ;  /* 0x0000000000007941 */ /* 0x000fea0003800000 */
.L_x_1068:
        /* <DEDUP_REMOVED lines=12> */
.L_x_1056:
[----:B------:R-:W-:Y:S05]  /*6bc0*/  BSYNC B1 ;  /* 0x0000000000017941 */ /* 0x000fea0003800000 */
.L_x_1042:
        /* <DEDUP_REMOVED lines=9> */
.L_x_1070:
[----:B------:R-:W-:Y:S05]  /*6c60*/  EXIT ;  /* 0x000000000000794d */ /* 0x000fea0003800000 */
.L_x_1072:
        /* <DEDUP_REMOVED lines=9> */
.L_x_2071:


//--------------------- .text._ZN5flash44flash_bwd_dq_dk_dv_loop_seqk_parallel_kernelI23Flash_bwd_kernel_traitsILi128ELi64ELi64ELi8ELi4ELi2ELi2ELb1ELb0EN7cutlass6half_tE19Flash_kernel_traitsILi128ELi64ELi64ELi8ES3_EELb0ELb0ELb1ELb0ELb0ELb1ELb1EEEvNS_16Flash_bwd_paramsE --------------------------
	.section	.text._ZN5flash44flash_bwd_dq_dk_dv_loop_seqk_parallel_kernelI23Flash_bwd_kernel_traitsILi128ELi64ELi64ELi8ELi4ELi2ELi2ELb1ELb0EN7cutlass6half_tE19Flash_kernel_traitsILi128ELi64ELi64ELi8ES3_EELb0ELb0ELb1ELb0ELb0ELb1ELb1EEEvNS_16Flash_bwd_paramsE,"ax",@progbits
	.sectioninfo	@"SHI_REGISTERS=255"
	.align	128
        .global         _ZN5flash44flash_bwd_dq_dk_dv_loop_seqk_parallel_kernelI23Flash_bwd_kernel_traitsILi128ELi64ELi64ELi8ELi4ELi2ELi2ELb1ELb0EN7cutlass6half_tE19Flash_kernel_traitsILi128ELi64ELi64ELi8ES3_EELb0ELb0ELb1ELb0ELb0ELb1ELb1EEEvNS_16Flash_bwd_paramsE
        .type           _ZN5flash44flash_bwd_dq_dk_dv_loop_seqk_parallel_kernelI23Flash_bwd_kernel_traitsILi128ELi64ELi64ELi8ELi4ELi2ELi2ELb1ELb0EN7cutlass6half_tE19Flash_kernel_traitsILi128ELi64ELi64ELi8ES3_EELb0ELb0ELb1ELb0ELb0ELb1ELb1EEEvNS_16Flash_bwd_paramsE,@function
        .size           _ZN5flash44flash_bwd_dq_dk_dv_loop_seqk_parallel_kernelI23Flash_bwd_kernel_traitsILi128ELi64ELi64ELi8ELi4ELi2ELi2ELb1ELb0EN7cutlass6half_tE19Flash_kernel_traitsILi128ELi64ELi64ELi8ES3_EELb0ELb0ELb1ELb0ELb0ELb1ELb1EEEvNS_16Flash_bwd_paramsE,(.L_x_2072 - _ZN5flash44flash_bwd_dq_dk_dv_loop_seqk_parallel_kernelI23Flash_bwd_kernel_traitsILi128ELi64ELi64ELi8ELi4ELi2ELi2ELb1ELb0EN7cutlass6half_tE19Flash_kernel_traitsILi128ELi64ELi64ELi8ES3_EELb0ELb0ELb1ELb0ELb0ELb1ELb1EEEvNS_16Flash_bwd_paramsE)
        .other          _ZN5flash44flash_bwd_dq_dk_dv_loop_seqk_parallel_kernelI23Flash_bwd_kernel_traitsILi128ELi64ELi64ELi8ELi4ELi2ELi2ELb1ELb0EN7cutlass6half_tE19Flash_kernel_traitsILi128ELi64ELi64ELi8ES3_EELb0ELb0ELb1ELb0ELb0ELb1ELb1EEEvNS_16Flash_bwd_paramsE,@"STO_CUDA_ENTRY STV_DEFAULT"
_ZN5flash44flash_bwd_dq_dk_dv_loop_seqk_parallel_kernelI23Flash_bwd_kernel_traitsILi128ELi64ELi64ELi8ELi4ELi2ELi2ELb1ELb0EN7cutlass6half_tE19Flash_kernel_traitsILi128ELi64ELi64ELi8ES3_EELb0ELb0ELb1ELb0ELb0ELb1ELb1EEEvNS_16Flash_bwd_paramsE:
.text._ZN5flash44flash_bwd_dq_dk_dv_loop_seqk_parallel_kernelI23Flash_bwd_kernel_traitsILi128ELi64ELi64ELi8ELi4ELi2ELi2ELb1ELb0EN7cutlass6half_tE19Flash_kernel_traitsILi128ELi64ELi64ELi8ES3_EELb0ELb0ELb1ELb0ELb0ELb1ELb1EEEvNS_16Flash_bwd_paramsE:
        /* <DEDUP_REMOVED lines=20> */
[----:B------:R-:W-:Y:S02]  /*0140*/  SHF.R.S32.HI R6, RZ, 0x4, R7 ;  /* 0x00000004ff067819 */ /* 0x000fe40000011407 */
[----:B------:R-:W-:Y:S02]  /*0150*/  LEA.HI R17, R15, R14, RZ, 0x2 ;  /* 0x0000000e0f117211 */ /* 0x000fe400078f10ff */
[----:B------:R-:W-:Y:S02]  /*0160*/  LOP3.LUT R2, R0, 0xfffffffc, RZ, 0xc0, !PT ;  /* 0xfffffffc00027812 */ /* 0x000fe400078ec0ff */
[----:B------:R-:W-:Y:S02]  /*0170*/  LOP3.LUT R0, R3, 0xfffffffe, RZ, 0xc0, !PT ;  /* 0xfffffffe03007812 */ /* 0x000fe400078ec0ff */
[----:B------:R-:W-:Y:S01]  /*0180*/  LEA.HI R3, R7, R6, RZ, 0x1 ;  /* 0x0000000607037211 */ /* 0x000fe200078f08ff */
[C---:B------:R-:W-:Y:S01]  /*0190*/  IMAD.IADD R13, R4.reuse, 0x1, -R2 ;  /* 0x00000001040d7824 */ /* 0x040fe200078e0a02 */
[----:B------:R-:W-:Y:S01]  /*01a0*/  LEA.HI R16, R15, R14, RZ, 0x3 ;  /* 0x0000000e0f107211 */ /* 0x000fe200078f18ff */
[----:B------:R-:W-:Y:S01]  /*01b0*/  IMAD.IADD R194, R4, 0x1, -R0 ;  /* 0x0000000104c27824 */ /* 0x000fe200078e0a00 */
[----:B------:R-:W-:-:S02]  /*01c0*/  SHF.R.S32.HI R8, RZ, 0x2, R17 ;  /* 0x00000002ff087819 */ /* 0x000fc40000011411 */
[----:B------:R-:W-:Y:S02]  /*01d0*/  SHF.R.S32.HI R5, RZ, 0x1f, R17 ;  /* 0x0000001fff057819 */ /* 0x000fe40000011411 */
[----:B------:R-:W-:Y:S02]  /*01e0*/  LOP3.LUT R2, R3, 0xfffffffe, RZ, 0xc0, !PT ;  /* 0xfffffffe03027812 */ /* 0x000fe400078ec0ff */
[----:B------:R-:W-:Y:S02]  /*01f0*/  LEA.HI R0, R5, R8, RZ, 0x3 ;  /* 0x0000000805007211 */ /* 0x000fe400078f18ff */
[----:B------:R-:W-:Y:S01]  /*0200*/  SHF.R.S32.HI R240, RZ, 0x3, R16 ;  /* 0x00000003fff07819 */ /* 0x000fe20000011410 */
[----:B------:R-:W-:Y:S01]  /*0210*/  IMAD.IADD R10, R6, 0x1, -R2 ;  /* 0x00000001060a7824 */ /* 0x000fe200078e0a02 */
[----:B------:R-:W-:Y:S02]  /*0220*/  LOP3.LUT R4, R16, 0xfffffff8, RZ, 0xc0, !PT ;  /* 0xfffffff810047812 */ /* 0x000fe400078ec0ff */
[----:B------:R-:W-:Y:S01]  /*0230*/  LOP3.LUT R2, R0, 0xfffffff8, RZ, 0xc0, !PT ;  /* 0xfffffff800027812 */ /* 0x000fe200078ec0ff */
[----:B------:R-:W-:-:S02]  /*0240*/  IMAD.SHL.U32 R3, R240, 0x40, RZ ;  /* 0x00000040f0037824 */ /* 0x000fc400078e00ff */
[----:B------:R-:W-:Y:S01]  /*0250*/  IMAD.IADD R0, R14, 0x1, -R4 ;  /* 0x000000010e007824 */ /* 0x000fe200078e0a04 */
[----:B------:R-:W-:Y:S01]  /*0260*/  LOP3.LUT R4, R7, 0xfffffff0, RZ, 0xc0, !PT ;  /* 0xfffffff007047812 */ /* 0x000fe200078ec0ff */
[----:B------:R-:W-:Y:S01]  /*0270*/  IMAD.IADD R7, R8, 0x1, -R2 ;  /* 0x0000000108077824 */ /* 0x000fe200078e0a02 */
[----:B------:R-:W-:Y:S01]  /*0280*/  LOP3.LUT R2, R3, 0x1c0, RZ, 0xc0, !PT ;  /* 0x000001c003027812 */ /* 0x000fe200078ec0ff */
[C---:B------:R-:W-:Y:S01]  /*0290*/  IMAD.SHL.U32 R18, R0.reuse, 0x8, RZ ;  /* 0x0000000800127824 */ /* 0x040fe200078e00ff */
[----:B------:R-:W-:Y:S01]  /*02a0*/  LOP3.LUT P4, RZ, R0, 0x2, RZ, 0xc0, !PT ;  /* 0x0000000200ff7812 */ /* 0x000fe2000788c0ff */
[----:B------:R-:W-:Y:S01]  /*02b0*/  IMAD.IADD R3, R14, 0x1, -R4 ;  /* 0x000000010e037824 */ /* 0x000fe200078e0a04 */
[----:B------:R-:W-:Y:S02]  /*02c0*/  SHF.R.U32.HI R4, RZ, 0x3, R2 ;  /* 0x00000003ff047819 */ /* 0x000fe40000011602 */
[----:B------:R-:W-:Y:S01]  /*02d0*/  LOP3.LUT R2, R2, 0x38, R18, 0xf8, !PT ;  /* 0x0000003802027812 */ /* 0x000fe200078ef812 */
[----:B------:R1:W-:Y:S01]  /*02e0*/  STL [R1+0x10], R18 ;  /* 0x0000101201007387 */ /* 0x0003e20000100800 */
[C---:B------:R-:W-:Y:S01]  /*02f0*/  LOP3.LUT P3, RZ, R0.reuse, 0x4, RZ, 0xc0, !PT ;  /* 0x0000000400ff7812 */ /* 0x040fe2000786c0ff */
[----:B------:R-:W-:Y:S01]  /*0300*/  IMAD.SHL.U32 R0, R0, 0x40, RZ ;  /* 0x0000004000007824 */ /* 0x000fe200078e00ff */
[----:B------:R-:W-:-:S02]  /*0310*/  SHF.R.S32.HI R5, RZ, 0x1f, R3 ;  /* 0x0000001fff057819 */ /* 0x000fc40000011403 */
[----:B------:R-:W-:Y:S01]  /*0320*/  LOP3.LUT R9, R2, R4, RZ, 0x3c, !PT ;  /* 0x0000000402097212 */ /* 0x000fe200078e3cff */
[----:B------:R-:W-:Y:S01]  /*0330*/  IMAD.SHL.U32 R2, R194, 0x10, RZ ;  /* 0x00000010c2027824 */ /* 0x000fe200078e00ff */
[----:B------:R-:W-:Y:S02]  /*0340*/  LEA.HI R4, R15, R14, RZ, 0x7 ;  /* 0x0000000e0f047211 */ /* 0x000fe400078f38ff */
[----:B------:R-:W-:Y:S02]  /*0350*/  LOP3.LUT R0, R0, 0x1c0, RZ, 0xc0, !PT ;  /* 0x000001c000007812 */ /* 0x000fe400078ec0ff */
[----:B------:R-:W-:Y:S02]  /*0360*/  LEA.HI R12, R5, R3, RZ, 0x3 ;  /* 0x00000003050c7211 */ /* 0x000fe400078f18ff */
[----:B------:R-:W-:Y:S02]  /*0370*/  SHF.R.S32.HI R8, RZ, 0x7, R4 ;  /* 0x00000007ff087819 */ /* 0x000fe40000011404 */
[----:B------:R-:W-:-:S02]  /*0380*/  LOP3.LUT R189, R0, 0x8, R16, 0xf8, !PT ;  /* 0x0000000800bd7812 */ /* 0x000fc400078ef810 */
[----:B------:R-:W-:Y:S02]  /*0390*/  LOP3.LUT R5, R12, 0xfffffff8, RZ, 0xc0, !PT ;  /* 0xfffffff80c057812 */ /* 0x000fe400078ec0ff */
[----:B------:R-:W-:Y:S01]  /*03a0*/  LOP3.LUT R6, R0, 0x10, R2, 0xf8, !PT ;  /* 0x0000001000067812 */ /* 0x000fe200078ef802 */
[----:B------:R-:W-:Y:S01]  /*03b0*/  IMAD.SHL.U32 R2, R10, 0x200, RZ ;  /* 0x000002000a027824 */ /* 0x000fe200078e00ff */
[----:B------:R-:W-:Y:S01]  /*03c0*/  SHF.R.U32.HI R186, RZ, 0x3, R0 ;  /* 0x00000003ffba7819 */ /* 0x000fe20000011600 */
[----:B------:R-:W-:Y:S01]  /*03d0*/  IMAD.IADD R20, R3, 0x1, -R5 ;  /* 0x0000000103147824 */ /* 0x000fe200078e0a05 */
[----:B------:R-:W-:Y:S01]  /*03e0*/  LEA.HI R5, R15, R14, RZ, 0x6 ;  /* 0x0000000e0f057211 */ /* 0x000fe200078f30ff */
[----:B------:R-:W-:Y:S01]  /*03f0*/  IMAD R0, R8, 0x800, R2 ;  /* 0x0000080008007824 */ /* 0x000fe200078e0202 */
[----:B------:R-:W-:Y:S02]  /*0400*/  LOP3.LUT R189, R189, R186, RZ, 0x3c, !PT ;  /* 0x000000babdbd7212 */ /* 0x000fe400078e3cff */
[----:B------:R-:W-:Y:S01]  /*0410*/  LOP3.LUT R4, R7, 0x1, RZ, 0xc0, !PT ;  /* 0x0000000107047812 */ /* 0x000fe200078ec0ff */
[----:B------:R-:W-:Y:S01]  /*0420*/  STL [R1+0x20], R20 ;  /* 0x0000201401007387 */ /* 0x000fe20000100800 */
[----:B------:R-:W-:Y:S01]  /*0430*/  LOP3.LUT R3, R6, 0x8, R16, 0xf8, !PT ;  /* 0x0000000806037812 */ /* 0x000fe200078ef810 */
[----:B------:R-:W-:Y:S01]  /*0440*/  IMAD.IADD R189, R0, 0x1, R189 ;  /* 0x0000000100bd7824 */ /* 0x000fe200078e02bd */
[----:B------:R-:W-:Y:S01]  /*0450*/  SHF.R.S32.HI R0, RZ, 0x6, R5 ;  /* 0x00000006ff007819 */ /* 0x000fe20000011405 */
[----:B------:R-:W-:Y:S01]  /*0460*/  IMAD.SHL.U32 R5, R10, 0x20, RZ ;  /* 0x000000200a057824 */ /* 0x000fe200078e00ff */
[----:B------:R-:W-:Y:S01]  /*0470*/  ISETP.NE.U32.AND P0, PT, R4, 0x1, PT ;  /* 0x000000010400780c */ /* 0x000fe20003f05070 */
[----:B------:R-:W-:Y:S01]  /*0480*/  IMAD.SHL.U32 R189, R189, 0x2, RZ ;  /* 0x00000002bdbd7824 */ /* 0x000fe200078e00ff */
[----:B------:R-:W-:Y:S01]  /*0490*/  LOP3.LUT R4, R11, 0xffffffe0, RZ, 0xc0, !PT ;  /* 0xffffffe00b047812 */ /* 0x000fe200078ec0ff */
[----:B-1----:R-:W-:Y:S01]  /*04a0*/  IMAD R18, R0, 0x200, R9 ;  /* 0x0000020000127824 */ /* 0x002fe200078e0209 */
[----:B------:R-:W-:Y:S01]  /*04b0*/  LOP3.LUT R186, R2, R3, R186, 0xf6, !PT ;  /* 0x0000000302ba7212 */ /* 0x000fe200078ef6ba */
[----:B------:R-:W-:Y:S01]  /*04c0*/  IMAD.SHL.U32 R2, R0, 0x8, RZ ;  /* 0x0000000800027824 */ /* 0x000fe200078e00ff */
[----:B------:R-:W-:Y:S01]  /*04d0*/  LOP3.LUT R3, R17, 0x7ffffffc, RZ, 0xc0, !PT ;  /* 0x7ffffffc11037812 */ /* 0x000fe200078ec0ff */
[C---:B------:R-:W-:Y:S01]  /*04e0*/  IMAD.SHL.U32 R0, R7.reuse, 0x40, RZ ;  /* 0x0000004007007824 */ /* 0x040fe200078e00ff */
[----:B------:R-:W-:Y:S01]  /*04f0*/  R2P PR, R7, 0x6 ;  /* 0x0000000607007804 */ /* 0x000fe20000000000 */
[----:B------:R-:W-:Y:S01]  /*0500*/  IMAD.IADD R19, R14, 0x1, -R4 ;  /* 0x000000010e137824 */ /* 0x000fe200078e0a04 */
[----:B------:R-:W-:Y:S01]  /*0510*/  LOP3.LUT R2, R2, 0x18, RZ, 0xc0, !PT ;  /* 0x0000001802027812 */ /* 0x000fe200078ec0ff */
[----:B------:R-:W-:Y:S01]  /*0520*/  IMAD.IADD R4, R14, 0x1, -R3 ;  /* 0x000000010e047824 */ /* 0x000fe200078e0a03 */
[----:B------:R-:W-:Y:S01]  /*0530*/  LOP3.LUT R0, R0, 0x1c0, RZ, 0xc0, !PT ;  /* 0x000001c000007812 */ /* 0x000fe200078ec0ff */
[----:B------:R-:W-:Y:S01]  /*0540*/  IMAD.SHL.U32 R14, R14, 0x2, RZ ;  /* 0x000000020e0e7824 */ /* 0x000fe200078e00ff */
[----:B------:R-:W-:Y:S01]  /*0550*/  STL [R1+0x1c], R19 ;  /* 0x00001c1301007387 */ /* 0x000fe20000100800 */
[----:B------:R-:W-:Y:S01]  /*0560*/  IMAD.SHL.U32 R3, R8, 0x20, RZ ;  /* 0x0000002008037824 */ /* 0x000fe200078e00ff */
[----:B------:R-:W-:Y:S01]  /*0570*/  LOP3.LUT R9, R2, 0x20, R5, 0xf8, !PT ;  /* 0x0000002002097812 */ /* 0x000fe200078ef805 */
[----:B------:R-:W-:Y:S01]  /*0580*/  IMAD.SHL.U32 R8, R4, 0x2, RZ ;  /* 0x0000000204087824 */ /* 0x000fe200078e00ff */
[----:B------:R-:W-:Y:S01]  /*0590*/  STL [R1+0x18], R18 ;  /* 0x0000181201007387 */ /* 0x000fe20000100800 */
[----:B------:R-:W-:Y:S01]  /*05a0*/  SHF.R.S32.HI R5, RZ, 0x1f, R19 ;  /* 0x0000001fff057819 */ /* 0x000fe20000011413 */
[----:B------:R-:W-:Y:S01]  /*05b0*/  IMAD.SHL.U32 R210, R18, 0x2, RZ ;  /* 0x0000000212d27824 */ /* 0x000fe200078e00ff */
[----:B------:R-:W-:Y:S01]  /*05c0*/  LOP3.LUT R6, R3, 0x6, R14, 0xf8, !PT ;  /* 0x0000000603067812 */ /* 0x000fe200078ef80e */
[----:B------:R-:W-:Y:S01]  /*05d0*/  IMAD R7, R13, 0x400, R8 ;  /* 0x000004000d077824 */ /* 0x000fe200078e0208 */
[----:B------:R-:W-:-:S02]  /*05e0*/  LOP3.LUT R4, R0, 0x20, R3, 0xf8, !PT ;  /* 0x0000002000047812 */ /* 0x000fc400078ef803 */
[----:B------:R-:W-:Y:S01]  /*05f0*/  SHF.R.U32.HI R3, RZ, 0x3, R0 ;  /* 0x00000003ff037819 */ /* 0x000fe20000011600 */
[----:B------:R1:W-:Y:S01]  /*0600*/  STL [R1+0x4], R6 ;  /* 0x0000040601007387 */ /* 0x0003e20000100800 */
[----:B------:R-:W-:Y:S02]  /*0610*/  SEL R220, R220, 0x10, !P0 ;  /* 0x00000010dcdc7807 */ /* 0x000fe40004000000 */
[----:B------:R-:W-:Y:S02]  /*0620*/  LOP3.LUT R4, R4, R3, RZ, 0x3c, !PT ;  /* 0x0000000304047212 */ /* 0x000fe400078e3cff */
[----:B------:R-:W-:Y:S01]  /*0630*/  LOP3.LUT R11, R3, R0, R2, 0x1e, !PT ;  /* 0x00000000030b7212 */ /* 0x000fe200078e1e02 */
[----:B------:R-:W-:Y:S02]  /*0640*/  IMAD.SHL.U32 R0, R10, 0x8, RZ ;  /* 0x000000080a007824 */ /* 0x000fe400078e00ff */
[----:B------:R-:W-:Y:S01]  /*0650*/  IMAD.IADD R7, R7, 0x1, R4 ;  /* 0x0000000107077824 */ /* 0x000fe200078e0204 */
[----:B------:R-:W-:Y:S01]  /*0660*/  LEA.HI R4, R5, R19, RZ, 0x2 ;  /* 0x0000001305047211 */ /* 0x000fe200078f10ff */
[----:B------:R-:W-:-:S02]  /*0670*/  IMAD.SHL.U32 R5, R12, 0x40, RZ ;  /* 0x000000400c057824 */ /* 0x000fc400078e00ff */
[----:B------:R-:W-:Y:S01]  /*0680*/  IMAD.SHL.U32 R219, R7, 0x2, RZ ;  /* 0x0000000207db7824 */ /* 0x000fe200078e00ff */
[----:B------:R-:W-:-:S03]  /*0690*/  SHF.R.S32.HI R4, RZ, 0x2, R4 ;  /* 0x00000002ff047819 */ /* 0x000fc60000011404 */
[C---:B------:R-:W-:Y:S01]  /*06a0*/  IMAD.IADD R221, R219.reuse, 0x1, R220 ;  /* 0x00000001dbdd7824 */ /* 0x040fe200078e02dc */
[----:B------:R-:W-:Y:S01]  /*06b0*/  IADD3 R218, R219, 0x20, RZ ;  /* 0x00000020dbda7810 */ /* 0x000fe20007ffe0ff */
[----:B------:R-:W-:Y:S01]  /*06c0*/  IMAD R249, R13, 0x10, R4 ;  /* 0x000000100df97824 */ /* 0x000fe200078e0204 */
[----:B------:R-:W-:-:S05]  /*06d0*/  @P1 IADD3 R218, R219, -0x20, RZ ;  /* 0xffffffe0dbda1810 */ /* 0x000fca0007ffe0ff */
[----:B------:R-:W-:Y:S02]  /*06e0*/  IMAD.IADD R220, R220, 0x1, R218 ;  /* 0x00000001dcdc7824 */ /* 0x000fe400078e02da */
[----:B-1----:R-:W-:-:S05]  /*06f0*/  IMAD.SHL.U32 R6, R20, 0x40, RZ ;  /* 0x0000004014067824 */ /* 0x002fca00078e00ff */
[----:B------:R-:W-:-:S04]  /*0700*/  LOP3.LUT R3, R6, 0x1c0, RZ, 0xc0, !PT ;  /* 0x000001c006037812 */ /* 0x000fc800078ec0ff */
[----:B------:R-:W-:Y:S02]  /*0710*/  LOP3.LUT R6, R3, 0x8, R0, 0xf8, !PT ;  /* 0x0000000803067812 */ /* 0x000fe400078ef800 */
[----:B------:R-:W-:Y:S01]  /*0720*/  LOP3.LUT R0, R5, 0xfffffe00, RZ, 0xc0, !PT ;  /* 0xfffffe0005007812 */ /* 0x000fe200078ec0ff */
[----:B------:R-:W-:Y:S01]  /*0730*/  IMAD R5, R194, 0x400, R8 ;  /* 0x00000400c2057824 */ /* 0x000fe200078e0208 */
[----:B------:R-:W-:-:S03]  /*0740*/  SHF.R.U32.HI R2, RZ, 0x3, R3 ;  /* 0x00000003ff027819 */ /* 0x000fc60000011603 */
[----:B------:R-:W-:Y:S01]  /*0750*/  IMAD.IADD R5, R5, 0x1, R11 ;  /* 0x0000000105057824 */ /* 0x000fe200078e020b */
[----:B------:R-:W-:Y:S01]  /*0760*/  LOP3.LUT R3, R2, R9, R3, 0x1e, !PT ;  /* 0x0000000902037212 */ /* 0x000fe200078e1e03 */
[--C-:B------:R-:W-:Y:S01]  /*0770*/  IMAD R4, R13, 0x400, R0.reuse ;  /* 0x000004000d047824 */ /* 0x100fe200078e0200 */
[----:B------:R-:W-:Y:S01]  /*0780*/  LOP3.LUT R2, R6, R2, RZ, 0x3c, !PT ;  /* 0x0000000206027212 */ /* 0x000fe200078e3cff */
[----:B------:R-:W-:Y:S01]  /*0790*/  IMAD R194, R194, 0x400, R0 ;  /* 0x00000400c2c27824 */ /* 0x000fe200078e0200 */
[----:B------:R-:W-:Y:S02]  /*07a0*/  LEA R250, R5, 0xc000, 0x1 ;  /* 0x0000c00005fa7811 */ /* 0x000fe400078e08ff */
[----:B------:R-:W-:Y:S01]  /*07b0*/  LOP3.LUT R199, R3, R0, RZ, 0xfc, !PT ;  /* 0x0000000003c77212 */ /* 0x000fe200078efcff */
[----:B------:R-:W-:Y:S01]  /*07c0*/  IMAD.MOV.U32 R0, RZ, RZ, 0x40 ;  /* 0x00000040ff007424 */ /* 0x000fe200078e00ff */
[----:B------:R-:W-:Y:S01]  /*07d0*/  IADD3 R3, R250, 0x40, RZ ;  /* 0x00000040fa037810 */ /* 0x000fe20007ffe0ff */
[----:B------:R-:W-:Y:S01]  /*07e0*/  IMAD.IADD R198, R4, 0x1, R2 ;  /* 0x0000000104c67824 */ /* 0x000fe200078e0202 */
[----:B------:R-:W-:Y:S01]  /*07f0*/  @P2 IADD3 R3, R250, -0x40, RZ ;  /* 0xffffffc0fa032810 */ /* 0x000fe20007ffe0ff */
[----:B------:R-:W-:Y:S01]  /*0800*/  IMAD.IADD R194, R2, 0x1, R194 ;  /* 0x0000000102c27824 */ /* 0x000fe200078e02c2 */
[----:B------:R-:W-:Y:S01]  /*0810*/  SEL R0, R0, 0xffffffc0, !P3 ;  /* 0xffffffc000007807 */ /* 0x000fe20005800000 */
[----:B------:R-:W-:-:S02]  /*0820*/  IMAD.MOV.U32 R2, RZ, RZ, 0x20 ;  /* 0x00000020ff027424 */ /* 0x000fc400078e00ff */
[----:B------:R1:W-:Y:S01]  /*0830*/  STL [R1], R3 ;  /* 0x0000000301007387 */ /* 0x0003e20000100800 */
[----:B------:R-:W-:Y:S01]  /*0840*/  LEA R194, R194, 0x10000, 0x1 ;  /* 0x00010000c2c27811 */ /* 0x000fe200078e08ff */
[C-C-:B------:R-:W-:Y:S01]  /*0850*/  IMAD.IADD R191, R189.reuse, 0x1, R0.reuse ;  /* 0x00000001bdbf7824 */ /* 0x140fe200078e0200 */
[----:B------:R-:W-:Y:S01]  /*0860*/  SEL R2, R2, 0xffffffe0, !P4 ;  /* 0xffffffe002027807 */ /* 0x000fe20006000000 */
[C---:B------:R-:W-:Y:S02]  /*0870*/  IMAD R185, R186.reuse, 0x2, R0 ;  /* 0x00000002bab97824 */ /* 0x040fe400078e0200 */
[----:B------:R-:W-:Y:S01]  /*0880*/  IMAD.SHL.U32 R186, R186, 0x2, RZ ;  /* 0x00000002baba7824 */ /* 0x000fe200078e00ff */
[--C-:B------:R-:W-:Y:S01]  /*0890*/  IADD3 R192, R0, R189, R2.reuse ;  /* 0x000000bd00c07210 */ /* 0x100fe20007ffe002 */
[----:B------:R-:W-:Y:S02]  /*08a0*/  IMAD.IADD R190, R189, 0x1, R2 ;  /* 0x00000001bdbe7824 */ /* 0x000fe400078e0202 */
[----:B------:R-:W-:-:S02]  /*08b0*/  IMAD.IADD R200, R2, 0x1, R191 ;  /* 0x0000000102c87824 */ /* 0x000fc400078e02bf */
.L_x_1103:
[----:B-12---:R-:W2:Y:S01]  /*08c0*/  S2R R37, SR_CTAID.Y ;  /* 0x0000000000257919 */ /* 0x006ea20000002600 */
[----:B------:R-:W3:Y:S01]  /*08d0*/  LDC.U8 R0, c[0x0][0x312] ;  /* 0x0000c480ff007b82 */ /* 0x000ee20000000000 */
        /* <DEDUP_REMOVED lines=33> */
.L_x_1073:
        /* <DEDUP_REMOVED lines=51> */
.L_x_1075:
        /* <DEDUP_REMOVED lines=15> */
.L_x_1076:
        /* <DEDUP_REMOVED lines=21> */
[----:B----4-:R-:W-:Y:S02]  /*1060*/  IADD3 R2, R2, 0xffffffe, RZ ;  /* 0x0ffffffe02027810 */ /* 0x010fe40007ffe0ff */
[----:B------:R-:W-:-:S02]  /*1070*/  SEL R8, R8, RZ, P2 ;  /* 0x000000ff08087207 */ /* 0x000fc40001000000 */
        /* <DEDUP_REMOVED lines=20> */
[C---:B------:R-:W-:Y:S01]  /*11c0*/  IMAD R7, R18.reuse, R4, R7 ;  /* 0x0000000412077224 */ /* 0x040fe200078e0207 */
[----:B------:R-:W-:Y:S01]  /*11d0*/  IADD3 R6, P2, R9, R6, RZ ;  /* 0x0000000609067210 */ /* 0x000fe20007f5e0ff */
[-C--:B------:R-:W-:Y:S01]  /*11e0*/  IMAD.WIDE.U32 R4, R18, R0.reuse, RZ ;  /* 0x0000000012047225 */ /* 0x080fe200078e00ff */
[-C--:B------:R-:W-:Y:S02]  /*11f0*/  @!P5 IADD3 R3, R3, -R11.reuse, RZ ;  /* 0x8000000b0303d210 */ /* 0x080fe40007ffe0ff */
[----:B------:R-:W-:Y:S01]  /*1200*/  @!P5 IADD3 R2, R2, 0x1, RZ ;  /* 0x000000010202d810 */ /* 0x000fe20007ffe0ff */
[----:B------:R-:W-:Y:S01]  /*1210*/  IMAD.X R8, R16, 0x1, R8, P2 ;  /* 0x0000000110087824 */ /* 0x000fe200010e0608 */
[----:B------:R-:W-:Y:S01]  /*1220*/  ISETP.GE.U32.AND P6, PT, R3, R11, PT ;  /* 0x0000000b0300720c */ /* 0x000fe20003fc6070 */
[C---:B------:R-:W-:Y:S01]  /*1230*/  IMAD R3, R19.reuse, R0, RZ ;  /* 0x0000000013037224 */ /* 0x040fe200078e02ff */
[----:B------:R-:W-:Y:S01]  /*1240*/  ISETP.NE.AND P5, PT, RZ, c[0x0][0x1c8], PT ;  /* 0x00007200ff007a0c */ /* 0x000fe20003fa5270 */
[----:B------:R-:W-:Y:S01]  /*1250*/  IMAD R11, R19, R6, RZ ;  /* 0x00000006130b7224 */ /* 0x000fe200078e02ff */
[----:B------:R-:W-:Y:S01]  /*1260*/  SEL R19, R14, R4, !P1 ;  /* 0x000000040e137207 */ /* 0x000fe20004800000 */
[----:B------:R-:W-:Y:S01]  /*1270*/  @P3 IMAD R4, R37, c[0x0][0x214], RZ ;  /* 0x0000850025043a24 */ /* 0x000fe200078e02ff */
[----:B------:R-:W-:Y:S01]  /*1280*/  IADD3 R15, R15, R7, RZ ;  /* 0x000000070f0f7210 */ /* 0x000fe20007ffe0ff */
[----:B--2---:R-:W-:Y:S01]  /*1290*/  IMAD.WIDE.U32 R30, R12, c[0x0][0x3d8], RZ ;  /* 0x0000f6000c1e7a25 */ /* 0x004fe200078e00ff */
[----:B-----5:R-:W-:-:S03]  /*12a0*/  ISETP.NE.AND P2, PT, R20, RZ, PT ;  /* 0x000000ff1400720c */ /* 0x020fc60003f45270 */
[----:B------:R-:W-:Y:S01]  /*12b0*/  @P1 IMAD.IADD R15, R5, 0x1, R3 ;  /* 0x00000001050f1824 */ /* 0x000fe200078e0203 */
[----:B------:R-:W-:Y:S01]  /*12c0*/  @P3 SEL R3, R4, R0, !P1 ;  /* 0x0000000004033207 */ /* 0x000fe20004800000 */
[----:B------:R-:W-:Y:S01]  /*12d0*/  IMAD R4, R12, c[0x0][0x3dc], R31 ;  /* 0x0000f7000c047a24 */ /* 0x000fe200078e021f */
[----:B------:R-:W-:Y:S01]  /*12e0*/  @P6 IADD3 R2, R2, 0x1, RZ ;  /* 0x0000000102026810 */ /* 0x000fe20007ffe0ff */
[----:B------:R-:W-:Y:S01]  /*12f0*/  IMAD.WIDE.U32 R6, R18, R6, RZ ;  /* 0x0000000612067225 */ /* 0x000fe200078e00ff */
[----:B------:R-:W-:Y:S02]  /*1300*/  SEL R26, R30, RZ, P2 ;  /* 0x000000ff1e1a7207 */ /* 0x000fe40001000000 */
[----:B------:R-:W-:Y:S01]  /*1310*/  @!P4 IADD3 R2, -R2, RZ, RZ ;  /* 0x000000ff0202c210 */ /* 0x000fe20007ffe1ff */
[----:B------:R-:W-:Y:S01]  /*1320*/  IMAD R8, R18, R8, R11 ;  /* 0x0000000812087224 */ /* 0x000fe200078e020b */
        /* <DEDUP_REMOVED lines=19> */
.L_x_1077:
[----:B------:R-:W-:-:S04]  /*1460*/  IMAD R0, R37, c[0x0][0x1c0], R36 ;  /* 0x0000700025007a24 */ /* 0x000fc800078e0224 */
[----:B------:R-:W-:Y:S02]  /*1470*/  IMAD R0, R0, c[0x0][0x224], RZ ;  /* 0x0000890000007a24 */ /* 0x000fe400078e02ff */
.L_x_1078:
[----:B------:R-:W2:Y:S04]  /*1480*/  LDL.64 R40, [R1+0x10] ;  /* 0x0000100001287983 */ /* 0x000ea80000100a00 */
[----:B------:R3:W2:Y:S04]  /*1490*/  LDL.64 R34, [R1+0x10] ;  /* 0x0000100001227983 */ /* 0x0006a80000100a00 */
[----:B------:R-:W4:Y:S04]  /*14a0*/  LDL R39, [R1+0x1c] ;  /* 0x00001c0001277983 */ /* 0x000f280000100800 */
[----:B------:R-:W5:Y:S01]  /*14b0*/  S2R R5, SR_TID.X ;  /* 0x0000000000057919 */ /* 0x000f620000002100 */
[----:B------:R-:W-:-:S02]  /*14c0*/  IMAD.IADD R3, R9, 0x1, R3 ;  /* 0x0000000109037824 */ /* 0x000fc400078e0203 */
[----:B------:R-:W-:Y:S02]  /*14d0*/  IMAD.MOV.U32 R33, RZ, RZ, 0x4 ;  /* 0x00000004ff217424 */ /* 0x000fe400078e00ff */
[----:B------:R-:W-:-:S04]  /*14e0*/  IMAD R30, R28, c[0x0][0x1c0], RZ ;  /* 0x000070001c1e7a24 */ /* 0x000fc800078e02ff */
[----:B------:R-:W-:Y:S01]  /*14f0*/  IMAD.SHL.U32 R7, R30, 0x40, RZ ;  /* 0x000000401e077824 */ /* 0x000fe200078e00ff */
[----:B-----5:R-:W-:-:S04]  /*1500*/  SHF.R.S32.HI R8, RZ, 0x1f, R5 ;  /* 0x0000001fff087819 */ /* 0x020fc80000011405 */
[----:B------:R-:W-:Y:S02]  /*1510*/  LEA.HI R8, R8, R5, RZ, 0x5 ;  /* 0x0000000508087211 */ /* 0x000fe400078f28ff */
[----:B------:R-:W-:Y:S02]  /*1520*/  IADD3 R12, P3, P1, R6, R7, R12 ;  /* 0x00000007060c7210 */ /* 0x000fe4000797e00c */
[----:B------:R-:W-:Y:S02]  /*1530*/  SHF.R.S32.HI R7, RZ, 0x1f, R7 ;  /* 0x0000001fff077819 */ /* 0x000fe40000011407 */
[----:B------:R-:W-:Y:S01]  /*1540*/  SHF.R.S32.HI R28, RZ, 0x1f, R240 ;  /* 0x0000001fff1c7819 */ /* 0x000fe200000114f0 */
[----:B------:R-:W-:Y:S01]  /*1550*/  BSSY B1, `(.L_x_1074) ;  /* 0x000053d000017945 */ /* 0x000fe20003800000 */
[----:B--2---:R-:W-:-:S05]  /*1560*/  IMAD.MOV.U32 R34, RZ, RZ, R40 ;  /* 0x000000ffff227224 */ /* 0x004fca00078e0028 */
[----:B------:R-:W-:Y:S02]  /*1570*/  IADD3 R4, P4, R34, R10, RZ ;  /* 0x0000000a22047210 */ /* 0x000fe40007f9e0ff */
[----:B------:R-:W-:Y:S01]  /*1580*/  SHF.R.S32.HI R35, RZ, 0x1f, R34 ;  /* 0x0000001fff237819 */ /* 0x000fe20000011422 */
[----:B------:R-:W-:-:S04]  /*1590*/  IMAD.WIDE R10, R3, R33, c[0x0][0x200] ;  /* 0x00008000030a7625 */ /* 0x000fc800078e0221 */
[----:B------:R-:W-:Y:S02]  /*15a0*/  IMAD R3, R16, c[0x0][0x370], RZ ;  /* 0x0000dc0010037a24 */ /* 0x000fe400078e02ff */
[----:B------:R-:W-:Y:S02]  /*15b0*/  IMAD.X R5, R35, 0x1, R13, P4 ;  /* 0x0000000123057824 */ /* 0x000fe400020e060d */
[C---:B------:R-:W-:Y:S01]  /*15c0*/  IMAD.IADD R13, R9.reuse, 0x1, R0 ;  /* 0x00000001090d7824 */ /* 0x040fe200078e0200 */
[----:B------:R-:W-:Y:S01]  /*15d0*/  SHF.R.S32.HI R0, RZ, 0x5, R8 ;  /* 0x00000005ff007819 */ /* 0x000fe20000011408 */
[C---:B------:R-:W-:Y:S02]  /*15e0*/  IMAD R3, R9.reuse, c[0x0][0x374], R3 ;  /* 0x0000dd0009037a24 */ /* 0x040fe400078e0203 */
[----:B------:R-:W-:-:S04]  /*15f0*/  IMAD.WIDE.U32 R4, R9, c[0x0][0x370], R4 ;  /* 0x0000dc0009047a25 */ /* 0x000fc800078e0004 */
[----:B------:R-:W-:Y:S02]  /*1600*/  IMAD.IADD R5, R5, 0x1, R3 ;  /* 0x0000000105057824 */ /* 0x000fe400078e0203 */
[----:B----4-:R-:W-:Y:S01]  /*1610*/  IMAD R3, R0, R30, R39 ;  /* 0x0000001e00037224 */ /* 0x010fe200078e0227 */
[----:B------:R-:W-:Y:S01]  /*1620*/  IADD3 R0, -R207, R226, R239 ;  /* 0x000000e2cf007210 */ /* 0x000fe20007ffe1ef */
[----:B------:R-:W-:Y:S01]  /*1630*/  IMAD R8, R31, c[0x0][0x378], RZ ;  /* 0x0000de001f087a24 */ /* 0x000fe200078e02ff */
[----:B------:R-:W-:Y:S02]  /*1640*/  IADD3 R6, P4, R240, R9, RZ ;  /* 0x00000009f0067210 */ /* 0x000fe40007f9e0ff */
[----:B------:R-:W-:Y:S02]  /*1650*/  MOV R225, R10 ;  /* 0x0000000a00e17202 */ /* 0x000fe40000000f00 */
[----:B------:R-:W-:Y:S02]  /*1660*/  IADD3 R0, R0, -c[0x0][0x2e8], RZ ;  /* 0x8000ba0000007a10 */ /* 0x000fe40007ffe0ff */
[----:B------:R-:W-:Y:S01]  /*1670*/  IADD3.X R10, R14, R7, R32, P3, P1 ;  /* 0x000000070e0a7210 */ /* 0x000fe20001fe2420 */
[----:B------:R-:W-:Y:S01]  /*1680*/  IMAD R8, R36, c[0x0][0x37c], R8 ;  /* 0x0000df0024087a24 */ /* 0x000fe200078e0208 */
[----:B------:R-:W-:Y:S01]  /*1690*/  IADD3.X R7, R28, R16, RZ, P4, !PT ;  /* 0x000000101c077210 */ /* 0x000fe200027fe4ff */
[----:B------:R-:W-:Y:S01]  /*16a0*/  IMAD.WIDE.U32 R4, R36, c[0x0][0x378], R4 ;  /* 0x0000de0024047a25 */ /* 0x000fe200078e0004 */
[----:B------:R-:W-:-:S02]  /*16b0*/  IADD3 R12, P3, P1, R26, R12, R19 ;  /* 0x0000000c1a0c7210 */ /* 0x000fc4000797e013 */
[----:B------:R-:W-:Y:S01]  /*16c0*/  SHF.R.S32.HI R9, RZ, 0x1f, R0 ;  /* 0x0000001fff097819 */ /* 0x000fe20000011400 */
[----:B------:R-:W-:Y:S01]  /*16d0*/  IMAD R7, R7, c[0x0][0x190], RZ ;  /* 0x0000640007077a24 */ /* 0x000fe200078e02ff */
[----:B------:R-:W-:Y:S01]  /*16e0*/  IADD3.X R10, R17, R10, R15, P3, P1 ;  /* 0x0000000a110a7210 */ /* 0x000fe20001fe240f */
[----:B------:R-:W-:Y:S01]  /*16f0*/  IMAD.IADD R5, R5, 0x1, R8 ;  /* 0x0000000105057824 */ /* 0x000fe200078e0208 */
[----:B------:R-:W-:Y:S02]  /*1700*/  IADD3 R178, P1, R3, R12, RZ ;  /* 0x0000000c03b27210 */ /* 0x000fe40007f3e0ff */
[----:B------:R-:W-:Y:S01]  /*1710*/  LEA.HI R8, R9, R0, RZ, 0x6 ;  /* 0x0000000009087211 */ /* 0x000fe200078f30ff */
[----:B------:R-:W-:Y:S01]  /*1720*/  IMAD.MOV.U32 R224, RZ, RZ, R11 ;  /* 0x000000ffffe07224 */ /* 0x000fe200078e000b */
[----:B------:R-:W-:Y:S01]  /*1730*/  LEA.HI.X.SX32 R12, R3, R10, 0x1, P1 ;  /* 0x0000000a030c7211 */ /* 0x000fe200008f0eff */
[C---:B------:R-:W-:Y:S01]  /*1740*/  IMAD R11, R6.reuse, c[0x0][0x194], R7 ;  /* 0x00006500060b7a24 */ /* 0x040fe200078e0207 */
[----:B------:R-:W-:Y:S01]  /*1750*/  SHF.R.S32.HI R3, RZ, 0x6, R8 ;  /* 0x00000006ff037819 */ /* 0x000fe20000011408 */
[----:B------:R-:W-:Y:S01]  /*1760*/  IMAD.WIDE.U32 R6, R6, c[0x0][0x190], R34 ;  /* 0x0000640006067a25 */ /* 0x000fe200078e0022 */
[----:B------:R3:W-:Y:S02]  /*1770*/  STL [R1+0x14], R35 ;  /* 0x0000142301007387 */ /* 0x0007e40000100800 */
[----:B------:R-:W-:-:S02]  /*1780*/  IMNMX R238, RZ, R3, !PT ;  /* 0x00000003ffee7217 */ /* 0x000fc40007800200 */
[----:B------:R-:W-:Y:S02]  /*1790*/  IADD3 R6, P3, R27, R6, RZ ;  /* 0x000000061b067210 */ /* 0x000fe40007f7e0ff */
[----:B------:R-:W-:Y:S01]  /*17a0*/  ISETP.GT.AND P5, PT, R206, R238, PT ;  /* 0x000000eece00720c */ /* 0x000fe20003fa4270 */
[----:B------:R-:W-:Y:S01]  /*17b0*/  IMAD R9, R31, c[0x0][0x1a8], RZ ;  /* 0x00006a001f097a24 */ /* 0x000fe200078e02ff */
[----:B------:R-:W-:Y:S01]  /*17c0*/  IADD3.X R7, R21, R7, R11, P3, !PT ;  /* 0x0000000715077210 */ /* 0x000fe20001ffe40b */
[----:B------:R-:W-:Y:S02]  /*17d0*/  IMAD R0, R28, c[0x0][0x370], RZ ;  /* 0x0000dc001c007a24 */ /* 0x000fe400078e02ff */
[C---:B------:R-:W-:Y:S02]  /*17e0*/  IMAD R9, R36.reuse, c[0x0][0x1ac], R9 ;  /* 0x00006b0024097a24 */ /* 0x040fe400078e0209 */
[----:B------:R-:W-:-:S04]  /*17f0*/  IMAD.WIDE.U32 R6, R36, c[0x0][0x1a8], R6 ;  /* 0x00006a0024067a25 */ /* 0x000fc800078e0006 */
[C---:B------:R-:W-:Y:S02]  /*1800*/  IMAD R0, R240.reuse, c[0x0][0x374], R0 ;  /* 0x0000dd00f0007a24 */ /* 0x040fe400078e0200 */
[----:B------:R-:W-:Y:S01]  /*1810*/  IMAD.WIDE.U32 R4, R240, c[0x0][0x370], R4 ;  /* 0x0000dc00f0047a25 */ /* 0x000fe200078e0004 */
[----:B------:R-:W-:Y:S02]  /*1820*/  LEA R204, P4, R6, c[0x0][0x160], 0x1 ;  /* 0x0000580006cc7a11 */ /* 0x000fe400078808ff */
[----:B------:R-:W-:Y:S01]  /*1830*/  LEA R179, P1, R178, c[0x0][0x350], 0x2 ;  /* 0x0000d400b2b37a11 */ /* 0x000fe200078210ff */
[----:B------:R-:W-:Y:S01]  /*1840*/  IMAD.WIDE R10, R13, R33, c[0x0][0x3c8] ;  /* 0x0000f2000d0a7625 */ /* 0x000fe200078e0221 */
[----:B------:R-:W-:-:S03]  /*1850*/  LEA R202, P3, R4, c[0x0][0x330], 0x1 ;  /* 0x0000cc0004ca7a11 */ /* 0x000fc600078608ff */
[----:B------:R-:W-:Y:S02]  /*1860*/  IMAD.IADD R9, R7, 0x1, R9 ;  /* 0x0000000107097824 */ /* 0x000fe400078e0209 */
[----:B------:R-:W-:Y:S01]  /*1870*/  IMAD.IADD R0, R5, 0x1, R0 ;  /* 0x0000000105007824 */ /* 0x000fe200078e0200 */
[----:B------:R-:W-:Y:S01]  /*1880*/  MOV R223, R10 ;  /* 0x0000000a00df7202 */ /* 0x000fe20000000f00 */
[----:B------:R-:W-:Y:S01]  /*1890*/  IMAD.MOV.U32 R222, RZ, RZ, R11 ;  /* 0x000000ffffde7224 */ /* 0x000fe200078e000b */
[----:B------:R-:W-:Y:S02]  /*18a0*/  LEA.HI.X R205, R6, c[0x0][0x164], R9, 0x1, P4 ;  /* 0x0000590006cd7a11 */ /* 0x000fe400020f0c09 */
[----:B------:R-:W-:Y:S02]  /*18b0*/  LEA.HI.X R203, R4, c[0x0][0x334], R0, 0x1, P3 ;  /* 0x0000cd0004cb7a11 */ /* 0x000fe400018f0c00 */
[----:B------:R-:W-:Y:S02]  /*18c0*/  LEA.HI.X R178, R178, c[0x0][0x354], R12, 0x2, P1 ;  /* 0x0000d500b2b27a11 */ /* 0x000fe400008f140c */
[----:B------:R-:W-:Y:S01]  /*18d0*/  IADD3 R206, R206, -0x1, RZ ;  /* 0xffffffffcece7810 */ /* 0x000fe20007ffe0ff */
[----:B------:R-:W-:Y:S05]  /*18e0*/  @P5 BRA `(.L_x_1079) ;  /* 0x0000069000005947 */ /* 0x000fea0003800000 */
[----:B---3--:R-:W-:-:S05]  /*18f0*/  @P0 IADD3 R0, R241, R38, RZ ;  /* 0x00000026f1000210 */ /* 0x008fca0007ffe0ff */
        /* <DEDUP_REMOVED lines=14> */
.L_x_1080:
        /* <DEDUP_REMOVED lines=15> */
.L_x_1081:
        /* <DEDUP_REMOVED lines=23> */
.L_x_1083:
[----:B------:R-:W-:Y:S05]  /*1c40*/  BSYNC B0 ;  /* 0x0000000000007941 */ /* 0x000fea0003800000 */
.L_x_1082:
        /* <DEDUP_REMOVED lines=13> */
[----:B------:R2:W-:Y:S04]  /*1d20*/  STG.E.128 [R2.64], RZ ;  /* 0x000000ff02007986 */ /* 0x0005e8000c101d06 */
[----:B------:R2:W-:Y:S02]  /*1d30*/  STG.E.128 [R2.64+0x80], RZ ;  /* 0x000080ff02007986 */ /* 0x0005e4000c101d06 */
.L_x_1085:
[----:B------:R-:W-:Y:S05]  /*1d40*/  BSYNC B0 ;  /* 0x0000000000007941 */ /* 0x000fea0003800000 */
.L_x_1084:
        /* <DEDUP_REMOVED lines=21> */
.L_x_1087:
[----:B------:R-:W-:Y:S05]  /*1ea0*/  BSYNC B0 ;  /* 0x0000000000007941 */ /* 0x000fea0003800000 */
.L_x_1086:
        /* <DEDUP_REMOVED lines=11> */
[----:B------:R2:W-:Y:S01]  /*1f60*/  STG.E.128 [R2.64+0x80], RZ ;  /* 0x000080ff02007986 */ /* 0x0005e2000c101d06 */
[----:B------:R-:W-:Y:S05]  /*1f70*/  BRA `(.L_x_1088) ;  /* 0x000049a000007947 */ /* 0x000fea0003800000 */
.L_x_1079:
[----:B---3--:R-:W2:Y:S01]  /*1f80*/  LDL R21, [R1+0x18] ;  /* 0x0000180001157983 */ /* 0x008ea20000100800 */
[----:B------:R-:W-:Y:S01]  /*1f90*/  IMAD R19, R206, -0x40, R226 ;  /* 0xffffffc0ce137824 */ /* 0x000fe200078e02e2 */
[----:B------:R-:W-:Y:S01]  /*1fa0*/  IADD3 R4, R240, 0x20, RZ ;  /* 0x00000020f0047810 */ /* 0x000fe20007ffe0ff */
[----:B------:R-:W-:Y:S01]  /*1fb0*/  IMAD R0, R242, -0x40, R207 ;  /* 0xffffffc0f2007824 */ /* 0x000fe200078e02cf */
[----:B------:R-:W-:Y:S01]  /*1fc0*/  @P2 BAR.SYNC.DEFER_BLOCKING 0x0 ;  /* 0x0000000000002b1d */ /* 0x000fe20000010000 */
[----:B------:R-:W-:Y:S01]  /*1fd0*/  IMAD R3, R18, c[0x0][0x1a0], RZ ;  /* 0x0000680012037a24 */ /* 0x000fe200078e02ff */
[----:B------:R-:W-:Y:S01]  /*1fe0*/  ISETP.GE.AND P1, PT, R4, R19, PT ;  /* 0x000000130400720c */ /* 0x000fe20003f26270 */
[----:B------:R-:W-:Y:S01]  /*1ff0*/  IMAD R8, R18, c[0x0][0x198], RZ ;  /* 0x0000660012087a24 */ /* 0x000fe200078e02ff */
[-C--:B------:R-:W-:Y:S01]  /*2000*/  ISETP.GE.AND P3, PT, R4, R0.reuse, PT ;  /* 0x000000000400720c */ /* 0x080fe20003f66270 */
[----:B------:R-:W-:Y:S01]  /*2010*/  IMAD.WIDE.U32 R4, R239, c[0x0][0x198], R34 ;  /* 0x00006600ef047a25 */ /* 0x000fe200078e0022 */
[----:B------:R-:W-:-:S03]  /*2020*/  ISETP.GE.AND P4, PT, R240, R0, PT ;  /* 0x00000000f000720c */ /* 0x000fc60003f86270 */
[----:B------:R-:W-:Y:S01]  /*2030*/  IMAD.WIDE.U32 R6, R239, c[0x0][0x1a0], R34 ;  /* 0x00006800ef067a25 */ /* 0x000fe200078e0022 */
[----:B------:R-:W-:-:S03]  /*2040*/  IADD3 R10, P0, R24, R4, RZ ;  /* 0x00000004180a7210 */ /* 0x000fc60007f1e0ff */
[----:B------:R-:W-:Y:S02]  /*2050*/  IMAD.MOV.U32 R188, RZ, RZ, 0x40 ;  /* 0x00000040ffbc7424 */ /* 0x000fe400078e00ff */
[C---:B------:R-:W-:Y:S01]  /*2060*/  IMAD R0, R239.reuse, c[0x0][0x19c], R8 ;  /* 0x00006700ef007a24 */ /* 0x040fe200078e0208 */
[----:B------:R-:W-:Y:S01]  /*2070*/  IADD3 R6, P5, R22, R6, RZ ;  /* 0x0000000616067210 */ /* 0x000fe20007fbe0ff */
[----:B------:R-:W-:Y:S02]  /*2080*/  IMAD R3, R239, c[0x0][0x1a4], R3 ;  /* 0x00006900ef037a24 */ /* 0x000fe400078e0203 */
[----:B------:R-:W-:Y:S01]  /*2090*/  IMAD.WIDE.U32 R8, R188, c[0x0][0x370], RZ ;  /* 0x0000dc00bc087a25 */ /* 0x000fe200078e00ff */
[----:B------:R-:W-:-:S03]  /*20a0*/  IADD3.X R11, R25, R5, R0, P0, !PT ;  /* 0x00000005190b7210 */ /* 0x000fc600007fe400 */
[----:B------:R-:W-:Y:S01]  /*20b0*/  IMAD.WIDE.U32 R14, R188, c[0x0][0x190], RZ ;  /* 0x00006400bc0e7a25 */ /* 0x000fe200078e00ff */
[----:B------:R-:W-:Y:S02]  /*20c0*/  IADD3.X R7, R23, R7, R3, P5, !PT ;  /* 0x0000000717077210 */ /* 0x000fe40002ffe403 */
        /* <DEDUP_REMOVED lines=14> */
[----:B------:R-:W-:Y:S01]  /*21b0*/  IADD3 R3, R5, R3, RZ ;  /* 0x0000000305037210 */ /* 0x000fe20007ffe0ff */
[----:B------:R-:W-:Y:S01]  /*21c0*/  @!P4 IMAD R7, R28, c[0x0][0x1a0], RZ ;  /* 0x000068001c07ca24 */ /* 0x000fe200078e02ff */
[----:B------:R-:W-:Y:S01]  /*21d0*/  LOP3.LUT R17, R2, 0xfffffffe, RZ, 0xc0, !PT ;  /* 0xfffffffe02117812 */ /* 0x000fe200078ec0ff */
[----:B------:R-:W-:Y:S02]  /*21e0*/  @!P3 IMAD.X R6, RZ, RZ, R28, P0 ;  /* 0x000000ffff06b224 */ /* 0x000fe400000e061c */
[----:B------:R-:W-:Y:S02]  /*21f0*/  @!P4 IMAD.MOV.U32 R2, RZ, RZ, R4 ;  /* 0x000000ffff02c224 */ /* 0x000fe400078e0004 */
[----:B------:R-:W-:-:S02]  /*2200*/  @!P4 IMAD R9, R240, c[0x0][0x1a4], R7 ;  /* 0x00006900f009ca24 */ /* 0x000fc400078e0207 */
[----:B------:R-:W-:Y:S02]  /*2210*/  @!P3 IMAD R8, R6, c[0x0][0x1a0], RZ ;  /* 0x000068000608ba24 */ /* 0x000fe400078e02ff */
[----:B------:R-:W-:Y:S01]  /*2220*/  @!P4 IMAD.WIDE.U32 R6, R240, c[0x0][0x1a0], R2 ;  /* 0x00006800f006ca25 */ /* 0x000fe200078e0002 */
[----:B------:R-:W-:-:S03]  /*2230*/  IADD3 R18, R206, -R17, RZ ;  /* 0x80000011ce127210 */ /* 0x000fc60007ffe0ff */
[----:B------:R-:W-:Y:S01]  /*2240*/  @!P3 IMAD R17, R0, c[0x0][0x1a4], R8 ;  /* 0x000069000011ba24 */ /* 0x000fe200078e0208 */
[C---:B------:R-:W-:Y:S01]  /*2250*/  @!P4 LEA R8, P5, R6.reuse, c[0x0][0x170], 0x1 ;  /* 0x00005c000608ca11 */ /* 0x040fe200078a08ff */
[----:B------:R-:W-:Y:S01]  /*2260*/  @!P4 IMAD.IADD R9, R7, 0x1, R9 ;  /* 0x000000010709c824 */ /* 0x000fe200078e0209 */
[----:B------:R3:W-:Y:S04]  /*2270*/  @P4 STS.128 [R210+0x10000], RZ ;  /* 0x010000ffd2004388 */ /* 0x0007e80000000c00 */
[----:B------:R-:W-:Y:S01]  /*2280*/  @!P4 LEA.HI.X R9, R6, c[0x0][0x174], R9, 0x1, P5 ;  /* 0x00005d000609ca11 */ /* 0x000fe200028f0c09 */
[----:B------:R3:W-:Y:S04]  /*2290*/  @P4 STS.128 [R210+0x12000], RZ ;  /* 0x012000ffd2004388 */ /* 0x0007e80000000c00 */
[----:B------:R-:W-:Y:S01]  /*22a0*/  @!PT LDS RZ, [RZ] ;  /* 0x00000000fffff984 */ /* 0x000fe20000000800 */
[----:B------:R-:W-:Y:S01]  /*22b0*/  @!PT LDS RZ, [RZ] ;  /* 0x00000000fffff984 */ /* 0x000fe20000000800 */
[----:B------:R-:W-:Y:S01]  /*22c0*/  @!PT LDS RZ, [RZ] ;  /* 0x00000000fffff984 */ /* 0x000fe20000000800 */
[----:B------:R4:W-:Y:S04]  /*22d0*/  @!P4 LDGSTS.E.BYPASS.LTC128B.128 [R210+0x10000], [R8.64] ;  /* 0x1000000008d2cfae */ /* 0x0009e8000b901d46 */
[----:B------:R4:W-:Y:S04]  /*22e0*/  @!P4 LDGSTS.E.BYPASS.LTC128B.128 [R210+0x12000], [R8.64+0x80] ;  /* 0x1200008008d2cfae */ /* 0x0009e8000b901d46 */
[----:B----4-:R-:W4:Y:S01]  /*22f0*/  LDL R8, [R1+0x20] ;  /* 0x0000200001087983 */ /* 0x010f220000100800 */
[----:B------:R-:W-:Y:S01]  /*2300*/  @!P3 IADD3 R16, P0, R240, 0x20, RZ ;  /* 0x00000020f010b810 */ /* 0x000fe20007f1e0ff */
[----:B------:R-:W-:-:S04]  /*2310*/  @!P3 IMAD.MOV.U32 R5, RZ, RZ, R3 ;  /* 0x000000ffff05b224 */ /* 0x000fc800078e0003 */
[----:B------:R-:W-:Y:S02]  /*2320*/  @!P3 IMAD.X R2, RZ, RZ, R28, P0 ;  /* 0x000000ffff02b224 */ /* 0x000fe400000e061c */
[----:B------:R-:W-:Y:S01]  /*2330*/  @!P3 IMAD.WIDE.U32 R4, R0, c[0x0][0x1a0], R4 ;  /* 0x000068000004ba25 */ /* 0x000fe200078e0004 */
[----:B------:R-:W-:-:S03]  /*2340*/  ISETP.GE.AND P2, PT, R240, R19, PT ;  /* 0x00000013f000720c */ /* 0x000fc60003f46270 */
[----:B------:R-:W-:Y:S01]  /*2350*/  @!P3 IMAD R0, R2, c[0x0][0x198], RZ ;  /* 0x000066000200ba24 */ /* 0x000fe200078e02ff */
[----:B------:R-:W-:Y:S01]  /*2360*/  @!P3 LEA R6, P5, R4, c[0x0][0x170], 0x1 ;  /* 0x00005c000406ba11 */ /* 0x000fe200078a08ff */
[----:B------:R-:W-:Y:S01]  /*2370*/  @!P3 IMAD.IADD R5, R5, 0x1, R17 ;  /* 0x000000010505b824 */ /* 0x000fe200078e0211 */
[----:B------:R-:W-:Y:S01]  /*2380*/  ISETP.NE.AND P0, PT, R18, 0x1, PT ;  /* 0x000000011200780c */ /* 0x000fe20003f05270 */
[----:B------:R-:W-:Y:S01]  /*2390*/  @!P3 IMAD R17, R16, c[0x0][0x19c], R0 ;  /* 0x000067001011ba24 */ /* 0x000fe200078e0200 */
[----:B------:R-:W-:Y:S02]  /*23a0*/  IADD3 R3, R11, R20, RZ ;  /* 0x000000140b037210 */ /* 0x000fe40007ffe0ff */
[----:B------:R-:W-:Y:S01]  /*23b0*/  @!P3 LEA.HI.X R7, R4, c[0x0][0x174], R5, 0x1, P5 ;  /* 0x00005d000407ba11 */ /* 0x000fe200028f0c05 */
[----:B------:R-:W-:Y:S01]  /*23c0*/  @!P4 IMAD.MOV.U32 R2, RZ, RZ, R10 ;  /* 0x000000ffff02c224 */ /* 0x000fe200078e000a */
[----:B------:R3:W-:Y:S01]  /*23d0*/  @P3 STS.128 [R210+0x11000], RZ ;  /* 0x011000ffd2003388 */ /* 0x0007e20000000c00 */
[----:B------:R-:W-:Y:S01]  /*23e0*/  @!P4 IMAD R4, R28, c[0x0][0x198], RZ ;  /* 0x000066001c04ca24 */ /* 0x000fe200078e02ff */
[----:B------:R-:W-:-:S02]  /*23f0*/  @!P3 MOV R11, R3 ;  /* 0x00000003000bb202 */ /* 0x000fc40000000f00 */
[----:B------:R3:W-:Y:S01]  /*2400*/  @P3 STS.128 [R210+0x13000], RZ ;  /* 0x013000ffd2003388 */ /* 0x0007e20000000c00 */
[----:B------:R-:W-:-:S03]  /*2410*/  @!P4 IMAD R4, R240, c[0x0][0x19c], R4 ;  /* 0x00006700f004ca24 */ /* 0x000fc600078e0204 */
[----:B------:R-:W-:Y:S01]  /*2420*/  @!PT LDS RZ, [RZ] ;  /* 0x00000000fffff984 */ /* 0x000fe20000000800 */
[----:B------:R-:W-:Y:S01]  /*2430*/  @!PT LDS RZ, [RZ] ;  /* 0x00000000fffff984 */ /* 0x000fe20000000800 */
[----:B------:R-:W-:Y:S01]  /*2440*/  @!PT LDS RZ, [RZ] ;  /* 0x00000000fffff984 */ /* 0x000fe20000000800 */
[----:B------:R1:W-:Y:S01]  /*2450*/  @!P3 LDGSTS.E.BYPASS.LTC128B.128 [R210+0x11000], [R6.64] ;  /* 0x1100000006d2bfae */ /* 0x0003e2000b901d46 */
[----:B------:R-:W-:-:S03]  /*2460*/  @!P4 IMAD.WIDE.U32 R2, R240, c[0x0][0x198], R2 ;  /* 0x00006600f002ca25 */ /* 0x000fc600078e0002 */
[----:B------:R1:W-:Y:S01]  /*2470*/  @!P3 LDGSTS.E.BYPASS.LTC128B.128 [R210+0x13000], [R6.64+0x80] ;  /* 0x1300008006d2bfae */ /* 0x0003e2000b901d46 */
[----:B------:R-:W-:-:S03]  /*2480*/  @!P3 IMAD.WIDE.U32 R10, R16, c[0x0][0x198], R10 ;  /* 0x00006600100aba25 */ /* 0x000fc600078e000a */
[----:B------:R-:W0:Y:S04]  /*2490*/  LDGDEPBAR ;  /* 0x00000000000079af */ /* 0x000e280000000000 */
        /* <DEDUP_REMOVED lines=9> */
[----:B-1----:R-:W-:-:S03]  /*2530*/  @!P4 LEA R6, P6, R2, c[0x0][0x168], 0x1 ;  /* 0x00005a000206ca11 */ /* 0x002fc600078c08ff */
        /* <DEDUP_REMOVED lines=10> */
[----:B------:R-:W-:-:S04]  /*25e0*/  IADD3 R243, R239, R226, RZ ;  /* 0x000000e2eff37210 */ /* 0x000fc80007ffe0ff */
[----:B------:R-:W-:Y:S01]  /*25f0*/  IADD3 R244, -R207, 0x40, R243 ;  /* 0x00000040cff47810 */ /* 0x000fe20007ffe1f3 */
[----:B------:R-:W-:Y:S01]  /*2600*/  IMAD.MOV.U32 R217, RZ, RZ, c[0x0][0x2e4] ;  /* 0x0000b900ffd97624 */ /* 0x000fe200078e00ff */
[----:B------:R-:W-:Y:S01]  /*2610*/  CS2R R94, SRZ ;  /* 0x00000000005e7805 */ /* 0x000fe2000001ff00 */
[----:B--2---:R-:W-:-:S04]  /*2620*/  IADD3 R0, R21, 0x2000, RZ ;  /* 0x0000200015007810 */ /* 0x004fc80007ffe0ff */
[----:B------:R-:W-:-:S05]  /*2630*/  SEL R0, R0, R21, !P0 ;  /* 0x0000001500007207 */ /* 0x000fca0004000000 */
[----:B------:R-:W-:Y:S02]  /*2640*/  IMAD.SHL.U32 R201, R0, 0x2, RZ ;  /* 0x0000000200c97824 */ /* 0x000fe400078e00ff */
[----:B------:R-:W-:Y:S01]  /*2650*/  @!P4 IMAD.IADD R0, R3, 0x1, R4 ;  /* 0x000000010300c824 */ /* 0x000fe200078e0204 */
[----:B------:R-:W-:Y:S02]  /*2660*/  @!P3 IADD3 R3, R11, R17, RZ ;  /* 0x000000110b03b210 */ /* 0x000fe40007ffe0ff */
[----:B------:R3:W-:Y:S01]  /*2670*/  @P2 STS [R201], RZ ;  /* 0x000000ffc9002388 */ /* 0x0007e20000000800 */
        /* <DEDUP_REMOVED lines=54> */
[----:B------:R-:W-:-:S04]  /*29e0*/  SEL R0, R0, R199, !P0 ;  /* 0x000000c700007207 */ /* 0x000fc80004000000 */
[----:B------:R-:W-:Y:S01]  /*29f0*/  SHF.L.U32 R184, R0, 0x1, RZ ;  /* 0x0000000100b87819 */ /* 0x000fe200000006ff */
[----:B------:R-:W-:-:S04]  /*2a00*/  IMAD.MOV.U32 R0, RZ, RZ, c[0x0][0x22c] ;  /* 0x00008b00ff007624 */ /* 0x000fc800078e00ff */
[----:B------:R-:W-:Y:S01]  /*2a10*/  IMAD R0, R0, c[0x0][0x1c0], RZ ;  /* 0x0000700000007a24 */ /* 0x000fe200078e02ff */
[----:B--2---:R-:W-:Y:S01]  /*2a20*/  IADD3 R2, R198, 0x2000, RZ ;  /* 0x00002000c6027810 */ /* 0x004fe20007ffe0ff */
[----:B------:R3:W2:Y:S04]  /*2a30*/  LDSM.16.M88.4 R104, [R189+0x10000] ;  /* 0x01000000bd68783b */ /* 0x0006a80000000200 */
        /* <DEDUP_REMOVED lines=9> */
[----:B------:R3:W2:Y:S04]  /*2ad0*/  LDSM.16.M88.4 R144, [R190+0x12000] ;  /* 0x01200000be90783b */ /* 0x0006a80000000200 */
[----:B------:R3:W2:Y:S04]  /*2ae0*/  LDSM.16.M88.4 R148, [R190+0x12800] ;  /* 0x01280000be94783b */ /* 0x0006a80000000200 */
[----:B------:R3:W2:Y:S04]  /*2af0*/  LDSM.16.M88.4 R152, [R191+0x12000] ;  /* 0x01200000bf98783b */ /* 0x0006a80000000200 */
[----:B------:R3:W2:Y:S04]  /*2b00*/  LDSM.16.M88.4 R156, [R191+0x12800] ;  /* 0x01280000bf9c783b */ /* 0x0006a80000000200 */
[----:B------:R3:W2:Y:S04]  /*2b10*/  LDSM.16.M88.4 R160, [R200+0x12000] ;  /* 0x01200000c8a0783b */ /* 0x0006a80000000200 */
[----:B------:R3:W2:Y:S01]  /*2b20*/  LDSM.16.M88.4 R164, [R200+0x12800] ;  /* 0x01280000c8a4783b */ /* 0x0006a20000000200 */
[----:B------:R-:W-:Y:S01]  /*2b30*/  SEL R2, R2, R198, !P0 ;  /* 0x000000c602027207 */ /* 0x000fe20004000000 */
[C---:B------:R-:W-:Y:S01]  /*2b40*/  IMAD.SHL.U32 R245, R0.reuse, 0x10, RZ ;  /* 0x0000001000f57824 */ /* 0x040fe200078e00ff */
[----:B------:R-:W-:-:S03]  /*2b50*/  SHF.L.U32 R211, R0, 0x3, RZ ;  /* 0x0000000300d37819 */ /* 0x000fc600000006ff */
[----:B------:R-:W-:Y:S01]  /*2b60*/  IMAD.SHL.U32 R187, R2, 0x2, RZ ;  /* 0x0000000202bb7824 */ /* 0x000fe200078e00ff */
[C---:B------:R-:W-:Y:S02]  /*2b70*/  IADD3 R252, R245.reuse, 0x40, RZ ;  /* 0x00000040f5fc7810 */ /* 0x040fe40007ffe0ff */
[C---:B------:R-:W-:Y:S02]  /*2b80*/  IADD3 R2, R245.reuse, 0x20, RZ ;  /* 0x00000020f5027810 */ /* 0x040fe40007ffe0ff */
[----:B------:R-:W-:Y:S01]  /*2b90*/  IADD3 R251, R245, 0x60, RZ ;  /* 0x00000060f5fb7810 */ /* 0x000fe20007ffe0ff */
[C---:B------:R-:W-:Y:S02]  /*2ba0*/  IMAD.IADD R247, R211.reuse, 0x1, R252 ;  /* 0x00000001d3f77824 */ /* 0x040fe400078e02fc */
[C---:B------:R-:W-:Y:S01]  /*2bb0*/  IMAD.IADD R248, R211.reuse, 0x1, R2 ;  /* 0x00000001d3f87824 */ /* 0x040fe200078e0202 */
[C---:B------:R-:W-:Y:S01]  /*2bc0*/  IADD3 R246, R211.reuse, R251, RZ ;  /* 0x000000fbd3f67210 */ /* 0x040fe20007ffe0ff */
[C---:B------:R-:W-:Y:S01]  /*2bd0*/  IMAD.IADD R3, R211.reuse, 0x1, R247 ;  /* 0x00000001d3037824 */ /* 0x040fe200078e02f7 */
[----:B----4-:R-:W-:Y:S01]  /*2be0*/  R2P PR, R8, 0x6 ;  /* 0x0000000608007804 */ /* 0x010fe20000000000 */
[C---:B-1----:R-:W-:Y:S01]  /*2bf0*/  IMAD.IADD R4, R211.reuse, 0x1, R248 ;  /* 0x00000001d3047824 */ /* 0x042fe200078e02f8 */
[C---:B------:R-:W-:Y:S01]  /*2c00*/  IADD3 R2, R211.reuse, R246, RZ ;  /* 0x000000f6d3027210 */ /* 0x040fe20007ffe0ff */
[----:B------:R-:W-:-:S02]  /*2c10*/  IMAD.IADD R230, R211, 0x1, R3 ;  /* 0x00000001d3e67824 */ /* 0x000fc400078e0203 */
[----:B------:R-:W-:Y:S01]  /*2c20*/  SEL R193, R193, 0xffffffe0, !P1 ;  /* 0xffffffe0c1c17807 */ /* 0x000fe20004800000 */
[C---:B------:R-:W-:Y:S01]  /*2c30*/  IMAD.IADD R232, R211.reuse, 0x1, R4 ;  /* 0x00000001d3e87824 */ /* 0x040fe200078e0204 */
[C---:B------:R-:W-:Y:S02]  /*2c40*/  IADD3 R228, R211.reuse, R2, RZ ;  /* 0x00000002d3e47210 */ /* 0x040fe40007ffe0ff */
[----:B------:R-:W-:Y:S01]  /*2c50*/  SEL R188, R188, 0xffffffc0, !P2 ;  /* 0xffffffc0bcbc7807 */ /* 0x000fe20005000000 */
[C---:B------:R-:W-:Y:S01]  /*2c60*/  IMAD.IADD R231, R211.reuse, 0x1, R232 ;  /* 0x00000001d3e77824 */ /* 0x040fe200078e02e8 */
[C---:B------:R-:W-:Y:S01]  /*2c70*/  IADD3 R229, R211.reuse, R230, RZ ;  /* 0x000000e6d3e57210 */ /* 0x040fe20007ffe0ff */
[C---:B------:R-:W-:Y:S02]  /*2c80*/  IMAD.IADD R227, R211.reuse, 0x1, R228 ;  /* 0x00000001d3e37824 */ /* 0x040fe400078e02e4 */
        /* <DEDUP_REMOVED lines=33> */
[----:B------:R-:W-:Y:S01]  /*2ea0*/  IMAD.IADD R197, R188, 0x1, R195 ;  /* 0x00000001bcc57824 */ /* 0x000fe200078e02c3 */
[----:B------:R-:W-:Y:S01]  /*2eb0*/  IADD3 R196, R194, R188, RZ ;  /* 0x000000bcc2c47210 */ /* 0x000fe20007ffe0ff */
[C---:B------:R-:W-:Y:S01]  /*2ec0*/  IMAD.IADD R236, R211.reuse, 0x1, R229 ;  /* 0x00000001d3ec7824 */ /* 0x040fe200078e02e5 */
[----:B------:R-:W-:-:S02]  /*2ed0*/  IADD3 R237, R211, R231, RZ ;  /* 0x000000e7d3ed7210 */ /* 0x000fc40007ffe0ff */
[----:B--23--:R-:W-:Y:S02]  /*2ee0*/  IADD3 R235, R211, R227, RZ ;  /* 0x000000e3d3eb7210 */ /* 0x00cfe40007ffe0ff */
.L_x_1093:
        /* <DEDUP_REMOVED lines=9> */
[----:B------:R-:W1:Y:S06]  /*2f80*/  LDSM.16.M88.4 R8, [R189+0xc000] ;  /* 0x00c00000bd08783b */ /* 0x000e6c0000000200 */
[----:B------:R-:W2:Y:S06]  /*2f90*/  LDSM.16.M88.4 R52, [R189+0xc800] ;  /* 0x00c80000bd34783b */ /* 0x000eac0000000200 */
[----:B------:R-:W-:Y:S06]  /*2fa0*/  LDSM.16.M88.4 R56, [R0] ;  /* 0x000000000038783b */ /* 0x000fec0000000200 */
[----:B------:R-:W3:Y:S06]  /*2fb0*/  LDSM.16.M88.4 R60, [R190+0xc000] ;  /* 0x00c00000be3c783b */ /* 0x000eec0000000200 */
[----:B------:R-:W4:Y:S06]  /*2fc0*/  LDSM.16.M88.4 R64, [R190+0xc800] ;  /* 0x00c80000be40783b */ /* 0x000f2c0000000200 */
[----:B------:R-:W-:Y:S01]  /*2fd0*/  LDSM.16.M88.4 R100, [R191+0xc800] ;  /* 0x00c80000bf64783b */ /* 0x000fe20000000200 */
[C---:B-1----:R-:W-:Y:S08]  /*2fe0*/  HMMA.16816.F32 R4, R16.reuse, R8, RZ ;  /* 0x000000081004723c */ /* 0x042ff000000018ff */
[C---:B------:R-:W-:Y:S08]  /*2ff0*/  HMMA.16816.F32 R8, R16.reuse, R10, RZ ;  /* 0x0000000a1008723c */ /* 0x040ff000000018ff */
[C---:B--2---:R-:W-:Y:S08]  /*3000*/  HMMA.16816.F32 R12, R16.reuse, R52, RZ ;  /* 0x00000034100c723c */ /* 0x044ff000000018ff */
[----:B------:R-:W-:Y:S01]  /*3010*/  HMMA.16816.F32 R16, R16, R54, RZ ;  /* 0x000000361010723c */ /* 0x000fe200000018ff */
[----:B------:R-:W-:Y:S07]  /*3020*/  LDSM.16.M88.4 R52, [R3] ;  /* 0x000000000334783b */ /* 0x000fee0000000200 */
[C---:B---3--:R-:W-:Y:S08]  /*3030*/  HMMA.16816.F32 R4, R56.reuse, R60, R4 ;  /* 0x0000003c3804723c */ /* 0x048ff00000001804 */
[C---:B------:R-:W-:Y:S01]  /*3040*/  HMMA.16816.F32 R8, R56.reuse, R62, R8 ;  /* 0x0000003e3808723c */ /* 0x040fe20000001808 */
[----:B------:R-:W1:Y:S07]  /*3050*/  LDSM.16.M88.4 R60, [R191+0xc000] ;  /* 0x00c00000bf3c783b */ /* 0x000e6e0000000200 */
[C---:B----4-:R-:W-:Y:S07]  /*3060*/  HMMA.16816.F32 R12, R56.reuse, R64, R12 ;  /* 0x00000040380c723c */ /* 0x050fee000000180c */
[----:B------:R-:W-:Y:S01]  /*3070*/  IADD3 R64, P0, R234, R223, RZ ;  /* 0x000000dfea407210 */ /* 0x000fe20007f1e0ff */
[----:B------:R-:W-:Y:S01]  /*3080*/  HMMA.16816.F32 R16, R56, R66, R16 ;  /* 0x000000423810723c */ /* 0x000fe20000001810 */
[----:B------:R-:W-:Y:S03]  /*3090*/  LDSM.16.M88.4 R56, [R2] ;  /* 0x000000000238783b */ /* 0x000fe60000000200 */
[----:B------:R-:W-:Y:S04]  /*30a0*/  IADD3.X R65, R233, R222, RZ, P0, !PT ;  /* 0x000000dee9417210 */ /* 0x000fe800007fe4ff */
[C---:B-1----:R-:W-:Y:S08]  /*30b0*/  HMMA.16816.F32 R4, R52.reuse, R60, R4 ;  /* 0x0000003c3404723c */ /* 0x042ff00000001804 */
        /* <DEDUP_REMOVED lines=98> */
.L_x_1089:
[--C-:B--2-4-:R-:W-:Y:S01]  /*36e0*/  IADD3 R4, R207, 0x1, -R226.reuse ;  /* 0x00000001cf047810 */ /* 0x114fe20007ffe8e2 */
[----:B---3--:R-:W2:Y:S01]  /*36f0*/  LDL R10, [R1+0x4] ;  /* 0x00000400010a7983 */ /* 0x008ea20000100800 */
[-C--:B------:R-:W-:Y:S01]  /*3700*/  IADD3 R5, -R12, R207.reuse, -R226 ;  /* 0x000000cf0c057210 */ /* 0x080fe20007ffe9e2 */
[----:B------:R-:W-:Y:S01]  /*3710*/  IMAD.IADD R2, R249, 0x1, R0 ;  /* 0x00000001f9027824 */ /* 0x000fe200078e0200 */
[----:B------:R-:W-:Y:S01]  /*3720*/  IADD3 R4, R4, c[0x0][0x2e8], RZ ;  /* 0x0000ba0004047a10 */ /* 0x000fe20007ffe0ff */
[----:B------:R-:W-:Y:S02]  /*3730*/  IMAD.MOV.U32 R217, RZ, RZ, R12 ;  /* 0x000000ffffd97224 */ /* 0x000fe400078e000c */
[C---:B-1----:R-:W-:Y:S01]  /*3740*/  IMAD.IADD R6, R2.reuse, 0x1, R5 ;  /* 0x0000000102067824 */ /* 0x042fe200078e0205 */
[C---:B------:R-:W-:Y:S01]  /*3750*/  IADD3 R3, R2.reuse, 0x8, RZ ;  /* 0x0000000802037810 */ /* 0x040fe20007ffe0ff */
[----:B------:R-:W-:Y:S03]  /*3760*/  IMAD.IADD R15, R2, 0x1, R4 ;  /* 0x00000001020f7824 */ /* 0x000fe600078e0204 */
[----:B------:R-:W-:Y:S01]  /*3770*/  IMNMX R2, RZ, R6, !PT ;  /* 0x00000006ff027217 */ /* 0x000fe20007800200 */
[--C-:B------:R-:W-:Y:S02]  /*3780*/  IMAD.IADD R14, R5, 0x1, R3.reuse ;  /* 0x00000001050e7824 */ /* 0x100fe400078e0203 */
[----:B------:R-:W-:Y:S01]  /*3790*/  IMAD.IADD R13, R4, 0x1, R3 ;  /* 0x00000001040d7824 */ /* 0x000fe200078e0203 */
[-C--:B------:R-:W-:Y:S02]  /*37a0*/  IMNMX R4, R15, R207.reuse, PT ;  /* 0x000000cf0f047217 */ /* 0x080fe40003800200 */
[----:B------:R-:W-:Y:S01]  /*37b0*/  IMNMX R3, RZ, R14, !PT ;  /* 0x0000000eff037217 */ /* 0x000fe20007800200 */
[----:B--2---:R-:W-:Y:S05]  /*37c0*/  IMAD R0, R242, 0x40, R10 ;  /* 0x00000040f2007824 */ /* 0x004fea00078e020a */
[C---:B------:R-:W-:Y:S02]  /*37d0*/  IADD3 R11, R0.reuse, 0x1, RZ ;  /* 0x00000001000b7810 */ /* 0x040fe40007ffe0ff */
        /* <DEDUP_REMOVED lines=55> */
.L_x_1090:
        /* <DEDUP_REMOVED lines=131> */
[----:B------:R-:W-:Y:S02]  /*4380*/  FADD.FTZ R13, -R101, R13 ;  /* 0x0000000d650d7221 */ /* 0x000fe40000010100 */
[----:B------:R-:W-:Y:S02]  /*4390*/  FADD.FTZ R15, -R100, R15 ;  /* 0x0000000f640f7221 */ /* 0x000fe40000010100 */
[----:B------:R-:W-:Y:S02]  /*43a0*/  FMUL.FTZ R4, R4, c[0x0][0x2ec] ;  /* 0x0000bb0004047a20 */ /* 0x000fe40000410000 */
[----:B------:R-:W-:Y:S02]  /*43b0*/  FMUL.FTZ R3, R3, c[0x0][0x2ec] ;  /* 0x0000bb0003037a20 */ /* 0x000fe40000410000 */
[----:B------:R-:W-:Y:S02]  /*43c0*/  FMUL.FTZ R2, R2, c[0x0][0x2ec] ;  /* 0x0000bb0002027a20 */ /* 0x000fe40000410000 */
[----:B------:R-:W-:Y:S02]  /*43d0*/  FMUL.FTZ R0, R0, c[0x0][0x2ec] ;  /* 0x0000bb0000007a20 */ /* 0x000fe40000410000 */
[----:B------:R-:W-:Y:S02]  /*43e0*/  FADD.FTZ R12, -R101, R12 ;  /* 0x0000000c650c7221 */ /* 0x000fe40000010100 */
[----:B------:R-:W-:Y:S02]  /*43f0*/  FADD.FTZ R14, -R100, R14 ;  /* 0x0000000e640e7221 */ /* 0x000fe40000010100 */
[----:B------:R-:W-:Y:S02]  /*4400*/  FMUL.FTZ R11, R181, R13 ;  /* 0x0000000db50b7220 */ /* 0x000fe40000410000 */
[----:B------:R-:W-:Y:S02]  /*4410*/  FMUL.FTZ R13, R179, R15 ;  /* 0x0000000fb30d7220 */ /* 0x000fe40000410000 */
        /* <DEDUP_REMOVED lines=62> */
.L_x_1091:
        /* <DEDUP_REMOVED lines=85> */
.L_x_1092:
        /* <DEDUP_REMOVED lines=87> */
[-C--:B------:R-:W-:Y:S03]  /*52c0*/  LEA.HI.X.SX32 R103, R213, R3.reuse, 0x2, P2 ;  /* 0x00000003d5677211 */ /* 0x080fe600010f16ff */
        /* <DEDUP_REMOVED lines=8> */
[C---:B------:R-:W-:Y:S01]  /*5350*/  IMAD.IADD R0, R211.reuse, 0x1, R248 ;  /* 0x00000001d3007824 */ /* 0x040fe200078e02f8 */
[CC--:B------:R-:W-:Y:S03]  /*5360*/  LEA R8, P2, R232.reuse, R2.reuse, 0x2 ;  /* 0x00000002e8087211 */ /* 0x0c0fe600078410ff */
[----:B------:R3:W-:Y:S01]  /*5370*/  RED.E.ADD.F32.FTZ.RN.STRONG.GPU [R6.64], R11 ;  /* 0x0000000b0600798e */ /* 0x0007e2000c10e786 */
[-C--:B-1----:R-:W-:Y:S03]  /*5380*/  LEA.HI.X.SX32 R9, R232, R3.reuse, 0x2, P2 ;  /* 0x00000003e8097211 */ /* 0x082fe600010f16ff */
[----:B------:R-:W-:Y:S04]  /*5390*/  RED.E.ADD.F32.FTZ.RN.STRONG.GPU [R2.64+0x80], R16 ;  /* 0x000080100200798e */ /* 0x000fe8000c10e786 */
        /* <DEDUP_REMOVED lines=25> */
[CC--:B-1----:R-:W-:Y:S02]  /*5530*/  LEA R4, P0, R252.reuse, R2.reuse, 0x2 ;  /* 0x00000002fc047211 */ /* 0x0c2fe400078010ff */
[-C--:B------:R-:W-:Y:S02]  /*5540*/  LEA R14, P5, R251, R2.reuse, 0x2 ;  /* 0x00000002fb0e7211 */ /* 0x080fe400078a10ff */
[-C--:B------:R-:W-:Y:S02]  /*5550*/  LEA.HI.X.SX32 R5, R252, R3.reuse, 0x2, P0 ;  /* 0x00000003fc057211 */ /* 0x080fe400000f16ff */
[CC--:B------:R-:W-:Y:S03]  /*5560*/  LEA R10, P0, R0.reuse, R2.reuse, 0x2 ;  /* 0x00000002000a7211 */ /* 0x0c0fe600078010ff */
[----:B------:R1:W-:Y:S01]  /*5570*/  RED.E.ADD.F32.FTZ.RN.STRONG.GPU [R4.64], R54 ;  /* 0x000000360400798e */ /* 0x0003e2000c10e786 */
[-C--:B------:R-:W-:Y:S01]  /*5580*/  LEA.HI.X.SX32 R11, R0, R3.reuse, 0x2, P0 ;  /* 0x00000003000b7211 */ /* 0x080fe200000f16ff */
[----:B------:R-:W-:Y:S02]  /*5590*/  IMAD.IADD R0, R211, 0x1, R246 ;  /* 0x00000001d3007824 */ /* 0x000fe400078e02f6 */
[----:B------:R3:W-:Y:S01]  /*55a0*/  RED.E.ADD.F32.FTZ.RN.STRONG.GPU [R12.64], R55 ;  /* 0x000000370c00798e */ /* 0x0007e2000c10e786 */
[-C--:B--2---:R-:W-:Y:S02]  /*55b0*/  LEA R6, P1, R229, R2.reuse, 0x2 ;  /* 0x00000002e5067211 */ /* 0x084fe400078210ff */
[-C--:B------:R-:W-:Y:S01]  /*55c0*/  LEA.HI.X.SX32 R15, R251, R3.reuse, 0x2, P5 ;  /* 0x00000003fb0f7211 */ /* 0x080fe200028f16ff */
[----:B------:R2:W-:Y:S01]  /*55d0*/  RED.E.ADD.F32.FTZ.RN.STRONG.GPU [R10.64], R56 ;  /* 0x000000380a00798e */ /* 0x0005e2000c10e786 */
[-C--:B------:R-:W-:Y:S03]  /*55e0*/  LEA.HI.X.SX32 R7, R229, R3.reuse, 0x2, P1 ;  /* 0x00000003e5077211 */ /* 0x080fe600008f16ff */
[----:B------:R4:W-:Y:S04]  /*55f0*/  RED.E.ADD.F32.FTZ.RN.STRONG.GPU [R8.64], R57 ;  /* 0x000000390800798e */ /* 0x0009e8000c10e786 */
[----:B------:R4:W-:Y:S04]  /*5600*/  RED.E.ADD.F32.FTZ.RN.STRONG.GPU [R6.64], R58 ;  /* 0x0000003a0600798e */ /* 0x0009e8000c10e786 */
[----:B------:R-:W-:Y:S01]  /*5610*/  LDSM.16.MT88.4 R52, [R186+0x10800] ;  /* 0x01080000ba34783b */ /* 0x000fe20000004200 */
[CC--:B-1----:R-:W-:Y:S04]  /*5620*/  LEA R4, P0, R236.reuse, R2.reuse, 0x2 ;  /* 0x00000002ec047211 */ /* 0x0c2fe800078010ff */
[-C--:B------:R-:W-:Y:S02]  /*5630*/  LEA.HI.X.SX32 R5, R236, R3.reuse, 0x2, P0 ;  /* 0x00000003ec057211 */ /* 0x080fe400000f16ff */
[-C--:B---3--:R-:W-:Y:S02]  /*5640*/  LEA R12, P4, R246, R2.reuse, 0x2 ;  /* 0x00000002f60c7211 */ /* 0x088fe400078810ff */
[-C--:B--2---:R-:W-:Y:S01]  /*5650*/  LEA R10, P3, R0, R2.reuse, 0x2 ;  /* 0x00000002000a7211 */ /* 0x084fe200078610ff */
        /* <DEDUP_REMOVED lines=23> */
[----:B--2---:R-:W-:Y:S02]  /*57d0*/  IADD3 R3, R206, -0x1, RZ ;  /* 0xffffffffce037810 */ /* 0x004fe40007ffe0ff */
        /* <DEDUP_REMOVED lines=171> */
.L_x_1094:
        /* <DEDUP_REMOVED lines=15> */
.L_x_1095:
[----:B------:R-:W2:Y:S01]  /*6380*/  LDL.64 R4, [R1+0x10] ;  /* 0x0000100001047983 */ /* 0x000ea20000100a00 */
[----:B------:R-:W-:Y:S01]  /*6390*/  SHF.R.S32.HI R20, RZ, 0x1f, R239 ;  /* 0x0000001fff147819 */ /* 0x000fe200000114ef */
[----:B------:R-:W-:Y:S01]  /*63a0*/  IMAD R11, R242, -0x40, R207 ;  /* 0xffffffc0f20b7824 */ /* 0x000fe200078e02cf */
[----:B------:R-:W-:Y:S01]  /*63b0*/  BSSY B0, `(.L_x_1096) ;  /* 0x0000024000007945 */ /* 0x000fe20003800000 */
[----:B------:R-:W-:Y:S01]  /*63c0*/  BAR.SYNC.DEFER_BLOCKING 0x0 ;  /* 0x0000000000007b1d */ /* 0x000fe20000010000 */
[----:B------:R-:W-:Y:S01]  /*63d0*/  SHF.R.S32.HI R23, RZ, 0x1f, R240 ;  /* 0x0000001fff177819 */ /* 0x000fe200000114f0 */
[----:B------:R-:W-:Y:S01]  /*63e0*/  IMAD R0, R20, c[0x0][0x3a0], RZ ;  /* 0x0000e80014007a24 */ /* 0x000fe200078e02ff */
[----:B------:R-:W-:-:S03]  /*63f0*/  ISETP.GE.AND P2, PT, R240, R11, PT ;  /* 0x0000000bf000720c */ /* 0x000fc60003f46270 */
[----:B------:R-:W1:Y:S01]  /*6400*/  S2R R49, SR_CTAID.Z ;  /* 0x0000000000317919 */ /* 0x000e620000002700 */
[----:B------:R-:W-:-:S03]  /*6410*/  IMAD R0, R239, c[0x0][0x3a4], R0 ;  /* 0x0000e900ef007a24 */ /* 0x000fc600078e0200 */
        /* <DEDUP_REMOVED lines=29> */
.L_x_1097:
[----:B-1-34-:R-:W-:Y:S05]  /*65f0*/  BSYNC B0 ;  /* 0x0000000000007941 */ /* 0x01afea0003800000 */
.L_x_1096:
        /* <DEDUP_REMOVED lines=8> */
[----:B------:R-:W-:-:S04]  /*6680*/  IMAD.WIDE.U32 R8, R0, c[0x0][0x3a0], R4 ;  /* 0x0000e80000087a25 */ /* 0x000fc800078e0004 */
[----:B------:R-:W-:Y:S01]  /*6690*/  IMAD R0, R0, c[0x0][0x3a4], R6 ;  /* 0x0000e90000007a24 */ /* 0x000fe200078e0206 */
[----:B------:R-:W-:-:S04]  /*66a0*/  LEA R4, P0, R8, c[0x0][0x340], 0x1 ;  /* 0x0000d00008047a11 */ /* 0x000fc800078008ff */
[----:B------:R-:W-:-:S04]  /*66b0*/  IADD3 R0, R0, R9, RZ ;  /* 0x0000000900007210 */ /* 0x000fc80007ffe0ff */
[----:B------:R-:W-:-:S05]  /*66c0*/  LEA.HI.X R5, R8, c[0x0][0x344], R0, 0x1, P0 ;  /* 0x0000d10008057a11 */ /* 0x000fca00000f0c00 */
[----:B------:R1:W-:Y:S04]  /*66d0*/  STG.E.128 [R4.64], R28 ;  /* 0x0000001c04007986 */ /* 0x0003e8000c101d06 */
[----:B------:R1:W-:Y:S02]  /*66e0*/  STG.E.128 [R4.64+0x80], R24 ;  /* 0x0000801804007986 */ /* 0x0003e4000c101d06 */
.L_x_1099:
[----:B------:R-:W-:Y:S05]  /*66f0*/  BSYNC B0 ;  /* 0x0000000000007941 */ /* 0x000fea0003800000 */
.L_x_1098:
[----:B------:R-:W-:Y:S01]  /*6700*/  IMAD.WIDE.U32 R2, R239, c[0x0][0x3a8], R2 ;  /* 0x0000ea00ef027a25 */ /* 0x000fe200078e0002 */
[----:B------:R-:W-:Y:S03]  /*6710*/  BSSY B0, `(.L_x_1100) ;  /* 0x0000014000007945 */ /* 0x000fe60003800000 */
[----:B------:R-:W-:Y:S01]  /*6720*/  IMAD R0, R20, c[0x0][0x3a8], RZ ;  /* 0x0000ea0014007a24 */ /* 0x000fe200078e02ff */
[----:B------:R-:W-:Y:S01]  /*6730*/  IADD3 R2, P0, R21, R2, RZ ;  /* 0x0000000215027210 */ /* 0x000fe20007f1e0ff */
[----:B-1----:R-:W-:-:S02]  /*6740*/  IMAD R4, R48, c[0x0][0x3c0], RZ ;  /* 0x0000f00030047a24 */ /* 0x002fc400078e02ff */
        /* <DEDUP_REMOVED lines=16> */
.L_x_1101:
[----:B------:R-:W-:Y:S05]  /*6850*/  BSYNC B0 ;  /* 0x0000000000007941 */ /* 0x000fea0003800000 */
.L_x_1100:
        /* <DEDUP_REMOVED lines=12> */
.L_x_1088:
[----:B------:R-:W-:Y:S05]  /*6920*/  BSYNC B1 ;  /* 0x0000000000017941 */ /* 0x000fea0003800000 */
.L_x_1074:
        /* <DEDUP_REMOVED lines=9> */
.L_x_1102:
[----:B------:R-:W-:Y:S05]  /*69c0*/  EXIT ;  /* 0x000000000000794d */ /* 0x000fea0003800000 */
.L_x_1104:
        /* <DEDUP_REMOVED lines=11> */
.L_x_2072:


//--------------------- .text._ZN5flash44flash_bwd_dq_dk_dv_loop_seqk_parallel_kernelI23Flash_bwd_kernel_traitsILi128ELi64ELi64ELi8ELi4ELi2ELi2ELb1ELb0EN7cutlass6half_tE19Flash_kernel_traitsILi128ELi64ELi64ELi8ES3_EELb1ELb0ELb1ELb1ELb0ELb0ELb0EEEvNS_16Flash_bwd_paramsE --------------------------
	.section	.text._ZN5flash44flash_bwd_dq_dk_dv_loop_seqk_parallel_kernelI23Flash_bwd_kernel_traitsILi128ELi64ELi64ELi8ELi4ELi2ELi2ELb1ELb0EN7cutlass6half_tE19Flash_kernel_traitsILi128ELi64ELi64ELi8ES3_EELb1ELb0ELb1ELb1ELb0ELb0ELb0EEEvNS_16Flash_bwd_paramsE,"ax",@progbits
	.sectioninfo	@"SHI_REGISTERS=255"
	.align	128
        .global         _ZN5flash44flash_bwd_dq_dk_dv_loop_seqk_parallel_kernelI23Flash_bwd_kernel_traitsILi128ELi64ELi64ELi8ELi4ELi2ELi2ELb1ELb0EN7cutlass6half_tE19Flash_kernel_traitsILi128ELi64ELi64ELi8ES3_EELb1ELb0ELb1ELb1ELb0ELb0ELb0EEEvNS_16Flash_bwd_paramsE
        .type           _ZN5flash44flash_bwd_dq_dk_dv_loop_seqk_parallel_kernelI23Flash_bwd_kernel_traitsILi128ELi64ELi64ELi8ELi4ELi2ELi2ELb1ELb0EN7cutlass6half_tE19Flash_kernel_traitsILi128ELi64ELi64ELi8ES3_EELb1ELb0ELb1ELb1ELb0ELb0ELb0EEEvNS_16Flash_bwd_paramsE,@function
        .size           _ZN5flash44flash_bwd_dq_dk_dv_loop_seqk_parallel_kernelI23Flash_bwd_kernel_traitsILi128ELi64ELi64ELi8ELi4ELi2ELi2ELb1ELb0EN7cutlass6half_tE19Flash_kernel_traitsILi128ELi64ELi64ELi8ES3_EELb1ELb0ELb1ELb1ELb0ELb0ELb0EEEvNS_16Flash_bwd_paramsE,(.L_x_2073 - _ZN5flash44flash_bwd_dq_dk_dv_loop_seqk_parallel_kernelI23Flash_bwd_kernel_traitsILi128ELi64ELi64ELi8ELi4ELi2ELi2ELb1ELb0EN7cutlass6half_tE19Flash_kernel_traitsILi128ELi64ELi64ELi8ES3_EELb1ELb0ELb1ELb1ELb0ELb0ELb0EEEvNS_16Flash_bwd_paramsE)
        .other          _ZN5flash44flash_bwd_dq_dk_dv_loop_seqk_parallel_kernelI23Flash_bwd_kernel_traitsILi128ELi64ELi64ELi8ELi4ELi2ELi2ELb1ELb0EN7cutlass6half_tE19Flash_kernel_traitsILi128ELi64ELi64ELi8ES3_EELb1ELb0ELb1ELb1ELb0ELb0ELb0EEEvNS_16Flash_bwd_paramsE,@"STO_CUDA_ENTRY STV_DEFAULT"
_ZN5flash44flash_bwd_dq_dk_dv_loop_seqk_parallel_kernelI23Flash_bwd_kernel_traitsILi128ELi64ELi64ELi8ELi4ELi2ELi2ELb1ELb0EN7cutlass6half_tE19Flash_kernel_traitsILi128ELi64ELi64ELi8ES3_EELb1ELb0ELb1ELb1ELb0ELb0ELb0EEEvNS_16Flash_bwd_paramsE:
.text._ZN5flash44flash_bwd_dq_dk_dv_loop_seqk_parallel_kernelI23Flash_bwd_kernel_traitsILi128ELi64ELi64ELi8ELi4ELi2ELi2ELb1ELb0EN7cutlass6half_tE19Flash_kernel_traitsILi128ELi64ELi64ELi8ES3_EELb1ELb0ELb1ELb1ELb0ELb0ELb0EEEvNS_16Flash_bwd_paramsE:
        /* <DEDUP_REMOVED lines=26> */
[--C-:B------:R-:W-:Y:S01]  /*01a0*/  SHF.R.S32.HI R3, RZ, 0x5, R0.reuse ;  /* 0x00000005ff037819 */ /* 0x100fe20000011400 */
[----:B------:R-:W-:Y:S01]  /*01b0*/  IMAD.IADD R15, R8, 0x1, -R7 ;  /* 0x00000001080f7824 */ /* 0x000fe200078e0a07 */
[----:B------:R-:W-:Y:S01]  /*01c0*/  LOP3.LUT R6, R4, 0xfffffff0, RZ, 0xc0, !PT ;  /* 0xfffffff004067812 */ /* 0x000fe200078ec0ff */
[----:B------:R-:W-:Y:S01]  /*01d0*/  IMAD.IADD R5, R8, 0x1, -R5 ;  /* 0x0000000108057824 */ /* 0x000fe200078e0a05 */
[----:B------:R-:W-:-:S02]  /*01e0*/  SHF.R.S32.HI R7, RZ, 0x1f, R0 ;  /* 0x0000001fff077819 */ /* 0x000fc40000011400 */
[----:B------:R-:W-:Y:S01]  /*01f0*/  LEA.HI R0, R0, R3, RZ, 0x1 ;  /* 0x0000000300007211 */ /* 0x000fe200078f08ff */
[----:B------:R-:W-:Y:S01]  /*0200*/  IMAD.IADD R9, R8, 0x1, -R6 ;  /* 0x0000000108097824 */ /* 0x000fe200078e0a06 */
[----:B------:R-:W-:Y:S01]  /*0210*/  SHF.R.S32.HI R8, RZ, 0x2, R2 ;  /* 0x00000002ff087819 */ /* 0x000fe20000011402 */
[----:B------:R-:W-:Y:S01]  /*0220*/  IMAD.SHL.U32 R226, R5, 0x8, RZ ;  /* 0x0000000805e27824 */ /* 0x000fe200078e00ff */
[----:B------:R-:W-:Y:S02]  /*0230*/  SHF.R.S32.HI R6, RZ, 0x4, R4 ;  /* 0x00000004ff067819 */ /* 0x000fe40000011404 */
[----:B------:R-:W-:Y:S02]  /*0240*/  LOP3.LUT R0, R0, 0xfffffffe, RZ, 0xc0, !PT ;  /* 0xfffffffe00007812 */ /* 0x000fe400078ec0ff */
[----:B------:R-:W-:Y:S02]  /*0250*/  SHF.R.S32.HI R2, RZ, 0x1f, R2 ;  /* 0x0000001fff027819 */ /* 0x000fe40000011402 */
[----:B------:R-:W-:Y:S01]  /*0260*/  SHF.R.S32.HI R12, RZ, 0x3, R11 ;  /* 0x00000003ff0c7819 */ /* 0x000fe2000001140b */
[----:B------:R-:W-:Y:S01]  /*0270*/  IMAD.IADD R202, R3, 0x1, -R0 ;  /* 0x0000000103ca7824 */ /* 0x000fe200078e0a00 */
[----:B------:R-:W-:-:S02]  /*0280*/  LEA.HI R4, R4, R6, RZ, 0x1 ;  /* 0x0000000604047211 */ /* 0x000fc400078f08ff */
[----:B------:R-:W-:Y:S01]  /*0290*/  LEA.HI R7, R7, R3, RZ, 0x2 ;  /* 0x0000000307077211 */ /* 0x000fe200078f10ff */
[----:B------:R-:W-:Y:S01]  /*02a0*/  IMAD.SHL.U32 R0, R12, 0x40, RZ ;  /* 0x000000400c007824 */ /* 0x000fe200078e00ff */
[----:B------:R-:W-:Y:S02]  /*02b0*/  LEA.HI R2, R2, R8, RZ, 0x3 ;  /* 0x0000000802027211 */ /* 0x000fe400078f18ff */
[----:B------:R-:W-:Y:S02]  /*02c0*/  LOP3.LUT R4, R4, 0xfffffffe, RZ, 0xc0, !PT ;  /* 0xfffffffe04047812 */ /* 0x000fe400078ec0ff */
[----:B------:R-:W-:Y:S02]  /*02d0*/  LOP3.LUT R7, R7, 0xfffffffc, RZ, 0xc0, !PT ;  /* 0xfffffffc07077812 */ /* 0x000fe400078ec0ff */
[----:B------:R-:W-:Y:S01]  /*02e0*/  LOP3.LUT R2, R2, 0xfffffff8, RZ, 0xc0, !PT ;  /* 0xfffffff802027812 */ /* 0x000fe200078ec0ff */
[----:B------:R-:W-:Y:S01]  /*02f0*/  IMAD.IADD R12, R6, 0x1, -R4 ;  /* 0x00000001060c7824 */ /* 0x000fe200078e0a04 */
[----:B------:R-:W-:Y:S01]  /*0300*/  LOP3.LUT R0, R0, 0x1c0, RZ, 0xc0, !PT ;  /* 0x000001c000007812 */ /* 0x000fe200078ec0ff */
[----:B------:R-:W-:Y:S01]  /*0310*/  IMAD.IADD R16, R3, 0x1, -R7 ;  /* 0x0000000103107824 */ /* 0x000fe200078e0a07 */
[C---:B------:R-:W-:Y:S01]  /*0320*/  LOP3.LUT P4, RZ, R5.reuse, 0x2, RZ, 0xc0, !PT ;  /* 0x0000000205ff7812 */ /* 0x040fe2000788c0ff */
[----:B------:R-:W-:Y:S01]  /*0330*/  IMAD.IADD R4, R8, 0x1, -R2 ;  /* 0x0000000108047824 */ /* 0x000fe200078e0a02 */
[----:B------:R-:W-:Y:S01]  /*0340*/  SHF.R.U32.HI R3, RZ, 0x3, R0 ;  /* 0x00000003ff037819 */ /* 0x000fe20000011600 */
[----:B------:R-:W-:Y:S01]  /*0350*/  IMAD.SHL.U32 R194, R12, 0x200, RZ ;  /* 0x000002000cc27824 */ /* 0x000fe200078e00ff */
[----:B------:R-:W-:Y:S01]  /*0360*/  LOP3.LUT R2, R0, 0x38, R226, 0xf8, !PT ;  /* 0x0000003800027812 */ /* 0x000fe200078ef8e2 */
[C---:B------:R-:W-:Y:S01]  /*0370*/  IMAD.SHL.U32 R0, R5.reuse, 0x40, RZ ;  /* 0x0000004005007824 */ /* 0x040fe200078e00ff */
[----:B------:R-:W-:Y:S01]  /*0380*/  LOP3.LUT P3, RZ, R5, 0x4, RZ, 0xc0, !PT ;  /* 0x0000000405ff7812 */ /* 0x000fe2000786c0ff */
[----:B------:R-:W-:Y:S01]  /*0390*/  STL [R1], R16 ;  /* 0x0000001001007387 */ /* 0x000fe20000100800 */
        /* <DEDUP_REMOVED lines=8> */
[----:B------:R-:W-:Y:S02]  /*0420*/  LOP3.LUT R3, R10, 0xfffffff8, RZ, 0xc0, !PT ;  /* 0xfffffff80a037812 */ /* 0x000fe400078ec0ff */
[----:B------:R-:W-:Y:S02]  /*0430*/  LOP3.LUT R5, R0, 0x10, R2, 0xf8, !PT ;  /* 0x0000001000057812 */ /* 0x000fe400078ef802 */
[----:B------:R-:W-:Y:S01]  /*0440*/  SHF.R.S32.HI R6, RZ, 0x7, R13 ;  /* 0x00000007ff067819 */ /* 0x000fe2000001140d */
[----:B------:R-:W-:Y:S01]  /*0450*/  IMAD.IADD R9, R9, 0x1, -R3 ;  /* 0x0000000109097824 */ /* 0x000fe200078e0a03 */
[----:B------:R-:W-:Y:S02]  /*0460*/  SHF.R.U32.HI R0, RZ, 0x3, R0 ;  /* 0x00000003ff007819 */ /* 0x000fe40000011600 */
[----:B------:R-:W-:Y:S01]  /*0470*/  LOP3.LUT R2, R4, 0x1, RZ, 0xc0, !PT ;  /* 0x0000000104027812 */ /* 0x000fe200078ec0ff */
[----:B------:R-:W-:Y:S01]  /*0480*/  IMAD R3, R6, 0x800, R194 ;  /* 0x0000080006037824 */ /* 0x000fe200078e02c2 */
[----:B------:R-:W-:-:S02]  /*0490*/  LOP3.LUT R196, R196, R0, RZ, 0x3c, !PT ;  /* 0x00000000c4c47212 */ /* 0x000fc400078e3cff */
[----:B------:R-:W-:Y:S02]  /*04a0*/  ISETP.NE.U32.AND P0, PT, R2, 0x1, PT ;  /* 0x000000010200780c */ /* 0x000fe40003f05070 */
[----:B------:R-:W-:Y:S01]  /*04b0*/  SHF.R.S32.HI R2, RZ, 0x6, R14 ;  /* 0x00000006ff027819 */ /* 0x000fe2000001140e */
[----:B------:R-:W-:Y:S01]  /*04c0*/  IMAD.IADD R196, R3, 0x1, R196 ;  /* 0x0000000103c47824 */ /* 0x000fe200078e02c4 */
[----:B------:R-:W-:Y:S01]  /*04d0*/  LOP3.LUT R5, R5, 0x8, R11, 0xf8, !PT ;  /* 0x0000000805057812 */ /* 0x000fe200078ef80b */
[C---:B------:R-:W-:Y:S01]  /*04e0*/  IMAD.SHL.U32 R3, R4.reuse, 0x40, RZ ;  /* 0x0000004004037824 */ /* 0x040fe200078e00ff */
[----:B------:R-:W-:Y:S01]  /*04f0*/  R2P PR, R4, 0x6 ;  /* 0x0000000604007804 */ /* 0x000fe20000000000 */
        /* <DEDUP_REMOVED lines=10> */
[----:B------:R-:W-:Y:S01]  /*05a0*/  IMAD.SHL.U32 R199, R196, 0x2, RZ ;  /* 0x00000002c4c77824 */ /* 0x000fe200078e00ff */
[----:B------:R-:W-:-:S02]  /*05b0*/  LOP3.LUT R5, R0, 0x20, R5, 0xf8, !PT ;  /* 0x0000002000057812 */ /* 0x000fc400078ef805 */
[----:B------:R-:W-:Y:S02]  /*05c0*/  LOP3.LUT R9, R3, R0, R2, 0x1e, !PT ;  /* 0x0000000003097212 */ /* 0x000fe400078e1e02 */
[----:B------:R-:W-:Y:S01]  /*05d0*/  LOP3.LUT R0, R5, R3, RZ, 0x3c, !PT ;  /* 0x0000000305007212 */ /* 0x000fe200078e3cff */
[----:B------:R-:W-:Y:S01]  /*05e0*/  IMAD.SHL.U32 R5, R10, 0x40, RZ ;  /* 0x000000400a057824 */ /* 0x000fe200078e00ff */
[----:B------:R-:W-:Y:S01]  /*05f0*/  LOP3.LUT R3, R6, 0x1c0, RZ, 0xc0, !PT ;  /* 0x000001c006037812 */ /* 0x000fe200078ec0ff */
[----:B------:R-:W-:Y:S01]  /*0600*/  IMAD.SHL.U32 R6, R12, 0x8, RZ ;  /* 0x000000080c067824 */ /* 0x000fe200078e00ff */
[----:B------:R-:W-:Y:S02]  /*0610*/  SEL R193, R193, 0xffffffc0, !P3 ;  /* 0xffffffc0c1c17807 */ /* 0x000fe40005800000 */
[----:B------:R-:W-:Y:S02]  /*0620*/  SEL R235, R235, 0x10, !P0 ;  /* 0x00000010ebeb7807 */ /* 0x000fe40004000000 */
[----:B------:R-:W-:-:S02]  /*0630*/  LOP3.LUT R6, R3, 0x8, R6, 0xf8, !PT ;  /* 0x0000000803067812 */ /* 0x000fc400078ef806 */
[----:B------:R-:W-:Y:S01]  /*0640*/  SHF.R.S32.HI R231, RZ, 0x2, R231 ;  /* 0x00000002ffe77819 */ /* 0x000fe200000114e7 */
[----:B-1----:R-:W-:-:S04]  /*0650*/  IMAD.SHL.U32 R4, R12, 0x20, RZ ;  /* 0x000000200c047824 */ /* 0x002fc800078e00ff */
[----:B------:R-:W-:Y:S01]  /*0660*/  IMAD R231, R16, 0x10, R231 ;  /* 0x0000001010e77824 */ /* 0x000fe200078e02e7 */
[----:B------:R-:W-:Y:S01]  /*0670*/  LOP3.LUT R8, R2, 0x20, R4, 0xf8, !PT ;  /* 0x0000002002087812 */ /* 0x000fe200078ef804 */
[----:B------:R-:W-:Y:S01]  /*0680*/  IMAD R4, R16, 0x400, R7 ;  /* 0x0000040010047824 */ /* 0x000fe200078e0207 */
[----:B------:R-:W-:-:S03]  /*0690*/  SHF.R.U32.HI R2, RZ, 0x3, R3 ;  /* 0x00000003ff027819 */ /* 0x000fc60000011603 */
        /* <DEDUP_REMOVED lines=9> */
[C---:B------:R-:W-:Y:S01]  /*0730*/  IADD3 R234, R233.reuse, 0x20, RZ ;  /* 0x00000020e9ea7810 */ /* 0x040fe20007ffe0ff */
[----:B------:R-:W-:Y:S01]  /*0740*/  IMAD.MOV.U32 R0, RZ, RZ, 0x20 ;  /* 0x00000020ff007424 */ /* 0x000fe200078e00ff */
[----:B------:R-:W-:Y:S01]  /*0750*/  @P1 IADD3 R234, R233, -0x20, RZ ;  /* 0xffffffe0e9ea1810 */ /* 0x000fe20007ffe0ff */
[----:B------:R-:W-:-:S02]  /*0760*/  IMAD.IADD R5, R5, 0x1, R9 ;  /* 0x0000000105057824 */ /* 0x000fc400078e0209 */
[----:B------:R-:W-:Y:S01]  /*0770*/  IMAD.IADD R202, R2, 0x1, R202 ;  /* 0x0000000102ca7824 */ /* 0x000fe200078e02ca */
[----:B------:R-:W-:Y:S01]  /*0780*/  SEL R0, R0, 0xffffffe0, !P4 ;  /* 0xffffffe000007807 */ /* 0x000fe20006000000 */
[----:B------:R-:W-:Y:S01]  /*0790*/  IMAD.IADD R236, R233, 0x1, R235 ;  /* 0x00000001e9ec7824 */ /* 0x000fe200078e02eb */
[----:B------:R-:W-:Y:S01]  /*07a0*/  LEA R251, R5, 0xc000, 0x1 ;  /* 0x0000c00005fb7811 */ /* 0x000fe200078e08ff */
[----:B------:R-:W-:Y:S01]  /*07b0*/  IMAD.IADD R206, R4, 0x1, R2 ;  /* 0x0000000104ce7824 */ /* 0x000fe200078e0202 */
[----:B------:R-:W-:Y:S01]  /*07c0*/  LEA R202, R202, 0x10000, 0x1 ;  /* 0x00010000caca7811 */ /* 0x000fe200078e08ff */
[C---:B------:R-:W-:Y:S01]  /*07d0*/  IMAD R198, R196.reuse, 0x2, R0 ;  /* 0x00000002c4c67824 */ /* 0x040fe200078e0200 */
[C---:B------:R-:W-:Y:S01]  /*07e0*/  IADD3 R252, R251.reuse, 0x40, RZ ;  /* 0x00000040fbfc7810 */ /* 0x040fe20007ffe0ff */
[----:B------:R-:W-:Y:S01]  /*07f0*/  IMAD R196, R196, 0x2, R193 ;  /* 0x00000002c4c47824 */ /* 0x000fe200078e02c1 */
[----:B------:R-:W-:Y:S01]  /*0800*/  @P2 IADD3 R252, R251, -0x40, RZ ;  /* 0xffffffc0fbfc2810 */ /* 0x000fe20007ffe0ff */
[----:B------:R-:W-:-:S02]  /*0810*/  IMAD.IADD R200, R193, 0x1, R198 ;  /* 0x00000001c1c87824 */ /* 0x000fc400078e02c6 */
[C---:B------:R-:W-:Y:S02]  /*0820*/  IMAD R193, R194.reuse, 0x2, R193 ;  /* 0x00000002c2c17824 */ /* 0x040fe400078e02c1 */
[----:B------:R-:W-:Y:S02]  /*0830*/  IMAD.SHL.U32 R194, R194, 0x2, RZ ;  /* 0x00000002c2c27824 */ /* 0x000fe400078e00ff */
[----:B--2---:R-:W-:Y:S02]  /*0840*/  IMAD.IADD R235, R235, 0x1, R234 ;  /* 0x00000001ebeb7824 */ /* 0x004fe400078e02ea */
.L_x_1153:
[----:B-1----:R-:W1:Y:S01]  /*0850*/  S2R R37, SR_CTAID.Y ;  /* 0x0000000000257919 */ /* 0x002e620000002600 */
[----:B--2---:R-:W2:Y:S01]  /*0860*/  LDC.U8 R0, c[0x0][0x312] ;  /* 0x0000c480ff007b82 */ /* 0x004ea20000000000 */
[----:B------:R-:W-:Y:S02]  /*0870*/  ISETP.NE.U32.AND P2, PT, RZ, c[0x0][0x240], PT ;  /* 0x00009000ff007a0c */ /* 0x000fe40003f45070 */
[----:B------:R-:W-:Y:S02]  /*0880*/  ISETP.EQ.U32.AND P5, PT, RZ, c[0x0][0x248], PT ;  /* 0x00009200ff007a0c */ /* 0x000fe40003fa2070 */
[----:B------:R-:W-:-:S02]  /*0890*/  ISETP.NE.AND.EX P2, PT, RZ, c[0x0][0x244], PT, P2 ;  /* 0x00009100ff007a0c */ /* 0x000fc40003f45320 */
        /* <DEDUP_REMOVED lines=8> */
[----:B---3--:R-:W-:Y:S02]  /*0920*/  IADD3 R2, P0, R8, c[0x0][0x240], RZ ;  /* 0x0000900008027a10 */ /* 0x008fe40007f1e0ff */
        /* <DEDUP_REMOVED lines=21> */
.L_x_1105:
        /* <DEDUP_REMOVED lines=51> */
.L_x_1107:
        /* <DEDUP_REMOVED lines=15> */
.L_x_1108:
        /* <DEDUP_REMOVED lines=17> */
[----:B------:R-:W5:Y:S01]  /*0fb0*/  S2R R11, SR_CTAID.X ;  /* 0x00000000000b7919 */ /* 0x000f620000002500 */
[----:B------:R-:W-:Y:S01]  /*0fc0*/  IMAD.WIDE.U32 R14, R37, c[0x0][0x224], RZ ;  /* 0x00008900250e7a25 */ /* 0x000fe200078e00ff */
[----:B---3--:R-:W3:Y:S01]  /*0fd0*/  MUFU.RCP R2, R2 ;  /* 0x0000000200027308 */ /* 0x008ee20000001000 */
[----:B------:R-:W-:-:S02]  /*0fe0*/  SHF.R.S32.HI R243, RZ, 0x1f, R242 ;  /* 0x0000001ffff37819 */ /* 0x000fc400000114f2 */
[----:B------:R-:W-:Y:S01]  /*0ff0*/  IMAD.WIDE R20, R36, c[0x0][0x1c0], RZ ;  /* 0x0000700024147a25 */ /* 0x000fe200078e02ff */
[----:B--2---:R-:W-:Y:S02]  /*1000*/  ISETP.NE.AND P3, PT, R17, RZ, PT ;  /* 0x000000ff1100720c */ /* 0x004fe40003f65270 */
        /* <DEDUP_REMOVED lines=30> */
[----:B------:R-:W-:Y:S01]  /*11f0*/  SEL R18, R14, R4, !P1 ;  /* 0x000000040e127207 */ /* 0x000fe20004800000 */
[----:B-----5:R-:W-:Y:S01]  /*1200*/  IMAD.WIDE.U32 R14, R11, c[0x0][0x3d8], RZ ;  /* 0x0000f6000b0e7a25 */ /* 0x020fe200078e00ff */
[----:B------:R-:W-:-:S03]  /*1210*/  ISETP.GE.U32.AND P6, PT, R3, R10, PT ;  /* 0x0000000a0300720c */ /* 0x000fc60003fc6070 */
[----:B------:R-:W-:Y:S01]  /*1220*/  IMAD R3, R21, R0, RZ ;  /* 0x0000000015037224 */ /* 0x000fe200078e02ff */
[----:B------:R-:W-:Y:S01]  /*1230*/  SEL R22, R14, RZ, P2 ;  /* 0x000000ff0e167207 */ /* 0x000fe20001000000 */
[----:B------:R-:W-:Y:S02]  /*1240*/  @P3 IMAD R4, R37, c[0x0][0x214], RZ ;  /* 0x0000850025043a24 */ /* 0x000fe400078e02ff */
[----:B------:R-:W-:Y:S01]  /*1250*/  IMAD R10, R21, R6, RZ ;  /* 0x00000006150a7224 */ /* 0x000fe200078e02ff */
[----:B------:R-:W-:Y:S01]  /*1260*/  @P1 IADD3 R17, R5, R3, RZ ;  /* 0x0000000305111210 */ /* 0x000fe20007ffe0ff */
[----:B------:R-:W-:Y:S01]  /*1270*/  IMAD R5, R11, c[0x0][0x3dc], R15 ;  /* 0x0000f7000b057a24 */ /* 0x000fe200078e020f */
[----:B------:R-:W-:Y:S01]  /*1280*/  @P3 SEL R3, R4, R0, !P1 ;  /* 0x0000000004033207 */ /* 0x000fe20004800000 */
[C---:B------:R-:W-:Y:S01]  /*1290*/  IMAD R10, R20.reuse, R8, R10 ;  /* 0x00000008140a7224 */ /* 0x040fe200078e020a */
[----:B------:R-:W-:Y:S01]  /*12a0*/  SHF.R.S32.HI R21, RZ, 0x1f, R16 ;  /* 0x0000001fff157819 */ /* 0x000fe20000011410 */
[----:B------:R-:W-:Y:S01]  /*12b0*/  IMAD.WIDE.U32 R6, R20, R6, RZ ;  /* 0x0000000614067225 */ /* 0x000fe200078e00ff */
[----:B------:R-:W-:-:S02]  /*12c0*/  @P6 IADD3 R2, R2, 0x1, RZ ;  /* 0x0000000102026810 */ /* 0x000fc40007ffe0ff */
[----:B------:R-:W-:Y:S01]  /*12d0*/  SEL R20, R5, RZ, P2 ;  /* 0x000000ff05147207 */ /* 0x000fe20001000000 */
[----:B------:R-:W-:Y:S02]  /*12e0*/  @!P3 IMAD R8, R37, c[0x0][0x1c0], R242 ;  /* 0x000070002508ba24 */ /* 0x000fe400078e02f2 */
[----:B------:R-:W-:Y:S02]  /*12f0*/  IMAD.MOV.U32 R15, RZ, RZ, R2 ;  /* 0x000000ffff0f7224 */ /* 0x000fe400078e0002 */
[C---:B------:R-:W-:Y:S02]  /*1300*/  IMAD R2, R242.reuse, c[0x0][0x22c], RZ ;  /* 0x00008b00f2027a24 */ /* 0x040fe400078e02ff */
[----:B------:R-:W-:Y:S01]  /*1310*/  @P3 IMAD R4, R242, c[0x0][0x234], R3 ;  /* 0x00008d00f2043a24 */ /* 0x000fe200078e0203 */
[----:B------:R-:W-:Y:S01]  /*1320*/  @!P4 IADD3 R15, -R15, RZ, RZ ;  /* 0x000000ff0f0fc210 */ /* 0x000fe20007ffe1ff */
[----:B------:R-:W-:Y:S01]  /*1330*/  @!P3 IMAD R4, R8, c[0x0][0x214], RZ ;  /* 0x000085000804ba24 */ /* 0x000fe200078e02ff */
[----:B------:R-:W-:-:S02]  /*1340*/  @!P5 LOP3.LUT R15, RZ, c[0x0][0x1c8], RZ, 0x33, !PT ;  /* 0x00007200ff0fda12 */ /* 0x000fc400078e33ff */
[----:B------:R-:W-:Y:S02]  /*1350*/  SHF.R.S32.HI R8, RZ, 0x1f, R2 ;  /* 0x0000001fff087819 */ /* 0x000fe40000011402 */
        /* <DEDUP_REMOVED lines=10> */
.L_x_1109:
[----:B------:R-:W-:-:S04]  /*1400*/  IMAD R0, R37, c[0x0][0x1c0], R242 ;  /* 0x0000700025007a24 */ /* 0x000fc800078e02f2 */
[----:B------:R-:W-:Y:S02]  /*1410*/  IMAD R0, R0, c[0x0][0x224], RZ ;  /* 0x0000890000007a24 */ /* 0x000fe400078e02ff */
.L_x_1110:
[----:B------:R-:W2:Y:S01]  /*1420*/  S2R R33, SR_TID.X ;  /* 0x0000000000217919 */ /* 0x000ea20000002100 */
[----:B------:R-:W-:Y:S01]  /*1430*/  IMAD R36, R36, c[0x0][0x1c0], RZ ;  /* 0x0000700024247a24 */ /* 0x000fe200078e02ff */
[----:B------:R-:W-:Y:S01]  /*1440*/  SHF.R.S32.HI R227, RZ, 0x1f, R226 ;  /* 0x0000001fffe37819 */ /* 0x000fe200000114e2 */
[C---:B------:R-:W-:Y:S01]  /*1450*/  IMAD.IADD R0, R9.reuse, 0x1, R0 ;  /* 0x0000000109007824 */ /* 0x040fe200078e0200 */
[----:B------:R-:W-:Y:S01]  /*1460*/  IADD3 R224, R9, R4, RZ ;  /* 0x0000000409e07210 */ /* 0x000fe20007ffe0ff */
[----:B------:R-:W-:Y:S01]  /*1470*/  IMAD.SHL.U32 R5, R36, 0x40, RZ ;  /* 0x0000004024057824 */ /* 0x000fe200078e00ff */
[----:B------:R-:W-:Y:S01]  /*1480*/  BSSY B1, `(.L_x_1106) ;  /* 0x00006a1000017945 */ /* 0x000fe20003800000 */
[----:B------:R-:W-:Y:S01]  /*1490*/  IMAD.MOV.U32 R225, RZ, RZ, 0x4 ;  /* 0x00000004ffe17424 */ /* 0x000fe200078e00ff */
[----:B------:R-:W-:Y:S01]  /*14a0*/  IADD3 R219, R226, 0x40, RZ ;  /* 0x00000040e2db7810 */ /* 0x000fe20007ffe0ff */
[----:B------:R-:W-:Y:S01]  /*14b0*/  IMAD.IADD R27, R16, 0x1, R232 ;  /* 0x00000001101b7824 */ /* 0x000fe200078e02e8 */
[----:B------:R-:W-:Y:S01]  /*14c0*/  IADD3 R6, P3, P1, R6, R5, R2 ;  /* 0x0000000506067210 */ /* 0x000fe2000797e002 */
[----:B------:R-:W-:Y:S01]  /*14d0*/  IMAD.WIDE R10, R0, R225, c[0x0][0x3c8] ;  /* 0x0000f200000a7625 */ /* 0x000fe200078e02e1 */
[----:B------:R-:W-:-:S02]  /*14e0*/  SHF.R.S32.HI R0, RZ, 0x1f, R5 ;  /* 0x0000001fff007819 */ /* 0x000fc40000011405 */
[----:B------:R-:W-:Y:S01]  /*14f0*/  IADD3 R2, P4, R226, R12, RZ ;  /* 0x0000000ce2027210 */ /* 0x000fe20007f9e0ff */
[----:B------:R-:W-:Y:S01]  /*1500*/  IMAD.MOV.U32 R237, RZ, RZ, R11 ;  /* 0x000000ffffed7224 */ /* 0x000fe200078e000b */
[----:B------:R-:W-:Y:S01]  /*1510*/  IADD3.X R14, R3, R0, R8, P3, P1 ;  /* 0x00000000030e7210 */ /* 0x000fe20001fe2408 */
[----:B------:R-:W-:Y:S01]  /*1520*/  IMAD R0, R19, c[0x0][0x370], RZ ;  /* 0x0000dc0013007a24 */ /* 0x000fe200078e02ff */
[----:B------:R-:W-:Y:S01]  /*1530*/  IADD3 R11, P3, P1, R22, R6, R18 ;  /* 0x00000006160b7210 */ /* 0x000fe2000797e012 */
[----:B------:R-:W-:Y:S02]  /*1540*/  IMAD.X R3, R227, 0x1, R13, P4 ;  /* 0x00000001e3037824 */ /* 0x000fe400020e060d */
[----:B------:R-:W-:Y:S01]  /*1550*/  IMAD R5, R9, c[0x0][0x374], R0 ;  /* 0x0000dd0009057a24 */ /* 0x000fe200078e0200 */
[----:B------:R-:W-:Y:S01]  /*1560*/  IADD3 R0, R27, -c[0x0][0x2e8], -R218 ;  /* 0x8000ba001b007a10 */ /* 0x000fe20007ffe8da */
[----:B------:R-:W-:Y:S01]  /*1570*/  IMAD.WIDE.U32 R2, R9, c[0x0][0x370], R2 ;  /* 0x0000dc0009027a25 */ /* 0x000fe200078e0002 */
[----:B--2---:R-:W-:-:S02]  /*1580*/  SHF.R.S32.HI R35, RZ, 0x1f, R33 ;  /* 0x0000001fff237819 */ /* 0x004fc40000011421 */
[----:B------:R-:W-:Y:S01]  /*1590*/  SHF.R.S32.HI R6, RZ, 0x1f, R0 ;  /* 0x0000001fff067819 */ /* 0x000fe20000011400 */
[----:B------:R-:W-:Y:S01]  /*15a0*/  IMAD.IADD R3, R3, 0x1, R5 ;  /* 0x0000000103037824 */ /* 0x000fe200078e0205 */
[CC--:B------:R-:W-:Y:S01]  /*15b0*/  LEA.HI R7, R35.reuse, R33.reuse, RZ, 0x5 ;  /* 0x0000002123077211 */ /* 0x0c0fe200078f28ff */
[----:B------:R-:W-:Y:S01]  /*15c0*/  IMAD.MOV.U32 R238, RZ, RZ, R10 ;  /* 0x000000ffffee7224 */ /* 0x000fe200078e000a */
[----:B------:R-:W-:Y:S01]  /*15d0*/  LEA.HI R28, R35, R33, RZ, 0x3 ;  /* 0x00000021231c7211 */ /* 0x000fe200078f18ff */
[C---:B------:R-:W-:Y:S01]  /*15e0*/  IMAD.WIDE.U32 R2, R242.reuse, c[0x0][0x378], R2 ;  /* 0x0000de00f2027a25 */ /* 0x040fe200078e0002 */
[----:B------:R-:W-:Y:S02]  /*15f0*/  LOP3.LUT R4, R7, 0xffffffe0, RZ, 0xc0, !PT ;  /* 0xffffffe007047812 */ /* 0x000fe400078ec0ff */
[----:B------:R-:W-:Y:S01]  /*1600*/  SHF.R.S32.HI R13, RZ, 0x3, R28 ;  /* 0x00000003ff0d7819 */ /* 0x000fe2000001141c */
[----:B------:R-:W-:Y:S01]  /*1610*/  IMAD R5, R243, c[0x0][0x378], RZ ;  /* 0x0000de00f3057a24 */ /* 0x000fe200078e02ff */
[----:B------:R-:W-:Y:S01]  /*1620*/  SHF.R.S32.HI R7, RZ, 0x5, R7 ;  /* 0x00000005ff077819 */ /* 0x000fe20000011407 */
[----:B------:R-:W-:Y:S01]  /*1630*/  IMAD.IADD R22, R33, 0x1, -R4 ;  /* 0x0000000121167824 */ /* 0x000fe200078e0a04 */
[----:B------:R-:W-:Y:S01]  /*1640*/  IADD3 R4, P4, R13, R9, RZ ;  /* 0x000000090d047210 */ /* 0x000fe20007f9e0ff */
[----:B------:R-:W-:Y:S01]  /*1650*/  IMAD R5, R242, c[0x0][0x37c], R5 ;  /* 0x0000df00f2057a24 */ /* 0x000fe200078e0205 */
[----:B------:R-:W-:Y:S01]  /*1660*/  SHF.R.S32.HI R32, RZ, 0x1f, R13 ;  /* 0x0000001fff207819 */ /* 0x000fe2000001140d */
[----:B------:R-:W-:Y:S01]  /*1670*/  IMAD.WIDE R224, R224, R225, c[0x0][0x200] ;  /* 0x00008000e0e07625 */ /* 0x000fe200078e02e1 */
[----:B------:R-:W-:-:S02]  /*1680*/  LEA.HI R12, R6, R0, RZ, 0x6 ;  /* 0x00000000060c7211 */ /* 0x000fc400078f30ff */
[----:B------:R-:W-:Y:S01]  /*1690*/  IADD3.X R9, R20, R14, R17, P3, P1 ;  /* 0x0000000e14097210 */ /* 0x000fe20001fe2411 */
[----:B------:R-:W-:Y:S02]  /*16a0*/  IMAD.X R8, R32, 0x1, R19, P4 ;  /* 0x0000000120087824 */ /* 0x000fe400020e0613 */
[----:B------:R-:W-:Y:S02]  /*16b0*/  IMAD R0, R7, R36, R22 ;  /* 0x0000002407007224 */ /* 0x000fe400078e0216 */
[----:B------:R-:W-:Y:S02]  /*16c0*/  IMAD R10, R8, c[0x0][0x190], RZ ;  /* 0x00006400080a7a24 */ /* 0x000fe400078e02ff */
[----:B------:R-:W-:Y:S01]  /*16d0*/  IMAD.WIDE.U32 R6, R4, c[0x0][0x190], R226 ;  /* 0x0000640004067a25 */ /* 0x000fe200078e00e2 */
[----:B------:R-:W-:-:S03]  /*16e0*/  IADD3 R8, P1, R0, R11, RZ ;  /* 0x0000000b00087210 */ /* 0x000fc60007f3e0ff */
[----:B------:R-:W-:Y:S01]  /*16f0*/  IMAD R10, R4, c[0x0][0x194], R10 ;  /* 0x00006500040a7a24 */ /* 0x000fe200078e020a */
[----:B------:R-:W-:Y:S01]  /*1700*/  MOV R4, R2 ;  /* 0x0000000200047202 */ /* 0x000fe20000000f00 */
[----:B------:R-:W-:Y:S01]  /*1710*/  IMAD.IADD R5, R3, 0x1, R5 ;  /* 0x0000000103057824 */ /* 0x000fe200078e0205 */
[----:B------:R-:W-:Y:S01]  /*1720*/  SHF.R.S32.HI R2, RZ, 0x6, R12 ;  /* 0x00000006ff027819 */ /* 0x000fe2000001140c */
[----:B------:R-:W-:Y:S01]  /*1730*/  IMAD R3, R243, c[0x0][0x1a8], RZ ;  /* 0x00006a00f3037a24 */ /* 0x000fe200078e02ff */
[----:B------:R-:W-:Y:S01]  /*1740*/  IADD3 R6, P3, R29, R6, RZ ;  /* 0x000000061d067210 */ /* 0x000fe20007f7e0ff */
[C---:B------:R-:W-:Y:S01]  /*1750*/  IMAD.WIDE.U32 R4, R13.reuse, c[0x0][0x370], R4 ;  /* 0x0000dc000d047a25 */ /* 0x040fe200078e0004 */
[----:B------:R-:W-:Y:S02]  /*1760*/  IMNMX R239, RZ, R2, !PT ;  /* 0x00000002ffef7217 */ /* 0x000fe40007800200 */
[----:B------:R-:W-:Y:S01]  /*1770*/  LEA.HI.X.SX32 R9, R0, R9, 0x1, P1 ;  /* 0x0000000900097211 */ /* 0x000fe200008f0eff */
[----:B------:R-:W-:Y:S01]  /*1780*/  IMAD R0, R32, c[0x0][0x370], RZ ;  /* 0x0000dc0020007a24 */ /* 0x000fe200078e02ff */
[----:B------:R-:W-:Y:S01]  /*1790*/  ISETP.GT.AND P4, PT, R214, R239, PT ;  /* 0x000000efd600720c */ /* 0x000fe20003f84270 */
[----:B------:R-:W-:Y:S01]  /*17a0*/  IMAD R3, R242, c[0x0][0x1ac], R3 ;  /* 0x00006b00f2037a24 */ /* 0x000fe200078e0203 */
[----:B------:R-:W-:Y:S01]  /*17b0*/  IADD3.X R7, R24, R7, R10, P3, !PT ;  /* 0x0000000718077210 */ /* 0x000fe20001ffe40a */
[----:B------:R-:W-:Y:S01]  /*17c0*/  IMAD R0, R13, c[0x0][0x374], R0 ;  /* 0x0000dd000d007a24 */ /* 0x000fe200078e0200 */
[----:B------:R-:W-:-:S02]  /*17d0*/  LEA R208, P1, R8, c[0x0][0x350], 0x2 ;  /* 0x0000d40008d07a11 */ /* 0x000fc400078210ff */
[----:B------:R-:W-:Y:S01]  /*17e0*/  IADD3 R214, R214, -0x1, RZ ;  /* 0xffffffffd6d67810 */ /* 0x000fe20007ffe0ff */
[----:B------:R-:W-:Y:S01]  /*17f0*/  IMAD.WIDE.U32 R10, R242, c[0x0][0x1a8], R6 ;  /* 0x00006a00f20a7a25 */ /* 0x000fe200078e0006 */
[----:B------:R-:W-:Y:S02]  /*1800*/  LEA.HI.X R209, R8, c[0x0][0x354], R9, 0x2, P1 ;  /* 0x0000d50008d17a11 */ /* 0x000fe400008f1409 */
[----:B------:R-:W-:Y:S01]  /*1810*/  LEA R222, P1, R4, c[0x0][0x330], 0x1 ;  /* 0x0000cc0004de7a11 */ /* 0x000fe200078208ff */
        /* <DEDUP_REMOVED lines=21> */
.L_x_1112:
        /* <DEDUP_REMOVED lines=15> */
.L_x_1113:
        /* <DEDUP_REMOVED lines=25> */
.L_x_1115:
[----:B------:R-:W-:Y:S05]  /*1bf0*/  BSYNC B0 ;  /* 0x0000000000007941 */ /* 0x000fea0003800000 */
.L_x_1114:
        /* <DEDUP_REMOVED lines=17> */
.L_x_1117:
[----:B------:R-:W-:Y:S05]  /*1d10*/  BSYNC B0 ;  /* 0x0000000000007941 */ /* 0x000fea0003800000 */
.L_x_1116:
        /* <DEDUP_REMOVED lines=23> */
.L_x_1119:
[----:B------:R-:W-:Y:S05]  /*1e90*/  BSYNC B0 ;  /* 0x0000000000007941 */ /* 0x000fea0003800000 */
.L_x_1118:
        /* <DEDUP_REMOVED lines=16> */
.L_x_1111:
[----:B------:R-:W2:Y:S01]  /*1fa0*/  LDL R19, [R1+0x8] ;  /* 0x0000080001137983 */ /* 0x000ea20000100800 */
[----:B------:R-:W-:Y:S01]  /*1fb0*/  IMAD R14, R241, -0x40, R218 ;  /* 0xffffffc0f10e7824 */ /* 0x000fe200078e02da */
[----:B------:R-:W-:Y:S01]  /*1fc0*/  LEA.HI R7, R214, R214, RZ, 0x1 ;  /* 0x000000d6d6077211 */ /* 0x000fe200078f08ff */
[C---:B------:R-:W-:Y:S01]  /*1fd0*/  IMAD.WIDE.U32 R2, R16.reuse, c[0x0][0x1a0], R226 ;  /* 0x0000680010027a25 */ /* 0x040fe200078e00e2 */
[----:B------:R-:W-:Y:S01]  /*1fe0*/  BSSY B0, `(.L_x_1121) ;  /* 0x0000029000007945 */ /* 0x000fe20003800000 */
[----:B------:R-:W-:Y:S01]  /*1ff0*/  @P2 BAR.SYNC.DEFER_BLOCKING 0x0 ;  /* 0x0000000000002b1d */ /* 0x000fe20000010000 */
[----:B------:R-:W-:Y:S01]  /*2000*/  ISETP.GE.AND P6, PT, R13, R14, PT ;  /* 0x0000000e0d00720c */ /* 0x000fe20003fc6270 */
[----:B------:R-:W-:Y:S01]  /*2010*/  IMAD R0, R21, c[0x0][0x1a0], RZ ;  /* 0x0000680015007a24 */ /* 0x000fe200078e02ff */
[----:B------:R-:W-:Y:S02]  /*2020*/  IADD3 R6, P0, R23, R2, RZ ;  /* 0x0000000217067210 */ /* 0x000fe40007f1e0ff */
[----:B------:R-:W-:Y:S01]  /*2030*/  LOP3.LUT R2, R7, 0xfffffffe, RZ, 0xc0, !PT ;  /* 0xfffffffe07027812 */ /* 0x000fe200078ec0ff */
[----:B------:R-:W-:-:S03]  /*2040*/  IMAD R0, R16, c[0x0][0x1a4], R0 ;  /* 0x0000690010007a24 */ /* 0x000fc600078e0200 */
[----:B------:R-:W-:Y:S02]  /*2050*/  IADD3 R2, R214, -R2, RZ ;  /* 0x80000002d6027210 */ /* 0x000fe40007ffe0ff */
[----:B------:R-:W-:Y:S01]  /*2060*/  IADD3.X R7, R25, R3, R0, P0, !PT ;  /* 0x0000000319077210 */ /* 0x000fe200007fe400 */
[----:B------:R-:W-:Y:S01]  /*2070*/  IMAD R0, R26, c[0x0][0x1b8], RZ ;  /* 0x00006e001a007a24 */ /* 0x000fe200078e02ff */
[----:B------:R-:W-:-:S03]  /*2080*/  ISETP.NE.AND P0, PT, R2, 0x1, PT ;  /* 0x000000010200780c */ /* 0x000fc60003f05270 */
[C---:B------:R-:W-:Y:S02]  /*2090*/  IMAD R0, R15.reuse, c[0x0][0x1bc], R0 ;  /* 0x00006f000f007a24 */ /* 0x040fe400078e0200 */
[----:B------:R-:W-:-:S05]  /*20a0*/  IMAD.WIDE.U32 R6, R15, c[0x0][0x1b8], R6 ;  /* 0x00006e000f067a25 */ /* 0x000fca00078e0006 */
[----:B------:R-:W-:Y:S02]  /*20b0*/  IADD3 R12, R7, R0, RZ ;  /* 0x00000000070c7210 */ /* 0x000fe40007ffe0ff */
[----:B--2---:R-:W-:-:S05]  /*20c0*/  SHF.L.U32 R213, R19, 0x1, RZ ;  /* 0x0000000113d57819 */ /* 0x004fca00000006ff */
        /* <DEDUP_REMOVED lines=26> */
.L_x_1122:
[----:B------:R-:W-:Y:S05]  /*2270*/  BSYNC B0 ;  /* 0x0000000000007941 */ /* 0x000fea0003800000 */
.L_x_1121:
        /* <DEDUP_REMOVED lines=30> */
.L_x_1124:
[----:B------:R-:W-:Y:S05]  /*2460*/  BSYNC B0 ;  /* 0x0000000000007941 */ /* 0x000fea0003800000 */
.L_x_1123:
        /* <DEDUP_REMOVED lines=20> */
.L_x_1126:
[----:B------:R-:W-:Y:S05]  /*25b0*/  BSYNC B0 ;  /* 0x0000000000007941 */ /* 0x000fea0003800000 */
.L_x_1125:
        /* <DEDUP_REMOVED lines=28> */
.L_x_1128:
[----:B------:R-:W-:Y:S05]  /*2780*/  BSYNC B0 ;  /* 0x0000000000007941 */ /* 0x000fea0003800000 */
.L_x_1127:
[----:B----4-:R-:W-:Y:S01]  /*2790*/  IADD3 R2, R19, 0x2000, RZ ;  /* 0x0000200013027810 */ /* 0x010fe20007ffe0ff */
        /* <DEDUP_REMOVED lines=13> */
.L_x_1130:
        /* <DEDUP_REMOVED lines=19> */
.L_x_1131:
[----:B------:R-:W-:Y:S05]  /*29a0*/  BSYNC B0 ;  /* 0x0000000000007941 */ /* 0x000fea0003800000 */
.L_x_1129:
        /* <DEDUP_REMOVED lines=14> */
.L_x_1133:
        /* <DEDUP_REMOVED lines=15> */
[----:B------:R1:W-:Y:S04]  /*2b80*/  @P1 STS [R210+0x3000], RZ ;  /* 0x003000ffd2001388 */ /* 0x0003e80000000800 */
[----:B------:R1:W-:Y:S04]  /*2b90*/  @P1 STS [R210+0x3004], RZ ;  /* 0x003004ffd2001388 */ /* 0x0003e80000000800 */
[----:B------:R1:W-:Y:S04]  /*2ba0*/  @P1 STS [R210+0x3008], RZ ;  /* 0x003008ffd2001388 */ /* 0x0003e80000000800 */
[----:B------:R1:W-:Y:S01]  /*2bb0*/  @P1 STS [R210+0x300c], RZ ;  /* 0x00300cffd2001388 */ /* 0x0003e20000000800 */
[----:B-----5:R-:W-:Y:S01]  /*2bc0*/  IADD3.X R3, R18, R7, R5, P2, !PT ;  /* 0x0000000712037210 */ /* 0x020fe200017fe405 */
[----:B------:R-:W-:Y:S05]  /*2bd0*/  @P1 BRA `(.L_x_1134) ;  /* 0x0000006000001947 */ /* 0x000fea0003800000 */
[----:B------:R-:W-:-:S04]  /*2be0*/  LEA R2, P1, R10, c[0x0][0x160], 0x1 ;  /* 0x000058000a027a11 */ /* 0x000fc800078208ff */
[----:B------:R-:W-:-:S05]  /*2bf0*/  LEA.HI.X R3, R10, c[0x0][0x164], R3, 0x1, P1 ;  /* 0x000059000a037a11 */ /* 0x000fca00008f0c03 */
[----:B------:R-:W-:Y:S01]  /*2c00*/  @!PT LDS RZ, [RZ] ;  /* 0x00000000fffff984 */ /* 0x000fe20000000800 */
[----:B------:R-:W-:Y:S01]  /*2c10*/  @!PT LDS RZ, [RZ] ;  /* 0x00000000fffff984 */ /* 0x000fe20000000800 */
[----:B------:R-:W-:Y:S01]  /*2c20*/  @!PT LDS RZ, [RZ] ;  /* 0x00000000fffff984 */ /* 0x000fe20000000800 */
[----:B------:R1:W-:Y:S04]  /*2c30*/  LDGSTS.E.BYPASS.LTC128B.128 [R210+0x3000], [R2.64+0x80] ;  /* 0x0300008002d27fae */ /* 0x0003e8000b901d46 */
.L_x_1134:
[----:B------:R-:W-:Y:S05]  /*2c40*/  BSYNC B0 ;  /* 0x0000000000007941 */ /* 0x000fea0003800000 */
.L_x_1132:
        /* <DEDUP_REMOVED lines=44> */
.L_x_1136:
[----:B-1----:R-:W-:Y:S05]  /*2f10*/  BSYNC B0 ;  /* 0x0000000000007941 */ /* 0x002fea0003800000 */
.L_x_1135:
        /* <DEDUP_REMOVED lines=28> */
.L_x_1138:
[----:B------:R-:W-:Y:S05]  /*30e0*/  BSYNC B0 ;  /* 0x0000000000007941 */ /* 0x000fea0003800000 */
.L_x_1137:
        /* <DEDUP_REMOVED lines=14> */
[----:B----4-:R1:W4:Y:S01]  /*31d0*/  @P6 LDG.E R7, [R4.64] ;  /* 0x0000000604076981 */ /* 0x010322000c1e1900 */
[----:B------:R-:W-:-:S03]  /*31e0*/  IMAD.MOV.U32 R172, RZ, RZ, 0x20 ;  /* 0x00000020ffac7424 */ /* 0x000fc600078e00ff */
[----:B------:R-:W1:Y:S04]  /*31f0*/  S2R R10, SR_TID.X ;  /* 0x00000000000a7919 */ /* 0x000e680000002100 */
[----:B------:R3:W3:Y:S04]  /*3200*/  LDSM.16.M88.4 R112, [R199+0x10000] ;  /* 0x01000000c770783b */ /* 0x0006e80000000200 */
[----:B------:R3:W3:Y:S04]  /*3210*/  LDSM.16.M88.4 R116, [R199+0x10800] ;  /* 0x01080000c774783b */ /* 0x0006e80000000200 */
[----:B------:R3:W3:Y:S04]  /*3220*/  LDSM.16.M88.4 R120, [R198+0x10000] ;  /* 0x01000000c678783b */ /* 0x0006e80000000200 */
[----:B------:R3:W3:Y:S04]  /*3230*/  LDSM.16.M88.4 R124, [R198+0x10800] ;  /* 0x01080000c67c783b */ /* 0x0006e80000000200 */
[----:B--2---:R-:W2:Y:S01]  /*3240*/  LDG.E.64 R216, [R216.64] ;  /* 0x00000006d8d87981 */ /* 0x004ea2000c1e1b00 */
[----:B-1----:R-:W-:Y:S01]  /*3250*/  LOP3.LUT R5, R28, 0xfffffff8, RZ, 0xc0, !PT ;  /* 0xfffffff81c057812 */ /* 0x002fe200078ec0ff */
[----:B------:R-:W-:Y:S01]  /*3260*/  IMAD R6, R37, c[0x0][0x1c0], R242 ;  /* 0x0000700025067a24 */ /* 0x000fe200078e02f2 */
[CC--:B------:R-:W-:Y:S01]  /*3270*/  LEA.HI R0, R35.reuse, R33.reuse, RZ, 0x4 ;  /* 0x0000002123007211 */ /* 0x0c0fe200078f20ff */
[----:B------:R1:W1:Y:S01]  /*3280*/  LDSM.16.M88.4 R128, [R196+0x10000] ;  /* 0x01000000c480783b */ /* 0x0002620000000200 */
[----:B------:R-:W-:Y:S01]  /*3290*/  LEA.HI R8, R35, R33, RZ, 0x7 ;  /* 0x0000002123087211 */ /* 0x000fe200078f38ff */
[----:B------:R-:W-:Y:S01]  /*32a0*/  IMAD.IADD R5, R33, 0x1, -R5 ;  /* 0x0000000121057824 */ /* 0x000fe200078e0a05 */
[----:B------:R-:W-:Y:S01]  /*32b0*/  LOP3.LUT R0, R0, 0xfffffff0, RZ, 0xc0, !PT ;  /* 0xfffffff000007812 */ /* 0x000fe200078ec0ff */
[----:B------:R1:W1:Y:S01]  /*32c0*/  LDSM.16.M88.4 R132, [R196+0x10800] ;  /* 0x01080000c484783b */ /* 0x0002620000000200 */
[----:B------:R-:W-:Y:S01]  /*32d0*/  SHF.R.S32.HI R8, RZ, 0x7, R8 ;  /* 0x00000007ff087819 */ /* 0x000fe20000011408 */
[----:B------:R-:W-:Y:S01]  /*32e0*/  IMAD.SHL.U32 R10, R10, 0x2, RZ ;  /* 0x000000020a0a7824 */ /* 0x000fe200078e00ff */
[----:B------:R-:W-:Y:S01]  /*32f0*/  LOP3.LUT P3, RZ, R5, 0x2, RZ, 0xc0, !PT ;  /* 0x0000000205ff7812 */ /* 0x000fe2000786c0ff */
[----:B------:R-:W-:Y:S01]  /*3300*/  IMAD.IADD R0, R33, 0x1, -R0 ;  /* 0x0000000121007824 */ /* 0x000fe200078e0a00 */
[----:B------:R1:W1:Y:S01]  /*3310*/  LDSM.16.M88.4 R144, [R199+0x12000] ;  /* 0x01200000c790783b */ /* 0x0002620000000200 */
[----:B------:R-:W-:Y:S01]  /*3320*/  IMAD.SHL.U32 R5, R8, 0x20, RZ ;  /* 0x0000002008057824 */ /* 0x000fe200078e00ff */
[----:B------:R-:W-:Y:S01]  /*3330*/  SEL R172, R172, 0xffffffe0, !P3 ;  /* 0xffffffe0acac7807 */ /* 0x000fe20005800000 */
[----:B------:R-:W4:Y:S01]  /*3340*/  @P6 MUFU.RCP R9, c[0x0][0x238] ;  /* 0x00008e0000096b08 */ /* 0x000f220000001000 */
[----:B------:R-:W-:Y:S01]  /*3350*/  SHF.R.S32.HI R4, RZ, 0x1f, R0 ;  /* 0x0000001fff047819 */ /* 0x000fe20000011400 */
[----:B------:R1:W1:Y:S01]  /*3360*/  LDSM.16.M88.4 R148, [R199+0x12800] ;  /* 0x01280000c794783b */ /* 0x0002620000000200 */
[----:B------:R-:W-:Y:S01]  /*3370*/  LOP3.LUT R5, R5, 0x6, R10, 0xf8, !PT ;  /* 0x0000000605057812 */ /* 0x000fe200078ef80a */
[----:B------:R-:W-:Y:S01]  /*3380*/  IMAD.IADD R172, R172, 0x1, R196 ;  /* 0x00000001acac7824 */ /* 0x000fe200078e02c4 */
[----:B------:R-:W-:Y:S01]  /*3390*/  LEA.HI R4, R4, R0, RZ, 0x3 ;  /* 0x0000000004047211 */ /* 0x000fe200078f18ff */
[----:B------:R1:W1:Y:S01]  /*33a0*/  LDSM.16.M88.4 R152, [R198+0x12000] ;  /* 0x01200000c698783b */ /* 0x0002620000000200 */
[----:B------:R-:W-:Y:S01]  /*33b0*/  IMAD.MOV.U32 R197, RZ, RZ, 0x40 ;  /* 0x00000040ffc57424 */ /* 0x000fe200078e00ff */
[----:B------:R-:W-:Y:S01]  /*33c0*/  IADD3 R192, R207, 0x2000, RZ ;  /* 0x00002000cfc07810 */ /* 0x000fe20007ffe0ff */
[C---:B------:R-:W-:Y:S01]  /*33d0*/  IMAD R212, R241.reuse, 0x40, R5 ;  /* 0x00000040f1d47824 */ /* 0x040fe200078e0205 */
[----:B------:R1:W1:Y:S01]  /*33e0*/  LDSM.16.M88.4 R136, [R172+0x10000] ;  /* 0x01000000ac88783b */ /* 0x0002620000000200 */
[----:B------:R-:W-:Y:S01]  /*33f0*/  LOP3.LUT R4, R4, 0xfffffff8, RZ, 0xc0, !PT ;  /* 0xfffffff804047812 */ /* 0x000fe200078ec0ff */
[----:B------:R-:W-:Y:S01]  /*3400*/  IMAD R8, R241, 0x2, R8 ;  /* 0x00000002f1087824 */ /* 0x000fe200078e0208 */
[----:B------:R-:W-:Y:S01]  /*3410*/  IADD3 R195, R206, 0x2000, RZ ;  /* 0x00002000cec37810 */ /* 0x000fe20007ffe0ff */
[----:B------:R1:W1:Y:S01]  /*3420*/  LDSM.16.M88.4 R140, [R172+0x10800] ;  /* 0x01080000ac8c783b */ /* 0x0002620000000200 */
[----:B------:R-:W-:Y:S01]  /*3430*/  SEL R192, R192, R207, !P0 ;  /* 0x000000cfc0c07207 */ /* 0x000fe20004000000 */
[----:B------:R-:W-:Y:S01]  /*3440*/  IMAD.IADD R4, R0, 0x1, -R4 ;  /* 0x0000000100047824 */ /* 0x000fe200078e0a04 */
[----:B------:R-:W-:Y:S01]  /*3450*/  SEL R195, R195, R206, !P0 ;  /* 0x000000cec3c37207 */ /* 0x000fe20004000000 */
[----:B------:R1:W1:Y:S01]  /*3460*/  LDSM.16.M88.4 R168, [R172+0x12000] ;  /* 0x01200000aca8783b */ /* 0x0002620000000200 */
[----:B------:R-:W-:Y:S01]  /*3470*/  IMAD.SHL.U32 R0, R6, 0x20, RZ ;  /* 0x0000002006007824 */ /* 0x000fe200078e00ff */
[----:B------:R-:W-:Y:S01]  /*3480*/  IADD3 R248, -R232, R231, -R212 ;  /* 0x000000e7e8f87210 */ /* 0x000fe20007ffe9d4 */
[----:B------:R-:W-:Y:S01]  /*3490*/  IMAD.MOV.U32 R211, RZ, RZ, RZ ;  /* 0x000000ffffd37224 */ /* 0x000fe200078e00ff */
[----:B------:R1:W1:Y:S01]  /*34a0*/  LDSM.16.M88.4 R156, [R198+0x12800] ;  /* 0x01280000c69c783b */ /* 0x0002620000000200 */
[----:B------:R-:W-:Y:S01]  /*34b0*/  SHF.R.S32.HI R6, RZ, 0x1f, R22 ;  /* 0x0000001fff067819 */ /* 0x000fe20000011416 */
[----:B------:R-:W-:Y:S01]  /*34c0*/  IMAD.MOV.U32 R230, RZ, RZ, c[0x0][0x2e4] ;  /* 0x0000b900ffe67624 */ /* 0x000fe200078e00ff */
[----:B------:R-:W-:Y:S01]  /*34d0*/  IADD3 R249, -R218, 0x40, R27 ;  /* 0x00000040daf97810 */ /* 0x000fe20007ffe11b */
[----:B------:R1:W1:Y:S01]  /*34e0*/  LDSM.16.M88.4 R160, [R196+0x12000] ;  /* 0x01200000c4a0783b */ /* 0x0002620000000200 */
[----:B------:R-:W-:Y:S01]  /*34f0*/  IMAD.MOV.U32 R215, RZ, RZ, R210 ;  /* 0x000000ffffd77224 */ /* 0x000fe200078e00d2 */
        /* <DEDUP_REMOVED lines=36> */
[----:B------:R-:W-:Y:S01]  /*3740*/  IMAD.IADD R248, R248, 0x1, R218 ;  /* 0x00000001f8f87824 */ /* 0x000fe200078e02da */
[----:B---3--:R-:W-:Y:S02]  /*3750*/  IADD3 R244, P5, P4, R0, R2, R22 ;  /* 0x0000000200f47210 */ /* 0x008fe40007cbe016 */
[----:B------:R-:W-:Y:S01]  /*3760*/  SHF.R.S32.HI R0, RZ, 0x1f, R0 ;  /* 0x0000001fff007819 */ /* 0x000fe20000011400 */
[----:B------:R-:W-:Y:S01]  /*3770*/  CS2R R22, SRZ ;  /* 0x0000000000167805 */ /* 0x000fe2000001ff00 */
[----:B------:R-:W-:Y:S01]  /*3780*/  R2P PR, R4, 0x6 ;  /* 0x0000000604007804 */ /* 0x000fe20000000000 */
[----:B------:R-:W-:Y:S01]  /*3790*/  IMAD.WIDE.U32 R244, R244, -0x2daee0ad, RZ ;  /* 0xd2511f53f4f47825 */ /* 0x000fe200078e00ff */
[----:B------:R-:W-:-:S03]  /*37a0*/  IADD3.X R250, R0, R3, R6, P5, P4 ;  /* 0x0000000300fa7210 */ /* 0x000fc60002fe8406 */
[----:B------:R-:W-:Y:S01]  /*37b0*/  SEL R201, R201, 0xffffffe0, !P1 ;  /* 0xffffffe0c9c97807 */ /* 0x000fe20004800000 */
[----:B----4-:R-:W-:Y:S01]  /*37c0*/  @P6 FMUL.FTZ R211, R7, R9 ;  /* 0x0000000907d36220 */ /* 0x010fe20000410000 */
[----:B------:R-:W-:-:S03]  /*37d0*/  SEL R197, R197, 0xffffffc0, !P2 ;  /* 0xffffffc0c5c57807 */ /* 0x000fc60005000000 */
[C---:B------:R-:W-:Y:S02]  /*37e0*/  IMAD.IADD R203, R202.reuse, 0x1, R201 ;  /* 0x00000001cacb7824 */ /* 0x040fe400078e02c9 */
[----:B------:R-:W-:Y:S02]  /*37f0*/  IMAD.IADD R204, R202, 0x1, R197 ;  /* 0x00000001cacc7824 */ /* 0x000fe400078e02c5 */
[----:B------:R-:W-:Y:S01]  /*3800*/  IMAD.IADD R205, R197, 0x1, R203 ;  /* 0x00000001c5cd7824 */ /* 0x000fe200078e02cb */
[----:B--2---:R-:W-:-:S04]  /*3810*/  LOP3.LUT R8, R217, R8, RZ, 0x3c, !PT ;  /* 0x00000008d9087212 */ /* 0x004fc800078e3cff */
[----:B-1----:R-:W-:Y:S02]  /*3820*/  LOP3.LUT R247, R8, R245, RZ, 0x3c, !PT ;  /* 0x000000f508f77212 */ /* 0x002fe400078e3cff */
.L_x_1143:
[----:B------:R-:W0:Y:S01]  /*3830*/  LDGDEPBAR ;  /* 0x00000000000079af */ /* 0x000e220000000000 */
[----:B------:R-:W-:Y:S02]  /*3840*/  IMAD.MOV.U32 R2, RZ, RZ, R238 ;  /* 0x000000ffff027224 */ /* 0x000fe400078e00ee */
[----:B------:R-:W-:Y:S02]  /*3850*/  IMAD.MOV.U32 R3, RZ, RZ, R237 ;  /* 0x000000ffff037224 */ /* 0x000fe400078e00ed */
[----:B------:R-:W-:Y:S01]  /*3860*/  IMAD.IADD R0, R195, 0x1, R201 ;  /* 0x00000001c3007824 */ /* 0x000fe200078e02c9 */
[C---:B------:R-:W-:Y:S04]  /*3870*/  LEA R2, P0, R231.reuse, R2, 0x2 ;  /* 0x00000002e7027211 */ /* 0x040fe800078010ff */
[----:B------:R-:W-:Y:S01]  /*3880*/  LEA.HI.X.SX32 R3, R231, R3, 0x2, P0 ;  /* 0x00000003e7037211 */ /* 0x000fe200000f16ff */
        /* <DEDUP_REMOVED lines=90> */
[----:B------:R-:W-:Y:S02]  /*3e30*/  ISETP.GE.AND P0, PT, R52, RZ, PT ;  /* 0x000000ff3400720c */ /* 0x000fe40003f06270 */
[-C--:B------:R-:W-:Y:S01]  /*3e40*/  FFMA.FTZ R6, R107, -R211.reuse, R6 ;  /* 0x800000d36b067223 */ /* 0x080fe20000010006 */
[----:B-1----:R-:W-:Y:S01]  /*3e50*/  IADD3 R2, R0, -0x18, RZ ;  /* 0xffffffe800027810 */ /* 0x002fe20007ffe0ff */
[----:B------:R-:W1:Y:S01]  /*3e60*/  I2F R64, R64 ;  /* 0x0000004000407306 */ /* 0x000e620000201400 */
[----:B------:R-:W-:Y:S03]  /*3e70*/  HMMA.16816.F32 R16, R56, R62, R16 ;  /* 0x0000003e3810723c */ /* 0x000fe60000001810 */
[-C--:B----4-:R-:W-:Y:S01]  /*3e80*/  FFMA.FTZ R7, R105, -R211.reuse, R7 ;  /* 0x800000d369077223 */ /* 0x090fe20000010007 */
[----:B------:R-:W-:Y:S01]  /*3e90*/  ISETP.GE.AND P1, PT, R2, RZ, PT ;  /* 0x000000ff0200720c */ /* 0x000fe20003f26270 */
[-C--:B------:R-:W-:Y:S02]  /*3ea0*/  FFMA.FTZ R5, R104, -R211.reuse, R5 ;  /* 0x800000d368057223 */ /* 0x080fe40000010005 */
[-C--:B------:R-:W-:Y:S01]  /*3eb0*/  FFMA.FTZ R4, R108, -R211.reuse, R4 ;  /* 0x800000d36c047223 */ /* 0x080fe20000010004 */
[----:B--2---:R-:W-:Y:S01]  /*3ec0*/  IADD3 R3, R0, -0x11, RZ ;  /* 0xffffffef00037810 */ /* 0x004fe20007ffe0ff */
[-C--:B------:R-:W-:Y:S03]  /*3ed0*/  FFMA.FTZ R11, R104, -R211.reuse, R11 ;  /* 0x800000d3680b7223 */ /* 0x080fe6000001000b */
[----:B------:R-:W-:Y:S01]  /*3ee0*/  ISETP.GE.AND P2, PT, R3, RZ, PT ;  /* 0x000000ff0300720c */ /* 0x000fe20003f46270 */
[-C--:B------:R-:W-:Y:S01]  /*3ef0*/  FFMA.FTZ R10, R108, -R211.reuse, R10 ;  /* 0x800000d36c0a7223 */ /* 0x080fe2000001000a */
[----:B------:R-:W-:Y:S01]  /*3f00*/  @!P0 IADD3 R52, -R0, 0x19, RZ ;  /* 0x0000001900348810 */ /* 0x000fe20007ffe1ff */
[----:B---3--:R-:W-:Y:S01]  /*3f10*/  FFMA.FTZ R8, R65, -R211, R8 ;  /* 0x800000d341087223 */ /* 0x008fe20000010008 */
[----:B------:R-:W-:Y:S01]  /*3f20*/  ISETP.GE.AND P0, PT, R106, R249, PT ;  /* 0x000000f96a00720c */ /* 0x000fe20003f06270 */
[-C--:B------:R-:W-:Y:S01]  /*3f30*/  FFMA.FTZ R9, R53, -R211.reuse, R9 ;  /* 0x800000d335097223 */ /* 0x080fe20000010009 */
[----:B------:R-:W-:Y:S01]  /*3f40*/  @!P1 IADD3 R2, -R0, 0x18, RZ ;  /* 0x0000001800029810 */ /* 0x000fe20007ffe1ff */
[-C--:B------:R-:W-:Y:S01]  /*3f50*/  FFMA.FTZ R14, R65, -R211.reuse, R14 ;  /* 0x800000d3410e7223 */ /* 0x080fe2000001000e */
[----:B------:R-:W2:Y:S01]  /*3f60*/  I2F R52, R52 ;  /* 0x0000003400347306 */ /* 0x000ea20000201400 */
[-C--:B------:R-:W-:Y:S02]  /*3f70*/  FFMA.FTZ R15, R53, -R211.reuse, R15 ;  /* 0x800000d3350f7223 */ /* 0x080fe4000001000f */
[-C--:B-1----:R-:W-:Y:S02]  /*3f80*/  FFMA.FTZ R12, R64, -R211.reuse, R12 ;  /* 0x800000d3400c7223 */ /* 0x082fe4000001000c */
[----:B------:R-:W-:Y:S01]  /*3f90*/  @!P2 IADD3 R3, -R0, 0x11, RZ ;  /* 0x000000110003a810 */ /* 0x000fe20007ffe1ff */
[-C--:B------:R-:W-:Y:S04]  /*3fa0*/  FFMA.FTZ R18, R64, -R211.reuse, R18 ;  /* 0x800000d340127223 */ /* 0x080fe80000010012 */
[----:B------:R-:W1:Y:S10]  /*3fb0*/  I2F R2, R2 ;  /* 0x0000000200027306 */ /* 0x000e740000201400 */
[----:B------:R-:W3:Y:S01]  /*3fc0*/  I2F R3, R3 ;  /* 0x0000000300037306 */ /* 0x000ee20000201400 */
[-C--:B--2---:R-:W-:Y:S02]  /*3fd0*/  FFMA.FTZ R17, R52, -R211.reuse, R17 ;  /* 0x800000d334117223 */ /* 0x084fe40000010011 */
[----:B------:R-:W-:Y:S02]  /*3fe0*/  IMAD.MOV.U32 R52, RZ, RZ, c[0x0][0x2e4] ;  /* 0x0000b900ff347624 */ /* 0x000fe400078e00ff */
[-C--:B-1----:R-:W-:Y:S02]  /*3ff0*/  FFMA.FTZ R16, R2, -R211.reuse, R16 ;  /* 0x800000d302107223 */ /* 0x082fe40000010010 */
[CC--:B---3--:R-:W-:Y:S02]  /*4000*/  FFMA.FTZ R13, R3.reuse, -R211.reuse, R13 ;  /* 0x800000d3030d7223 */ /* 0x0c8fe4000001000d */
[----:B------:R-:W-:Y:S01]  /*4010*/  FFMA.FTZ R19, R3, -R211, R19 ;  /* 0x800000d303137223 */ /* 0x000fe20000010013 */
[----:B------:R-:W-:-:S05]  /*4020*/  @!P0 BRA `(.L_x_1139) ;  /* 0x000000a000008947 */ /* 0x000fca0003800000 */
[----:B------:R-:W-:Y:S01]  /*4030*/  IADD3 R52, R106, 0x40, RZ ;  /* 0x000000406a347810 */ /* 0x000fe20007ffe0ff */
[----:B------:R-:W-:Y:S04]  /*4040*/  IMAD.SHL.U32 R0, R241, 0x40, RZ ;  /* 0x00000040f1007824 */ /* 0x000fe800078e00ff */
[C---:B------:R-:W-:Y:S01]  /*4050*/  IMAD.IADD R2, R0.reuse, 0x1, R232 ;  /* 0x0000000100027824 */ /* 0x040fe200078e02e8 */
[----:B------:R-:W-:Y:S04]  /*4060*/  IADD3 R3, R0, 0x40, RZ ;  /* 0x0000004000037810 */ /* 0x000fe80007ffe0ff */
[----:B------:R-:W-:Y:S02]  /*4070*/  IADD3 R0, R230, R2, -R218 ;  /* 0x00000002e6007210 */ /* 0x000fe40007ffe8da */
[----:B------:R-:W-:Y:S02]  /*4080*/  ISETP.LT.AND P0, PT, R3, R218, PT ;  /* 0x000000da0300720c */ /* 0x000fe40003f01270 */
[----:B------:R-:W-:Y:S01]  /*4090*/  ISETP.GE.AND P1, PT, R52, R0, PT ;  /* 0x000000003400720c */ /* 0x000fe20003f26270 */
[----:B------:R-:W-:Y:S11]  /*40a0*/  IMAD.MOV.U32 R52, RZ, RZ, R230 ;  /* 0x000000ffff347224 */ /* 0x000ff600078e00e6 */
[----:B------:R-:W-:Y:S01]  /*40b0*/  @!UPT UIADD3 URZ, URZ, URZ, URZ ;  /* 0x0000003f3f3ff290 */ /* 0x000fe2000fffe03f */
[----:B------:R-:W-:-:S05]  /*40c0*/  @!P1 BRA P0, `(.L_x_1140) ;  /* 0x0000045000009947 */ /* 0x000fca0000000000 */
.L_x_1139:
[----:B------:R-:W-:Y:S01]  /*40d0*/  IADD3 R3, R218, 0x1, -R232 ;  /* 0x00000001da037810 */ /* 0x000fe20007ffe8e8 */
[----:B------:R-:W-:Y:S01]  /*40e0*/  IMAD.IADD R0, R231, 0x1, R106 ;  /* 0x00000001e7007824 */ /* 0x000fe200078e026a */
[----:B------:R-:W-:Y:S01]  /*40f0*/  IADD3 R53, -R52, R218, -R232 ;  /* 0x000000da34357210 */ /* 0x000fe20007ffe9e8 */
[----:B------:R-:W-:Y:S01]  /*4100*/  IMAD.MOV.U32 R230, RZ, RZ, R52 ;  /* 0x000000ffffe67224 */ /* 0x000fe200078e0034 */
[----:B------:R-:W-:Y:S02]  /*4110*/  IADD3 R3, R3, c[0x0][0x2e8], RZ ;  /* 0x0000ba0003037a10 */ /* 0x000fe40007ffe0ff */
        /* <DEDUP_REMOVED lines=9> */
[CC--:B------:R-:W-:Y:S02]  /*41b0*/  ISETP.GE.AND P0, PT, R212.reuse, R0.reuse, PT ;  /* 0x00000000d400720c */ /* 0x0c0fe40003f06270 */
[CC--:B------:R-:W-:Y:S02]  /*41c0*/  ISETP.GE.AND P6, PT, R59.reuse, R0.reuse, PT ;  /* 0x000000003b00720c */ /* 0x0c0fe40003fc6270 */
[C---:B------:R-:W-:Y:S02]  /*41d0*/  IADD3 R57, R212.reuse, 0x9, RZ ;  /* 0x00000009d4397810 */ /* 0x040fe40007ffe0ff */
[C---:B------:R-:W-:Y:S02]  /*41e0*/  IADD3 R56, R212.reuse, 0x10, RZ ;  /* 0x00000010d4387810 */ /* 0x040fe40007ffe0ff */
[C---:B------:R-:W-:Y:S02]  /*41f0*/  IADD3 R55, R212.reuse, 0x11, RZ ;  /* 0x00000011d4377810 */ /* 0x040fe40007ffe0ff */
[C---:B------:R-:W-:Y:S02]  /*4200*/  IADD3 R54, R212.reuse, 0x18, RZ ;  /* 0x00000018d4367810 */ /* 0x040fe40007ffe0ff */
[C---:B------:R-:W-:Y:S02]  /*4210*/  IADD3 R53, R212.reuse, 0x19, RZ ;  /* 0x00000019d4357810 */ /* 0x040fe40007ffe0ff */
[----:B------:R-:W-:Y:S02]  /*4220*/  IMNMX R2, RZ, R61, !PT ;  /* 0x0000003dff027217 */ /* 0x000fe40007800200 */
[-C--:B------:R-:W-:Y:S02]  /*4230*/  ISETP.GE.OR P0, PT, R212, R3.reuse, !P0 ;  /* 0x00000003d400720c */ /* 0x080fe40004706670 */
[-C--:B------:R-:W-:Y:S02]  /*4240*/  ISETP.GE.OR P6, PT, R59, R3.reuse, !P6 ;  /* 0x000000033b00720c */ /* 0x080fe400077c6670 */
        /* <DEDUP_REMOVED lines=45> */
.L_x_1140:
[----:B------:R-:W2:Y:S01]  /*4520*/  LDL R3, [R1] ;  /* 0x0000000001037983 */ /* 0x000ea20000100800 */
[C---:B------:R-:W-:Y:S01]  /*4530*/  FMUL.FTZ R2, R228.reuse, 1.4426950216293334961 ;  /* 0x3fb8aa3be4027820 */ /* 0x040fe20000410000 */
[----:B------:R-:W-:Y:S01]  /*4540*/  FSETP.NEU.FTZ.AND P0, PT, R228, -INF , PT ;  /* 0xff800000e400780b */ /* 0x000fe20003f1d000 */
[----:B------:R-:W-:Y:S01]  /*4550*/  FMUL.FTZ R0, R229, 1.4426950216293334961 ;  /* 0x3fb8aa3be5007820 */ /* 0x000fe20000410000 */
[----:B------:R-:W-:Y:S01]  /*4560*/  IADD3 R56, R216, -0x61c88647, RZ ;  /* 0x9e3779b9d8387810 */ /* 0x000fe20007ffe0ff */
[----:B------:R-:W-:Y:S01]  /*4570*/  IMAD.WIDE.U32 R58, R247, -0x326172a9, RZ ;  /* 0xcd9e8d57f73a7825 */ /* 0x000fe200078e00ff */
[----:B------:R-:W-:Y:S01]  /*4580*/  FSEL R2, R2, RZ, P0 ;  /* 0x000000ff02027208 */ /* 0x000fe20000000000 */
[----:B------:R-:W-:Y:S01]  /*4590*/  ULDC.U8 UR4, c[0x0][0x2d8] ;  /* 0x0000b60000047ab9 */ /* 0x000fe20000000000 */
[----:B------:R-:W-:Y:S01]  /*45a0*/  FSETP.NEU.FTZ.AND P0, PT, R229, -INF , PT ;  /* 0xff800000e500780b */ /* 0x000fe20003f1d000 */
[----:B------:R-:W-:Y:S01]  /*45b0*/  IMAD.MOV.U32 R246, RZ, RZ, c[0x0][0x22c] ;  /* 0x00008b00fff67624 */ /* 0x000fe200078e00ff */
[----:B------:R-:W-:Y:S01]  /*45c0*/  IADD3 R54, R217, 0x76cf5d0a, RZ ;  /* 0x76cf5d0ad9367810 */ /* 0x000fe20007ffe0ff */
[--C-:B------:R-:W-:Y:S01]  /*45d0*/  FFMA.FTZ R4, R4, c[0x0][0x23c], -R2.reuse ;  /* 0x00008f0004047a23 */ /* 0x100fe20000010802 */
[----:B------:R-:W-:Y:S01]  /*45e0*/  FSEL R0, R0, RZ, P0 ;  /* 0x000000ff00007208 */ /* 0x000fe20000000000 */
[--C-:B------:R-:W-:Y:S02]  /*45f0*/  FFMA.FTZ R5, R5, c[0x0][0x23c], -R2.reuse ;  /* 0x00008f0005057a23 */ /* 0x100fe40000010802 */
[----:B------:R1:W-:Y:S01]  /*4600*/  MUFU.EX2 R108, R4 ;  /* 0x00000004006c7308 */ /* 0x0003e20000000800 */
[----:B------:R-:W-:Y:S02]  /*4610*/  FFMA.FTZ R8, R8, c[0x0][0x23c], -R2 ;  /* 0x00008f0008087a23 */ /* 0x000fe40000010802 */
[--C-:B------:R-:W-:Y:S02]  /*4620*/  FFMA.FTZ R7, R7, c[0x0][0x23c], -R0.reuse ;  /* 0x00008f0007077a23 */ /* 0x100fe40000010800 */
[----:B------:R-:W-:Y:S02]  /*4630*/  FFMA.FTZ R6, R6, c[0x0][0x23c], -R0 ;  /* 0x00008f0006067a23 */ /* 0x000fe40000010800 */
[--C-:B------:R-:W-:Y:S02]  /*4640*/  FFMA.FTZ R9, R9, c[0x0][0x23c], -R2.reuse ;  /* 0x00008f0009097a23 */ /* 0x100fe40000010802 */
[----:B------:R-:W-:Y:S01]  /*4650*/  FFMA.FTZ R12, R12, c[0x0][0x23c], -R2 ;  /* 0x00008f000c0c7a23 */ /* 0x000fe20000010802 */
[----:B------:R-:W-:Y:S01]  /*4660*/  MUFU.EX2 R109, R7 ;  /* 0x00000007006d7308 */ /* 0x000fe20000000800 */
[--C-:B------:R-:W-:Y:S02]  /*4670*/  FFMA.FTZ R11, R11, c[0x0][0x23c], -R0.reuse ;  /* 0x00008f000b0b7a23 */ /* 0x100fe40000010800 */
[----:B------:R-:W-:Y:S02]  /*4680*/  FFMA.FTZ R10, R10, c[0x0][0x23c], -R0 ;  /* 0x00008f000a0a7a23 */ /* 0x000fe40000010800 */
[--C-:B------:R-:W-:Y:S02]  /*4690*/  FFMA.FTZ R16, R16, c[0x0][0x23c], -R2.reuse ;  /* 0x00008f0010107a23 */ /* 0x100fe40000010802 */
[--C-:B------:R-:W-:Y:S02]  /*46a0*/  FFMA.FTZ R100, R13, c[0x0][0x23c], -R2.reuse ;  /* 0x00008f000d647a23 */ /* 0x100fe40000010802 */
[----:B------:R-:W-:Y:S01]  /*46b0*/  FFMA.FTZ R2, R17, c[0x0][0x23c], -R2 ;  /* 0x00008f0011027a23 */ /* 0x000fe20000010802 */
[----:B------:R-:W-:Y:S01]  /*46c0*/  MUFU.EX2 R107, R6 ;  /* 0x00000006006b7308 */ /* 0x000fe20000000800 */
[--C-:B------:R-:W-:Y:S02]  /*46d0*/  FFMA.FTZ R19, R19, c[0x0][0x23c], -R0.reuse ;  /* 0x00008f0013137a23 */ /* 0x100fe40000010800 */
[--C-:B------:R-:W-:Y:S01]  /*46e0*/  FFMA.FTZ R15, R15, c[0x0][0x23c], -R0.reuse ;  /* 0x00008f000f0f7a23 */ /* 0x100fe20000010800 */
[----:B-1----:R-:W-:Y:S01]  /*46f0*/  IADD3 R4, R216, 0x3c6ef372, RZ ;  /* 0x3c6ef372d8047810 */ /* 0x002fe20007ffe0ff */
[--C-:B------:R-:W-:Y:S02]  /*4700*/  FFMA.FTZ R14, R14, c[0x0][0x23c], -R0.reuse ;  /* 0x00008f000e0e7a23 */ /* 0x100fe40000010800 */
[----:B------:R-:W-:Y:S02]  /*4710*/  FFMA.FTZ R0, R18, c[0x0][0x23c], -R0 ;  /* 0x00008f0012007a23 */ /* 0x000fe40000010800 */
[----:B------:R-:W-:Y:S01]  /*4720*/  IMAD R246, R246, c[0x0][0x1c0], RZ ;  /* 0x00007000f6f67a24 */ /* 0x000fe200078e02ff */
[----:B------:R-:W-:Y:S10]  /*4730*/  MUFU.EX2 R105, R5 ;  /* 0x0000000500697308 */ /* 0x000ff40000000800 */
[----:B------:R1:W-:Y:S10]  /*4740*/  MUFU.EX2 R111, R8 ;  /* 0x00000008006f7308 */ /* 0x0003f40000000800 */
[----:B------:R3:W-:Y:S10]  /*4750*/  MUFU.EX2 R106, R9 ;  /* 0x00000009006a7308 */ /* 0x0007f40000000800 */
[----:B------:R4:W-:Y:S01]  /*4760*/  MUFU.EX2 R102, R12 ;  /* 0x0000000c00667308 */ /* 0x0009e20000000800 */
[C---:B-1----:R-:W-:Y:S09]  /*4770*/  IADD3 R8, R217.reuse, -0x126145ec, RZ ;  /* 0xed9eba14d9087810 */ /* 0x042ff20007ffe0ff */
[----:B------:R-:W-:Y:S10]  /*4780*/  MUFU.EX2 R110, R11 ;  /* 0x0000000b006e7308 */ /* 0x000ff40000000800 */
[----:B------:R-:W-:Y:S10]  /*4790*/  MUFU.EX2 R104, R10 ;  /* 0x0000000a00687308 */ /* 0x000ff40000000800 */
[----:B------:R-:W1:Y:S10]  /*47a0*/  MUFU.EX2 R178, R16 ;  /* 0x0000001000b27308 */ /* 0x000e740000000800 */
[----:B------:R-:W-:Y:S10]  /*47b0*/  MUFU.EX2 R66, R2 ;  /* 0x0000000200427308 */ /* 0x000ff40000000800 */
[----:B------:R-:W-:Y:S10]  /*47c0*/  MUFU.EX2 R65, R0 ;  /* 0x0000000000417308 */ /* 0x000ff40000000800 */
[----:B------:R-:W-:Y:S10]  /*47d0*/  MUFU.EX2 R101, R15 ;  /* 0x0000000f00657308 */ /* 0x000ff40000000800 */
[----:B------:R-:W-:Y:S10]  /*47e0*/  MUFU.EX2 R100, R100 ;  /* 0x0000006400647308 */ /* 0x000ff40000000800 */
[----:B------:R-:W-:Y:S10]  /*47f0*/  MUFU.EX2 R67, R14 ;  /* 0x0000000e00437308 */ /* 0x000ff40000000800 */
[----:B------:R-:W1:Y:S01]  /*4800*/  MUFU.EX2 R103, R19 ;  /* 0x0000001300677308 */ /* 0x000e620000000800 */
[----:B--2---:R-:W-:Y:S01]  /*4810*/  IMAD R52, R214, 0x4, R3 ;  /* 0x00000004d6347824 */ /* 0x004fe200078e0203 */
[----:B------:R-:W-:Y:S03]  /*4820*/  IADD3 R3, R217, -0x4498517b, RZ ;  /* 0xbb67ae85d9037810 */ /* 0x000fe60007ffe0ff */
[----:B------:R-:W-:Y:S05]  /*4830*/  IMAD.WIDE.U32 R52, R52, -0x326172a9, RZ ;  /* 0xcd9e8d5734347825 */ /* 0x000fea00078e00ff */
[----:B------:R-:W-:Y:S02]  /*4840*/  LOP3.LUT R7, R53, R250, R216, 0x96, !PT ;  /* 0x000000fa35077212 */ /* 0x000fe400078e96d8 */
[----:B------:R-:W-:Y:S02]  /*4850*/  LOP3.LUT R56, R59, R52, R56, 0x96, !PT ;  /* 0x000000343b387212 */ /* 0x000fe400078e9638 */
[----:B------:R-:W-:Y:S01]  /*4860*/  IADD3 R52, R216, -0x255992d5, RZ ;  /* 0xdaa66d2bd8347810 */ /* 0x000fe20007ffe0ff */
[----:B------:R-:W-:Y:S04]  /*4870*/  IMAD.WIDE.U32 R6, R7, -0x2daee0ad, RZ ;  /* 0xd2511f5307067825 */ /* 0x000fe800078e00ff */
[----:B------:R-:W-:Y:S01]  /*4880*/  IMAD.WIDE.U32 R56, R56, -0x2daee0ad, RZ ;  /* 0xd2511f5338387825 */ /* 0x000fe200078e00ff */
[----:B------:R-:W-:Y:S02]  /*4890*/  LOP3.LUT R7, R7, R244, R3, 0x96, !PT ;  /* 0x000000f407077212 */ /* 0x000fe400078e9603 */
[----:B------:R-:W-:Y:S02]  /*48a0*/  IADD3 R3, R217, 0x32370b8f, RZ ;  /* 0x32370b8fd9037810 */ /* 0x000fe40007ffe0ff */
[----:B------:R-:W-:Y:S01]  /*48b0*/  LOP3.LUT R54, R57, R6, R54, 0x96, !PT ;  /* 0x0000000639367212 */ /* 0x000fe200078e9636 */
[----:B------:R-:W-:Y:S04]  /*48c0*/  IMAD.WIDE.U32 R6, R7, -0x326172a9, RZ ;  /* 0xcd9e8d5707067825 */ /* 0x000fe800078e00ff */
[----:B------:R-:W-:Y:S01]  /*48d0*/  IMAD.WIDE.U32 R54, R54, -0x326172a9, RZ ;  /* 0xcd9e8d5736367825 */ /* 0x000fe200078e00ff */
[----:B------:R-:W-:Y:S04]  /*48e0*/  LOP3.LUT R4, R7, R58, R4, 0x96, !PT ;  /* 0x0000003a07047212 */ /* 0x000fe800078e9604 */
[----:B------:R-:W-:Y:S01]  /*48f0*/  LOP3.LUT R52, R55, R6, R52, 0x96, !PT ;  /* 0x0000000637347212 */ /* 0x000fe200078e9634 */
[----:B------:R-:W-:Y:S01]  /*4900*/  IMAD.WIDE.U32 R4, R4, -0x2daee0ad, RZ ;  /* 0xd2511f5304047825 */ /* 0x000fe200078e00ff */
[----:B------:R-:W-:Y:S03]  /*4910*/  IADD3 R6, R216, 0x78dde6e4, RZ ;  /* 0x78dde6e4d8067810 */ /* 0x000fe60007ffe0ff */
[----:B------:R-:W-:Y:S01]  /*4920*/  IMAD.WIDE.U32 R52, R52, -0x2daee0ad, RZ ;  /* 0xd2511f5334347825 */ /* 0x000fe200078e00ff */
[----:B------:R-:W-:Y:S02]  /*4930*/  LOP3.LUT R5, R5, R56, R3, 0x96, !PT ;  /* 0x0000003805057212 */ /* 0x000fe400078e9603 */
[----:B------:R-:W-:Y:S02]  /*4940*/  IADD3 R3, R216, 0x1715609d, RZ ;  /* 0x1715609dd8037810 */ /* 0x000fe40007ffe0ff */
[----:B------:R-:W-:Y:S01]  /*4950*/  LOP3.LUT R8, R53, R4, R8, 0x96, !PT ;  /* 0x0000000435087212 */ /* 0x000fe200078e9608 */
[----:B------:R-:W-:Y:S04]  /*4960*/  IMAD.WIDE.U32 R4, R5, -0x326172a9, RZ ;  /* 0xcd9e8d5705047825 */ /* 0x000fe800078e00ff */
[----:B---3--:R-:W-:Y:S01]  /*4970*/  IMAD.WIDE.U32 R8, R8, -0x326172a9, RZ ;  /* 0xcd9e8d5708087825 */ /* 0x008fe200078e00ff */
[----:B------:R-:W-:Y:S04]  /*4980*/  LOP3.LUT R6, R5, R54, R6, 0x96, !PT ;  /* 0x0000003605067212 */ /* 0x000fe800078e9606 */
[----:B------:R-:W-:Y:S01]  /*4990*/  LOP3.LUT R4, R9, R4, R3, 0x96, !PT ;  /* 0x0000000409047212 */ /* 0x000fe200078e9603 */
[----:B------:R-:W-:Y:S01]  /*49a0*/  IMAD.WIDE.U32 R6, R6, -0x2daee0ad, RZ ;  /* 0xd2511f5306067825 */ /* 0x000fe200078e00ff */
[C---:B------:R-:W-:Y:S02]  /*49b0*/  IADD3 R3, R217.reuse, -0x56f99767, RZ ;  /* 0xa9066899d9037810 */ /* 0x040fe40007ffe0ff */
[----:B------:R-:W-:Y:S01]  /*49c0*/  IADD3 R9, R217, 0x646e171e, RZ ;  /* 0x646e171ed9097810 */ /* 0x000fe20007ffe0ff */
[----:B------:R-:W-:Y:S01]  /*49d0*/  IMAD.WIDE.U32 R4, R4, -0x2daee0ad, RZ ;  /* 0xd2511f5304047825 */ /* 0x000fe200078e00ff */
[----:B------:R-:W-:Y:S04]  /*49e0*/  LOP3.LUT R52, R7, R52, R3, 0x96, !PT ;  /* 0x0000003407347212 */ /* 0x000fe800078e9603 */
[----:B------:R-:W-:Y:S02]  /*49f0*/  LOP3.LUT R6, R5, R6, R9, 0x96, !PT ;  /* 0x0000000605067212 */ /* 0x000fe400078e9609 */
[C---:B------:R-:W-:Y:S02]  /*4a00*/  LOP3.LUT R7, R4.reuse, 0xff, RZ, 0xc0, !PT ;  /* 0x000000ff04077812 */ /* 0x040fe400078ec0ff */
[--C-:B------:R-:W-:Y:S02]  /*4a10*/  SHF.R.U32.HI R3, RZ, 0x18, R4.reuse ;  /* 0x00000018ff037819 */ /* 0x100fe40000011604 */
[----:B----4-:R-:W-:Y:S02]  /*4a20*/  SHF.R.U32.HI R12, RZ, 0x10, R4 ;  /* 0x00000010ff0c7819 */ /* 0x010fe40000011604 */
[----:B------:R-:W-:Y:S01]  /*4a30*/  LOP3.LUT R13, R4, 0xffff, RZ, 0xc0, !PT ;  /* 0x0000ffff040d7812 */ /* 0x000fe200078ec0ff */
[----:B------:R-:W-:Y:S01]  /*4a40*/  IMAD.WIDE.U32 R4, R52, -0x326172a9, RZ ;  /* 0xcd9e8d5734047825 */ /* 0x000fe200078e00ff */
[----:B------:R-:W-:Y:S02]  /*4a50*/  IADD3 R9, R216, -0x4ab325aa, RZ ;  /* 0xb54cda56d8097810 */ /* 0x000fe40007ffe0ff */
[----:B------:R-:W-:Y:S02]  /*4a60*/  ISETP.LE.U32.AND P2, PT, R7, UR4, PT ;  /* 0x0000000407007c0c */ /* 0x000fe4000bf43070 */
[----:B------:R-:W-:Y:S02]  /*4a70*/  ISETP.LE.U32.AND P0, PT, R3, UR4, PT ;  /* 0x0000000403007c0c */ /* 0x000fe4000bf03070 */
[----:B------:R-:W-:Y:S02]  /*4a80*/  LOP3.LUT R3, R5, R8, R9, 0x96, !PT ;  /* 0x0000000805037212 */ /* 0x000fe400078e9609 */
[----:B------:R-:W-:Y:S02]  /*4a90*/  LOP3.LUT R8, R4, 0xff, RZ, 0xc0, !PT ;  /* 0x000000ff04087812 */ /* 0x000fe400078ec0ff */
[--C-:B------:R-:W-:Y:S02]  /*4aa0*/  SHF.R.U32.HI R9, RZ, 0x18, R4.reuse ;  /* 0x00000018ff097819 */ /* 0x100fe40000011604 */
[----:B------:R-:W-:Y:S02]  /*4ab0*/  ISETP.LE.U32.AND P6, PT, R8, UR4, PT ;  /* 0x0000000408007c0c */ /* 0x000fe4000bfc3070 */
[----:B------:R-:W-:Y:S01]  /*4ac0*/  LOP3.LUT R7, R6, 0xff, RZ, 0xc0, !PT ;  /* 0x000000ff06077812 */ /* 0x000fe200078ec0ff */
[----:B-1----:R-:W-:Y:S01]  /*4ad0*/  @!P2 FADD.FTZ R178, -R178, -RZ ;  /* 0x800000ffb2b2a221 */ /* 0x002fe20000010100 */
[----:B------:R-:W-:Y:S01]  /*4ae0*/  LOP3.LUT R10, R4, 0xffff, RZ, 0xc0, !PT ;  /* 0x0000ffff040a7812 */ /* 0x000fe200078ec0ff */
[----:B------:R-:W-:Y:S01]  /*4af0*/  @!P0 FADD.FTZ R103, -R103, -RZ ;  /* 0x800000ff67678221 */ /* 0x000fe20000010100 */
[----:B------:R-:W-:Y:S02]  /*4b00*/  SHF.R.U32.HI R11, RZ, 0x10, R4 ;  /* 0x00000010ff0b7819 */ /* 0x000fe40000011604 */
[----:B------:R-:W-:Y:S02]  /*4b10*/  SHF.R.U32.HI R4, RZ, 0x18, R6 ;  /* 0x00000018ff047819 */ /* 0x000fe40000011606 */
[----:B------:R-:W-:Y:S02]  /*4b20*/  ISETP.LE.U32.AND P5, PT, R7, UR4, PT ;  /* 0x0000000407007c0c */ /* 0x000fe4000bfa3070 */
[----:B------:R-:W-:Y:S01]  /*4b30*/  ISETP.LE.U32.AND P1, PT, R9, UR4, PT ;  /* 0x0000000409007c0c */ /* 0x000fe2000bf23070 */
[----:B------:R-:W-:Y:S01]  /*4b40*/  @!P6 FADD.FTZ R111, -R111, -RZ ;  /* 0x800000ff6f6fe221 */ /* 0x000fe20000010100 */
[----:B------:R-:W-:Y:S02]  /*4b50*/  LOP3.LUT R7, R3, 0xff, RZ, 0xc0, !PT ;  /* 0x000000ff03077812 */ /* 0x000fe400078ec0ff */
[----:B------:R-:W-:Y:S02]  /*4b60*/  ISETP.LE.U32.AND P3, PT, R4, UR4, PT ;  /* 0x0000000404007c0c */ /* 0x000fe4000bf63070 */
[--C-:B------:R-:W-:Y:S02]  /*4b70*/  SHF.R.U32.HI R4, RZ, 0x18, R3.reuse ;  /* 0x00000018ff047819 */ /* 0x100fe40000011603 */
[----:B------:R-:W-:Y:S02]  /*4b80*/  SHF.R.U32.HI R5, RZ, 0x10, R3 ;  /* 0x00000010ff057819 */ /* 0x000fe40000011603 */
[----:B------:R-:W-:Y:S01]  /*4b90*/  ISETP.LE.U32.AND P2, PT, R7, UR4, PT ;  /* 0x0000000407007c0c */ /* 0x000fe2000bf43070 */
[----:B------:R-:W-:Y:S01]  /*4ba0*/  @!P5 FADD.FTZ R102, -R102, -RZ ;  /* 0x800000ff6666d221 */ /* 0x000fe20000010100 */
[----:B------:R-:W-:Y:S01]  /*4bb0*/  ISETP.LE.U32.AND P4, PT, R4, UR4, PT ;  /* 0x0000000404007c0c */ /* 0x000fe2000bf83070 */
[----:B------:R-:W-:Y:S01]  /*4bc0*/  @!P1 FADD.FTZ R110, -R110, -RZ ;  /* 0x800000ff6e6e9221 */ /* 0x000fe20000010100 */
[----:B------:R-:W-:Y:S02]  /*4bd0*/  LOP3.LUT R4, R5, 0xff, RZ, 0xc0, !PT ;  /* 0x000000ff05047812 */ /* 0x000fe400078ec0ff */
[----:B------:R-:W-:Y:S01]  /*4be0*/  LOP3.LUT R5, R3, 0xffff, RZ, 0xc0, !PT ;  /* 0x0000ffff03057812 */ /* 0x000fe200078ec0ff */
[----:B------:R-:W-:Y:S01]  /*4bf0*/  @!P3 FADD.FTZ R101, -R101, -RZ ;  /* 0x800000ff6565b221 */ /* 0x000fe20000010100 */
[----:B------:R-:W-:Y:S02]  /*4c00*/  ISETP.LE.U32.AND P6, PT, R4, UR4, PT ;  /* 0x0000000404007c0c */ /* 0x000fe4000bfc3070 */
[----:B------:R-:W-:Y:S02]  /*4c10*/  SHF.R.U32.HI R5, RZ, 0x8, R5 ;  /* 0x00000008ff057819 */ /* 0x000fe40000011605 */
[----:B------:R-:W-:Y:S01]  /*4c20*/  LOP3.LUT R3, R12, 0xff, RZ, 0xc0, !PT ;  /* 0x000000ff0c037812 */ /* 0x000fe200078ec0ff */
[----:B------:R-:W-:Y:S01]  /*4c30*/  @!P2 FADD.FTZ R108, -R108, -RZ ;  /* 0x800000ff6c6ca221 */ /* 0x000fe20000010100 */
[----:B------:R-:W-:Y:S01]  /*4c40*/  SHF.R.U32.HI R4, RZ, 0x8, R10 ;  /* 0x00000008ff047819 */ /* 0x000fe2000001160a */
[----:B------:R-:W-:Y:S01]  /*4c50*/  @!P4 FADD.FTZ R109, -R109, -RZ ;  /* 0x800000ff6d6dc221 */ /* 0x000fe20000010100 */
[----:B------:R-:W-:Y:S02]  /*4c60*/  ISETP.LE.U32.AND P1, PT, R3, UR4, PT ;  /* 0x0000000403007c0c */ /* 0x000fe4000bf23070 */
[----:B------:R-:W-:Y:S02]  /*4c70*/  LOP3.LUT R3, R4, 0xffff, RZ, 0xc0, !PT ;  /* 0x0000ffff04037812 */ /* 0x000fe400078ec0ff */
[----:B------:R-:W-:Y:S01]  /*4c80*/  LOP3.LUT R4, R5, 0xffff, RZ, 0xc0, !PT ;  /* 0x0000ffff05047812 */ /* 0x000fe200078ec0ff */
[----:B------:R-:W-:Y:S01]  /*4c90*/  @!P6 FADD.FTZ R107, -R107, -RZ ;  /* 0x800000ff6b6be221 */ /* 0x000fe20000010100 */
[----:B------:R-:W-:Y:S02]  /*4ca0*/  LOP3.LUT R2, R11, 0xff, RZ, 0xc0, !PT ;  /* 0x000000ff0b027812 */ /* 0x000fe400078ec0ff */
[----:B------:R-:W-:Y:S02]  /*4cb0*/  ISETP.LE.U32.AND P2, PT, R4, UR4, PT ;  /* 0x0000000404007c0c */ /* 0x000fe4000bf43070 */
[----:B------:R-:W-:Y:S02]  /*4cc0*/  ISETP.LE.U32.AND P4, PT, R3, UR4, PT ;  /* 0x0000000403007c0c */ /* 0x000fe4000bf83070 */
[----:B------:R-:W-:Y:S01]  /*4cd0*/  ISETP.LE.U32.AND P6, PT, R2, UR4, PT ;  /* 0x0000000402007c0c */ /* 0x000fe2000bfc3070 */
[----:B------:R-:W-:Y:S01]  /*4ce0*/  @!P1 FADD.FTZ R65, -R65, -RZ ;  /* 0x800000ff41419221 */ /* 0x000fe20000010100 */
[----:B------:R-:W-:Y:S02]  /*4cf0*/  SHF.R.U32.HI R3, RZ, 0x10, R6 ;  /* 0x00000010ff037819 */ /* 0x000fe40000011606 */
        /* <DEDUP_REMOVED lines=21> */
[----:B------:R-:W-:Y:S01]  /*4e50*/  ISETP.GT.AND P5, PT, R214, R239, PT ;  /* 0x000000efd600720c */ /* 0x000fe20003fa4270 */
[----:B------:R-:W-:Y:S01]  /*4e60*/  @!P6 FADD.FTZ R100, -R100, -RZ ;  /* 0x800000ff6464e221 */ /* 0x000fe20000010100 */
[----:B------:R-:W-:Y:S02]  /*4e70*/  F2FP.RELU.PACK_AB R4, R101, R67 ;  /* 0x000000436504723e */ /* 0x000fe400000008ff */
[----:B------:R-:W-:Y:S01]  /*4e80*/  FSETP.GE.FTZ.AND P4, PT, R106, RZ, PT ;  /* 0x000000ff6a00720b */ /* 0x000fe20003f96000 */
        /* <DEDUP_REMOVED lines=13> */
[--C-:B--2---:R-:W-:Y:S02]  /*4f60*/  IMAD.IADD R3, R197, 0x1, R0.reuse ;  /* 0x00000001c5037824 */ /* 0x104fe400078e0200 */
        /* <DEDUP_REMOVED lines=56> */
[----:B------:R-:W-:Y:S01]  /*52f0*/  FADD.FTZ R11, -R176, R11 ;  /* 0x0000000bb00b7221 */ /* 0x000fe20000010100 */
[----:B------:R-:W-:Y:S01]  /*5300*/  FSETP.GE.FTZ.AND P1, PT, R104, RZ, PT ;  /* 0x000000ff6800720b */ /* 0x000fe20003f36000 */
[----:B------:R-:W-:Y:S01]  /*5310*/  FMUL.FTZ R109, R109, R0 ;  /* 0x000000006d6d7220 */ /* 0x000fe20000410000 */
[----:B------:R-:W-:Y:S01]  /*5320*/  FSEL R0, R8, R177, P0 ;  /* 0x000000b108007208 */ /* 0x000fe20000000000 */
[----:B------:R-:W-:Y:S01]  /*5330*/  FMUL.FTZ R105, R105, R3 ;  /* 0x0000000369697220 */ /* 0x000fe20000410000 */
[----:B------:R-:W-:Y:S01]  /*5340*/  FSETP.GE.FTZ.AND P0, PT, R110, RZ, PT ;  /* 0x000000ff6e00720b */ /* 0x000fe20003f16000 */
[----:B------:R-:W-:Y:S01]  /*5350*/  FADD.FTZ R3, -R177, R13 ;  /* 0x0000000db1037221 */ /* 0x000fe20000010100 */
[-C--:B------:R-:W-:Y:S01]  /*5360*/  FSEL R4, R4, R177.reuse, P3 ;  /* 0x000000b104047208 */ /* 0x080fe20001800000 */
[----:B------:R-:W-:Y:S01]  /*5370*/  FMUL.FTZ R107, R107, R2 ;  /* 0x000000026b6b7220 */ /* 0x000fe20000410000 */
        /* <DEDUP_REMOVED lines=9> */
[C---:B------:R-:W-:Y:S01]  /*5410*/  FADD.FTZ R15, -R176.reuse, R15 ;  /* 0x0000000fb00f7221 */ /* 0x040fe20000010100 */
[-C--:B------:R-:W-:Y:S01]  /*5420*/  FSEL R3, R3, R177.reuse, P2 ;  /* 0x000000b103037208 */ /* 0x080fe20001000000 */
[----:B------:R-:W-:Y:S01]  /*5430*/  FADD.FTZ R14, -R176, R14 ;  /* 0x0000000eb00e7221 */ /* 0x000fe20000010100 */
[----:B------:R-:W-:Y:S01]  /*5440*/  FSETP.GE.FTZ.AND P2, PT, R101, RZ, PT ;  /* 0x000000ff6500720b */ /* 0x000fe20003f56000 */
[----:B------:R-:W-:Y:S01]  /*5450*/  FMUL.FTZ R104, R104, R2 ;  /* 0x0000000268687220 */ /* 0x000fe20000410000 */
[-C--:B------:R-:W-:Y:S01]  /*5460*/  FSEL R4, R4, R177.reuse, P3 ;  /* 0x000000b104047208 */ /* 0x080fe20001800000 */
        /* <DEDUP_REMOVED lines=8> */
[----:B------:R-:W-:Y:S01]  /*54f0*/  FMUL.FTZ R102, R102, R4 ;  /* 0x0000000466667220 */ /* 0x000fe20000410000 */
[----:B------:R-:W-:Y:S01]  /*5500*/  FSETP.GE.FTZ.AND P2, PT, R65, RZ, PT ;  /* 0x000000ff4100720b */ /* 0x000fe20003f56000 */
[----:B------:R-:W-:Y:S01]  /*5510*/  FMUL.FTZ R106, R106, R5 ;  /* 0x000000056a6a7220 */ /* 0x000fe20000410000 */
[-C--:B------:R-:W-:Y:S01]  /*5520*/  FSEL R4, R14, R176.reuse, P3 ;  /* 0x000000b00e047208 */ /* 0x080fe20001800000 */
        /* <DEDUP_REMOVED lines=67> */
.L_x_1141:
        /* <DEDUP_REMOVED lines=106> */
.L_x_1142:
        /* <DEDUP_REMOVED lines=51> */
[----:B------:R-:W-:Y:S01]  /*6330*/  IMAD.SHL.U32 R108, R246, 0x8, RZ ;  /* 0x00000008f66c7824 */ /* 0x000fe200078e00ff */
[-C--:B------:R-:W-:Y:S04]  /*6340*/  HMMA.16816.F32 R12, R180, R110.reuse, R12 ;  /* 0x0000006eb40c723c */ /* 0x080fe8000000180c */
[-C--:B------:R-:W-:Y:S01]  /*6350*/  LEA R2, P0, R108, R208.reuse, 0x2 ;  /* 0x000000d06c027211 */ /* 0x080fe200078010ff */
        /* <DEDUP_REMOVED lines=17> */
[----:B------:R-:W-:Y:S02]  /*6470*/  IMAD R104, R246, 0x28, RZ ;  /* 0x00000028f6687824 */ /* 0x000fe400078e02ff */
[----:B------:R1:W-:Y:S03]  /*6480*/  RED.E.ADD.F32.FTZ.RN.STRONG.GPU [R4.64], R7 ;  /* 0x000000070400798e */ /* 0x0003e6000c10e786 */
[-C--:B---3--:R-:W-:Y:S01]  /*6490*/  LEA R6, P0, R104, R208.reuse, 0x2 ;  /* 0x000000d068067211 */ /* 0x088fe200078010ff */
        /* <DEDUP_REMOVED lines=89> */
[C---:B------:R-:W-:Y:S01]  /*6a30*/  LEA R2, P0, R3.reuse, R208, 0x2 ;  /* 0x000000d003027211 */ /* 0x040fe200078010ff */
        /* <DEDUP_REMOVED lines=58> */
[----:B------:R-:W-:-:S02]  /*6de0*/  FMUL.FTZ R52, R32, c[0x0][0x2dc] ;  /* 0x0000b70020347a20 */ /* 0x000fc40000410000 */
[----:B------:R-:W-:Y:S01]  /*6df0*/  FMUL.FTZ R10, R29, c[0x0][0x2dc] ;  /* 0x0000b7001d0a7a20 */ /* 0x000fe20000410000 */
[----:B------:R-:W1:Y:S01]  /*6e00*/  S2R R177, SR_CTAID.Y ;  /* 0x0000000000b17919 */ /* 0x000e620000002600 */
[----:B------:R-:W-:Y:S02]  /*6e10*/  FMUL.FTZ R32, R30, c[0x0][0x2dc] ;  /* 0x0000b7001e207a20 */ /* 0x000fe40000410000 */
[----:B------:R-:W-:Y:S02]  /*6e20*/  FMUL.FTZ R14, R25, c[0x0][0x2dc] ;  /* 0x0000b700190e7a20 */ /* 0x000fe40000410000 */
        /* <DEDUP_REMOVED lines=8> */
[----:B------:R-:W-:Y:S01]  /*6eb0*/  BAR.SYNC.DEFER_BLOCKING 0x0 ;  /* 0x0000000000007b1d */ /* 0x000fe20000010000 */
        /* <DEDUP_REMOVED lines=117> */
[----:B--2---:R-:W-:-:S13]  /*7610*/  ISETP.NE.AND P0, PT, R176, -0x1, PT ;  /* 0xffffffffb000780c */ /* 0x004fda0003f05270 */
[----:B---3--:R-:W-:-:S05]  /*7620*/  @P0 IADD3 R0, R240, R176, RZ ;  /* 0x000000b0f0000210 */ /* 0x008fca0007ffe0ff */
[----:B----4-:R-:W-:-:S04]  /*7630*/  @P0 IMAD.WIDE.U32 R2, R0, c[0x0][0x3a0], RZ ;  /* 0x0000e80000020a25 */ /* 0x010fc800078e00ff */
        /* <DEDUP_REMOVED lines=13> */
.L_x_1144:
        /* <DEDUP_REMOVED lines=15> */
.L_x_1145:
[----:B------:R-:W2:Y:S01]  /*7800*/  LDL R0, [R1+0x8] ;  /* 0x0000080001007983 */ /* 0x000ea20000100800 */
[C---:B------:R-:W-:Y:S01]  /*7810*/  IMAD.SHL.U32 R10, R241.reuse, 0x40, RZ ;  /* 0x00000040f10a7824 */ /* 0x040fe200078e00ff */
[--C-:B------:R-:W-:Y:S01]  /*7820*/  SHF.R.S32.HI R3, RZ, 0x1f, R226.reuse ;  /* 0x0000001fff037819 */ /* 0x100fe200000114e2 */
[----:B------:R-:W-:Y:S01]  /*7830*/  IMAD.MOV.U32 R2, RZ, RZ, R226 ;  /* 0x000000ffff027224 */ /* 0x000fe200078e00e2 */
[----:B------:R-:W1:Y:S01]  /*7840*/  S2R R11, SR_TID.X ;  /* 0x00000000000b7919 */ /* 0x000e620000002100 */
[----:B------:R-:W-:Y:S01]  /*7850*/  IMAD R20, R241, -0x40, R218 ;  /* 0xffffffc0f1147824 */ /* 0x000fe200078e02da */
[----:B------:R-:W-:Y:S01]  /*7860*/  SHF.R.S32.HI R22, RZ, 0x1f, R10 ;  /* 0x0000001fff167819 */ /* 0x000fe2000001140a */
[----:B------:R-:W-:Y:S01]  /*7870*/  IMAD.WIDE.U32 R4, R10, c[0x0][0x3a0], R2 ;  /* 0x0000e8000a047a25 */ /* 0x000fe200078e0002 */
[----:B------:R-:W-:Y:S01]  /*7880*/  SHF.R.S32.HI R23, RZ, 0x1f, R242 ;  /* 0x0000001fff177819 */ /* 0x000fe200000114f2 */
[----:B------:R-:W-:Y:S01]  /*7890*/  BSSY B0, `(.L_x_1146) ;  /* 0x0000026000007945 */ /* 0x000fe20003800000 */
[----:B------:R-:W-:Y:S01]  /*78a0*/  IADD3 R21, R226, 0x40, RZ ;  /* 0x00000040e2157810 */ /* 0x000fe20007ffe0ff */
[----:B------:R-:W-:Y:S01]  /*78b0*/  BAR.SYNC.DEFER_BLOCKING 0x0 ;  /* 0x0000000000007b1d */ /* 0x000fe20000010000 */
[----:B------:R-:W-:Y:S01]  /*78c0*/  IADD3 R4, P0, R6, R4, RZ ;  /* 0x0000000406047210 */ /* 0x000fe20007f1e0ff */
[----:B------:R-:W-:-:S04]  /*78d0*/  IMAD R6, R23, c[0x0][0x3b8], RZ ;  /* 0x0000ee0017067a24 */ /* 0x000fc800078e02ff */
[----:B------:R-:W-:Y:S01]  /*78e0*/  IMAD R6, R242, c[0x0][0x3bc], R6 ;  /* 0x0000ef00f2067a24 */ /* 0x000fe200078e0206 */
[----:B-1----:R-:W-:-:S04]  /*78f0*/  SHF.R.S32.HI R7, RZ, 0x1f, R11 ;  /* 0x0000001fff077819 */ /* 0x002fc8000001140b */
[----:B------:R-:W-:Y:S01]  /*7900*/  LEA.HI R7, R7, R11, RZ, 0x3 ;  /* 0x0000000b07077211 */ /* 0x000fe200078f18ff */
[----:B--2---:R-:W-:Y:S02]  /*7910*/  IMAD.SHL.U32 R8, R0, 0x2, RZ ;  /* 0x0000000200087824 */ /* 0x004fe400078e00ff */
[----:B------:R-:W-:-:S03]  /*7920*/  IMAD R0, R22, c[0x0][0x3a0], RZ ;  /* 0x0000e80016007a24 */ /* 0x000fc600078e02ff */
[----:B------:R1:W2:Y:S01]  /*7930*/  LDS.128 R32, [R8+0xd000] ;  /* 0x00d0000008207984 */ /* 0x0002a20000000c00 */
[----:B------:R-:W-:-:S03]  /*7940*/  IMAD R0, R10, c[0x0][0x3a4], R0 ;  /* 0x0000e9000a007a24 */ /* 0x000fc600078e0200 */
[----:B------:R1:W3:Y:S02]  /*7950*/  LDS.128 R28, [R8+0xf000] ;  /* 0x00f00000081c7984 */ /* 0x0002e40000000c00 */
[----:B------:R-:W-:Y:S02]  /*7960*/  IADD3.X R5, R9, R5, R0, P0, !PT ;  /* 0x0000000509057210 */ /* 0x000fe400007fe400 */
[----:B------:R1:W4:Y:S01]  /*7970*/  LDS.128 R40, [R8+0x10000] ;  /* 0x0100000008287984 */ /* 0x0003220000000c00 */
[----:B------:R-:W-:Y:S02]  /*7980*/  SHF.R.S32.HI R0, RZ, 0x3, R7 ;  /* 0x00000003ff007819 */ /* 0x000fe40000011407 */
[----:B------:R-:W-:Y:S01]  /*7990*/  IMAD.WIDE.U32 R4, R242, c[0x0][0x3b8], R4 ;  /* 0x0000ee00f2047a25 */ /* 0x000fe200078e0004 */
[----:B------:R1:W1:Y:S01]  /*79a0*/  LDS.128 R48, [R8+0x11000] ;  /* 0x0110000008307984 */ /* 0x0002620000000c00 */
[----:B------:R-:W-:Y:S02]  /*79b0*/  ISETP.GE.AND P3, PT, R0, R20, PT ;  /* 0x000000140000720c */ /* 0x000fe40003f66270 */
[----:B------:R-:W-:Y:S01]  /*79c0*/  SHF.R.S32.HI R27, RZ, 0x1f, R0 ;  /* 0x0000001fff1b7819 */ /* 0x000fe20000011400 */
[----:B------:R1:W1:Y:S01]  /*79d0*/  LDS.128 R36, [R8+0x12000] ;  /* 0x0120000008247984 */ /* 0x0002620000000c00 */
[----:B------:R-:W-:-:S03]  /*79e0*/  IMAD.IADD R11, R6, 0x1, R5 ;  /* 0x00000001060b7824 */ /* 0x000fc600078e0205 */
[----:B------:R1:W1:Y:S06]  /*79f0*/  LDS.128 R44, [R8+0x13000] ;  /* 0x01300000082c7984 */ /* 0x00026c0000000c00 */
        /* <DEDUP_REMOVED lines=15> */
.L_x_1147:
[----:B------:R-:W-:Y:S05]  /*7af0*/  BSYNC B0 ;  /* 0x0000000000007941 */ /* 0x000fea0003800000 */
.L_x_1146:
        /* <DEDUP_REMOVED lines=18> */
.L_x_1149:
[----:B------:R-:W-:Y:S05]  /*7c20*/  BSYNC B0 ;  /* 0x0000000000007941 */ /* 0x000fea0003800000 */
.L_x_1148:
        /* <DEDUP_REMOVED lines=21> */
[----:B----4-:R1:W-:Y:S04]  /*7d80*/  @!P1 STG.E.128 [R4.64], R40 ;  /* 0x0000002804009986 */ /* 0x0103e8000c101d06 */
[----:B------:R1:W-:Y:S02]  /*7d90*/  @!P0 STG.E.128 [R4.64+0x80], R36 ;  /* 0x0000802404008986 */ /* 0x0003e4000c101d06 */
.L_x_1151:
[----:B------:R-:W-:Y:S05]  /*7da0*/  BSYNC B0 ;  /* 0x0000000000007941 */ /* 0x000fea0003800000 */
.L_x_1150:
        /* <DEDUP_REMOVED lines=14> */
.L_x_1120:
[----:B------:R-:W-:Y:S05]  /*7e90*/  BSYNC B1 ;  /* 0x0000000000017941 */ /* 0x000fea0003800000 */
.L_x_1106:
        /* <DEDUP_REMOVED lines=9> */
.L_x_1152:
[----:B------:R-:W-:Y:S05]  /*7f30*/  EXIT ;  /* 0x000000000000794d */ /* 0x000fea0003800000 */
.L_x_1154:
        /* <DEDUP_REMOVED lines=12> */
.L_x_2073:


//--------------------- .text._ZN5flash44flash_bwd_dq_dk_dv_loop_seqk_parallel_kernelI23Flash_bwd_kernel_traitsILi128ELi64ELi64ELi8ELi4ELi2ELi2ELb1ELb0EN7cutlass6half_tE19Flash_kernel_traitsILi128ELi64ELi64ELi8ES3_EELb0ELb0ELb1ELb1ELb0ELb0ELb1EEEvNS_16Flash_bwd_paramsE --------------------------
	.section	.text._ZN5flash44flash_bwd_dq_dk_dv_loop_seqk_parallel_kernelI23Flash_bwd_kernel_traitsILi128ELi64ELi64ELi8ELi4ELi2ELi2ELb1ELb0EN7cutlass6half_tE19Flash_kernel_traitsILi128ELi64ELi64ELi8ES3_EELb0ELb0ELb1ELb1ELb0ELb0ELb1EEEvNS_16Flash_bwd_paramsE,"ax",@progbits
	.sectioninfo	@"SHI_REGISTERS=255"
	.align	128
        .global         _ZN5flash44flash_bwd_dq_dk_dv_loop_seqk_parallel_kernelI23Flash_bwd_kernel_traitsILi128ELi64ELi64ELi8ELi4ELi2ELi2ELb1ELb0EN7cutlass6half_tE19Flash_kernel_traitsILi128ELi64ELi64ELi8ES3_EELb0ELb0ELb1ELb1ELb0ELb0ELb1EEEvNS_16Flash_bwd_paramsE
        .type           _ZN5flash44flash_bwd_dq_dk_dv_loop_seqk_parallel_kernelI23Flash_bwd_kernel_traitsILi128ELi64ELi64ELi8ELi4ELi2ELi2ELb1ELb0EN7cutlass6half_tE19Flash_kernel_traitsILi128ELi64ELi64ELi8ES3_EELb0ELb0ELb1ELb1ELb0ELb0ELb1EEEvNS_16Flash_bwd_paramsE,@function
        .size           _ZN5flash44flash_bwd_dq_dk_dv_loop_seqk_parallel_kernelI23Flash_bwd_kernel_traitsILi128ELi64ELi64ELi8ELi4ELi2ELi2ELb1ELb0EN7cutlass6half_tE19Flash_kernel_traitsILi128ELi64ELi64ELi8ES3_EELb0ELb0ELb1ELb1ELb0ELb0ELb1EEEvNS_16Flash_bwd_paramsE,(.L_x_2074 - _ZN5flash44flash_bwd_dq_dk_dv_loop_seqk_parallel_kernelI23Flash_bwd_kernel_traitsILi128ELi64ELi64ELi8ELi4ELi2ELi2ELb1ELb0EN7cutlass6half_tE19Flash_kernel_traitsILi128ELi64ELi64ELi8ES3_EELb0ELb0ELb1ELb1ELb0ELb0ELb1EEEvNS_16Flash_bwd_paramsE)
        .other          _ZN5flash44flash_bwd_dq_dk_dv_loop_seqk_parallel_kernelI23Flash_bwd_kernel_traitsILi128ELi64ELi64ELi8ELi4ELi2ELi2ELb1ELb0EN7cutlass6half_tE19Flash_kernel_traitsILi128ELi64ELi64ELi8ES3_EELb0ELb0ELb1ELb1ELb0ELb0ELb1EEEvNS_16Flash_bwd_paramsE,@"STO_CUDA_ENTRY STV_DEFAULT"
_ZN5flash44flash_bwd_dq_dk_dv_loop_seqk_parallel_kernelI23Flash_bwd_kernel_traitsILi128ELi64ELi64ELi8ELi4ELi2ELi2ELb1ELb0EN7cutlass6half_tE19Flash_kernel_traitsILi128ELi64ELi64ELi8ES3_EELb0ELb0ELb1ELb1ELb0ELb0ELb1EEEvNS_16Flash_bwd_paramsE:
.text._ZN5flash44flash_bwd_dq_dk_dv_loop_seqk_parallel_kernelI23Flash_bwd_kernel_traitsILi128ELi64ELi64ELi8ELi4ELi2ELi2ELb1ELb0EN7cutlass6half_tE19Flash_kernel_traitsILi128ELi64ELi64ELi8ES3_EELb0ELb0ELb1ELb1ELb0ELb0ELb1EEEvNS_16Flash_bwd_paramsE:
        /* <DEDUP_REMOVED lines=86> */
[----:B------:R-:W-:Y:S01]  /*0560*/  STL [R1+0x14], R18 ;  /* 0x0000141201007387 */ /* 0x000fe20000100800 */
[----:B------:R-:W-:Y:S01]  /*0570*/  IMAD.SHL.U32 R14, R14, 0x2, RZ ;  /* 0x000000020e0e7824 */ /* 0x000fe200078e00ff */
[----:B------:R-:W-:Y:S01]  /*0580*/  LOP3.LUT R4, R4, 0x18, RZ, 0xc0, !PT ;  /* 0x0000001804047812 */ /* 0x000fe200078ec0ff */
[----:B------:R-:W-:Y:S01]  /*0590*/  IMAD.SHL.U32 R2, R7, 0x20, RZ ;  /* 0x0000002007027824 */ /* 0x000fe200078e00ff */
[----:B------:R-:W-:Y:S01]  /*05a0*/  LOP3.LUT R0, R0, 0x1c0, RZ, 0xc0, !PT ;  /* 0x000001c000007812 */ /* 0x000fe200078ec0ff */
[----:B------:R-:W-:Y:S01]  /*05b0*/  IMAD.SHL.U32 R7, R3, 0x2, RZ ;  /* 0x0000000203077824 */ /* 0x000fe200078e00ff */
[----:B------:R-:W-:Y:S01]  /*05c0*/  IADD3 R229, R218, 0x40, RZ ;  /* 0x00000040dae57810 */ /* 0x000fe20007ffe0ff */
[----:B------:R-:W-:Y:S01]  /*05d0*/  IMAD.SHL.U32 R3, R11, 0x20, RZ ;  /* 0x000000200b037824 */ /* 0x000fe200078e00ff */
[----:B------:R-:W-:Y:S01]  /*05e0*/  LOP3.LUT R8, R2, 0x6, R14, 0xf8, !PT ;  /* 0x0000000602087812 */ /* 0x000fe200078ef80e */
[----:B------:R-:W-:Y:S01]  /*05f0*/  IMAD.IADD R188, R190, 0x1, R185 ;  /* 0x00000001bebc7824 */ /* 0x000fe200078e02b9 */
[----:B------:R-:W-:Y:S01]  /*0600*/  LOP3.LUT R5, R0, 0x20, R2, 0xf8, !PT ;  /* 0x0000002000057812 */ /* 0x000fe200078ef802 */
[----:B------:R-:W-:Y:S01]  /*0610*/  IMAD.SHL.U32 R202, R18, 0x2, RZ ;  /* 0x0000000212ca7824 */ /* 0x000fe200078e00ff */
[----:B------:R-:W-:Y:S01]  /*0620*/  SHF.R.U32.HI R2, RZ, 0x3, R0 ;  /* 0x00000003ff027819 */ /* 0x000fe20000011600 */
[----:B------:R1:W-:Y:S01]  /*0630*/  STL [R1+0x4], R8 ;  /* 0x0000040801007387 */ /* 0x0003e20000100800 */
[----:B------:R-:W-:-:S02]  /*0640*/  LOP3.LUT R9, R4, 0x20, R3, 0xf8, !PT ;  /* 0x0000002004097812 */ /* 0x000fc400078ef803 */
[----:B------:R-:W-:Y:S02]  /*0650*/  LOP3.LUT R3, R6, 0x1c0, RZ, 0xc0, !PT ;  /* 0x000001c006037812 */ /* 0x000fe400078ec0ff */
[----:B------:R-:W-:Y:S02]  /*0660*/  LOP3.LUT R5, R5, R2, RZ, 0x3c, !PT ;  /* 0x0000000205057212 */ /* 0x000fe400078e3cff */
[----:B------:R-:W-:Y:S01]  /*0670*/  LOP3.LUT R10, R2, R0, R4, 0x1e, !PT ;  /* 0x00000000020a7212 */ /* 0x000fe200078e1e04 */
[----:B------:R-:W-:Y:S01]  /*0680*/  IMAD.SHL.U32 R0, R11, 0x8, RZ ;  /* 0x000000080b007824 */ /* 0x000fe200078e00ff */
[----:B------:R-:W-:Y:S01]  /*0690*/  SHF.R.U32.HI R2, RZ, 0x3, R3 ;  /* 0x00000003ff027819 */ /* 0x000fe20000011603 */
[----:B------:R-:W-:Y:S01]  /*06a0*/  IMAD.SHL.U32 R4, R12, 0x40, RZ ;  /* 0x000000400c047824 */ /* 0x000fe200078e00ff */
[----:B------:R-:W-:-:S05]  /*06b0*/  SHF.R.S32.HI R6, RZ, 0x2, R16 ;  /* 0x00000002ff067819 */ /* 0x000fca0000011410 */
        /* <DEDUP_REMOVED lines=17> */
[----:B------:R-:W-:Y:S01]  /*07d0*/  IMAD.IADD R198, R4, 0x1, R2 ;  /* 0x0000000104c67824 */ /* 0x000fe200078e0202 */
[----:B------:R-:W-:Y:S01]  /*07e0*/  SEL R0, R0, 0xffffffe0, !P4 ;  /* 0xffffffe000007807 */ /* 0x000fe20006000000 */
[----:B------:R-:W-:Y:S01]  /*07f0*/  IMAD.IADD R194, R2, 0x1, R194 ;  /* 0x0000000102c27824 */ /* 0x000fe200078e02c2 */
[----:B------:R-:W-:Y:S01]  /*0800*/  LEA R2, R5, 0xc000, 0x1 ;  /* 0x0000c00005027811 */ /* 0x000fe200078e08ff */
[----:B------:R-:W-:Y:S01]  /*0810*/  IMAD.IADD R226, R223, 0x1, R225 ;  /* 0x00000001dfe27824 */ /* 0x000fe200078e02e1 */
[--C-:B------:R-:W-:Y:S01]  /*0820*/  IADD3 R192, R185, R190, R0.reuse ;  /* 0x000000beb9c07210 */ /* 0x100fe20007ffe000 */
[----:B------:R-:W-:Y:S01]  /*0830*/  IMAD.IADD R191, R190, 0x1, R0 ;  /* 0x00000001bebf7824 */ /* 0x000fe200078e0200 */
[C---:B------:R-:W-:Y:S01]  /*0840*/  IADD3 R0, R2.reuse, 0x40, RZ ;  /* 0x0000004002007810 */ /* 0x040fe20007ffe0ff */
[----:B------:R3:W-:Y:S01]  /*0850*/  STL [R1+0x8], R2 ;  /* 0x0000080201007387 */ /* 0x0007e20000100800 */
[----:B------:R-:W-:Y:S01]  /*0860*/  @P2 IADD3 R0, R2, -0x40, RZ ;  /* 0xffffffc002002810 */ /* 0x000fe20007ffe0ff */
[----:B------:R-:W-:Y:S01]  /*0870*/  IMAD R185, R186, 0x2, R185 ;  /* 0x00000002bab97824 */ /* 0x000fe200078e02b9 */
[----:B------:R-:W-:Y:S01]  /*0880*/  LEA R194, R194, 0x10000, 0x1 ;  /* 0x00010000c2c27811 */ /* 0x000fe200078e08ff */
[----:B------:R-:W-:-:S02]  /*0890*/  IMAD.SHL.U32 R186, R186, 0x2, RZ ;  /* 0x00000002baba7824 */ /* 0x000fc400078e00ff */
[----:B------:R3:W-:Y:S01]  /*08a0*/  STL [R1+0xc], R0 ;  /* 0x00000c0001007387 */ /* 0x0007e20000100800 */
[----:B--2---:R-:W-:-:S03]  /*08b0*/  IMAD.IADD R225, R225, 0x1, R224 ;  /* 0x00000001e1e17824 */ /* 0x004fc600078e02e0 */
.L_x_1203:
[----:B-12---:R-:W1:Y:S01]  /*08c0*/  S2R R35, SR_CTAID.Y ;  /* 0x0000000000237919 */ /* 0x006e620000002600 */
[----:B---3--:R-:W2:Y:S01]  /*08d0*/  LDC.U8 R0, c[0x0][0x312] ;  /* 0x0000c480ff007b82 */ /* 0x008ea20000000000 */
[----:B------:R-:W-:Y:S02]  /*08e0*/  ISETP.NE.U32.AND P2, PT, RZ, c[0x0][0x240], PT ;  /* 0x00009000ff007a0c */ /* 0x000fe40003f45070 */
[----:B------:R-:W-:Y:S02]  /*08f0*/  ISETP.EQ.U32.AND P5, PT, RZ, c[0x0][0x248], PT ;  /* 0x00009200ff007a0c */ /* 0x000fe40003fa2070 */
[----:B------:R-:W-:Y:S02]  /*0900*/  ISETP.NE.AND.EX P2, PT, RZ, c[0x0][0x244], PT, P2 ;  /* 0x00009100ff007a0c */ /* 0x000fe40003f45320 */
[----:B------:R-:W-:Y:S01]  /*0910*/  ISETP.NE.U32.AND P3, PT, RZ, c[0x0][0x250], PT ;  /* 0x00009400ff007a0c */ /* 0x000fe20003f65070 */
[----:B----4-:R-:W-:-:S03]  /*0920*/  IMAD.MOV.U32 R36, RZ, RZ, -0x1 ;  /* 0xffffffffff247424 */ /* 0x010fc600078e00ff */
        /* <DEDUP_REMOVED lines=28> */
.L_x_1155:
        /* <DEDUP_REMOVED lines=51> */
.L_x_1157:
        /* <DEDUP_REMOVED lines=15> */
.L_x_1158:
        /* <DEDUP_REMOVED lines=51> */
[----:B------:R-:W-:Y:S01]  /*1240*/  SEL R178, R14, R4, !P1 ;  /* 0x000000040eb27207 */ /* 0x000fe20004800000 */
[----:B------:R-:W-:Y:S01]  /*1250*/  @P3 IMAD R4, R35, c[0x0][0x214], RZ ;  /* 0x0000850023043a24 */ /* 0x000fe200078e02ff */
[----:B------:R-:W-:Y:S01]  /*1260*/  ISETP.NE.AND P5, PT, RZ, c[0x0][0x1c8], PT ;  /* 0x00007200ff007a0c */ /* 0x000fe20003fa5270 */
[----:B------:R-:W-:Y:S01]  /*1270*/  IMAD.IADD R16, R15, 0x1, R7 ;  /* 0x000000010f107824 */ /* 0x000fe200078e0207 */
[----:B------:R-:W-:Y:S01]  /*1280*/  ISETP.GE.U32.AND P6, PT, R3, R11, PT ;  /* 0x0000000b0300720c */ /* 0x000fe20003fc6070 */
[C---:B------:R-:W-:Y:S01]  /*1290*/  IMAD R3, R19.reuse, R0, RZ ;  /* 0x0000000013037224 */ /* 0x040fe200078e02ff */
[----:B------:R-:W-:Y:S01]  /*12a0*/  SHF.R.S32.HI R20, RZ, 0x1f, R232 ;  /* 0x0000001fff147819 */ /* 0x000fe200000114e8 */
[----:B------:R-:W-:-:S02]  /*12b0*/  IMAD R11, R19, R6, RZ ;  /* 0x00000006130b7224 */ /* 0x000fc400078e02ff */
[----:B------:R-:W-:Y:S01]  /*12c0*/  IMAD.WIDE.U32 R6, R18, R6, RZ ;  /* 0x0000000612067225 */ /* 0x000fe200078e00ff */
[----:B------:R-:W-:Y:S02]  /*12d0*/  @P1 IADD3 R16, R5, R3, RZ ;  /* 0x0000000305101210 */ /* 0x000fe40007ffe0ff */
[----:B------:R-:W-:Y:S01]  /*12e0*/  @P3 SEL R3, R4, R0, !P1 ;  /* 0x0000000004033207 */ /* 0x000fe20004800000 */
[----:B------:R-:W-:Y:S02]  /*12f0*/  IMAD R8, R18, R8, R11 ;  /* 0x0000000812087224 */ /* 0x000fe400078e020b */
[C---:B-----5:R-:W-:Y:S02]  /*1300*/  IMAD.WIDE.U32 R18, R13.reuse, c[0x0][0x3d8], RZ ;  /* 0x0000f6000d127a25 */ /* 0x060fe400078e00ff */
[----:B------:R-:W-:Y:S02]  /*1310*/  @P6 IADD3 R2, R2, 0x1, RZ ;  /* 0x0000000102026810 */ /* 0x000fe40007ffe0ff */
[----:B------:R-:W-:Y:S01]  /*1320*/  IMAD R4, R13, c[0x0][0x3dc], R19 ;  /* 0x0000f7000d047a24 */ /* 0x000fe200078e0213 */
[----:B------:R-:W-:Y:S01]  /*1330*/  SEL R25, R18, RZ, P2 ;  /* 0x000000ff12197207 */ /* 0x000fe20001000000 */
[----:B------:R-:W-:Y:S01]  /*1340*/  @!P3 IMAD R5, R35, c[0x0][0x1c0], R248 ;  /* 0x000070002305ba24 */ /* 0x000fe200078e02f8 */
[----:B------:R-:W-:Y:S01]  /*1350*/  IADD3 R13, R7, R8, RZ ;  /* 0x00000008070d7210 */ /* 0x000fe20007ffe0ff */
[----:B------:R-:W-:Y:S01]  /*1360*/  IMAD.MOV.U32 R14, RZ, RZ, R2 ;  /* 0x000000ffff0e7224 */ /* 0x000fe200078e0002 */
[----:B------:R-:W-:Y:S01]  /*1370*/  SEL R18, R4, RZ, P2 ;  /* 0x000000ff04127207 */ /* 0x000fe20001000000 */
[----:B------:R-:W-:-:S02]  /*1380*/  @P3 IMAD R2, R248, c[0x0][0x234], R3 ;  /* 0x00008d00f8023a24 */ /* 0x000fc400078e0203 */
        /* <DEDUP_REMOVED lines=14> */
.L_x_1159:
[----:B------:R-:W-:-:S04]  /*1470*/  IMAD R0, R35, c[0x0][0x1c0], R248 ;  /* 0x0000700023007a24 */ /* 0x000fc800078e02f8 */
[----:B------:R-:W-:Y:S02]  /*1480*/  IMAD R0, R0, c[0x0][0x224], RZ ;  /* 0x0000890000007a24 */ /* 0x000fe400078e02ff */
.L_x_1160:
[----:B------:R-:W2:Y:S01]  /*1490*/  S2R R30, SR_TID.X ;  /* 0x00000000001e7919 */ /* 0x000ea20000002100 */
[----:B------:R-:W-:Y:S01]  /*14a0*/  IMAD R33, R33, c[0x0][0x1c0], RZ ;  /* 0x0000700021217a24 */ /* 0x000fe200078e02ff */
[----:B------:R-:W-:Y:S01]  /*14b0*/  SHF.R.S32.HI R219, RZ, 0x1f, R218 ;  /* 0x0000001fffdb7819 */ /* 0x000fe200000114da */
[----:B------:R-:W-:Y:S01]  /*14c0*/  IMAD.IADD R4, R9, 0x1, R2 ;  /* 0x0000000109047824 */ /* 0x000fe200078e0202 */
[----:B------:R-:W-:Y:S01]  /*14d0*/  IADD3 R2, P4, R218, R10, RZ ;  /* 0x0000000ada027210 */ /* 0x000fe20007f9e0ff */
[----:B------:R-:W-:Y:S01]  /*14e0*/  IMAD.MOV.U32 R34, RZ, RZ, 0x4 ;  /* 0x00000004ff227424 */ /* 0x000fe200078e00ff */
[----:B------:R-:W-:Y:S01]  /*14f0*/  BSSY B1, `(.L_x_1156) ;  /* 0x000065b000017945 */ /* 0x000fe20003800000 */
[----:B------:R-:W-:Y:S02]  /*1500*/  IMAD.SHL.U32 R29, R33, 0x40, RZ ;  /* 0x00000040211d7824 */ /* 0x000fe400078e00ff */
[----:B------:R-:W-:-:S03]  /*1510*/  IMAD.WIDE R10, R4, R34, c[0x0][0x200] ;  /* 0x00008000040a7625 */ /* 0x000fc600078e0222 */
[----:B------:R-:W-:Y:S01]  /*1520*/  IADD3 R8, P3, P1, R6, R29, R3 ;  /* 0x0000001d06087210 */ /* 0x000fe2000797e003 */
[----:B------:R-:W-:Y:S01]  /*1530*/  IMAD R4, R17, c[0x0][0x370], RZ ;  /* 0x0000dc0011047a24 */ /* 0x000fe200078e02ff */
[----:B------:R-:W-:Y:S01]  /*1540*/  MOV R230, R11 ;  /* 0x0000000b00e67202 */ /* 0x000fe20000000f00 */
[C---:B------:R-:W-:Y:S02]  /*1550*/  IMAD.IADD R19, R9.reuse, 0x1, R0 ;  /* 0x0000000109137824 */ /* 0x040fe400078e0200 */
[----:B------:R-:W-:Y:S01]  /*1560*/  IMAD R7, R9, c[0x0][0x374], R4 ;  /* 0x0000dd0009077a24 */ /* 0x000fe200078e0204 */
[----:B------:R-:W-:Y:S01]  /*1570*/  SHF.R.S32.HI R4, RZ, 0x1f, R29 ;  /* 0x0000001fff047819 */ /* 0x000fe2000001141d */
[----:B------:R-:W-:Y:S01]  /*1580*/  IMAD.X R3, R219, 0x1, R12, P4 ;  /* 0x00000001db037824 */ /* 0x000fe200020e060c */
[----:B------:R-:W-:Y:S01]  /*1590*/  IADD3 R6, P4, R245, R9, RZ ;  /* 0x00000009f5067210 */ /* 0x000fe20007f9e0ff */
[----:B------:R-:W-:Y:S01]  /*15a0*/  IMAD.MOV.U32 R231, RZ, RZ, R10 ;  /* 0x000000ffffe77224 */ /* 0x000fe200078e000a */
[----:B------:R-:W-:Y:S01]  /*15b0*/  SHF.R.S32.HI R29, RZ, 0x1f, R245 ;  /* 0x0000001fff1d7819 */ /* 0x000fe200000114f5 */
[----:B------:R-:W-:Y:S01]  /*15c0*/  IMAD.WIDE.U32 R2, R9, c[0x0][0x370], R2 ;  /* 0x0000dc0009027a25 */ /* 0x000fe200078e0002 */
[----:B--2---:R-:W-:-:S02]  /*15d0*/  SHF.R.S32.HI R32, RZ, 0x1f, R30 ;  /* 0x0000001fff207819 */ /* 0x004fc4000001141e */
[----:B------:R-:W-:Y:S01]  /*15e0*/  IADD3.X R10, R13, R4, R15, P3, P1 ;  /* 0x000000040d0a7210 */ /* 0x000fe20001fe240f */
[----:B------:R-:W-:Y:S01]  /*15f0*/  IMAD.IADD R3, R3, 0x1, R7 ;  /* 0x0000000103037824 */ /* 0x000fe200078e0207 */
[----:B------:R-:W-:Y:S02]  /*1600*/  LEA.HI R5, R32, R30, RZ, 0x5 ;  /* 0x0000001e20057211 */ /* 0x000fe400078f28ff */
[----:B------:R-:W-:Y:S01]  /*1610*/  IADD3.X R4, R29, R17, RZ, P4, !PT ;  /* 0x000000111d047210 */ /* 0x000fe200027fe4ff */
[----:B------:R-:W-:Y:S01]  /*1620*/  IMAD.WIDE.U32 R2, R248, c[0x0][0x378], R2 ;  /* 0x0000de00f8027a25 */ /* 0x000fe200078e0002 */
[----:B------:R-:W-:Y:S02]  /*1630*/  LOP3.LUT R0, R5, 0xffffffe0, RZ, 0xc0, !PT ;  /* 0xffffffe005007812 */ /* 0x000fe400078ec0ff */
[----:B------:R-:W-:Y:S02]  /*1640*/  SHF.R.S32.HI R5, RZ, 0x5, R5 ;  /* 0x00000005ff057819 */ /* 0x000fe40000011405 */
[----:B------:R-:W-:Y:S01]  /*1650*/  IADD3 R178, P3, P1, R25, R8, R178 ;  /* 0x0000000819b27210 */ /* 0x000fe2000797e0b2 */
[----:B------:R-:W-:-:S03]  /*1660*/  IMAD.IADD R0, R30, 0x1, -R0 ;  /* 0x000000011e007824 */ /* 0x000fc600078e0a00 */
[----:B------:R-:W-:Y:S01]  /*1670*/  IADD3.X R10, R18, R10, R16, P3, P1 ;  /* 0x0000000a120a7210 */ /* 0x000fe20001fe2410 */
[----:B------:R-:W-:Y:S01]  /*1680*/  IMAD R8, R5, R33, R0 ;  /* 0x0000002105087224 */ /* 0x000fe200078e0200 */
[----:B------:R-:W-:Y:S01]  /*1690*/  IADD3 R0, -R205, R217, R232 ;  /* 0x000000d9cd007210 */ /* 0x000fe20007ffe1e8 */
[----:B------:R-:W-:Y:S02]  /*16a0*/  IMAD R5, R4, c[0x0][0x190], RZ ;  /* 0x0000640004057a24 */ /* 0x000fe400078e02ff */
[----:B------:R-:W-:Y:S01]  /*16b0*/  IMAD R4, R249, c[0x0][0x378], RZ ;  /* 0x0000de00f9047a24 */ /* 0x000fe200078e02ff */
[----:B------:R-:W-:Y:S01]  /*16c0*/  IADD3 R0, R0, -c[0x0][0x2e8], RZ ;  /* 0x8000ba0000007a10 */ /* 0x000fe20007ffe0ff */
[----:B------:R-:W-:Y:S01]  /*16d0*/  IMAD R11, R6, c[0x0][0x194], R5 ;  /* 0x00006500060b7a24 */ /* 0x000fe200078e0205 */
[----:B------:R-:W-:Y:S01]  /*16e0*/  IADD3 R178, P1, R8, R178, RZ ;  /* 0x000000b208b27210 */ /* 0x000fe20007f3e0ff */
[----:B------:R-:W-:Y:S01]  /*16f0*/  IMAD R4, R248, c[0x0][0x37c], R4 ;  /* 0x0000df00f8047a24 */ /* 0x000fe200078e0204 */
[----:B------:R-:W-:Y:S01]  /*1700*/  SHF.R.S32.HI R9, RZ, 0x1f, R0 ;  /* 0x0000001fff097819 */ /* 0x000fe20000011400 */
[----:B------:R-:W-:Y:S01]  /*1710*/  IMAD.WIDE.U32 R6, R6, c[0x0][0x190], R218 ;  /* 0x0000640006067a25 */ /* 0x000fe200078e00da */
[----:B------:R-:W-:-:S02]  /*1720*/  LEA.HI.X.SX32 R10, R8, R10, 0x1, P1 ;  /* 0x0000000a080a7211 */ /* 0x000fc400008f0eff */
[----:B------:R-:W-:Y:S01]  /*1730*/  LEA R179, P1, R178, c[0x0][0x350], 0x2 ;  /* 0x0000d400b2b37a11 */ /* 0x000fe200078210ff */
[----:B------:R-:W-:Y:S01]  /*1740*/  IMAD.IADD R5, R3, 0x1, R4 ;  /* 0x0000000103057824 */ /* 0x000fe200078e0204 */
[----:B------:R-:W-:Y:S01]  /*1750*/  LEA.HI R3, R9, R0, RZ, 0x6 ;  /* 0x0000000009037211 */ /* 0x000fe200078f30ff */
[----:B------:R-:W-:Y:S01]  /*1760*/  IMAD.MOV.U32 R4, RZ, RZ, R2 ;  /* 0x000000ffff047224 */ /* 0x000fe200078e0002 */
[----:B------:R-:W-:Y:S01]  /*1770*/  IADD3 R6, P3, R26, R6, RZ ;  /* 0x000000061a067210 */ /* 0x000fe20007f7e0ff */
[----:B------:R-:W-:Y:S01]  /*1780*/  IMAD R0, R249, c[0x0][0x1a8], RZ ;  /* 0x00006a00f9007a24 */ /* 0x000fe200078e02ff */
[----:B------:R-:W-:Y:S01]  /*1790*/  SHF.R.S32.HI R2, RZ, 0x6, R3 ;  /* 0x00000006ff027819 */ /* 0x000fe20000011403 */
[----:B------:R-:W-:Y:S01]  /*17a0*/  IMAD.WIDE.U32 R4, R245, c[0x0][0x370], R4 ;  /* 0x0000dc00f5047a25 */ /* 0x000fe200078e0004 */
[----:B------:R-:W-:Y:S02]  /*17b0*/  IADD3.X R7, R21, R7, R11, P3, !PT ;  /* 0x0000000715077210 */ /* 0x000fe40001ffe40b */
[----:B------:R-:W-:Y:S01]  /*17c0*/  IMNMX R244, RZ, R2, !PT ;  /* 0x00000002fff47217 */ /* 0x000fe20007800200 */
[----:B------:R-:W-:Y:S01]  /*17d0*/  IMAD R8, R248, c[0x0][0x1ac], R0 ;  /* 0x00006b00f8087a24 */ /* 0x000fe200078e0200 */
[----:B------:R-:W-:Y:S01]  /*17e0*/  LEA R206, P3, R4, c[0x0][0x330], 0x1 ;  /* 0x0000cc0004ce7a11 */ /* 0x000fe200078608ff */
[----:B------:R-:W-:Y:S01]  /*17f0*/  IMAD R0, R29, c[0x0][0x370], RZ ;  /* 0x0000dc001d007a24 */ /* 0x000fe200078e02ff */
[----:B------:R-:W-:Y:S01]  /*1800*/  ISETP.GT.AND P5, PT, R203, R244, PT ;  /* 0x000000f4cb00720c */ /* 0x000fe20003fa4270 */
[----:B------:R-:W-:Y:S01]  /*1810*/  IMAD.WIDE.U32 R12, R248, c[0x0][0x1a8], R6 ;  /* 0x00006a00f80c7a25 */ /* 0x000fe200078e0006 */
[----:B------:R-:W-:-:S02]  /*1820*/  LEA.HI.X R178, R178, c[0x0][0x354], R10, 0x2, P1 ;  /* 0x0000d500b2b27a11 */ /* 0x000fc400008f140a */
[----:B------:R-:W-:Y:S01]  /*1830*/  IADD3 R203, R203, -0x1, RZ ;  /* 0xffffffffcbcb7810 */ /* 0x000fe20007ffe0ff */
[----:B------:R-:W-:Y:S01]  /*1840*/  IMAD R0, R245, c[0x0][0x374], R0 ;  /* 0x0000dd00f5007a24 */ /* 0x000fe200078e0200 */
[C---:B------:R-:W-:Y:S01]  /*1850*/  LEA R208, P4, R12.reuse, c[0x0][0x160], 0x1 ;  /* 0x000058000cd07a11 */ /* 0x040fe200078808ff */
[----:B------:R-:W-:Y:S02]  /*1860*/  IMAD.IADD R16, R13, 0x1, R8 ;  /* 0x000000010d107824 */ /* 0x000fe400078e0208 */
[----:B------:R-:W-:Y:S01]  /*1870*/  IMAD.WIDE R2, R19, R34, c[0x0][0x3c8] ;  /* 0x0000f20013027625 */ /* 0x000fe200078e0222 */
[----:B------:R-:W-:Y:S02]  /*1880*/  IADD3 R15, R5, R0, RZ ;  /* 0x00000000050f7210 */ /* 0x000fe40007ffe0ff */
        /* <DEDUP_REMOVED lines=20> */
.L_x_1162:
        /* <DEDUP_REMOVED lines=15> */
.L_x_1163:
        /* <DEDUP_REMOVED lines=25> */
.L_x_1165:
[----:B------:R-:W-:Y:S05]  /*1c50*/  BSYNC B0 ;  /* 0x0000000000007941 */ /* 0x000fea0003800000 */
.L_x_1164:
        /* <DEDUP_REMOVED lines=17> */
.L_x_1167:
[----:B------:R-:W-:Y:S05]  /*1d70*/  BSYNC B0 ;  /* 0x0000000000007941 */ /* 0x000fea0003800000 */
.L_x_1166:
        /* <DEDUP_REMOVED lines=23> */
.L_x_1169:
[----:B------:R-:W-:Y:S05]  /*1ef0*/  BSYNC B0 ;  /* 0x0000000000007941 */ /* 0x000fea0003800000 */
.L_x_1168:
        /* <DEDUP_REMOVED lines=16> */
.L_x_1161:
        /* <DEDUP_REMOVED lines=43> */
.L_x_1172:
[----:B------:R-:W-:Y:S05]  /*22b0*/  BSYNC B0 ;  /* 0x0000000000007941 */ /* 0x000fea0003800000 */
.L_x_1171:
        /* <DEDUP_REMOVED lines=30> */
.L_x_1174:
[----:B------:R-:W-:Y:S05]  /*24a0*/  BSYNC B0 ;  /* 0x0000000000007941 */ /* 0x000fea0003800000 */
.L_x_1173:
        /* <DEDUP_REMOVED lines=20> */
.L_x_1176:
[----:B------:R-:W-:Y:S05]  /*25f0*/  BSYNC B0 ;  /* 0x0000000000007941 */ /* 0x000fea0003800000 */
.L_x_1175:
        /* <DEDUP_REMOVED lines=28> */
.L_x_1178:
[----:B------:R-:W-:Y:S05]  /*27c0*/  BSYNC B0 ;  /* 0x0000000000007941 */ /* 0x000fea0003800000 */
.L_x_1177:
        /* <DEDUP_REMOVED lines=15> */
.L_x_1180:
        /* <DEDUP_REMOVED lines=19> */
.L_x_1181:
[----:B------:R-:W-:Y:S05]  /*29f0*/  BSYNC B0 ;  /* 0x0000000000007941 */ /* 0x000fea0003800000 */
.L_x_1179:
        /* <DEDUP_REMOVED lines=14> */
.L_x_1183:
        /* <DEDUP_REMOVED lines=27> */
.L_x_1184:
[----:B------:R-:W-:Y:S05]  /*2c90*/  BSYNC B0 ;  /* 0x0000000000007941 */ /* 0x000fea0003800000 */
.L_x_1182:
        /* <DEDUP_REMOVED lines=49> */
.L_x_1186:
[----:B------:R-:W-:Y:S05]  /*2fb0*/  BSYNC B0 ;  /* 0x0000000000007941 */ /* 0x000fea0003800000 */
.L_x_1185:
        /* <DEDUP_REMOVED lines=28> */
.L_x_1188:
[----:B------:R-:W-:Y:S05]  /*3180*/  BSYNC B0 ;  /* 0x0000000000007941 */ /* 0x000fea0003800000 */
.L_x_1187:
        /* <DEDUP_REMOVED lines=16> */
[----:B------:R4:W2:Y:S01]  /*3290*/  LDSM.16.M88.4 R104, [R190+0x10000] ;  /* 0x01000000be68783b */ /* 0x0008a20000000200 */
[----:B------:R-:W-:Y:S01]  /*32a0*/  LOP3.LUT R0, R0, 0xfffffff0, RZ, 0xc0, !PT ;  /* 0xfffffff000007812 */ /* 0x000fe200078ec0ff */
[----:B------:R-:W-:Y:S01]  /*32b0*/  IMAD.IADD R250, R232, 0x1, R217 ;  /* 0x00000001e8fa7824 */ /* 0x000fe200078e02d9 */
[----:B------:R-:W-:Y:S01]  /*32c0*/  LOP3.LUT R3, R3, 0xfffffff8, RZ, 0xc0, !PT ;  /* 0xfffffff803037812 */ /* 0x000fe200078ec0ff */
[----:B------:R4:W2:Y:S01]  /*32d0*/  LDSM.16.M88.4 R108, [R190+0x10800] ;  /* 0x01080000be6c783b */ /* 0x0008a20000000200 */
[----:B------:R-:W-:Y:S01]  /*32e0*/  MOV R201, RZ ;  /* 0x000000ff00c97202 */ /* 0x000fe20000000f00 */
[----:B------:R-:W-:Y:S01]  /*32f0*/  IMAD.IADD R0, R30, 0x1, -R0 ;  /* 0x000000011e007824 */ /* 0x000fe200078e0a00 */
[----:B------:R-:W-:Y:S01]  /*3300*/  IADD3 R187, R198, 0x2000, RZ ;  /* 0x00002000c6bb7810 */ /* 0x000fe20007ffe0ff */
[----:B------:R-:W-:Y:S01]  /*3310*/  IMAD.IADD R3, R30, 0x1, -R3 ;  /* 0x000000011e037824 */ /* 0x000fe200078e0a03 */
[----:B------:R4:W2:Y:S01]  /*3320*/  LDSM.16.M88.4 R112, [R191+0x10000] ;  /* 0x01000000bf70783b */ /* 0x0008a20000000200 */
[----:B------:R-:W-:Y:S01]  /*3330*/  MOV R189, 0x40 ;  /* 0x0000004000bd7802 */ /* 0x000fe20000000f00 */
[----:B------:R-:W-:Y:S01]  /*3340*/  IMAD.MOV.U32 R222, RZ, RZ, c[0x0][0x2e4] ;  /* 0x0000b900ffde7624 */ /* 0x000fe200078e00ff */
[----:B------:R-:W-:Y:S01]  /*3350*/  SHF.R.S32.HI R2, RZ, 0x1f, R0 ;  /* 0x0000001fff027819 */ /* 0x000fe20000011400 */
[----:B------:R4:W2:Y:S01]  /*3360*/  LDSM.16.M88.4 R116, [R191+0x10800] ;  /* 0x01080000bf74783b */ /* 0x0008a20000000200 */
[----:B------:R-:W-:Y:S01]  /*3370*/  LOP3.LUT P3, RZ, R3, 0x2, RZ, 0xc0, !PT ;  /* 0x0000000203ff7812 */ /* 0x000fe2000786c0ff */
[----:B------:R-:W-:Y:S01]  /*3380*/  IMAD.MOV.U32 R204, RZ, RZ, R200 ;  /* 0x000000ffffcc7224 */ /* 0x000fe200078e00c8 */
[----:B------:R-:W-:Y:S01]  /*3390*/  LEA.HI R2, R2, R0, RZ, 0x3 ;  /* 0x0000000002027211 */ /* 0x000fe200078f18ff */
[----:B------:R4:W2:Y:S01]  /*33a0*/  LDSM.16.M88.4 R120, [R188+0x10000] ;  /* 0x01000000bc78783b */ /* 0x0008a20000000200 */
[----:B------:R-:W-:Y:S01]  /*33b0*/  SEL R164, R164, 0xffffffe0, !P3 ;  /* 0xffffffe0a4a47807 */ /* 0x000fe20005800000 */
[----:B------:R-:W-:Y:S01]  /*33c0*/  CS2R R94, SRZ ;  /* 0x00000000005e7805 */ /* 0x000fe2000001ff00 */
[----:B------:R-:W-:Y:S01]  /*33d0*/  LOP3.LUT R2, R2, 0xfffffff8, RZ, 0xc0, !PT ;  /* 0xfffffff802027812 */ /* 0x000fe200078ec0ff */
[----:B-1----:R-:W3:Y:S01]  /*33e0*/  @P4 MUFU.RCP R5, c[0x0][0x238] ;  /* 0x00008e0000054b08 */ /* 0x002ee20000001000 */
[----:B------:R4:W1:Y:S01]  /*33f0*/  LDSM.16.M88.4 R124, [R188+0x10800] ;  /* 0x01080000bc7c783b */ /* 0x0008620000000200 */
[----:B------:R-:W-:Y:S01]  /*3400*/  IMAD.IADD R164, R164, 0x1, R188 ;  /* 0x00000001a4a47824 */ /* 0x000fe200078e02bc */
[----:B------:R-:W-:Y:S01]  /*3410*/  IADD3 R184, R199, 0x2000, RZ ;  /* 0x00002000c7b87810 */ /* 0x000fe20007ffe0ff */
[----:B------:R-:W-:Y:S01]  /*3420*/  IMAD.IADD R0, R0, 0x1, -R2 ;  /* 0x0000000100007824 */ /* 0x000fe200078e0a02 */
[----:B------:R4:W1:Y:S01]  /*3430*/  LDSM.16.M88.4 R136, [R190+0x12000] ;  /* 0x01200000be88783b */ /* 0x0008620000000200 */
[----:B------:R-:W-:Y:S01]  /*3440*/  SEL R187, R187, R198, !P0 ;  /* 0x000000c6bbbb7207 */ /* 0x000fe20004000000 */
[----:B------:R-:W-:Y:S01]  /*3450*/  CS2R R92, SRZ ;  /* 0x00000000005c7805 */ /* 0x000fe2000001ff00 */
[----:B------:R-:W-:Y:S01]  /*3460*/  SEL R184, R184, R199, !P0 ;  /* 0x000000c7b8b87207 */ /* 0x000fe20004000000 */
[----:B------:R4:W1:Y:S01]  /*3470*/  LDSM.16.M88.4 R128, [R164+0x10000] ;  /* 0x01000000a480783b */ /* 0x0008620000000200 */
[----:B------:R-:W-:Y:S01]  /*3480*/  R2P PR, R0, 0x6 ;  /* 0x0000000600007804 */ /* 0x000fe20000000000 */
[----:B------:R-:W-:Y:S01]  /*3490*/  IMAD.MOV.U32 R0, RZ, RZ, c[0x0][0x22c] ;  /* 0x00008b00ff007624 */ /* 0x000fe200078e00ff */
[----:B------:R-:W-:Y:S01]  /*34a0*/  IADD3 R250, -R205, 0x40, R250 ;  /* 0x00000040cdfa7810 */ /* 0x000fe20007ffe1fa */
[----:B------:R4:W1:Y:S01]  /*34b0*/  LDSM.16.M88.4 R132, [R164+0x10800] ;  /* 0x01080000a484783b */ /* 0x0008620000000200 */
[----:B------:R-:W-:Y:S01]  /*34c0*/  CS2R R98, SRZ ;  /* 0x0000000000627805 */ /* 0x000fe2000001ff00 */
[----:B------:R-:W-:Y:S01]  /*34d0*/  IMAD R0, R0, c[0x0][0x1c0], RZ ;  /* 0x0000700000007a24 */ /* 0x000fe200078e02ff */
[----:B------:R-:W-:Y:S01]  /*34e0*/  SEL R193, R193, 0xffffffe0, !P1 ;  /* 0xffffffe0c1c17807 */ /* 0x000fe20004800000 */
[----:B------:R4:W1:Y:S01]  /*34f0*/  LDSM.16.M88.4 R160, [R164+0x12000] ;  /* 0x01200000a4a0783b */ /* 0x0008620000000200 */
[----:B------:R-:W-:Y:S01]  /*3500*/  SEL R189, R189, 0xffffffc0, !P2 ;  /* 0xffffffc0bdbd7807 */ /* 0x000fe20005000000 */
[C---:B------:R-:W-:Y:S01]  /*3510*/  IMAD.SHL.U32 R252, R0.reuse, 0x10, RZ ;  /* 0x0000001000fc7824 */ /* 0x040fe200078e00ff */
[----:B------:R-:W-:Y:S01]  /*3520*/  SHF.L.U32 R214, R0, 0x3, RZ ;  /* 0x0000000300d67819 */ /* 0x000fe200000006ff */
[----:B------:R4:W1:Y:S01]  /*3530*/  LDSM.16.M88.4 R140, [R190+0x12800] ;  /* 0x01280000be8c783b */ /* 0x0008620000000200 */
[----:B------:R-:W-:Y:S01]  /*3540*/  IADD3 R195, R194, R193, RZ ;  /* 0x000000c1c2c37210 */ /* 0x000fe20007ffe0ff */
[----:B------:R-:W-:Y:S01]  /*3550*/  CS2R R96, SRZ ;  /* 0x0000000000607805 */ /* 0x000fe2000001ff00 */
[C---:B------:R-:W-:Y:S01]  /*3560*/  IADD3 R3, R252.reuse, 0x40, RZ ;  /* 0x00000040fc037810 */ /* 0x040fe20007ffe0ff */
[----:B------:R4:W1:Y:S01]  /*3570*/  LDSM.16.M88.4 R144, [R191+0x12000] ;  /* 0x01200000bf90783b */ /* 0x0008620000000200 */
[----:B------:R-:W-:Y:S01]  /*3580*/  IADD3 R2, R252, 0x60, RZ ;  /* 0x00000060fc027810 */ /* 0x000fe20007ffe0ff */
[----:B------:R-:W-:Y:S01]  /*3590*/  CS2R R90, SRZ ;  /* 0x00000000005a7805 */ /* 0x000fe2000001ff00 */
[----:B------:R-:W-:Y:S01]  /*35a0*/  CS2R R88, SRZ ;  /* 0x0000000000587805 */ /* 0x000fe2000001ff00 */
[----:B------:R4:W1:Y:S01]  /*35b0*/  LDSM.16.M88.4 R148, [R191+0x12800] ;  /* 0x01280000bf94783b */ /* 0x0008620000000200 */
[C---:B------:R-:W-:Y:S01]  /*35c0*/  IMAD.IADD R3, R214.reuse, 0x1, R3 ;  /* 0x00000001d6037824 */ /* 0x040fe200078e0203 */
[----:B------:R-:W-:Y:S01]  /*35d0*/  CS2R R86, SRZ ;  /* 0x0000000000567805 */ /* 0x000fe2000001ff00 */
[C---:B------:R-:W-:Y:S01]  /*35e0*/  IMAD.IADD R2, R214.reuse, 0x1, R2 ;  /* 0x00000001d6027824 */ /* 0x040fe200078e0202 */
[----:B------:R4:W1:Y:S01]  /*35f0*/  LDSM.16.M88.4 R152, [R188+0x12000] ;  /* 0x01200000bc98783b */ /* 0x0008620000000200 */
[C---:B------:R-:W-:Y:S01]  /*3600*/  IMAD.IADD R3, R214.reuse, 0x1, R3 ;  /* 0x00000001d6037824 */ /* 0x040fe200078e0203 */
[----:B------:R-:W-:Y:S01]  /*3610*/  CS2R R84, SRZ ;  /* 0x0000000000547805 */ /* 0x000fe2000001ff00 */
[C---:B------:R-:W-:Y:S01]  /*3620*/  IMAD.IADD R2, R214.reuse, 0x1, R2 ;  /* 0x00000001d6027824 */ /* 0x040fe200078e0202 */
[----:B------:R4:W1:Y:S01]  /*3630*/  LDSM.16.M88.4 R156, [R188+0x12800] ;  /* 0x01280000bc9c783b */ /* 0x0008620000000200 */
[----:B------:R-:W-:Y:S01]  /*3640*/  CS2R R78, SRZ ;  /* 0x00000000004e7805 */ /* 0x000fe2000001ff00 */
[C---:B------:R-:W-:Y:S01]  /*3650*/  IADD3 R236, R214.reuse, R3, RZ ;  /* 0x00000003d6ec7210 */ /* 0x040fe20007ffe0ff */
[C---:B------:R-:W-:Y:S01]  /*3660*/  IMAD.IADD R234, R214.reuse, 0x1, R2 ;  /* 0x00000001d6ea7824 */ /* 0x040fe200078e0202 */
[----:B------:R-:W1:Y:S01]  /*3670*/  LDSM.16.M88.4 R164, [R164+0x12800] ;  /* 0x01280000a4a4783b */ /* 0x000e620000000200 */
[----:B------:R-:W-:Y:S01]  /*3680*/  CS2R R76, SRZ ;  /* 0x00000000004c7805 */ /* 0x000fe2000001ff00 */
        /* <DEDUP_REMOVED lines=25> */
[----:B------:R-:W-:Y:S01]  /*3820*/  IMAD.SHL.U32 R187, R187, 0x2, RZ ;  /* 0x00000002bbbb7824 */ /* 0x000fe200078e00ff */
[----:B------:R-:W-:Y:S01]  /*3830*/  IADD3 R250, R250, -c[0x0][0x2e8], RZ ;  /* 0x8000ba00fafa7a10 */ /* 0x000fe20007ffe0ff */
[----:B------:R-:W-:Y:S01]  /*3840*/  IMAD.IADD R196, R194, 0x1, R189 ;  /* 0x00000001c2c47824 */ /* 0x000fe200078e02bd */
[----:B------:R-:W-:Y:S01]  /*3850*/  IADD3 R240, R214, R235, RZ ;  /* 0x000000ebd6f07210 */ /* 0x000fe20007ffe0ff */
[----:B------:R-:W-:-:S02]  /*3860*/  IMAD.IADD R197, R189, 0x1, R195 ;  /* 0x00000001bdc57824 */ /* 0x000fc400078e02c3 */
[----:B------:R-:W-:Y:S02]  /*3870*/  IMAD.IADD R239, R214, 0x1, R233 ;  /* 0x00000001d6ef7824 */ /* 0x000fe400078e02e9 */
[----:B--2---:R-:W-:-:S05]  /*3880*/  IMAD R251, R247, 0x40, R6 ;  /* 0x00000040f7fb7824 */ /* 0x004fca00078e0206 */
[----:B------:R-:W-:-:S05]  /*3890*/  IADD3 R251, -R217, R9, -R251 ;  /* 0x00000009d9fb7210 */ /* 0x000fca0007ffe9fb */
[----:B------:R-:W-:Y:S02]  /*38a0*/  IMAD.IADD R251, R251, 0x1, R205 ;  /* 0x00000001fbfb7824 */ /* 0x000fe400078e02cd */
[----:B---3--:R-:W-:Y:S01]  /*38b0*/  @P4 FMUL.FTZ R201, R4, R5 ;  /* 0x0000000504c94220 */ /* 0x008fe20000410000 */
[----:B------:R-:W-:-:S05]  /*38c0*/  IADD3 R4, R252, 0x20, RZ ;  /* 0x00000020fc047810 */ /* 0x000fca0007ffe0ff */
[----:B------:R-:W-:-:S05]  /*38d0*/  IMAD.IADD R4, R214, 0x1, R4 ;  /* 0x00000001d6047824 */ /* 0x000fca00078e0204 */
[----:B------:R-:W-:-:S05]  /*38e0*/  IADD3 R4, R214, R4, RZ ;  /* 0x00000004d6047210 */ /* 0x000fca0007ffe0ff */
[----:B------:R-:W-:-:S04]  /*38f0*/  IMAD.IADD R238, R214, 0x1, R4 ;  /* 0x00000001d6ee7824 */ /* 0x000fc800078e0204 */
[----:B------:R-:W-:-:S04]  /*3900*/  IMAD.IADD R237, R214, 0x1, R238 ;  /* 0x00000001d6ed7824 */ /* 0x000fc800078e02ee */
[----:B-1--4-:R-:W-:Y:S02]  /*3910*/  IMAD.IADD R241, R214, 0x1, R237 ;  /* 0x00000001d6f17824 */ /* 0x012fe400078e02ed */
.L_x_1193:
[----:B------:R-:W0:Y:S01]  /*3920*/  LDGDEPBAR ;  /* 0x00000000000079af */ /* 0x000e220000000000 */
[C---:B------:R-:W-:Y:S02]  /*3930*/  IADD3 R0, R187.reuse, R193, RZ ;  /* 0x000000c1bb007210 */ /* 0x040fe40007ffe0ff */
[-C--:B------:R-:W-:Y:S02]  /*3940*/  IADD3 R3, R187, R189.reuse, RZ ;  /* 0x000000bdbb037210 */ /* 0x080fe40007ffe0ff */
[----:B------:R-:W-:Y:S02]  /*3950*/  IADD3 R2, R0, R189, RZ ;  /* 0x000000bd00027210 */ /* 0x000fe40007ffe0ff */
[----:B------:R-:W-:Y:S02]  /*3960*/  MOV R210, R179 ;  /* 0x000000b300d27202 */ /* 0x000fe40000000f00 */
[----:B------:R-:W-:Y:S01]  /*3970*/  MOV R211, R178 ;  /* 0x000000b200d37202 */ /* 0x000fe20000000f00 */
        /* <DEDUP_REMOVED lines=21> */
[----:B------:R-:W1:Y:S06]  /*3ad0*/  LDSM.16.M88.4 R64, [R192+0xc000] ;  /* 0x00c00000c040783b */ /* 0x000e6c0000000200 */
[----:B------:R-:W-:Y:S01]  /*3ae0*/  IADD3 R100, P0, R243, R228, RZ ;  /* 0x000000e4f3647210 */ /* 0x000fe20007f1e0ff */
[C---:B------:R-:W-:Y:S04]  /*3af0*/  HMMA.16816.F32 R8, R52.reuse, R102, R8 ;  /* 0x000000663408723c */ /* 0x040fe80000001808 */
[----:B------:R-:W-:Y:S04]  /*3b00*/  IADD3.X R101, R242, R227, RZ, P0, !PT ;  /* 0x000000e3f2657210 */ /* 0x000fe800007fe4ff */
[C---:B--2---:R-:W-:Y:S01]  /*3b10*/  HMMA.16816.F32 R12, R52.reuse, R60, R12 ;  /* 0x0000003c340c723c */ /* 0x044fe2000000180c */
[----:B-----5:R2:W5:Y:S07]  /*3b20*/  LDG.E R102, [R100.64] ;  /* 0x0000000664667981 */ /* 0x02056e000c1e1900 */
[----:B------:R-:W-:Y:S01]  /*3b30*/  HMMA.16816.F32 R16, R52, R62, R16 ;  /* 0x0000003e3410723c */ /* 0x000fe20000001810 */
[----:B------:R-:W3:Y:S08]  /*3b40*/  LDSM.16.M88.4 R52, [R192+0xc800] ;  /* 0x00c80000c034783b */ /* 0x000ef00000000200 */
[----:B------:R-:W-:Y:S01]  /*3b50*/  LDSM.16.M88.4 R60, [R187+0x2000] ;  /* 0x00200000bb3c783b */ /* 0x000fe20000000200 */
[C---:B-1----:R-:W-:Y:S07]  /*3b60*/  HMMA.16816.F32 R4, R56.reuse, R64, R4 ;  /* 0x000000403804723c */ /* 0x042fee0000001804 */
[----:B--2---:R1:W5:Y:S01]  /*3b70*/  LDG.E R100, [R100.64+0x20] ;  /* 0x0000200664647981 */ /* 0x004362000c1e1900 */
[C---:B------:R-:W-:Y:S03]  /*3b80*/  HMMA.16816.F32 R8, R56.reuse, R66, R8 ;  /* 0x000000423808723c */ /* 0x040fe60000001808 */
[----:B------:R-:W2:Y:S05]  /*3b90*/  LDSM.16.M88.4 R64, [R190+0xe000] ;  /* 0x00e00000be40783b */ /* 0x000eaa0000000200 */
[C---:B---3--:R-:W-:Y:S08]  /*3ba0*/  HMMA.16816.F32 R12, R56.reuse, R52, R12 ;  /* 0x00000034380c723c */ /* 0x048ff0000000180c */
[----:B------:R-:W-:Y:S01]  /*3bb0*/  HMMA.16816.F32 R16, R56, R54, R16 ;  /* 0x000000363810723c */ /* 0x000fe20000001810 */
[----:B------:R-:W3:Y:S08]  /*3bc0*/  LDSM.16.M88.4 R52, [R190+0xe800] ;  /* 0x00e80000be34783b */ /* 0x000ef00000000200 */
[----:B------:R-:W-:Y:S01]  /*3bd0*/  LDSM.16.M88.4 R56, [R0+0x2000] ;  /* 0x002000000038783b */ /* 0x000fe20000000200 */
[C---:B--2---:R-:W-:Y:S08]  /*3be0*/  HMMA.16816.F32 R4, R60.reuse, R64, R4 ;  /* 0x000000403c04723c */ /* 0x044ff00000001804 */
[C---:B------:R-:W-:Y:S01]  /*3bf0*/  HMMA.16816.F32 R8, R60.reuse, R66, R8 ;  /* 0x000000423c08723c */ /* 0x040fe20000001808 */
[----:B------:R-:W2:Y:S07]  /*3c00*/  LDSM.16.M88.4 R64, [R191+0xe000] ;  /* 0x00e00000bf40783b */ /* 0x000eae0000000200 */
        /* <DEDUP_REMOVED lines=10> */
[----:B------:R4:W-:Y:S01]  /*3cb0*/  LDSM.16.M88.4 R56, [R2+0x2000] ;  /* 0x002000000238783b */ /* 0x0009e20000000200 */
[C---:B--2---:R-:W-:Y:S08]  /*3cc0*/  HMMA.16816.F32 R4, R60.reuse, R64, R4 ;  /* 0x000000403c04723c */ /* 0x044ff00000001804 */
[C---:B------:R-:W-:Y:S01]  /*3cd0*/  HMMA.16816.F32 R8, R60.reuse, R66, R8 ;  /* 0x000000423c08723c */ /* 0x040fe20000001808 */
[----:B------:R-:W2:Y:S03]  /*3ce0*/  LDSM.16.M88.4 R64, [R192+0xe000] ;  /* 0x00e00000c040783b */ /* 0x000ea60000000200 */
[----:B----4-:R-:W-:Y:S04]  /*3cf0*/  SHF.L.U32 R2, R203, 0x6, RZ ;  /* 0x00000006cb027819 */ /* 0x010fe800000006ff */
[----:B------:R-:W-:Y:S01]  /*3d00*/  IADD3 R0, R251, R2, RZ ;  /* 0x00000002fb007210 */ /* 0x000fe20007ffe0ff */
[C---:B---3--:R-:W-:Y:S03]  /*3d10*/  HMMA.16816.F32 R12, R60.reuse, R52, R12 ;  /* 0x000000343c0c723c */ /* 0x048fe6000000180c */
[C---:B------:R-:W-:Y:S02]  /*3d20*/  IADD3 R3, R0.reuse, 0x7, RZ ;  /* 0x0000000700037810 */ /* 0x040fe40007ffe0ff */
[----:B-1----:R-:W-:Y:S02]  /*3d30*/  IABS R101, R0 ;  /* 0x0000000000657213 */ /* 0x002fe40000000000 */
[----:B------:R-:W-:Y:S01]  /*3d40*/  ISETP.GE.AND P0, PT, R3, RZ, PT ;  /* 0x000000ff0300720c */ /* 0x000fe20003f06270 */
[----:B------:R-:W-:Y:S01]  /*3d50*/  HMMA.16816.F32 R16, R60, R54, R16 ;  /* 0x000000363c10723c */ /* 0x000fe20000001810 */
[----:B------:R-:W1:Y:S02]  /*3d60*/  LDSM.16.M88.4 R52, [R192+0xe800] ;  /* 0x00e80000c034783b */ /* 0x000e640000000200 */
[----:B------:R-:W-:Y:S04]  /*3d70*/  I2F R101, R101 ;  /* 0x0000006500657306 */ /* 0x000fe80000201400 */
[C---:B------:R-:W-:Y:S02]  /*3d80*/  IADD3 R60, R0.reuse, -0x11, RZ ;  /* 0xffffffef003c7810 */ /* 0x040fe40007ffe0ff */
[----:B------:R-:W-:Y:S02]  /*3d90*/  IADD3 R63, R0, -0x8, RZ ;  /* 0xfffffff8003f7810 */ /* 0x000fe40007ffe0ff */
[----:B------:R-:W-:Y:S02]  /*3da0*/  ISETP.GE.AND P2, PT, R60, RZ, PT ;  /* 0x000000ff3c00720c */ /* 0x000fe40003f46270 */
[C---:B------:R-:W-:Y:S02]  /*3db0*/  @!P0 IADD3 R3, -R0.reuse, -0x7, RZ ;  /* 0xfffffff900038810 */ /* 0x040fe40007ffe1ff */
[C---:B------:R-:W-:Y:S01]  /*3dc0*/  IADD3 R62, R0.reuse, -0x9, RZ ;  /* 0xfffffff7003e7810 */ /* 0x040fe20007ffe0ff */
[C---:B--2---:R-:W-:Y:S03]  /*3dd0*/  HMMA.16816.F32 R4, R56.reuse, R64, R4 ;  /* 0x000000403804723c */ /* 0x044fe60000001804 */
[----:B------:R-:W-:Y:S02]  /*3de0*/  I2F R3, R3 ;  /* 0x0000000300037306 */ /* 0x000fe40000201400 */
[C---:B------:R-:W-:Y:S02]  /*3df0*/  IADD3 R61, R0.reuse, -0x10, RZ ;  /* 0xfffffff0003d7810 */ /* 0x040fe40007ffe0ff */
[C---:B------:R-:W-:Y:S01]  /*3e00*/  IADD3 R65, R0.reuse, 0x8, RZ ;  /* 0x0000000800417810 */ /* 0x040fe20007ffe0ff */
[C---:B------:R-:W-:Y:S03]  /*3e10*/  HMMA.16816.F32 R8, R56.reuse, R66, R8 ;  /* 0x000000423808723c */ /* 0x040fe60000001808 */
[----:B------:R-:W-:Y:S02]  /*3e20*/  ISETP.GE.AND P1, PT, R65, RZ, PT ;  /* 0x000000ff4100720c */ /* 0x000fe40003f26270 */
[----:B------:R-:W-:Y:S02]  /*3e30*/  IADD3 R64, R0, -0x1, RZ ;  /* 0xffffffff00407810 */ /* 0x000fe40007ffe0ff */
[----:B------:R-:W-:Y:S02]  /*3e40*/  ISETP.GE.AND P5, PT, R63, RZ, PT ;  /* 0x000000ff3f00720c */ /* 0x000fe40003fa6270 */
[----:B------:R-:W-:Y:S02]  /*3e50*/  ISETP.GE.AND P6, PT, R64, RZ, PT ;  /* 0x000000ff4000720c */ /* 0x000fe40003fc6270 */
[----:B------:R-:W-:Y:S02]  /*3e60*/  ISETP.GE.AND P4, PT, R62, RZ, PT ;  /* 0x000000ff3e00720c */ /* 0x000fe40003f86270 */
[----:B------:R-:W-:Y:S02]  /*3e70*/  ISETP.GE.AND P3, PT, R61, RZ, PT ;  /* 0x000000ff3d00720c */ /* 0x000fe40003f66270 */
[C---:B------:R-:W-:Y:S01]  /*3e80*/  @!P2 IADD3 R60, -R0.reuse, 0x11, RZ ;  /* 0x00000011003ca810 */ /* 0x040fe20007ffe1ff */
[C---:B-1----:R-:W-:Y:S03]  /*3e90*/  HMMA.16816.F32 R12, R56.reuse, R52, R12 ;  /* 0x00000034380c723c */ /* 0x042fe6000000180c */
[C---:B------:R-:W-:Y:S01]  /*3ea0*/  @!P1 IADD3 R65, -R0.reuse, -0x8, RZ ;  /* 0xfffffff800419810 */ /* 0x040fe20007ffe1ff */
[----:B------:R-:W-:Y:S01]  /*3eb0*/  FMUL.FTZ R7, R7, c[0x0][0x2ec] ;  /* 0x0000bb0007077a20 */ /* 0x000fe20000410000 */
[----:B------:R-:W-:Y:S01]  /*3ec0*/  @!P5 IADD3 R63, -R0, 0x8, RZ ;  /* 0x00000008003fd810 */ /* 0x000fe20007ffe1ff */
[----:B------:R-:W-:Y:S01]  /*3ed0*/  FMUL.FTZ R4, R4, c[0x0][0x2ec] ;  /* 0x0000bb0004047a20 */ /* 0x000fe20000410000 */
[----:B------:R-:W-:Y:S01]  /*3ee0*/  IADD3 R53, R0, -0x18, RZ ;  /* 0xffffffe800357810 */ /* 0x000fe20007ffe0ff */
[----:B------:R-:W-:Y:S01]  /*3ef0*/  FMUL.FTZ R10, R10, c[0x0][0x2ec] ;  /* 0x0000bb000a0a7a20 */ /* 0x000fe20000410000 */
[----:B------:R-:W-:Y:S01]  /*3f00*/  I2F R65, R65 ;  /* 0x0000004100417306 */ /* 0x000fe20000201400 */
[----:B------:R-:W-:Y:S03]  /*3f10*/  HMMA.16816.F32 R16, R56, R54, R16 ;  /* 0x000000363810723c */ /* 0x000fe60000001810 */
[----:B------:R-:W-:Y:S01]  /*3f20*/  ISETP.GE.AND P1, PT, R53, RZ, PT ;  /* 0x000000ff3500720c */ /* 0x000fe20003f26270 */
[----:B------:R-:W-:Y:S01]  /*3f30*/  FMUL.FTZ R9, R9, c[0x0][0x2ec] ;  /* 0x0000bb0009097a20 */ /* 0x000fe20000410000 */
[C---:B------:R-:W-:Y:S01]  /*3f40*/  @!P6 IADD3 R64, -R0.reuse, 0x1, RZ ;  /* 0x000000010040e810 */ /* 0x040fe20007ffe1ff */
[----:B------:R-:W-:Y:S01]  /*3f50*/  FMUL.FTZ R11, R11, c[0x0][0x2ec] ;  /* 0x0000bb000b0b7a20 */ /* 0x000fe20000410000 */
[----:B------:R-:W-:Y:S01]  /*3f60*/  IADD3 R52, R0, -0x19, RZ ;  /* 0xffffffe700347810 */ /* 0x000fe20007ffe0ff */
[----:B------:R-:W-:Y:S01]  /*3f70*/  FMUL.FTZ R5, R5, c[0x0][0x2ec] ;  /* 0x0000bb0005057a20 */ /* 0x000fe20000410000 */
[----:B------:R1:W-:Y:S02]  /*3f80*/  MUFU.TANH R103, R10 ;  /* 0x0000000a00677308 */ /* 0x0003e40000002400 */
[----:B------:R-:W-:Y:S01]  /*3f90*/  ISETP.GE.AND P0, PT, R52, RZ, PT ;  /* 0x000000ff3400720c */ /* 0x000fe20003f06270 */
[----:B------:R-:W-:Y:S01]  /*3fa0*/  FMUL.FTZ R6, R6, c[0x0][0x2ec] ;  /* 0x0000bb0006067a20 */ /* 0x000fe20000410000 */
[----:B------:R-:W-:Y:S01]  /*3fb0*/  @!P4 IADD3 R62, -R0, 0x9, RZ ;  /* 0x00000009003ec810 */ /* 0x000fe20007ffe1ff */
[----:B------:R-:W-:Y:S01]  /*3fc0*/  FMUL.FTZ R8, R8, c[0x0][0x2ec] ;  /* 0x0000bb0008087a20 */ /* 0x000fe20000410000 */
[C---:B------:R-:W-:Y:S01]  /*3fd0*/  @!P3 IADD3 R61, -R0.reuse, 0x10, RZ ;  /* 0x00000010003db810 */ /* 0x040fe20007ffe1ff */
[----:B------:R-:W-:Y:S01]  /*3fe0*/  FMUL.FTZ R13, R13, c[0x0][0x2ec] ;  /* 0x0000bb000d0d7a20 */ /* 0x000fe20000410000 */
[----:B------:R-:W-:Y:S01]  /*3ff0*/  @!P1 IADD3 R53, -R0, 0x18, RZ ;  /* 0x0000001800359810 */ /* 0x000fe20007ffe1ff */
[----:B------:R-:W-:Y:S01]  /*4000*/  FMUL.FTZ R12, R12, c[0x0][0x2ec] ;  /* 0x0000bb000c0c7a20 */ /* 0x000fe20000410000 */
[----:B------:R2:W-:Y:S05]  /*4010*/  MUFU.TANH R168, R9 ;  /* 0x0000000900a87308 */ /* 0x0005ea0000002400 */
[----:B------:R-:W-:Y:S01]  /*4020*/  @!P0 IADD3 R52, -R0, 0x19, RZ ;  /* 0x0000001900348810 */ /* 0x000fe20007ffe1ff */
[----:B------:R-:W-:Y:S01]  /*4030*/  FMUL.FTZ R16, R16, c[0x0][0x2ec] ;  /* 0x0000bb0010107a20 */ /* 0x000fe20000410000 */
[----:B------:R-:W-:Y:S01]  /*4040*/  ISETP.GE.AND P0, PT, R2, R250, PT ;  /* 0x000000fa0200720c */ /* 0x000fe20003f06270 */
[----:B------:R-:W-:Y:S02]  /*4050*/  FMUL.FTZ R18, R18, c[0x0][0x2ec] ;  /* 0x0000bb0012127a20 */ /* 0x000fe40000410000 */
[----:B------:R-:W-:Y:S01]  /*4060*/  I2F R64, R64 ;  /* 0x0000004000407306 */ /* 0x000fe20000201400 */
[----:B-1----:R-:W-:Y:S09]  /*4070*/  FMUL.FTZ R10, R14, c[0x0][0x2ec] ;  /* 0x0000bb000e0a7a20 */ /* 0x002ff20000410000 */
[----:B------:R-:W-:Y:S01]  /*4080*/  I2F R66, R53 ;  /* 0x0000003500427306 */ /* 0x000fe20000201400 */
[----:B--2---:R-:W-:Y:S02]  /*4090*/  FMUL.FTZ R9, R15, c[0x0][0x2ec] ;  /* 0x0000bb000f097a20 */ /* 0x004fe40000410000 */
[----:B------:R-:W-:Y:S02]  /*40a0*/  FMUL.FTZ R15, R17, c[0x0][0x2ec] ;  /* 0x0000bb00110f7a20 */ /* 0x000fe40000410000 */
[----:B------:R-:W-:Y:S05]  /*40b0*/  FMUL.FTZ R17, R19, c[0x0][0x2ec] ;  /* 0x0000bb0013117a20 */ /* 0x000fea0000410000 */
[----:B------:R-:W1:Y:S10]  /*40c0*/  MUFU.TANH R7, R7 ;  /* 0x0000000700077308 */ /* 0x000e740000002400 */
[----:B------:R-:W2:Y:S10]  /*40d0*/  MUFU.TANH R11, R11 ;  /* 0x0000000b000b7308 */ /* 0x000eb40000002400 */
[----:B------:R-:W-:Y:S01]  /*40e0*/  I2F R67, R52 ;  /* 0x0000003400437306 */ /* 0x000fe20000201400 */
[----:B-1----:R-:W-:Y:S02]  /*40f0*/  FFMA.FTZ R53, R3, -R201, R7 ;  /* 0x800000c903357223 */ /* 0x002fe40000010007 */
[----:B------:R-:W-:Y:S07]  /*4100*/  FFMA.FTZ R3, -R7, R7, 1 ;  /* 0x3f80000007037423 */ /* 0x000fee0000010107 */
[----:B------:R-:W1:Y:S01]  /*4110*/  MUFU.TANH R4, R4 ;  /* 0x0000000400047308 */ /* 0x000e620000002400 */
[----:B------:R-:W-:Y:S02]  /*4120*/  FMUL.FTZ R172, R3, c[0x0][0x2ec] ;  /* 0x0000bb0003ac7a20 */ /* 0x000fe40000410000 */
[----:B------:R-:W-:Y:S02]  /*4130*/  FFMA.FTZ R3, -R168, R168, 1 ;  /* 0x3f800000a8037423 */ /* 0x000fe400000101a8 */
[----:B--2---:R-:W-:Y:S02]  /*4140*/  FFMA.FTZ R19, R64, -R201, R11 ;  /* 0x800000c940137223 */ /* 0x004fe4000001000b */
[----:B------:R-:W-:Y:S02]  /*4150*/  FFMA.FTZ R7, -R11, R11, 1 ;  /* 0x3f8000000b077423 */ /* 0x000fe4000001010b */
[----:B------:R-:W-:Y:S01]  /*4160*/  FMUL.FTZ R174, R3, c[0x0][0x2ec] ;  /* 0x0000bb0003ae7a20 */ /* 0x000fe20000410000 */
[----:B------:R2:W3:Y:S01]  /*4170*/  MUFU.TANH R52, R5 ;  /* 0x0000000500347308 */ /* 0x0004e20000002400 */
[----:B------:R-:W-:Y:S09]  /*4180*/  FMUL.FTZ R176, R7, c[0x0][0x2ec] ;  /* 0x0000bb0007b07a20 */ /* 0x000ff20000410000 */
[----:B------:R-:W-:Y:S01]  /*4190*/  I2F R0, R60 ;  /* 0x0000003c00007306 */ /* 0x000fe20000201400 */
[-C--:B-1----:R-:W-:Y:S09]  /*41a0*/  FFMA.FTZ R14, R101, -R201.reuse, R4 ;  /* 0x800000c9650e7223 */ /* 0x082ff20000010004 */
[----:B------:R-:W1:Y:S01]  /*41b0*/  MUFU.TANH R6, R6 ;  /* 0x0000000600067308 */ /* 0x000e620000002400 */
[----:B--2---:R-:W-:Y:S02]  /*41c0*/  FFMA.FTZ R5, -R4, R4, 1 ;  /* 0x3f80000004057423 */ /* 0x004fe40000010104 */
[----:B---3--:R-:W-:Y:S07]  /*41d0*/  FFMA.FTZ R4, -R52, R52, 1 ;  /* 0x3f80000034047423 */ /* 0x008fee0000010134 */
[----:B------:R2:W3:Y:S10]  /*41e0*/  MUFU.TANH R60, R8 ;  /* 0x00000008003c7308 */ /* 0x0004f40000002400 */
[----:B------:R4:W3:Y:S01]  /*41f0*/  MUFU.TANH R57, R13 ;  /* 0x0000000d00397308 */ /* 0x0008e20000002400 */
[----:B-1----:R-:W-:Y:S02]  /*4200*/  FFMA.FTZ R54, R65, -R201, R6 ;  /* 0x800000c941367223 */ /* 0x002fe40000010006 */
[----:B------:R-:W-:Y:S07]  /*4210*/  FFMA.FTZ R6, -R6, R6, 1 ;  /* 0x3f80000006067423 */ /* 0x000fee0000010106 */
[----:B------:R-:W1:Y:S01]  /*4220*/  I2F R63, R63 ;  /* 0x0000003f003f7306 */ /* 0x000e620000201400 */
[----:B------:R-:W-:Y:S02]  /*4230*/  FMUL.FTZ R173, R6, c[0x0][0x2ec] ;  /* 0x0000bb0006ad7a20 */ /* 0x000fe40000410000 */
[----:B--2---:R-:W-:Y:S04]  /*4240*/  FFMA.FTZ R8, -R103, R103, 1 ;  /* 0x3f80000067087423 */ /* 0x004fe80000010167 */
[----:B------:R-:W-:Y:S03]  /*4250*/  FMUL.FTZ R177, R8, c[0x0][0x2ec] ;  /* 0x0000bb0008b17a20 */ /* 0x000fe60000410000 */
[----:B------:R-:W2:Y:S01]  /*4260*/  I2F R62, R62 ;  /* 0x0000003e003e7306 */ /* 0x000ea20000201400 */
[-C--:B----4-:R-:W-:Y:S02]  /*4270*/  FFMA.FTZ R13, R64, -R201.reuse, R52 ;  /* 0x800000c9400d7223 */ /* 0x090fe40000010034 */
[----:B------:R-:W-:Y:S02]  /*4280*/  FFMA.FTZ R52, R101, -R201, R103 ;  /* 0x800000c965347223 */ /* 0x000fe40000010067 */
[----:B------:R-:W-:Y:S05]  /*4290*/  FMUL.FTZ R101, R4, c[0x0][0x2ec] ;  /* 0x0000bb0004657a20 */ /* 0x000fea0000410000 */
[----:B------:R-:W-:Y:S01]  /*42a0*/  I2F R61, R61 ;  /* 0x0000003d003d7306 */ /* 0x000fe20000201400 */
[----:B---3--:R-:W-:Y:S02]  /*42b0*/  FFMA.FTZ R4, -R60, R60, 1 ;  /* 0x3f8000003c047423 */ /* 0x008fe4000001013c */
[----:B------:R-:W-:Y:S02]  /*42c0*/  FMUL.FTZ R103, R5, c[0x0][0x2ec] ;  /* 0x0000bb0005677a20 */ /* 0x000fe40000410000 */
[----:B------:R-:W-:Y:S02]  /*42d0*/  FMUL.FTZ R175, R4, c[0x0][0x2ec] ;  /* 0x0000bb0004af7a20 */ /* 0x000fe40000410000 */
[----:B------:R-:W-:Y:S02]  /*42e0*/  FFMA.FTZ R6, -R57, R57, 1 ;  /* 0x3f80000039067423 */ /* 0x000fe40000010139 */
[-C--:B------:R-:W-:Y:S01]  /*42f0*/  FFMA.FTZ R57, R0, -R201.reuse, R57 ;  /* 0x800000c900397223 */ /* 0x080fe20000010039 */
[----:B------:R-:W-:Y:S01]  /*4300*/  MUFU.TANH R10, R10 ;  /* 0x0000000a000a7308 */ /* 0x000fe20000002400 */
[-C--:B-1----:R-:W-:Y:S02]  /*4310*/  FFMA.FTZ R60, R63, -R201.reuse, R60 ;  /* 0x800000c93f3c7223 */ /* 0x082fe4000001003c */
[----:B------:R-:W-:Y:S02]  /*4320*/  FMUL.FTZ R64, R6, c[0x0][0x2ec] ;  /* 0x0000bb0006407a20 */ /* 0x000fe40000410000 */
[-C--:B--2---:R-:W-:Y:S05]  /*4330*/  FFMA.FTZ R59, R62, -R201.reuse, R168 ;  /* 0x800000c93e3b7223 */ /* 0x084fea00000100a8 */
[----:B------:R-:W-:Y:S10]  /*4340*/  MUFU.TANH R9, R9 ;  /* 0x0000000900097308 */ /* 0x000ff40000002400 */
[----:B------:R-:W1:Y:S10]  /*4350*/  MUFU.TANH R58, R12 ;  /* 0x0000000c003a7308 */ /* 0x000e740000002400 */
[----:B------:R-:W2:Y:S10]  /*4360*/  MUFU.TANH R16, R16 ;  /* 0x0000001000107308 */ /* 0x000eb40000002400 */
[----:B------:R3:W4:Y:S01]  /*4370*/  MUFU.TANH R55, R18 ;  /* 0x0000001200377308 */ /* 0x0007220000002400 */
[----:B-1----:R-:W-:Y:S01]  /*4380*/  FFMA.FTZ R7, -R58, R58, 1 ;  /* 0x3f8000003a077423 */ /* 0x002fe2000001013a */
[----:B------:R-:W-:Y:S01]  /*4390*/  MOV R12, c[0x0][0x2e4] ;  /* 0x0000b900000c7a02 */ /* 0x000fe20000000f00 */
[-C--:B------:R-:W-:Y:S02]  /*43a0*/  FFMA.FTZ R58, R61, -R201.reuse, R58 ;  /* 0x800000c93d3a7223 */ /* 0x080fe4000001003a */
[----:B------:R-:W-:Y:S05]  /*43b0*/  FMUL.FTZ R65, R7, c[0x0][0x2ec] ;  /* 0x0000bb0007417a20 */ /* 0x000fea0000410000 */
[----:B------:R-:W1:Y:S01]  /*43c0*/  MUFU.TANH R15, R15 ;  /* 0x0000000f000f7308 */ /* 0x000e620000002400 */
[-C--:B--2---:R-:W-:Y:S02]  /*43d0*/  FFMA.FTZ R56, R66, -R201.reuse, R16 ;  /* 0x800000c942387223 */ /* 0x084fe40000010010 */
[----:B------:R-:W-:Y:S04]  /*43e0*/  FFMA.FTZ R5, -R16, R16, 1 ;  /* 0x3f80000010057423 */ /* 0x000fe80000010110 */
[----:B------:R-:W-:Y:S03]  /*43f0*/  FMUL.FTZ R168, R5, c[0x0][0x2ec] ;  /* 0x0000bb0005a87a20 */ /* 0x000fe60000410000 */
[----:B------:R2:W2:Y:S01]  /*4400*/  MUFU.TANH R11, R17 ;  /* 0x00000011000b7308 */ /* 0x0004a20000002400 */
[-C--:B---3--:R-:W-:Y:S02]  /*4410*/  FFMA.FTZ R18, R63, -R201.reuse, R10 ;  /* 0x800000c93f127223 */ /* 0x088fe4000001000a */
[----:B------:R-:W-:Y:S02]  /*4420*/  FFMA.FTZ R10, -R10, R10, 1 ;  /* 0x3f8000000a0a7423 */ /* 0x000fe4000001010a */
[----:B----4-:R-:W-:Y:S02]  /*4430*/  FFMA.FTZ R16, R61, -R201, R55 ;  /* 0x800000c93d107223 */ /* 0x010fe40000010037 */
[----:B------:R-:W-:Y:S02]  /*4440*/  FFMA.FTZ R4, -R55, R55, 1 ;  /* 0x3f80000037047423 */ /* 0x000fe40000010137 */
[----:B------:R-:W-:Y:S02]  /*4450*/  FMUL.FTZ R171, R10, c[0x0][0x2ec] ;  /* 0x0000bb000aab7a20 */ /* 0x000fe40000410000 */
[----:B-1----:R-:W-:Y:S02]  /*4460*/  FFMA.FTZ R55, R67, -R201, R15 ;  /* 0x800000c943377223 */ /* 0x002fe4000001000f */
[----:B------:R-:W-:Y:S02]  /*4470*/  FFMA.FTZ R3, -R15, R15, 1 ;  /* 0x3f8000000f037423 */ /* 0x000fe4000001010f */
[----:B------:R-:W-:Y:S02]  /*4480*/  FMUL.FTZ R169, R4, c[0x0][0x2ec] ;  /* 0x0000bb0004a97a20 */ /* 0x000fe40000410000 */
[----:B------:R-:W-:Y:S02]  /*4490*/  FMUL.FTZ R66, R3, c[0x0][0x2ec] ;  /* 0x0000bb0003427a20 */ /* 0x000fe40000410000 */
[----:B--2---:R-:W-:Y:S02]  /*44a0*/  FFMA.FTZ R17, R62, -R201, R9 ;  /* 0x800000c93e117223 */ /* 0x004fe40000010009 */
[----:B------:R-:W-:Y:S02]  /*44b0*/  FFMA.FTZ R9, -R9, R9, 1 ;  /* 0x3f80000009097423 */ /* 0x000fe40000010109 */
[----:B------:R-:W-:Y:S02]  /*44c0*/  FFMA.FTZ R15, R0, -R201, R11 ;  /* 0x800000c9000f7223 */ /* 0x000fe4000001000b */
[----:B------:R-:W-:Y:S02]  /*44d0*/  FFMA.FTZ R0, -R11, R11, 1 ;  /* 0x3f8000000b007423 */ /* 0x000fe4000001010b */
[----:B------:R-:W-:Y:S02]  /*44e0*/  FMUL.FTZ R170, R9, c[0x0][0x2ec] ;  /* 0x0000bb0009aa7a20 */ /* 0x000fe40000410000 */
[----:B------:R-:W-:Y:S01]  /*44f0*/  FMUL.FTZ R67, R0, c[0x0][0x2ec] ;  /* 0x0000bb0000437a20 */ /* 0x000fe20000410000 */
[----:B------:R-:W-:-:S05]  /*4500*/  @!P0 BRA `(.L_x_1189) ;  /* 0x0000009000008947 */ /* 0x000fca0003800000 */
[----:B------:R-:W-:Y:S01]  /*4510*/  IADD3 R3, R2, 0x40, RZ ;  /* 0x0000004002037810 */ /* 0x000fe20007ffe0ff */
[----:B------:R-:W-:Y:S02]  /*4520*/  IMAD.IADD R0, R232, 0x1, R217 ;  /* 0x00000001e8007824 */ /* 0x000fe400078e02d9 */
[----:B------:R-:W-:Y:S03]  /*4530*/  IMAD.MOV.U32 R12, RZ, RZ, R222 ;  /* 0x000000ffff0c7224 */ /* 0x000fe600078e00de */
[----:B------:R-:W-:Y:S04]  /*4540*/  IADD3 R0, R222, R0, -R205 ;  /* 0x00000000de007210 */ /* 0x000fe80007ffe8cd */
[----:B------:R-:W-:Y:S02]  /*4550*/  ISETP.GE.AND P1, PT, R3, R0, PT ;  /* 0x000000000300720c */ /* 0x000fe40003f26270 */
[----:B------:R-:W-:Y:S04]  /*4560*/  IADD3 R0, R232, 0x40, RZ ;  /* 0x00000040e8007810 */ /* 0x000fe80007ffe0ff */
[----:B------:R-:W-:Y:S11]  /*4570*/  ISETP.LT.AND P0, PT, R0, R205, PT ;  /* 0x000000cd0000720c */ /* 0x000ff60003f01270 */
[----:B------:R-:W-:Y:S02]  /*4580*/  @!UPT UIADD3 URZ, URZ, URZ, URZ ;  /* 0x0000003f3f3ff290 */ /* 0x000fe4000fffe03f */
[----:B------:R-:W-:-:S05]  /*4590*/  @!P1 BRA P0, `(.L_x_1190) ;  /* 0x0000048000009947 */ /* 0x000fca0000000000 */
.L_x_1189:
[--C-:B------:R-:W-:Y:S01]  /*45a0*/  IADD3 R4, R205, 0x1, -R217.reuse ;  /* 0x00000001cd047810 */ /* 0x100fe20007ffe8d9 */
[----:B------:R-:W2:Y:S01]  /*45b0*/  LDL R3, [R1] ;  /* 0x0000000001037983 */ /* 0x000ea20000100800 */
[-C--:B------:R-:W-:Y:S01]  /*45c0*/  IADD3 R5, -R12, R205.reuse, -R217 ;  /* 0x000000cd0c057210 */ /* 0x080fe20007ffe9d9 */
[----:B------:R-:W-:Y:S01]  /*45d0*/  IMAD.MOV.U32 R222, RZ, RZ, R12 ;  /* 0x000000ffffde7224 */ /* 0x000fe200078e000c */
[----:B------:R-:W-:Y:S01]  /*45e0*/  IADD3 R4, R4, c[0x0][0x2e8], RZ ;  /* 0x0000ba0004047a10 */ /* 0x000fe20007ffe0ff */
[----:B------:R-:W3:Y:S02]  /*45f0*/  LDL R0, [R1+0x4] ;  /* 0x0000040001007983 */ /* 0x000ee40000100800 */
[----:B---3--:R-:W-:Y:S02]  /*4600*/  IMAD R0, R247, 0x40, R0 ;  /* 0x00000040f7007824 */ /* 0x008fe400078e0200 */
[----:B--2---:R-:W-:Y:S03]  /*4610*/  IMAD.IADD R2, R3, 0x1, R2 ;  /* 0x0000000103027824 */ /* 0x004fe600078e0202 */
[----:B------:R-:W-:Y:S01]  /*4620*/  IADD3 R11, R0, 0x1, RZ ;  /* 0x00000001000b7810 */ /* 0x000fe20007ffe0ff */
[C---:B------:R-:W-:Y:S01]  /*4630*/  IMAD.IADD R6, R2.reuse, 0x1, R5 ;  /* 0x0000000102067824 */ /* 0x040fe200078e0205 */
[C---:B------:R-:W-:Y:S01]  /*4640*/  IADD3 R3, R2.reuse, 0x8, RZ ;  /* 0x0000000802037810 */ /* 0x040fe20007ffe0ff */
[----:B------:R-:W-:Y:S01]  /*4650*/  IMAD.IADD R63, R2, 0x1, R4 ;  /* 0x00000001023f7824 */ /* 0x000fe200078e0204 */
[C---:B------:R-:W-:Y:S02]  /*4660*/  IADD3 R10, R0.reuse, 0x8, RZ ;  /* 0x00000008000a7810 */ /* 0x040fe40007ffe0ff */
[----:B------:R-:W-:Y:S01]  /*4670*/  IMNMX R2, RZ, R6, !PT ;  /* 0x00000006ff027217 */ /* 0x000fe20007800200 */
[--C-:B------:R-:W-:Y:S01]  /*4680*/  IMAD.IADD R62, R5, 0x1, R3.reuse ;  /* 0x00000001053e7824 */ /* 0x100fe200078e0203 */
[----:B------:R-:W-:Y:S01]  /*4690*/  IADD3 R9, R0, 0x9, RZ ;  /* 0x0000000900097810 */ /* 0x000fe20007ffe0ff */
        /* <DEDUP_REMOVED lines=8> */
[----:B------:R-:W-:Y:S02]  /*4720*/  ISETP.GE.OR P1, PT, R0, R4, !P1 ;  /* 0x000000040000720c */ /* 0x000fe40004f26670 */
[----:B------:R-:W-:Y:S02]  /*4730*/  IMNMX R3, RZ, R62, !PT ;  /* 0x0000003eff037217 */ /* 0x000fe40007800200 */
        /* <DEDUP_REMOVED lines=46> */
.L_x_1190:
[C---:B------:R-:W-:Y:S01]  /*4a20*/  FMUL.FTZ R2, R220.reuse, 1.4426950216293334961 ;  /* 0x3fb8aa3bdc027820 */ /* 0x040fe20000410000 */
[----:B------:R-:W-:Y:S01]  /*4a30*/  FSETP.NEU.FTZ.AND P0, PT, R220, -INF , PT ;  /* 0xff800000dc00780b */ /* 0x000fe20003f1d000 */
[----:B------:R-:W-:Y:S01]  /*4a40*/  FMUL.FTZ R0, R221, 1.4426950216293334961 ;  /* 0x3fb8aa3bdd007820 */ /* 0x000fe20000410000 */
[----:B------:R-:W-:Y:S02]  /*4a50*/  ISETP.GT.AND P6, PT, R203, R244, PT ;  /* 0x000000f4cb00720c */ /* 0x000fe40003fc4270 */
[----:B------:R-:W-:Y:S02]  /*4a60*/  FSEL R2, R2, RZ, P0 ;  /* 0x000000ff02027208 */ /* 0x000fe40000000000 */
[----:B------:R-:W-:Y:S03]  /*4a70*/  FSETP.NEU.FTZ.AND P0, PT, R221, -INF , PT ;  /* 0xff800000dd00780b */ /* 0x000fe60003f1d000 */
[--C-:B------:R-:W-:Y:S01]  /*4a80*/  FFMA.FTZ R14, R14, c[0x0][0x23c], -R2.reuse ;  /* 0x00008f000e0e7a23 */ /* 0x100fe20000010802 */
[----:B------:R-:W-:Y:S01]  /*4a90*/  FSEL R0, R0, RZ, P0 ;  /* 0x000000ff00007208 */ /* 0x000fe20000000000 */
[--C-:B------:R-:W-:Y:S02]  /*4aa0*/  FFMA.FTZ R13, R13, c[0x0][0x23c], -R2.reuse ;  /* 0x00008f000d0d7a23 */ /* 0x100fe40000010802 */
[----:B------:R-:W-:Y:S01]  /*4ab0*/  MUFU.EX2 R180, R14 ;  /* 0x0000000e00b47308 */ /* 0x000fe20000000800 */
[----:B------:R-:W-:Y:S02]  /*4ac0*/  FFMA.FTZ R60, R60, c[0x0][0x23c], -R2 ;  /* 0x00008f003c3c7a23 */ /* 0x000fe40000010802 */
[--C-:B------:R-:W-:Y:S02]  /*4ad0*/  FFMA.FTZ R54, R54, c[0x0][0x23c], -R0.reuse ;  /* 0x00008f0036367a23 */ /* 0x100fe40000010800 */
[----:B------:R-:W-:Y:S02]  /*4ae0*/  FFMA.FTZ R53, R53, c[0x0][0x23c], -R0 ;  /* 0x00008f0035357a23 */ /* 0x000fe40000010800 */
[--C-:B------:R-:W-:Y:S02]  /*4af0*/  FFMA.FTZ R59, R59, c[0x0][0x23c], -R2.reuse ;  /* 0x00008f003b3b7a23 */ /* 0x100fe40000010802 */
[--C-:B------:R-:W-:Y:S01]  /*4b00*/  FFMA.FTZ R58, R58, c[0x0][0x23c], -R2.reuse ;  /* 0x00008f003a3a7a23 */ /* 0x100fe20000010802 */
[----:B------:R-:W-:Y:S01]  /*4b10*/  MUFU.EX2 R62, R54 ;  /* 0x00000036003e7308 */ /* 0x000fe20000000800 */
[--C-:B------:R-:W-:Y:S02]  /*4b20*/  FFMA.FTZ R57, R57, c[0x0][0x23c], -R2.reuse ;  /* 0x00008f0039397a23 */ /* 0x100fe40000010802 */
[--C-:B------:R-:W-:Y:S02]  /*4b30*/  FFMA.FTZ R56, R56, c[0x0][0x23c], -R2.reuse ;  /* 0x00008f0038387a23 */ /* 0x100fe40000010802 */
[----:B------:R-:W-:Y:S02]  /*4b40*/  FFMA.FTZ R2, R55, c[0x0][0x23c], -R2 ;  /* 0x00008f0037027a23 */ /* 0x000fe40000010802 */
[--C-:B------:R-:W-:Y:S02]  /*4b50*/  FFMA.FTZ R52, R52, c[0x0][0x23c], -R0.reuse ;  /* 0x00008f0034347a23 */ /* 0x100fe40000010800 */
[--C-:B------:R-:W-:Y:S01]  /*4b60*/  FFMA.FTZ R19, R19, c[0x0][0x23c], -R0.reuse ;  /* 0x00008f0013137a23 */ /* 0x100fe20000010800 */
[----:B------:R-:W-:Y:S01]  /*4b70*/  MUFU.EX2 R61, R53 ;  /* 0x00000035003d7308 */ /* 0x000fe20000000800 */
[--C-:B------:R-:W-:Y:S02]  /*4b80*/  FFMA.FTZ R18, R18, c[0x0][0x23c], -R0.reuse ;  /* 0x00008f0012127a23 */ /* 0x100fe40000010800 */
[--C-:B------:R-:W-:Y:S02]  /*4b90*/  FFMA.FTZ R17, R17, c[0x0][0x23c], -R0.reuse ;  /* 0x00008f0011117a23 */ /* 0x100fe40000010800 */
[--C-:B------:R-:W-:Y:S02]  /*4ba0*/  FFMA.FTZ R16, R16, c[0x0][0x23c], -R0.reuse ;  /* 0x00008f0010107a23 */ /* 0x100fe40000010800 */
[----:B------:R-:W-:Y:S03]  /*4bb0*/  FFMA.FTZ R0, R15, c[0x0][0x23c], -R0 ;  /* 0x00008f000f007a23 */ /* 0x000fe60000010800 */
[----:B------:R-:W1:Y:S10]  /*4bc0*/  MUFU.EX2 R179, R13 ;  /* 0x0000000d00b37308 */ /* 0x000e740000000800 */
[----:B------:R-:W-:Y:S10]  /*4bd0*/  MUFU.EX2 R178, R60 ;  /* 0x0000003c00b27308 */ /* 0x000ff40000000800 */
[----:B------:R-:W2:Y:S10]  /*4be0*/  MUFU.EX2 R63, R59 ;  /* 0x0000003b003f7308 */ /* 0x000eb40000000800 */
[----:B------:R2:W-:Y:S10]  /*4bf0*/  MUFU.EX2 R212, R2 ;  /* 0x0000000200d47308 */ /* 0x0005f40000000800 */
[----:B------:R-:W-:Y:S10]  /*4c00*/  MUFU.EX2 R60, R52 ;  /* 0x00000034003c7308 */ /* 0x000ff40000000800 */
[----:B------:R-:W3:Y:S10]  /*4c10*/  MUFU.EX2 R59, R19 ;  /* 0x00000013003b7308 */ /* 0x000ef40000000800 */
[----:B------:R-:W-:Y:S10]  /*4c20*/  MUFU.EX2 R216, R58 ;  /* 0x0000003a00d87308 */ /* 0x000ff40000000800 */
[----:B------:R3:W-:Y:S10]  /*4c30*/  MUFU.EX2 R58, R0 ;  /* 0x00000000003a7308 */ /* 0x0007f40000000800 */
[----:B------:R-:W-:Y:S10]  /*4c40*/  MUFU.EX2 R183, R18 ;  /* 0x0000001200b77308 */ /* 0x000ff40000000800 */
[----:B------:R-:W-:Y:S10]  /*4c50*/  MUFU.EX2 R182, R17 ;  /* 0x0000001100b67308 */ /* 0x000ff40000000800 */
[----:B------:R-:W4:Y:S10]  /*4c60*/  MUFU.EX2 R213, R57 ;  /* 0x0000003900d57308 */ /* 0x000f340000000800 */
[----:B------:R-:W-:Y:S10]  /*4c70*/  MUFU.EX2 R181, R16 ;  /* 0x0000001000b57308 */ /* 0x000ff40000000800 */
[----:B------:R-:W4:Y:S01]  /*4c80*/  MUFU.EX2 R215, R56 ;  /* 0x0000003800d77308 */ /* 0x000f220000000800 */
[----:B-1----:R-:W-:Y:S02]  /*4c90*/  F2FP.PACK_AB R4, R179, R180 ;  /* 0x000000b4b304723e */ /* 0x002fe400000000ff */
[----:B------:R-:W-:Y:S02]  /*4ca0*/  F2FP.PACK_AB R3, R61, R62 ;  /* 0x0000003e3d03723e */ /* 0x000fe400000000ff */
[----:B--2---:R-:W-:Y:S01]  /*4cb0*/  F2FP.PACK_AB R2, R63, R178 ;  /* 0x000000b23f02723e */ /* 0x004fe200000000ff */
[----:B------:R1:W-:Y:S01]  /*4cc0*/  STS [R223+0x12000], R4 ;  /* 0x01200004df007388 */ /* 0x0003e20000000800 */
[----:B---3--:R-:W-:Y:S02]  /*4cd0*/  F2FP.PACK_AB R0, R59, R60 ;  /* 0x0000003c3b00723e */ /* 0x008fe400000000ff */
[----:B----4-:R-:W-:Y:S01]  /*4ce0*/  F2FP.PACK_AB R5, R213, R216 ;  /* 0x000000d8d505723e */ /* 0x010fe200000000ff */
        /* <DEDUP_REMOVED lines=8> */
[----:B------:R-:W-:Y:S01]  /*4d70*/  STS [R225+0x12000], R3 ;  /* 0x01200003e1007388 */ /* 0x000fe20000000800 */
[----:B----4-:R-:W-:Y:S03]  /*4d80*/  SHF.L.U32 R0, R198, 0x1, RZ ;  /* 0x00000001c6007819 */ /* 0x010fe600000006ff */
[----:B------:R1:W-:Y:S01]  /*4d90*/  STS [R225+0x12400], R2 ;  /* 0x01240002e1007388 */ /* 0x0003e20000000800 */
[-C--:B------:R-:W-:Y:S03]  /*4da0*/  IADD3 R56, R189, R0.reuse, RZ ;  /* 0x00000000bd387210 */ /* 0x080fe60007ffe0ff */
        /* <DEDUP_REMOVED lines=41> */
[C---:B-----5:R-:W-:Y:S01]  /*5040*/  FADD.FTZ R4, -R102.reuse, R4 ;  /* 0x0000000466047221 */ /* 0x060fe20000010100 */
[----:B------:R-:W-:Y:S03]  /*5050*/  HMMA.16816.F32 R16, R52, R166, R16 ;  /* 0x000000a63410723c */ /* 0x000fe60000001810 */
[----:B------:R-:W-:Y:S02]  /*5060*/  FADD.FTZ R5, -R102, R5 ;  /* 0x0000000566057221 */ /* 0x000fe40000010100 */
[C---:B------:R-:W-:Y:S02]  /*5070*/  FADD.FTZ R6, -R100.reuse, R6 ;  /* 0x0000000664067221 */ /* 0x040fe40000010100 */
[----:B------:R-:W-:Y:S02]  /*5080*/  FADD.FTZ R7, -R100, R7 ;  /* 0x0000000764077221 */ /* 0x000fe40000010100 */
[C---:B------:R-:W-:Y:S03]  /*5090*/  FADD.FTZ R8, -R102.reuse, R8 ;  /* 0x0000000866087221 */ /* 0x040fe60000010100 */
        /* <DEDUP_REMOVED lines=100> */
.L_x_1191:
        /* <DEDUP_REMOVED lines=106> */
.L_x_1192:
        /* <DEDUP_REMOVED lines=83> */
[-C--:B------:R-:W-:Y:S01]  /*62b0*/  LEA R102, P2, R213, R2.reuse, 0x2 ;  /* 0x00000002d5667211 */ /* 0x080fe200078410ff */
[----:B------:R-:W-:Y:S01]  /*62c0*/  IMAD R212, R212, 0x30, RZ ;  /* 0x00000030d4d47824 */ /* 0x000fe200078e02ff */
[-C--:B------:R-:W-:Y:S01]  /*62d0*/  LEA.HI.X.SX32 R169, R215, R3.reuse, 0x2, P0 ;  /* 0x00000003d7a97211 */ /* 0x080fe200000f16ff */
[----:B------:R4:W-:Y:S01]  /*62e0*/  RED.E.ADD.F32.FTZ.RN.STRONG.GPU [R170.64], R7 ;  /* 0x00000007aa00798e */ /* 0x0009e2000c10e786 */
[-C--:B------:R-:W-:Y:S02]  /*62f0*/  LEA.HI.X.SX32 R103, R213, R3.reuse, 0x2, P2 ;  /* 0x00000003d5677211 */ /* 0x080fe400010f16ff */
[----:B------:R-:W-:Y:S01]  /*6300*/  IADD3 R213, R252, 0x20, RZ ;  /* 0x00000020fcd57810 */ /* 0x000fe20007ffe0ff */
[----:B------:R4:W-:Y:S01]  /*6310*/  RED.E.ADD.F32.FTZ.RN.STRONG.GPU [R168.64], R8 ;  /* 0x00000008a800798e */ /* 0x0009e2000c10e786 */
[-C--:B-1----:R-:W-:Y:S02]  /*6320*/  LEA R4, P1, R212, R2.reuse, 0x2 ;  /* 0x00000002d4047211 */ /* 0x082fe400078210ff */
[C---:B------:R-:W-:Y:S01]  /*6330*/  IADD3 R173, R252.reuse, 0x40, RZ ;  /* 0x00000040fcad7810 */ /* 0x040fe20007ffe0ff */
[----:B------:R1:W-:Y:S01]  /*6340*/  RED.E.ADD.F32.FTZ.RN.STRONG.GPU [R102.64], R9 ;  /* 0x000000096600798e */ /* 0x0003e2000c10e786 */
[----:B------:R-:W-:Y:S02]  /*6350*/  IADD3 R172, R252, 0x40, RZ ;  /* 0x00000040fcac7810 */ /* 0x000fe40007ffe0ff */
[-C--:B--2---:R-:W-:Y:S03]  /*6360*/  LEA.HI.X.SX32 R5, R212, R3.reuse, 0x2, P1 ;  /* 0x00000003d4057211 */ /* 0x084fe600008f16ff */
[----:B------:R-:W-:Y:S01]  /*6370*/  IMAD.IADD R172, R214, 0x1, R172 ;  /* 0x00000001d6ac7824 */ /* 0x000fe200078e02ac */
[----:B------:R-:W-:Y:S01]  /*6380*/  IADD3 R212, R252, 0x20, RZ ;  /* 0x00000020fcd47810 */ /* 0x000fe20007ffe0ff */
[----:B------:R2:W-:Y:S04]  /*6390*/  RED.E.ADD.F32.FTZ.RN.STRONG.GPU [R4.64], R10 ;  /* 0x0000000a0400798e */ /* 0x0005e8000c10e786 */
[----:B------:R-:W-:Y:S01]  /*63a0*/  IMAD.IADD R212, R214, 0x1, R212 ;  /* 0x00000001d6d47824 */ /* 0x000fe200078e02d4 */
[CC--:B---3--:R-:W-:Y:S04]  /*63b0*/  LEA R6, P0, R0.reuse, R2.reuse, 0x2 ;  /* 0x0000000200067211 */ /* 0x0c8fe800078010ff */
[-C--:B----4-:R-:W-:Y:S02]  /*63c0*/  LEA.HI.X.SX32 R7, R0, R3.reuse, 0x2, P0 ;  /* 0x0000000300077211 */ /* 0x090fe400000f16ff */
[----:B------:R-:W-:Y:S02]  /*63d0*/  IADD3 R0, R252, 0x20, RZ ;  /* 0x00000020fc007810 */ /* 0x000fe40007ffe0ff */
[-C--:B------:R-:W-:Y:S01]  /*63e0*/  LEA R8, P2, R238, R2.reuse, 0x2 ;  /* 0x00000002ee087211 */ /* 0x080fe200078410ff */
[----:B------:R3:W-:Y:S02]  /*63f0*/  RED.E.ADD.F32.FTZ.RN.STRONG.GPU [R6.64], R11 ;  /* 0x0000000b0600798e */ /* 0x0007e4000c10e786 */
[----:B------:R-:W-:Y:S01]  /*6400*/  IMAD.IADD R0, R214, 0x1, R0 ;  /* 0x00000001d6007824 */ /* 0x000fe200078e0200 */
[-C--:B-1----:R-:W-:Y:S01]  /*6410*/  LEA.HI.X.SX32 R9, R238, R3.reuse, 0x2, P2 ;  /* 0x00000003ee097211 */ /* 0x082fe200010f16ff */
[----:B------:R1:W-:Y:S02]  /*6420*/  RED.E.ADD.F32.FTZ.RN.STRONG.GPU [R2.64+0x80], R16 ;  /* 0x000080100200798e */ /* 0x0003e4000c10e786 */
[----:B------:R-:W-:Y:S02]  /*6430*/  IMAD.IADD R0, R214, 0x1, R0 ;  /* 0x00000001d6007824 */ /* 0x000fe400078e0200 */
[----:B------:R4:W-:Y:S01]  /*6440*/  RED.E.ADD.F32.FTZ.RN.STRONG.GPU [R100.64+0x80], R17 ;  /* 0x000080116400798e */ /* 0x0009e2000c10e786 */
[CC--:B--2---:R-:W-:Y:S04]  /*6450*/  LEA R4, P0, R213.reuse, R2.reuse, 0x2 ;  /* 0x00000002d5047211 */ /* 0x0c4fe800078010ff */
[-C--:B------:R-:W-:Y:S02]  /*6460*/  LEA.HI.X.SX32 R5, R213, R3.reuse, 0x2, P0 ;  /* 0x00000003d5057211 */ /* 0x080fe400000f16ff */
[-C--:B------:R-:W-:Y:S03]  /*6470*/  LEA R10, P0, R0, R2.reuse, 0x2 ;  /* 0x00000002000a7211 */ /* 0x080fe600078010ff */
[----:B------:R2:W-:Y:S01]  /*6480*/  RED.E.ADD.F32.FTZ.RN.STRONG.GPU [R4.64], R18 ;  /* 0x000000120400798e */ /* 0x0005e2000c10e786 */
[-C--:B---3--:R-:W-:Y:S02]  /*6490*/  LEA R6, P1, R212, R2.reuse, 0x2 ;  /* 0x00000002d4067211 */ /* 0x088fe400078210ff */
[-C--:B------:R-:W-:Y:S02]  /*64a0*/  LEA.HI.X.SX32 R11, R0, R3.reuse, 0x2, P0 ;  /* 0x00000003000b7211 */ /* 0x080fe400000f16ff */
[-C--:B------:R-:W-:Y:S02]  /*64b0*/  LEA.HI.X.SX32 R7, R212, R3.reuse, 0x2, P1 ;  /* 0x00000003d4077211 */ /* 0x080fe400008f16ff */
[C---:B------:R-:W-:Y:S02]  /*64c0*/  IADD3 R0, R252.reuse, 0x40, RZ ;  /* 0x00000040fc007810 */ /* 0x040fe40007ffe0ff */
[C---:B-1----:R-:W-:Y:S01]  /*64d0*/  IADD3 R16, R252.reuse, 0x60, RZ ;  /* 0x00000060fc107810 */ /* 0x042fe20007ffe0ff */
[----:B------:R1:W-:Y:S01]  /*64e0*/  RED.E.ADD.F32.FTZ.RN.STRONG.GPU [R6.64], R19 ;  /* 0x000000130600798e */ /* 0x0003e2000c10e786 */
[----:B----4-:R-:W-:Y:S01]  /*64f0*/  IADD3 R17, R252, 0x60, RZ ;  /* 0x00000060fc117810 */ /* 0x010fe20007ffe0ff */
[C---:B------:R-:W-:Y:S02]  /*6500*/  IMAD.IADD R0, R214.reuse, 0x1, R0 ;  /* 0x00000001d6007824 */ /* 0x040fe400078e0200 */
[----:B------:R3:W-:Y:S01]  /*6510*/  RED.E.ADD.F32.FTZ.RN.STRONG.GPU [R10.64], R12 ;  /* 0x0000000c0a00798e */ /* 0x0007e2000c10e786 */
[C---:B------:R-:W-:Y:S02]  /*6520*/  IMAD.IADD R16, R214.reuse, 0x1, R16 ;  /* 0x00000001d6107824 */ /* 0x040fe400078e0210 */
[----:B------:R-:W-:Y:S01]  /*6530*/  IMAD.IADD R0, R214, 0x1, R0 ;  /* 0x00000001d6007824 */ /* 0x000fe200078e0200 */
[----:B------:R4:W-:Y:S01]  /*6540*/  RED.E.ADD.F32.FTZ.RN.STRONG.GPU [R8.64], R13 ;  /* 0x0000000d0800798e */ /* 0x0009e2000c10e786 */
[CC--:B--2---:R-:W-:Y:S04]  /*6550*/  LEA R4, P1, R237.reuse, R2.reuse, 0x2 ;  /* 0x00000002ed047211 */ /* 0x0c4fe800078210ff */
[-C--:B------:R-:W-:Y:S05]  /*6560*/  LEA.HI.X.SX32 R5, R237, R3.reuse, 0x2, P1 ;  /* 0x00000003ed057211 */ /* 0x080fea00008f16ff */
[----:B------:R2:W-:Y:S01]  /*6570*/  RED.E.ADD.F32.FTZ.RN.STRONG.GPU [R4.64], R14 ;  /* 0x0000000e0400798e */ /* 0x0005e2000c10e786 */
[CC--:B-1----:R-:W-:Y:S04]  /*6580*/  LEA R6, P0, R241.reuse, R2.reuse, 0x2 ;  /* 0x00000002f1067211 */ /* 0x0c2fe800078010ff */
[-C--:B------:R-:W-:Y:S02]  /*6590*/  LEA.HI.X.SX32 R7, R241, R3.reuse, 0x2, P0 ;  /* 0x00000003f1077211 */ /* 0x080fe400000f16ff */
[-C--:B---3--:R-:W-:Y:S02]  /*65a0*/  LEA R12, P1, R172, R2.reuse, 0x2 ;  /* 0x00000002ac0c7211 */ /* 0x088fe400078210ff */
[-C--:B----4-:R-:W-:Y:S01]  /*65b0*/  LEA R8, P2, R236, R2.reuse, 0x2 ;  /* 0x00000002ec087211 */ /* 0x090fe200078410ff */
        /* <DEDUP_REMOVED lines=10> */
[-C--:B------:R-:W-:Y:S02]  /*6660*/  LEA.HI.X.SX32 R11, R0, R3.reuse, 0x2, P0 ;  /* 0x00000003000b7211 */ /* 0x080fe400000f16ff */
[----:B------:R-:W-:Y:S01]  /*6670*/  IADD3 R0, R252, 0x60, RZ ;  /* 0x00000060fc007810 */ /* 0x000fe20007ffe0ff */
[----:B------:R3:W-:Y:S01]  /*6680*/  RED.E.ADD.F32.FTZ.RN.STRONG.GPU [R12.64], R55 ;  /* 0x000000370c00798e */ /* 0x0007e2000c10e786 */
[-C--:B-1----:R-:W-:Y:S02]  /*6690*/  LEA R6, P1, R235, R2.reuse, 0x2 ;  /* 0x00000002eb067211 */ /* 0x082fe400078210ff */
[-C--:B------:R-:W-:Y:S01]  /*66a0*/  LEA.HI.X.SX32 R15, R17, R3.reuse, 0x2, P5 ;  /* 0x00000003110f7211 */ /* 0x080fe200028f16ff */
[----:B------:R1:W-:Y:S01]  /*66b0*/  RED.E.ADD.F32.FTZ.RN.STRONG.GPU [R10.64], R56 ;  /* 0x000000380a00798e */ /* 0x0003e2000c10e786 */
[-C--:B------:R-:W-:Y:S01]  /*66c0*/  LEA.HI.X.SX32 R7, R235, R3.reuse, 0x2, P1 ;  /* 0x00000003eb077211 */ /* 0x080fe200008f16ff */
[C---:B------:R-:W-:Y:S02]  /*66d0*/  IMAD.IADD R0, R214.reuse, 0x1, R0 ;  /* 0x00000001d6007824 */ /* 0x040fe400078e0200 */
[----:B------:R4:W-:Y:S02]  /*66e0*/  RED.E.ADD.F32.FTZ.RN.STRONG.GPU [R8.64], R57 ;  /* 0x000000390800798e */ /* 0x0009e4000c10e786 */
[----:B------:R-:W-:Y:S02]  /*66f0*/  IMAD.IADD R0, R214, 0x1, R0 ;  /* 0x00000001d6007824 */ /* 0x000fe400078e0200 */
[----:B------:R4:W-:Y:S04]  /*6700*/  RED.E.ADD.F32.FTZ.RN.STRONG.GPU [R6.64], R58 ;  /* 0x0000003a0600798e */ /* 0x0009e8000c10e786 */
        /* <DEDUP_REMOVED lines=202> */
.L_x_1194:
        /* <DEDUP_REMOVED lines=15> */
.L_x_1195:
        /* <DEDUP_REMOVED lines=39> */
.L_x_1197:
[----:B------:R-:W-:Y:S05]  /*7710*/  BSYNC B0 ;  /* 0x0000000000007941 */ /* 0x000fea0003800000 */
.L_x_1196:
        /* <DEDUP_REMOVED lines=8> */
[----:B----4-:R-:W-:Y:S01]  /*77a0*/  IMAD R6, R5, c[0x0][0x3a0], RZ ;  /* 0x0000e80005067a24 */ /* 0x010fe200078e02ff */
[----:B------:R-:W-:-:S05]  /*77b0*/  MOV R5, R10 ;  /* 0x0000000a00057202 */ /* 0x000fca0000000f00 */
[----:B------:R-:W-:-:S04]  /*77c0*/  IMAD.WIDE.U32 R8, R0, c[0x0][0x3a0], R4 ;  /* 0x0000e80000087a25 */ /* 0x000fc800078e0004 */
[----:B------:R-:W-:Y:S01]  /*77d0*/  IMAD R0, R0, c[0x0][0x3a4], R6 ;  /* 0x0000e90000007a24 */ /* 0x000fe200078e0206 */
[----:B------:R-:W-:-:S03]  /*77e0*/  LEA R4, P4, R8, c[0x0][0x340], 0x1 ;  /* 0x0000d00008047a11 */ /* 0x000fc600078808ff */
[----:B------:R-:W-:-:S05]  /*77f0*/  IMAD.IADD R0, R0, 0x1, R9 ;  /* 0x0000000100007824 */ /* 0x000fca00078e0209 */
[----:B------:R-:W-:-:S05]  /*7800*/  LEA.HI.X R5, R8, c[0x0][0x344], R0, 0x1, P4 ;  /* 0x0000d10008057a11 */ /* 0x000fca00020f0c00 */
[----:B--2---:R2:W-:Y:S04]  /*7810*/  @!P1 STG.E.128 [R4.64], R28 ;  /* 0x0000001c04009986 */ /* 0x0045e8000c101d06 */
[----:B---3--:R2:W-:Y:S02]  /*7820*/  @!P0 STG.E.128 [R4.64+0x80], R24 ;  /* 0x0000801804008986 */ /* 0x0085e4000c101d06 */
.L_x_1199:
[----:B------:R-:W-:Y:S05]  /*7830*/  BSYNC B0 ;  /* 0x0000000000007941 */ /* 0x000fea0003800000 */
.L_x_1198:
[----:B------:R-:W-:Y:S01]  /*7840*/  IMAD.WIDE.U32 R2, R232, c[0x0][0x3a8], R2 ;  /* 0x0000ea00e8027a25 */ /* 0x000fe200078e0002 */
[----:B------:R-:W-:Y:S03]  /*7850*/  BSSY B0, `(.L_x_1200) ;  /* 0x0000016000007945 */ /* 0x000fe60003800000 */
[----:B------:R-:W-:Y:S01]  /*7860*/  IMAD R0, R20, c[0x0][0x3a8], RZ ;  /* 0x0000ea0014007a24 */ /* 0x000fe200078e02ff */
[----:B------:R-:W-:-:S03]  /*7870*/  IADD3 R2, P0, R21, R2, RZ ;  /* 0x0000000215027210 */ /* 0x000fc60007f1e0ff */
[----:B--2---:R-:W-:Y:S02]  /*7880*/  IMAD R4, R232, c[0x0][0x3ac], R0 ;  /* 0x0000eb00e8047a24 */ /* 0x004fe400078e0200 */
        /* <DEDUP_REMOVED lines=12> */
[----:B----4-:R-:W-:-:S04]  /*7950*/  IMAD.WIDE.U32 R6, R245, c[0x0][0x3a8], R4 ;  /* 0x0000ea00f5067a25 */ /* 0x010fc800078e0004 */
[----:B------:R-:W-:Y:S01]  /*7960*/  IMAD.IADD R0, R0, 0x1, R7 ;  /* 0x0000000100007824 */ /* 0x000fe200078e0207 */
[----:B------:R-:W-:-:S04]  /*7970*/  LEA R4, P3, R6, c[0x0][0x348], 0x1 ;  /* 0x0000d20006047a11 */ /* 0x000fc800078608ff */
[----:B------:R-:W-:-:S05]  /*7980*/  LEA.HI.X R5, R6, c[0x0][0x34c], R0, 0x1, P3 ;  /* 0x0000d30006057a11 */ /* 0x000fca00018f0c00 */
[----:B------:R2:W-:Y:S04]  /*7990*/  @!P1 STG.E.128 [R4.64], R36 ;  /* 0x0000002404009986 */ /* 0x0005e8000c101d06 */
[----:B-1----:R2:W-:Y:S02]  /*79a0*/  @!P0 STG.E.128 [R4.64+0x80], R32 ;  /* 0x0000802004008986 */ /* 0x0025e4000c101d06 */
.L_x_1201:
[----:B------:R-:W-:Y:S05]  /*79b0*/  BSYNC B0 ;  /* 0x0000000000007941 */ /* 0x000fea0003800000 */
.L_x_1200:
[----:B------:R-:W-:Y:S05]  /*79c0*/  @P2 BRA `(.L_x_1170) ;  /* 0x000000d000002947 */ /* 0x000fea0003800000 */
[----:B------:R-:W-:Y:S02]  /*79d0*/  IADD3 R0, P0, R245, 0x20, RZ ;  /* 0x00000020f5007810 */ /* 0x000fe40007f1e0ff */
[----:B------:R-:W-:-:S03]  /*79e0*/  ISETP.GE.AND P1, PT, R218, c[0x0][0x220], PT ;  /* 0x00008800da007a0c */ /* 0x000fc60003f26270 */
[----:B------:R-:W-:Y:S01]  /*79f0*/  IMAD.X R3, RZ, RZ, R48, P0 ;  /* 0x000000ffff037224 */ /* 0x000fe200000e0630 */
[----:B------:R-:W-:-:S03]  /*7a00*/  ISETP.GE.AND P0, PT, R229, c[0x0][0x220], PT ;  /* 0x00008800e5007a0c */ /* 0x000fc60003f06270 */
[----:B--2---:R-:W-:Y:S01]  /*7a10*/  IMAD R4, R3, c[0x0][0x3a8], RZ ;  /* 0x0000ea0003047a24 */ /* 0x004fe200078e02ff */
[----:B------:R-:W-:-:S05]  /*7a20*/  MOV R3, R8 ;  /* 0x0000000800037202 */ /* 0x000fca0000000f00 */
[----:B----4-:R-:W-:-:S04]  /*7a30*/  IMAD.WIDE.U32 R6, R0, c[0x0][0x3a8], R2 ;  /* 0x0000ea0000067a25 */ /* 0x010fc800078e0002 */
[----:B------:R-:W-:Y:S01]  /*7a40*/  IMAD R0, R0, c[0x0][0x3ac], R4 ;  /* 0x0000eb0000007a24 */ /* 0x000fe200078e0204 */
[----:B------:R-:W-:-:S03]  /*7a50*/  LEA R2, P2, R6, c[0x0][0x348], 0x1 ;  /* 0x0000d20006027a11 */ /* 0x000fc600078408ff */
[----:B------:R-:W-:-:S05]  /*7a60*/  IMAD.IADD R0, R0, 0x1, R7 ;  /* 0x0000000100007824 */ /* 0x000fca00078e0207 */
[----:B------:R-:W-:-:S05]  /*7a70*/  LEA.HI.X R3, R6, c[0x0][0x34c], R0, 0x1, P2 ;  /* 0x0000d30006037a11 */ /* 0x000fca00010f0c00 */
[----:B-1----:R1:W-:Y:S04]  /*7a80*/  @!P1 STG.E.128 [R2.64], R44 ;  /* 0x0000002c02009986 */ /* 0x0023e8000c101d06 */
[----:B------:R1:W-:Y:S02]  /*7a90*/  @!P0 STG.E.128 [R2.64+0x80], R40 ;  /* 0x0000802802008986 */ /* 0x0003e4000c101d06 */
.L_x_1170:
[----:B------:R-:W-:Y:S05]  /*7aa0*/  BSYNC B1 ;  /* 0x0000000000017941 */ /* 0x000fea0003800000 */
.L_x_1156:
        /* <DEDUP_REMOVED lines=9> */
.L_x_1202:
[----:B------:R-:W-:Y:S05]  /*7b40*/  EXIT ;  /* 0x000000000000794d */ /* 0x000fea0003800000 */
.L_x_1204:
        /* <DEDUP_REMOVED lines=11> */
.L_x_2074:


//--------------------- .text._ZN5flash25flash_bwd_dot_do_o_kernelILb0E23Flash_bwd_kernel_traitsILi128ELi64ELi64ELi8ELi4ELi2ELi2ELb1ELb0EN7cutlass6half_tE19Flash_kernel_traitsILi128ELi64ELi64ELi8ES3_EEEEvNS_16Flash_bwd_paramsE --------------------------
	.section	.text._ZN5flash25flash_bwd_dot_do_o_kernelILb0E23Flash_bwd_kernel_traitsILi128ELi64ELi64ELi8ELi4ELi2ELi2ELb1ELb0EN7cutlass6half_tE19Flash_kernel_traitsILi128ELi64ELi64ELi8ES3_EEEEvNS_16Flash_bwd_paramsE,"ax",@progbits
	.sectioninfo	@"SHI_REGISTERS=46"
	.align	128
        .global         _ZN5flash25flash_bwd_dot_do_o_kernelILb0E23Flash_bwd_kernel_traitsILi128ELi64ELi64ELi8ELi4ELi2ELi2ELb1ELb0EN7cutlass6half_tE19Flash_kernel_traitsILi128ELi64ELi64ELi8ES3_EEEEvNS_16Flash_bwd_paramsE
        .type           _ZN5flash25flash_bwd_dot_do_o_kernelILb0E23Flash_bwd_kernel_traitsILi128ELi64ELi64ELi8ELi4ELi2ELi2ELb1ELb0EN7cutlass6half_tE19Flash_kernel_traitsILi128ELi64ELi64ELi8ES3_EEEEvNS_16Flash_bwd_paramsE,@function
        .size           _ZN5flash25flash_bwd_dot_do_o_kernelILb0E23Flash_bwd_kernel_traitsILi128ELi64ELi64ELi8ELi4ELi2ELi2ELb1ELb0EN7cutlass6half_tE19Flash_kernel_traitsILi128ELi64ELi64ELi8ES3_EEEEvNS_16Flash_bwd_paramsE,(.L_x_2075 - _ZN5flash25flash_bwd_dot_do_o_kernelILb0E23Flash_bwd_kernel_traitsILi128ELi64ELi64ELi8ELi4ELi2ELi2ELb1ELb0EN7cutlass6half_tE19Flash_kernel_traitsILi128ELi64ELi64ELi8ES3_EEEEvNS_16Flash_bwd_paramsE)
        .other          _ZN5flash25flash_bwd_dot_do_o_kernelILb0E23Flash_bwd_kernel_traitsILi128ELi64ELi64ELi8ELi4ELi2ELi2ELb1ELb0EN7cutlass6half_tE19Flash_kernel_traitsILi128ELi64ELi64ELi8ES3_EEEEvNS_16Flash_bwd_paramsE,@"STO_CUDA_ENTRY STV_DEFAULT"
_ZN5flash25flash_bwd_dot_do_o_kernelILb0E23Flash_bwd_kernel_traitsILi128ELi64ELi64ELi8ELi4ELi2ELi2ELb1ELb0EN7cutlass6half_tE19Flash_kernel_traitsILi128ELi64ELi64ELi8ES3_EEEEvNS_16Flash_bwd_paramsE:
.text._ZN5flash25flash_bwd_dot_do_o_kernelILb0E23Flash_bwd_kernel_traitsILi128ELi64ELi64ELi8ELi4ELi2ELi2ELb1ELb0EN7cutlass6half_tE19Flash_kernel_traitsILi128ELi64ELi64ELi8ES3_EEEEvNS_16Flash_bwd_paramsE:
[----:B------:R-:W-:Y:S02]  /*0000*/  MOV R1, c[0x0][0x28] ;  /* 0x00000a0000017a02 */ /* 0x000fe40000000f00 */
[----:B------:R-:W0:Y:S01]  /*0010*/  S2R R9, SR_CTAID.Y ;  /* 0x0000000000097919 */ /* 0x000e220000002600 */
[----:B------:R-:W-:Y:S01]  /*0020*/  ISETP.NE.U32.AND P0, PT, RZ, c[0x0][0x240], PT ;  /* 0x00009000ff007a0c */ /* 0x000fe20003f05070 */
[----:B------:R-:W-:Y:S01]  /*0030*/  HFMA2.MMA R4, -RZ, RZ, 0, 2.384185791015625e-07 ;  /* 0x00000004ff047435 */ /* 0x000fe200000001ff */
[----:B------:R-:W-:Y:S01]  /*0040*/  MOV R11, 0xffffffff ;  /* 0xffffffff000b7802 */ /* 0x000fe20000000f00 */
[----:B------:R-:W-:Y:S01]  /*0050*/  ULDC.64 UR4, c[0x0][0x118] ;  /* 0x0000460000047ab9 */ /* 0x000fe20000000a00 */
[----:B------:R-:W-:-:S07]  /*0060*/  ISETP.NE.AND.EX P0, PT, RZ, c[0x0][0x244], PT, P0 ;  /* 0x00009100ff007a0c */ /* 0x000fce0003f05300 */
[----:B0-----:R-:W-:-:S06]  /*0070*/  IMAD.WIDE R4, R9, R4, c[0x0][0x240] ;  /* 0x0000900009047625 */ /* 0x001fcc00078e0204 */
[----:B------:R-:W2:Y:S04]  /*0080*/  @P0 LDG.E R11, [R4.64] ;  /* 0x00000004040b0981 */ /* 0x000ea8000c1e1900 */
[----:B------:R-:W2:Y:S04]  /*0090*/  @P0 LDG.E R0, [R4.64+0x4] ;  /* 0x0000040404000981 */ /* 0x000ea8000c1e1900 */
[----:B------:R-:W0:Y:S02]  /*00a0*/  S2R R3, SR_CTAID.X ;  /* 0x0000000000037919 */ /* 0x000e240000002500 */
[----:B0-----:R-:W-:-:S02]  /*00b0*/  SHF.L.U32 R3, R3, 0x6, RZ ;  /* 0x0000000603037819 */ /* 0x001fc400000006ff */
[----:B--2---:R-:W-:Y:S02]  /*00c0*/  @P0 IADD3 R0, R0, -R11, RZ ;  /* 0x8000000b00000210 */ /* 0x004fe40007ffe0ff */
[----:B------:R-:W-:-:S04]  /*00d0*/  @!P0 MOV R0, c[0x0][0x214] ;  /* 0x0000850000008a02 */ /* 0x000fc80000000f00 */
[----:B------:R-:W-:-:S13]  /*00e0*/  ISETP.GT.AND P0, PT, R0, R3, PT ;  /* 0x000000030000720c */ /* 0x000fda0003f04270 */
[----:B------:R-:W-:Y:S05]  /*00f0*/  @!P0 EXIT ;  /* 0x000000000000894d */ /* 0x000fea0003800000 */
[C---:B------:R-:W-:Y:S01]  /*0100*/  ISETP.NE.AND P1, PT, R11.reuse, -0x1, PT ;  /* 0xffffffff0b00780c */ /* 0x040fe20003f25270 */
[----:B------:R-:W0:Y:S01]  /*0110*/  S2R R32, SR_CTAID.Z ;  /* 0x0000000000207919 */ /* 0x000e220000002700 */
[----:B------:R-:W-:Y:S02]  /*0120*/  ULDC.U8 UR6, c[0x0][0x328] ;  /* 0x0000ca0000067ab9 */ /* 0x000fe40000000000 */
[----:B------:R-:W-:Y:S01]  /*0130*/  ISETP.NE.AND P0, PT, RZ, UR6, PT ;  /* 0x00000006ff007c0c */ /* 0x000fe2000bf05270 */
[----:B------:R-:W1:Y:S08]  /*0140*/  S2R R34, SR_TID.X ;  /* 0x0000000000227919 */ /* 0x000e700000002100 */
[----:B------:R-:W-:Y:S01]  /*0150*/  @P1 IMAD.WIDE.U32 R4, R11, c[0x0][0x370], RZ ;  /* 0x0000dc000b041a25 */ /* 0x000fe200078e00ff */
[----:B------:R-:W-:-:S02]  /*0160*/  @!P1 SHF.R.S32.HI R6, RZ, 0x1f, R9 ;  /* 0x0000001fff069819 */ /* 0x000fc40000011409 */
[----:B------:R-:W-:Y:S01]  /*0170*/  @!P1 SHF.R.S32.HI R10, RZ, 0x1f, R9 ;  /* 0x0000001fff0a9819 */ /* 0x000fe20000011409 */
[C---:B------:R-:W-:Y:S01]  /*0180*/  @P1 IMAD R2, R11.reuse, c[0x0][0x374], R5 ;  /* 0x0000dd000b021a24 */ /* 0x040fe200078e0205 */
[----:B------:R-:W-:Y:S01]  /*0190*/  @P1 MOV R25, R4 ;  /* 0x0000000400191202 */ /* 0x000fe20000000f00 */
[----:B------:R-:W-:-:S04]  /*01a0*/  @P1 IMAD.WIDE.U32 R4, R11, c[0x0][0x1e8], RZ ;  /* 0x00007a000b041a25 */ /* 0x000fc800078e00ff */
[----:B------:R-:W-:Y:S01]  /*01b0*/  @!P1 IMAD R6, R6, c[0x0][0x368], RZ ;  /* 0x0000da0006069a24 */ /* 0x000fe200078e02ff */
[----:B------:R-:W-:Y:S01]  /*01c0*/  @P1 MOV R15, R4 ;  /* 0x00000004000f1202 */ /* 0x000fe20000000f00 */
[----:B------:R-:W-:Y:S02]  /*01d0*/  @!P1 IMAD R10, R10, c[0x0][0x1e0], RZ ;  /* 0x000078000a0a9a24 */ /* 0x000fe400078e02ff */
[----:B------:R-:W-:Y:S02]  /*01e0*/  @P1 IMAD R8, R11, c[0x0][0x1ec], R5 ;  /* 0x00007b000b081a24 */ /* 0x000fe400078e0205 */
[C---:B------:R-:W-:Y:S02]  /*01f0*/  @!P1 IMAD R13, R9.reuse, c[0x0][0x36c], R6 ;  /* 0x0000db00090d9a24 */ /* 0x040fe400078e0206 */
[----:B------:R-:W-:-:S04]  /*0200*/  @!P1 IMAD.WIDE.U32 R4, R9, c[0x0][0x368], RZ ;  /* 0x0000da0009049a25 */ /* 0x000fc800078e00ff */
[----:B------:R-:W-:Y:S01]  /*0210*/  @!P1 IMAD.WIDE.U32 R6, R9, c[0x0][0x1e0], RZ ;  /* 0x0000780009069a25 */ /* 0x000fe200078e00ff */
[----:B------:R-:W-:-:S03]  /*0220*/  @!P1 IADD3 R2, R5, R13, RZ ;  /* 0x0000000d05029210 */ /* 0x000fc60007ffe0ff */
[----:B------:R-:W-:Y:S01]  /*0230*/  @!P1 IMAD R17, R9, c[0x0][0x1e4], R10 ;  /* 0x0000790009119a24 */ /* 0x000fe200078e020a */
[----:B------:R-:W-:Y:S01]  /*0240*/  @!P1 MOV R15, R6 ;  /* 0x00000006000f9202 */ /* 0x000fe20000000f00 */
[----:B------:R-:W-:-:S03]  /*0250*/  @!P1 IMAD.MOV.U32 R25, RZ, RZ, R4 ;  /* 0x000000ffff199224 */ /* 0x000fc600078e0004 */
[----:B------:R-:W-:Y:S01]  /*0260*/  @!P1 IADD3 R8, R7, R17, RZ ;  /* 0x0000001107089210 */ /* 0x000fe20007ffe0ff */
[----:B------:R-:W-:Y:S05]  /*0270*/  @!P0 BRA `(.L_x_1205) ;  /* 0x0000007000008947 */ /* 0x000fea0003800000 */
[----:B01----:R-:W-:Y:S01]  /*0280*/  HFMA2.MMA R5, -RZ, RZ, 0, 7.62939453125e-06 ;  /* 0x00000080ff057435 */ /* 0x003fe200000001ff */
[----:B------:R-:W-:Y:S01]  /*0290*/  @!P1 IMAD R11, R9, c[0x0][0x224], RZ ;  /* 0x00008900090b9a24 */ /* 0x000fe200078e02ff */
[----:B------:R-:W-:-:S04]  /*02a0*/  MOV R6, c[0x0][0x210] ;  /* 0x0000840000067a02 */ /* 0x000fc80000000f00 */
[----:B------:R-:W-:-:S04]  /*02b0*/  LEA R4, R9, R11, 0x7 ;  /* 0x0000000b09047211 */ /* 0x000fc800078e38ff */
[----:B------:R-:W-:-:S04]  /*02c0*/  IMAD R5, R5, R6, c[0x0][0x234] ;  /* 0x00008d0005057624 */ /* 0x000fc800078e0206 */
[----:B------:R-:W-:Y:S01]  /*02d0*/  IMAD R4, R5, R32, R4 ;  /* 0x0000002005047224 */ /* 0x000fe200078e0204 */
[----:B------:R-:W-:Y:S05]  /*02e0*/  BRA `(.L_x_1206) ;  /* 0x0000002000007947 */ /* 0x000fea0003800000 */
.L_x_1205:
[----:B01----:R-:W-:-:S04]  /*02f0*/  IMAD R4, R9, c[0x0][0x1c0], R32 ;  /* 0x0000700009047a24 */ /* 0x003fc800078e0220 */
[----:B------:R-:W-:Y:S02]  /*0300*/  IMAD R4, R4, c[0x0][0x224], RZ ;  /* 0x0000890004047a24 */ /* 0x000fe400078e02ff */
.L_x_1206:
[----:B------:R-:W-:Y:S01]  /*0310*/  SHF.R.S32.HI R5, RZ, 0x1f, R34 ;  /* 0x0000001fff057819 */ /* 0x000fe20000011422 */
[----:B------:R-:W-:Y:S01]  /*0320*/  BSSY B0, `(.L_x_1207) ;  /* 0x0000033000007945 */ /* 0x000fe20003800000 */
[----:B------:R-:W-:Y:S01]  /*0330*/  SHF.R.S32.HI R10, RZ, 0x1f, R3 ;  /* 0x0000001fff0a7819 */ /* 0x000fe20000011403 */
[----:B------:R-:W-:Y:S01]  /*0340*/  CS2R R22, SRZ ;  /* 0x0000000000167805 */ /* 0x000fe2000001ff00 */
[----:B------:R-:W-:Y:S02]  /*0350*/  LEA.HI R9, R5, R34, RZ, 0x3 ;  /* 0x0000002205097211 */ /* 0x000fe400078f18ff */
[----:B------:R-:W-:Y:S01]  /*0360*/  SHF.R.S32.HI R14, RZ, 0x1f, R32 ;  /* 0x0000001fff0e7819 */ /* 0x000fe20000011420 */
[----:B------:R-:W-:Y:S01]  /*0370*/  IMAD R16, R10, c[0x0][0x1e8], RZ ;  /* 0x00007a000a107a24 */ /* 0x000fe200078e02ff */
[----:B------:R-:W-:-:S03]  /*0380*/  LOP3.LUT R5, R9, 0x1ffffff8, RZ, 0xc0, !PT ;  /* 0x1ffffff809057812 */ /* 0x000fc600078ec0ff */
[----:B------:R-:W-:Y:S02]  /*0390*/  IMAD R19, R3, c[0x0][0x1ec], R16 ;  /* 0x00007b0003137a24 */ /* 0x000fe400078e0210 */
[----:B------:R-:W-:Y:S02]  /*03a0*/  IMAD.IADD R5, R34, 0x1, -R5 ;  /* 0x0000000122057824 */ /* 0x000fe400078e0a05 */
[----:B------:R-:W-:-:S03]  /*03b0*/  IMAD R37, R14, c[0x0][0x1f0], RZ ;  /* 0x00007c000e257a24 */ /* 0x000fc600078e02ff */
[----:B------:R-:W-:Y:S01]  /*03c0*/  SHF.L.U32 R6, R5, 0x3, RZ ;  /* 0x0000000305067819 */ /* 0x000fe200000006ff */
[----:B------:R-:W-:Y:S01]  /*03d0*/  IMAD R37, R32, c[0x0][0x1f4], R37 ;  /* 0x00007d0020257a24 */ /* 0x000fe200078e0225 */
[----:B------:R-:W-:Y:S01]  /*03e0*/  IADD3 R5, R3, R4, RZ ;  /* 0x0000000403057210 */ /* 0x000fe20007ffe0ff */
[----:B------:R-:W-:Y:S01]  /*03f0*/  IMAD R4, R10, c[0x0][0x370], RZ ;  /* 0x0000dc000a047a24 */ /* 0x000fe200078e02ff */
[----:B------:R-:W-:-:S03]  /*0400*/  SHF.R.S32.HI R7, RZ, 0x1f, R6 ;  /* 0x0000001fff077819 */ /* 0x000fc60000011406 */
[C---:B------:R-:W-:Y:S01]  /*0410*/  IMAD R17, R3.reuse, c[0x0][0x374], R4 ;  /* 0x0000dd0003117a24 */ /* 0x040fe200078e0204 */
[----:B------:R-:W-:Y:S01]  /*0420*/  SHF.R.S32.HI R4, RZ, 0x3, R9 ;  /* 0x00000003ff047819 */ /* 0x000fe20000011409 */
[C-C-:B------:R-:W-:Y:S01]  /*0430*/  IMAD.WIDE.U32 R10, R3.reuse, c[0x0][0x370], R6.reuse ;  /* 0x0000dc00030a7a25 */ /* 0x140fe200078e0006 */
[C---:B------:R-:W-:Y:S02]  /*0440*/  IADD3 R9, -R3.reuse, R0, RZ ;  /* 0x0000000003097210 */ /* 0x040fe40007ffe1ff */
[----:B------:R-:W-:Y:S01]  /*0450*/  IADD3 R0, R4, 0x20, RZ ;  /* 0x0000002004007810 */ /* 0x000fe20007ffe0ff */
[----:B------:R-:W-:Y:S01]  /*0460*/  IMAD.WIDE.U32 R12, R3, c[0x0][0x1e8], R6 ;  /* 0x00007a00030c7a25 */ /* 0x000fe200078e0006 */
[----:B------:R-:W-:-:S03]  /*0470*/  IADD3 R24, P0, R25, R10, RZ ;  /* 0x0000000a19187210 */ /* 0x000fc60007f1e0ff */
[----:B------:R-:W-:Y:S01]  /*0480*/  IMAD R3, R14, c[0x0][0x378], RZ ;  /* 0x0000de000e037a24 */ /* 0x000fe200078e02ff */
[----:B------:R-:W-:Y:S02]  /*0490*/  IADD3.X R25, R2, R11, R17, P0, !PT ;  /* 0x0000000b02197210 */ /* 0x000fe400007fe411 */
[----:B------:R-:W-:Y:S01]  /*04a0*/  ISETP.GE.AND P0, PT, R4, R9, PT ;  /* 0x000000090400720c */ /* 0x000fe20003f06270 */
[C---:B------:R-:W-:Y:S01]  /*04b0*/  IMAD R27, R32.reuse, c[0x0][0x37c], R3 ;  /* 0x0000df00201b7a24 */ /* 0x040fe200078e0203 */
[----:B------:R-:W-:Y:S01]  /*04c0*/  IADD3 R10, P1, R15, R12, RZ ;  /* 0x0000000c0f0a7210 */ /* 0x000fe20007f3e0ff */
[----:B------:R-:W-:Y:S01]  /*04d0*/  IMAD.WIDE.U32 R24, R32, c[0x0][0x378], R24 ;  /* 0x0000de0020187a25 */ /* 0x000fe200078e0018 */
[----:B------:R-:W-:Y:S01]  /*04e0*/  CS2R R16, SRZ ;  /* 0x0000000000107805 */ /* 0x000fe2000001ff00 */
[----:B------:R-:W-:Y:S02]  /*04f0*/  MOV R14, RZ ;  /* 0x000000ff000e7202 */ /* 0x000fe40000000f00 */
[----:B------:R-:W-:-:S02]  /*0500*/  IADD3.X R11, R8, R13, R19, P1, !PT ;  /* 0x0000000d080b7210 */ /* 0x000fc40000ffe413 */
[----:B------:R-:W-:Y:S01]  /*0510*/  ISETP.GE.AND P1, PT, R0, R9, PT ;  /* 0x000000090000720c */ /* 0x000fe20003f26270 */
[----:B------:R-:W-:Y:S01]  /*0520*/  CS2R R18, SRZ ;  /* 0x0000000000127805 */ /* 0x000fe2000001ff00 */
[----:B------:R-:W-:Y:S01]  /*0530*/  CS2R R8, SRZ ;  /* 0x0000000000087805 */ /* 0x000fe2000001ff00 */
[----:B------:R-:W-:Y:S01]  /*0540*/  IMAD.WIDE.U32 R32, R32, c[0x0][0x1f0], R10 ;  /* 0x00007c0020207a25 */ /* 0x000fe200078e000a */
[----:B------:R-:W-:Y:S01]  /*0550*/  SHF.R.S32.HI R3, RZ, 0x1f, R4 ;  /* 0x0000001fff037819 */ /* 0x000fe20000011404 */
[----:B------:R-:W-:Y:S01]  /*0560*/  CS2R R10, SRZ ;  /* 0x00000000000a7805 */ /* 0x000fe2000001ff00 */
[----:B------:R-:W-:Y:S02]  /*0570*/  IADD3 R2, R6, 0x40, RZ ;  /* 0x0000004006027810 */ /* 0x000fe40007ffe0ff */
[----:B------:R-:W-:Y:S01]  /*0580*/  IADD3 R27, R25, R27, RZ ;  /* 0x0000001b191b7210 */ /* 0x000fe20007ffe0ff */
[----:B------:R-:W-:Y:S05]  /*0590*/  @P0 BRA `(.L_x_1208) ;  /* 0x000000b000000947 */ /* 0x000fea0003800000 */
[----:B------:R-:W-:Y:S01]  /*05a0*/  MOV R26, R24 ;  /* 0x00000018001a7202 */ /* 0x000fe20000000f00 */
[----:B------:R-:W-:Y:S01]  /*05b0*/  IMAD R15, R3, c[0x0][0x370], RZ ;  /* 0x0000dc00030f7a24 */ /* 0x000fe200078e02ff */
[----:B------:R-:W-:-:S02]  /*05c0*/  ISETP.GE.AND P2, PT, R6, c[0x0][0x220], PT ;  /* 0x0000880006007a0c */ /* 0x000fc40003f46270 */
[----:B------:R-:W-:Y:S01]  /*05d0*/  ISETP.GE.AND P3, PT, R2, c[0x0][0x220], PT ;  /* 0x0000880002007a0c */ /* 0x000fe20003f66270 */
[----:B------:R-:W-:-:S04]  /*05e0*/  IMAD.WIDE.U32 R12, R4, c[0x0][0x370], R26 ;  /* 0x0000dc00040c7a25 */ /* 0x000fc800078e001a */
[----:B------:R-:W-:Y:S01]  /*05f0*/  IMAD R15, R4, c[0x0][0x374], R15 ;  /* 0x0000dd00040f7a24 */ /* 0x000fe200078e020f */
[----:B------:R-:W-:-:S03]  /*0600*/  LEA R20, P4, R12, c[0x0][0x330], 0x1 ;  /* 0x0000cc000c147a11 */ /* 0x000fc600078808ff */
[----:B------:R-:W-:-:S05]  /*0610*/  IMAD.IADD R13, R13, 0x1, R15 ;  /* 0x000000010d0d7824 */ /* 0x000fca00078e020f */
[----:B------:R-:W-:-:S05]  /*0620*/  LEA.HI.X R21, R12, c[0x0][0x334], R13, 0x1, P4 ;  /* 0x0000cd000c157a11 */ /* 0x000fca00020f0c0d */
[----:B------:R0:W5:Y:S04]  /*0630*/  @!P2 LDG.E.128 R16, [R20.64] ;  /* 0x000000041410a981 */ /* 0x000168000c1e1d00 */
[----:B------:R0:W5:Y:S02]  /*0640*/  @!P3 LDG.E.128 R8, [R20.64+0x80] ;  /* 0x000080041408b981 */ /* 0x000164000c1e1d00 */
.L_x_1208:
[----:B------:R-:W-:Y:S05]  /*0650*/  BSYNC B0 ;  /* 0x0000000000007941 */ /* 0x000fea0003800000 */
.L_x_1207:
[----:B------:R-:W-:Y:S01]  /*0660*/  BSSY B0, `(.L_x_1209) ;  /* 0x0000017000007945 */ /* 0x000fe20003800000 */
[----:B------:R-:W-:Y:S01]  /*0670*/  HFMA2.MMA R15, -RZ, RZ, 0, 0 ;  /* 0x00000000ff0f7435 */ /* 0x000fe200000001ff */
[----:B-----5:R-:W-:Y:S01]  /*0680*/  MOV R0, R18 ;  /* 0x0000001200007202 */ /* 0x020fe20000000f00 */
[----:B0-----:R-:W-:Y:S01]  /*0690*/  CS2R R20, SRZ ;  /* 0x0000000000147805 */ /* 0x001fe2000001ff00 */
[----:B------:R-:W-:Y:S01]  /*06a0*/  MOV R38, R19 ;  /* 0x0000001300267202 */ /* 0x000fe20000000f00 */
[----:B------:R-:W-:Y:S01]  /*06b0*/  CS2R R12, SRZ ;  /* 0x00000000000c7805 */ /* 0x000fe2000001ff00 */
[----:B------:R-:W-:-:S02]  /*06c0*/  MOV R35, R16 ;  /* 0x0000001000237202 */ /* 0x000fc40000000f00 */
[----:B------:R-:W-:Y:S01]  /*06d0*/  MOV R40, R17 ;  /* 0x0000001100287202 */ /* 0x000fe20000000f00 */
[----:B------:R-:W-:Y:S05]  /*06e0*/  @P1 BRA `(.L_x_1210) ;  /* 0x000000e000001947 */ /* 0x000fea0003800000 */
[----:B------:R-:W-:Y:S02]  /*06f0*/  IADD3 R19, P2, R4, 0x20, RZ ;  /* 0x0000002004137810 */ /* 0x000fe40007f5e0ff */
[----:B------:R-:W-:Y:S02]  /*0700*/  MOV R17, R27 ;  /* 0x0000001b00117202 */ /* 0x000fe40000000f00 */
[----:B------:R-:W-:Y:S02]  /*0710*/  IADD3.X R16, RZ, R3, RZ, P2, !PT ;  /* 0x00000003ff107210 */ /* 0x000fe400017fe4ff */
[----:B------:R-:W-:Y:S02]  /*0720*/  ISETP.GE.AND P3, PT, R6, c[0x0][0x220], PT ;  /* 0x0000880006007a0c */ /* 0x000fe40003f66270 */
[----:B------:R-:W-:Y:S01]  /*0730*/  ISETP.GE.AND P4, PT, R2, c[0x0][0x220], PT ;  /* 0x0000880002007a0c */ /* 0x000fe20003f86270 */
[----:B------:R-:W-:-:S02]  /*0740*/  IMAD R18, R16, c[0x0][0x370], RZ ;  /* 0x0000dc0010127a24 */ /* 0x000fc400078e02ff */
[----:B------:R-:W-:-:S04]  /*0750*/  IMAD.MOV.U32 R16, RZ, RZ, R24 ;  /* 0x000000ffff107224 */ /* 0x000fc800078e0018 */
[----:B------:R-:W-:-:S04]  /*0760*/  IMAD.WIDE.U32 R16, R19, c[0x0][0x370], R16 ;  /* 0x0000dc0013107a25 */ /* 0x000fc800078e0010 */
[----:B------:R-:W-:Y:S01]  /*0770*/  IMAD R19, R19, c[0x0][0x374], R18 ;  /* 0x0000dd0013137a24 */ /* 0x000fe200078e0212 */
[----:B------:R-:W-:-:S04]  /*0780*/  LEA R18, P2, R16, c[0x0][0x330], 0x1 ;  /* 0x0000cc0010127a11 */ /* 0x000fc800078408ff */
[----:B------:R-:W-:-:S04]  /*0790*/  IADD3 R17, R17, R19, RZ ;  /* 0x0000001311117210 */ /* 0x000fc80007ffe0ff */
[----:B------:R-:W-:-:S05]  /*07a0*/  LEA.HI.X R19, R16, c[0x0][0x334], R17, 0x1, P2 ;  /* 0x0000cd0010137a11 */ /* 0x000fca00010f0c11 */
[----:B------:R0:W5:Y:S04]  /*07b0*/  @!P3 LDG.E.128 R20, [R18.64] ;  /* 0x000000041214b981 */ /* 0x000168000c1e1d00 */
[----:B------:R0:W5:Y:S02]  /*07c0*/  @!P4 LDG.E.128 R12, [R18.64+0x80] ;  /* 0x00008004120cc981 */ /* 0x000164000c1e1d00 */
.L_x_1210:
[----:B------:R-:W-:Y:S05]  /*07d0*/  BSYNC B0 ;  /* 0x0000000000007941 */ /* 0x000fea0003800000 */
.L_x_1209:
[----:B------:R-:W-:Y:S01]  /*07e0*/  BSSY B0, `(.L_x_1211) ;  /* 0x0000018000007945 */ /* 0x000fe20003800000 */
[----:B------:R-:W-:Y:S01]  /*07f0*/  HFMA2.MMA R26, -RZ, RZ, 0, 0 ;  /* 0x00000000ff1a7435 */ /* 0x000fe200000001ff */
[----:B-----5:R-:W-:Y:S01]  /*0800*/  MOV R39, R22 ;  /* 0x0000001600277202 */ /* 0x020fe20000000f00 */
[----:B------:R-:W-:Y:S01]  /*0810*/  CS2R R30, SRZ ;  /* 0x00000000001e7805 */ /* 0x000fe2000001ff00 */
[----:B------:R-:W-:Y:S01]  /*0820*/  MOV R42, R23 ;  /* 0x00000017002a7202 */ /* 0x000fe20000000f00 */
[----:B0-----:R-:W-:Y:S01]  /*0830*/  CS2R R18, SRZ ;  /* 0x0000000000127805 */ /* 0x001fe2000001ff00 */
[----:B------:R-:W-:Y:S01]  /*0840*/  MOV R41, R20 ;  /* 0x0000001400297202 */ /* 0x000fe20000000f00 */
[----:B------:R-:W-:Y:S01]  /*0850*/  CS2R R16, SRZ ;  /* 0x0000000000107805 */ /* 0x000fe2000001ff00 */
[----:B------:R-:W-:Y:S01]  /*0860*/  MOV R43, R21 ;  /* 0x00000015002b7202 */ /* 0x000fe20000000f00 */
[----:B------:R-:W-:Y:S01]  /*0870*/  CS2R R22, SRZ ;  /* 0x0000000000167805 */ /* 0x000fe2000001ff00 */
[----:B------:R-:W-:Y:S01]  /*0880*/  CS2R R20, SRZ ;  /* 0x0000000000147805 */ /* 0x000fe2000001ff00 */
[----:B------:R-:W-:Y:S01]  /*0890*/  IMAD.IADD R37, R33, 0x1, R37 ;  /* 0x0000000121257824 */ /* 0x000fe200078e0225 */
[----:B------:R-:W-:Y:S05]  /*08a0*/  @P0 BRA `(.L_x_1212) ;  /* 0x000000b000000947 */ /* 0x000fea0003800000 */
[----:B------:R-:W-:Y:S01]  /*08b0*/  MOV R36, R32 ;  /* 0x0000002000247202 */ /* 0x000fe20000000f00 */
[----:B------:R-:W-:Y:S01]  /*08c0*/  IMAD R25, R3, c[0x0][0x1e8], RZ ;  /* 0x00007a0003197a24 */ /* 0x000fe200078e02ff */
[----:B------:R-:W-:-:S02]  /*08d0*/  ISETP.GE.AND P2, PT, R6, c[0x0][0x220], PT ;  /* 0x0000880006007a0c */ /* 0x000fc40003f46270 */
[----:B------:R-:W-:Y:S01]  /*08e0*/  ISETP.GE.AND P3, PT, R2, c[0x0][0x220], PT ;  /* 0x0000880002007a0c */ /* 0x000fe20003f66270 */
[----:B------:R-:W-:-:S04]  /*08f0*/  IMAD.WIDE.U32 R28, R4, c[0x0][0x1e8], R36 ;  /* 0x00007a00041c7a25 */ /* 0x000fc800078e0024 */
[----:B------:R-:W-:Y:S01]  /*0900*/  IMAD R25, R4, c[0x0][0x1ec], R25 ;  /* 0x00007b0004197a24 */ /* 0x000fe200078e0219 */
[----:B------:R-:W-:-:S04]  /*0910*/  LEA R24, P0, R28, c[0x0][0x1d0], 0x1 ;  /* 0x000074001c187a11 */ /* 0x000fc800078008ff */
[----:B------:R-:W-:-:S04]  /*0920*/  IADD3 R25, R29, R25, RZ ;  /* 0x000000191d197210 */ /* 0x000fc80007ffe0ff */
[----:B------:R-:W-:-:S05]  /*0930*/  LEA.HI.X R25, R28, c[0x0][0x1d4], R25, 0x1, P0 ;  /* 0x000075001c197a11 */ /* 0x000fca00000f0c19 */
[----:B------:R0:W5:Y:S04]  /*0940*/  @!P2 LDG.E.128 R16, [R24.64] ;  /* 0x000000041810a981 */ /* 0x000168000c1e1d00 */
[----:B------:R0:W5:Y:S02]  /*0950*/  @!P3 LDG.E.128 R20, [R24.64+0x80] ;  /* 0x000080041814b981 */ /* 0x000164000c1e1d00 */
.L_x_1212:
[----:B------:R-:W-:Y:S05]  /*0960*/  BSYNC B0 ;  /* 0x0000000000007941 */ /* 0x000fea0003800000 */
.L_x_1211:
[----:B------:R-:W-:Y:S01]  /*0970*/  BSSY B0, `(.L_x_1213) ;  /* 0x0000012000007945 */ /* 0x000fe20003800000 */
[----:B------:R-:W-:Y:S01]  /*0980*/  MOV R27, RZ ;  /* 0x000000ff001b7202 */ /* 0x000fe20000000f00 */
[----:B0-----:R-:W-:Y:S01]  /*0990*/  CS2R R24, SRZ ;  /* 0x0000000000187805 */ /* 0x001fe2000001ff00 */
[----:B------:R-:W-:Y:S01]  /*09a0*/  CS2R R28, SRZ ;  /* 0x00000000001c7805 */ /* 0x000fe2000001ff00 */
[----:B------:R-:W-:Y:S05]  /*09b0*/  @P1 BRA `(.L_x_1214) ;  /* 0x000000d000001947 */ /* 0x000fea0003800000 */
[----:B------:R-:W-:Y:S02]  /*09c0*/  IADD3 R7, P0, R4, 0x20, RZ ;  /* 0x0000002004077810 */ /* 0x000fe40007f1e0ff */
[----:B------:R-:W-:-:S02]  /*09d0*/  MOV R33, R37 ;  /* 0x0000002500217202 */ /* 0x000fc40000000f00 */
        /* <DEDUP_REMOVED lines=9> */
[----:B------:R0:W5:Y:S04]  /*0a70*/  @!P1 LDG.E.128 R28, [R2.64] ;  /* 0x00000004021c9981 */ /* 0x000168000c1e1d00 */
[----:B------:R0:W5:Y:S02]  /*0a80*/  @!P2 LDG.E.128 R24, [R2.64+0x80] ;  /* 0x000080040218a981 */ /* 0x000164000c1e1d00 */
.L_x_1214:
[----:B------:R-:W-:Y:S05]  /*0a90*/  BSYNC B0 ;  /* 0x0000000000007941 */ /* 0x000fea0003800000 */
.L_x_1213:
[--C-:B0-----:R-:W-:Y:S01]  /*0aa0*/  HADD2.F32 R2, -RZ, R35.reuse.H1_H1 ;  /* 0x30000023ff027230 */ /* 0x101fe20000004100 */
[----:B------:R-:W-:Y:S01]  /*0ab0*/  LOP3.LUT P0, RZ, R34, 0x7, RZ, 0xc0, !PT ;  /* 0x0000000722ff7812 */ /* 0x000fe2000780c0ff */
[--C-:B-----5:R-:W-:Y:S02]  /*0ac0*/  HADD2.F32 R3, -RZ, R16.reuse.H1_H1 ;  /* 0x30000010ff037230 */ /* 0x120fe40000004100 */
[----:B------:R-:W-:Y:S02]  /*0ad0*/  HADD2.F32 R35, -RZ, R35.H0_H0 ;  /* 0x20000023ff237230 */ /* 0x000fe40000004100 */
[----:B------:R-:W-:Y:S01]  /*0ae0*/  HADD2.F32 R16, -RZ, R16.H0_H0 ;  /* 0x20000010ff107230 */ /* 0x000fe20000004100 */
[----:B------:R-:W-:Y:S01]  /*0af0*/  FMUL.FTZ R4, R2, R3 ;  /* 0x0000000302047220 */ /* 0x000fe20000410000 */
[----:B------:R-:W-:-:S02]  /*0b00*/  HADD2.F32 R2, -RZ, R40.H0_H0 ;  /* 0x20000028ff027230 */ /* 0x000fc40000004100 */
[----:B------:R-:W-:Y:S01]  /*0b10*/  HADD2.F32 R3, -RZ, R17.H0_H0 ;  /* 0x20000011ff037230 */ /* 0x000fe20000004100 */
[----:B------:R-:W-:Y:S01]  /*0b20*/  FFMA.FTZ R4, R35, R16, R4 ;  /* 0x0000001023047223 */ /* 0x000fe20000010004 */
[--C-:B------:R-:W-:Y:S02]  /*0b30*/  HADD2.F32 R32, -RZ, R41.reuse.H0_H0 ;  /* 0x20000029ff207230 */ /* 0x100fe40000004100 */
[----:B------:R-:W-:Y:S01]  /*0b40*/  HADD2.F32 R40, -RZ, R40.H1_H1 ;  /* 0x30000028ff287230 */ /* 0x000fe20000004100 */
[----:B------:R-:W-:Y:S01]  /*0b50*/  FFMA.FTZ R2, R2, R3, R4 ;  /* 0x0000000302027223 */ /* 0x000fe20000010004 */
[----:B------:R-:W-:Y:S02]  /*0b60*/  HADD2.F32 R3, -RZ, R41.H1_H1 ;  /* 0x30000029ff037230 */ /* 0x000fe40000004100 */
[--C-:B------:R-:W-:Y:S02]  /*0b70*/  HADD2.F32 R4, -RZ, R28.reuse.H1_H1 ;  /* 0x3000001cff047230 */ /* 0x100fe40000004100 */
[----:B------:R-:W-:-:S02]  /*0b80*/  HADD2.F32 R28, -RZ, R28.H0_H0 ;  /* 0x2000001cff1c7230 */ /* 0x000fc40000004100 */
[----:B------:R-:W-:Y:S01]  /*0b90*/  HADD2.F32 R17, -RZ, R17.H1_H1 ;  /* 0x30000011ff117230 */ /* 0x000fe20000004100 */
[----:B------:R-:W-:Y:S01]  /*0ba0*/  FMUL.FTZ R3, R3, R4 ;  /* 0x0000000403037220 */ /* 0x000fe20000410000 */
[----:B------:R-:W-:Y:S02]  /*0bb0*/  HADD2.F32 R7, -RZ, R18.H0_H0 ;  /* 0x20000012ff077230 */ /* 0x000fe40000004100 */
[----:B------:R-:W-:Y:S01]  /*0bc0*/  HADD2.F32 R33, -RZ, R43.H0_H0 ;  /* 0x2000002bff217230 */ /* 0x000fe20000004100 */
[----:B------:R-:W-:Y:S01]  /*0bd0*/  FFMA.FTZ R32, R32, R28, R3 ;  /* 0x0000001c20207223 */ /* 0x000fe20000010003 */
[----:B------:R-:W-:Y:S01]  /*0be0*/  HADD2.F32 R28, -RZ, R0.H0_H0 ;  /* 0x20000000ff1c7230 */ /* 0x000fe20000004100 */
[----:B------:R-:W-:Y:S01]  /*0bf0*/  FFMA.FTZ R17, R40, R17, R2 ;  /* 0x0000001128117223 */ /* 0x000fe20000010002 */
[----:B------:R-:W-:Y:S02]  /*0c00*/  HADD2.F32 R16, -RZ, R29.H0_H0 ;  /* 0x2000001dff107230 */ /* 0x000fe40000004100 */
[----:B------:R-:W-:Y:S01]  /*0c10*/  HADD2.F32 R43, -RZ, R43.H1_H1 ;  /* 0x3000002bff2b7230 */ /* 0x000fe20000004100 */
[----:B------:R-:W-:Y:S01]  /*0c20*/  FFMA.FTZ R28, R28, R7, R17 ;  /* 0x000000071c1c7223 */ /* 0x000fe20000010011 */
[--C-:B------:R-:W-:Y:S01]  /*0c30*/  HADD2.F32 R7, -RZ, R20.reuse.H0_H0 ;  /* 0x20000014ff077230 */ /* 0x100fe20000004100 */
[----:B------:R-:W-:Y:S01]  /*0c40*/  FFMA.FTZ R32, R33, R16, R32 ;  /* 0x0000001021207223 */ /* 0x000fe20000010020 */
[----:B------:R-:W-:-:S02]  /*0c50*/  HADD2.F32 R17, -RZ, R20.H1_H1 ;  /* 0x30000014ff117230 */ /* 0x000fc40000004100 */
[----:B------:R-:W-:Y:S02]  /*0c60*/  HADD2.F32 R20, -RZ, R29.H1_H1 ;  /* 0x3000001dff147230 */ /* 0x000fe40000004100 */
[----:B------:R-:W-:Y:S02]  /*0c70*/  HADD2.F32 R35, -RZ, R0.H1_H1 ;  /* 0x30000000ff237230 */ /* 0x000fe40000004100 */
[----:B------:R-:W-:Y:S01]  /*0c80*/  HADD2.F32 R36, -RZ, R18.H1_H1 ;  /* 0x30000012ff247230 */ /* 0x000fe20000004100 */
[----:B------:R-:W-:Y:S01]  /*0c90*/  FFMA.FTZ R32, R43, R20, R32 ;  /* 0x000000142b207223 */ /* 0x000fe20000010020 */
[--C-:B------:R-:W-:Y:S02]  /*0ca0*/  HADD2.F32 R29, -RZ, R23.reuse.H0_H0 ;  /* 0x20000017ff1d7230 */ /* 0x100fe40000004100 */
[----:B------:R-:W-:Y:S01]  /*0cb0*/  HADD2.F32 R18, -RZ, R23.H1_H1 ;  /* 0x30000017ff127230 */ /* 0x000fe20000004100 */
[----:B------:R-:W-:Y:S01]  /*0cc0*/  FFMA.FTZ R28, R35, R36, R28 ;  /* 0x00000024231c7223 */ /* 0x000fe2000001001c */
[----:B------:R-:W-:-:S02]  /*0cd0*/  HADD2.F32 R20, -RZ, R38.H0_H0 ;  /* 0x20000026ff147230 */ /* 0x000fc40000004100 */
[----:B------:R-:W-:Y:S02]  /*0ce0*/  HADD2.F32 R23, -RZ, R19.H0_H0 ;  /* 0x20000013ff177230 */ /* 0x000fe40000004100 */
[--C-:B------:R-:W-:Y:S02]  /*0cf0*/  HADD2.F32 R0, -RZ, R21.reuse.H0_H0 ;  /* 0x20000015ff007230 */ /* 0x100fe40000004100 */
[----:B------:R-:W-:Y:S01]  /*0d00*/  HADD2.F32 R16, -RZ, R21.H1_H1 ;  /* 0x30000015ff107230 */ /* 0x000fe20000004100 */
[----:B------:R-:W-:Y:S01]  /*0d10*/  FFMA.FTZ R20, R20, R23, R28 ;  /* 0x0000001714147223 */ /* 0x000fe2000001001c */
[--C-:B------:R-:W-:Y:S02]  /*0d20*/  HADD2.F32 R21, -RZ, R22.reuse.H0_H0 ;  /* 0x20000016ff157230 */ /* 0x100fe40000004100 */
[----:B------:R-:W-:Y:S02]  /*0d30*/  HADD2.F32 R33, -RZ, R22.H1_H1 ;  /* 0x30000016ff217230 */ /* 0x000fe40000004100 */
[----:B------:R-:W-:-:S02]  /*0d40*/  HADD2.F32 R38, -RZ, R38.H1_H1 ;  /* 0x30000026ff267230 */ /* 0x000fc40000004100 */
[----:B------:R-:W-:Y:S02]  /*0d50*/  HADD2.F32 R35, -RZ, R39.H0_H0 ;  /* 0x20000027ff237230 */ /* 0x000fe40000004100 */
[----:B------:R-:W-:Y:S02]  /*0d60*/  HADD2.F32 R22, -RZ, R30.H0_H0 ;  /* 0x2000001eff167230 */ /* 0x000fe40000004100 */
[----:B------:R-:W-:Y:S02]  /*0d70*/  HADD2.F32 R19, -RZ, R19.H1_H1 ;  /* 0x30000013ff137230 */ /* 0x000fe40000004100 */
[----:B------:R-:W-:Y:S01]  /*0d80*/  HADD2.F32 R2, -RZ, R8.H0_H0 ;  /* 0x20000008ff027230 */ /* 0x000fe20000004100 */
[----:B------:R-:W-:Y:S01]  /*0d90*/  FFMA.FTZ R32, R35, R22, R32 ;  /* 0x0000001623207223 */ /* 0x000fe20000010020 */
[----:B------:R-:W-:Y:S01]  /*0da0*/  HADD2.F32 R39, -RZ, R39.H1_H1 ;  /* 0x30000027ff277230 */ /* 0x000fe20000004100 */
[----:B------:R-:W-:Y:S01]  /*0db0*/  FFMA.FTZ R19, R38, R19, R20 ;  /* 0x0000001326137223 */ /* 0x000fe20000010014 */
[----:B------:R-:W-:-:S02]  /*0dc0*/  HADD2.F32 R30, -RZ, R30.H1_H1 ;  /* 0x3000001eff1e7230 */ /* 0x000fc40000004100 */
[----:B------:R-:W-:Y:S01]  /*0dd0*/  HADD2.F32 R8, -RZ, R8.H1_H1 ;  /* 0x30000008ff087230 */ /* 0x000fe20000004100 */
[----:B------:R-:W-:Y:S01]  /*0de0*/  FFMA.FTZ R2, R2, R7, R19 ;  /* 0x0000000702027223 */ /* 0x000fe20000010013 */
[--C-:B------:R-:W-:Y:S01]  /*0df0*/  HADD2.F32 R23, -RZ, R42.reuse.H0_H0 ;  /* 0x2000002aff177230 */ /* 0x100fe20000004100 */
[----:B------:R-:W-:Y:S01]  /*0e00*/  FFMA.FTZ R32, R39, R30, R32 ;  /* 0x0000001e27207223 */ /* 0x000fe20000010020 */
[----:B------:R-:W-:Y:S01]  /*0e10*/  HADD2.F32 R20, -RZ, R31.H0_H0 ;  /* 0x2000001fff147230 */ /* 0x000fe20000004100 */
[----:B------:R-:W-:Y:S01]  /*0e20*/  FFMA.FTZ R2, R8, R17, R2 ;  /* 0x0000001108027223 */ /* 0x000fe20000010002 */
[----:B------:R-:W-:Y:S02]  /*0e30*/  HADD2.F32 R3, -RZ, R9.H0_H0 ;  /* 0x20000009ff037230 */ /* 0x000fe40000004100 */
[----:B------:R-:W-:Y:S01]  /*0e40*/  HADD2.F32 R7, -RZ, R42.H1_H1 ;  /* 0x3000002aff077230 */ /* 0x000fe20000004100 */
[----:B------:R-:W-:Y:S01]  /*0e50*/  FFMA.FTZ R32, R23, R20, R32 ;  /* 0x0000001417207223 */ /* 0x000fe20000010020 */
[----:B------:R-:W-:Y:S01]  /*0e60*/  HADD2.F32 R31, -RZ, R31.H1_H1 ;  /* 0x3000001fff1f7230 */ /* 0x000fe20000004100 */
[----:B------:R-:W-:Y:S01]  /*0e70*/  FFMA.FTZ R0, R3, R0, R2 ;  /* 0x0000000003007223 */ /* 0x000fe20000010002 */
[----:B------:R-:W-:-:S02]  /*0e80*/  HADD2.F32 R9, -RZ, R9.H1_H1 ;  /* 0x30000009ff097230 */ /* 0x000fc40000004100 */
[----:B------:R-:W-:Y:S01]  /*0e90*/  HADD2.F32 R17, -RZ, R12.H0_H0 ;  /* 0x2000000cff117230 */ /* 0x000fe20000004100 */
        /* <DEDUP_REMOVED lines=8> */
[----:B------:R-:W-:Y:S01]  /*0f20*/  HADD2.F32 R10, -RZ, R10.H1_H1 ;  /* 0x3000000aff0a7230 */ /* 0x000fe20000004100 */
[----:B------:R-:W-:Y:S01]  /*0f30*/  SHF.R.S32.HI R8, RZ, 0x1f, R5 ;  /* 0x0000001fff087819 */ /* 0x000fe20000011405 */
[----:B------:R-:W-:Y:S01]  /*0f40*/  HADD2.F32 R7, -RZ, R13.H0_H0 ;  /* 0x2000000dff077230 */ /* 0x000fe20000004100 */
[----:B------:R-:W-:Y:S01]  /*0f50*/  FFMA.FTZ R32, R3, R24, R32 ;  /* 0x0000001803207223 */ /* 0x000fe20000010020 */
[----:B------:R-:W-:Y:S01]  /*0f60*/  HADD2.F32 R2, -RZ, R25.H0_H0 ;  /* 0x20000019ff027230 */ /* 0x000fe20000004100 */
[----:B------:R-:W-:Y:S01]  /*0f70*/  FFMA.FTZ R0, R10, R33, R0 ;  /* 0x000000210a007223 */ /* 0x000fe20000010000 */
[----:B------:R-:W-:Y:S01]  /*0f80*/  HADD2.F32 R6, -RZ, R11.H0_H0 ;  /* 0x2000000bff067230 */ /* 0x000fe20000004100 */
[----:B------:R-:W-:Y:S01]  /*0f90*/  LEA.HI R5, P1, R34, R5, RZ, 0x1d ;  /* 0x0000000522057211 */ /* 0x000fe2000783e8ff */
[----:B------:R-:W-:Y:S01]  /*0fa0*/  HADD2.F32 R13, -RZ, R13.H1_H1 ;  /* 0x3000000dff0d7230 */ /* 0x000fe20000004100 */
[----:B------:R-:W-:Y:S01]  /*0fb0*/  FFMA.FTZ R32, R7, R2, R32 ;  /* 0x0000000207207223 */ /* 0x000fe20000010020 */
[----:B------:R-:W-:Y:S01]  /*0fc0*/  HADD2.F32 R25, -RZ, R25.H1_H1 ;  /* 0x30000019ff197230 */ /* 0x000fe20000004100 */
[----:B------:R-:W-:Y:S01]  /*0fd0*/  FFMA.FTZ R0, R6, R29, R0 ;  /* 0x0000001d06007223 */ /* 0x000fe20000010000 */
[----:B------:R-:W-:Y:S01]  /*0fe0*/  HADD2.F32 R11, -RZ, R11.H1_H1 ;  /* 0x3000000bff0b7230 */ /* 0x000fe20000004100 */
[----:B------:R-:W-:Y:S01]  /*0ff0*/  IADD3.X R8, RZ, R8, RZ, P1, !PT ;  /* 0x00000008ff087210 */ /* 0x000fe20000ffe4ff */
[----:B------:R-:W-:Y:S01]  /*1000*/  HADD2.F32 R3, -RZ, R14.H0_H0 ;  /* 0x2000000eff037230 */ /* 0x000fe20000004100 */
[----:B------:R-:W-:Y:S01]  /*1010*/  FFMA.FTZ R32, R13, R25, R32 ;  /* 0x000000190d207223 */ /* 0x000fe20000010020 */
[----:B------:R-:W-:Y:S01]  /*1020*/  HADD2.F32 R2, -RZ, R26.H0_H0 ;  /* 0x2000001aff027230 */ /* 0x000fe20000004100 */
[----:B------:R-:W-:Y:S01]  /*1030*/  FFMA.FTZ R0, R11, R18, R0 ;  /* 0x000000120b007223 */ /* 0x000fe20000010000 */
[----:B------:R-:W-:-:S02]  /*1040*/  HADD2.F32 R7, -RZ, R14.H1_H1 ;  /* 0x3000000eff077230 */ /* 0x000fc40000004100 */
[----:B------:R-:W-:Y:S01]  /*1050*/  HADD2.F32 R26, -RZ, R26.H1_H1 ;  /* 0x3000001aff1a7230 */ /* 0x000fe20000004100 */
[----:B------:R-:W-:Y:S01]  /*1060*/  FFMA.FTZ R32, R3, R2, R32 ;  /* 0x0000000203207223 */ /* 0x000fe20000010020 */
[----:B------:R-:W-:Y:S01]  /*1070*/  HADD2.F32 R9, -RZ, R15.H0_H0 ;  /* 0x2000000fff097230 */ /* 0x000fe20000004100 */
[----:B------:R-:W0:Y:S01]  /*1080*/  SHFL.BFLY PT, R3, R0, 0x4, 0x1f ;  /* 0x0c801f0000037f89 */ /* 0x000e2200000e0000 */
[----:B------:R-:W-:Y:S01]  /*1090*/  HADD2.F32 R2, -RZ, R27.H0_H0 ;  /* 0x2000001bff027230 */ /* 0x000fe20000004100 */
[----:B------:R-:W-:Y:S01]  /*10a0*/  FFMA.FTZ R32, R7, R26, R32 ;  /* 0x0000001a07207223 */ /* 0x000fe20000010020 */
[----:B------:R-:W-:Y:S02]  /*10b0*/  HADD2.F32 R15, -RZ, R15.H1_H1 ;  /* 0x3000000fff0f7230 */ /* 0x000fe40000004100 */
[----:B------:R-:W-:Y:S01]  /*10c0*/  HADD2.F32 R27, -RZ, R27.H1_H1 ;  /* 0x3000001bff1b7230 */ /* 0x000fe20000004100 */
[----:B------:R-:W-:-:S04]  /*10d0*/  FFMA.FTZ R32, R9, R2, R32 ;  /* 0x0000000209207223 */ /* 0x000fc80000010020 */
[----:B------:R-:W-:-:S05]  /*10e0*/  FFMA.FTZ R32, R15, R27, R32 ;  /* 0x0000001b0f207223 */ /* 0x000fca0000010020 */
[----:B------:R-:W1:Y:S01]  /*10f0*/  SHFL.BFLY PT, R7, R32, 0x4, 0x1f ;  /* 0x0c801f0020077f89 */ /* 0x000e6200000e0000 */
[----:B0-----:R-:W-:-:S05]  /*1100*/  FADD.FTZ R3, R0, R3 ;  /* 0x0000000300037221 */ /* 0x001fca0000010000 */
[----:B------:R-:W0:Y:S01]  /*1110*/  SHFL.BFLY PT, R2, R3, 0x2, 0x1f ;  /* 0x0c401f0003027f89 */ /* 0x000e2200000e0000 */
[----:B-1----:R-:W-:-:S05]  /*1120*/  FADD.FTZ R6, R32, R7 ;  /* 0x0000000720067221 */ /* 0x002fca0000010000 */
[----:B------:R-:W1:Y:S01]  /*1130*/  SHFL.BFLY PT, R9, R6, 0x2, 0x1f ;  /* 0x0c401f0006097f89 */ /* 0x000e6200000e0000 */
[----:B0-----:R-:W-:Y:S01]  /*1140*/  FADD.FTZ R4, R3, R2 ;  /* 0x0000000203047221 */ /* 0x001fe20000010000 */
[----:B------:R-:W-:-:S04]  /*1150*/  LEA R2, P1, R5, c[0x0][0x3c8], 0x2 ;  /* 0x0000f20005027a11 */ /* 0x000fc800078210ff */
[----:B------:R-:W0:Y:S01]  /*1160*/  SHFL.BFLY PT, R7, R4, 0x1, 0x1f ;  /* 0x0c201f0004077f89 */ /* 0x000e2200000e0000 */
[----:B------:R-:W-:Y:S01]  /*1170*/  LEA.HI.X R3, R5, c[0x0][0x3cc], R8, 0x2, P1 ;  /* 0x0000f30005037a11 */ /* 0x000fe200008f1408 */
[----:B-1----:R-:W-:-:S05]  /*1180*/  FADD.FTZ R9, R6, R9 ;  /* 0x0000000906097221 */ /* 0x002fca0000010000 */
[----:B------:R-:W1:Y:S01]  /*1190*/  SHFL.BFLY PT, R0, R9, 0x1, 0x1f ;  /* 0x0c201f0009007f89 */ /* 0x000e6200000e0000 */
[----:B0-----:R-:W-:-:S04]  /*11a0*/  FADD.FTZ R7, R4, R7 ;  /* 0x0000000704077221 */ /* 0x001fc80000010000 */
[----:B------:R-:W-:-:S05]  /*11b0*/  FMUL.FTZ R7, R7, c[0x0][0x2d4] ;  /* 0x0000b50007077a20 */ /* 0x000fca0000410000 */
[----:B------:R0:W-:Y:S01]  /*11c0*/  @!P0 STG.E [R2.64], R7 ;  /* 0x0000000702008986 */ /* 0x0001e2000c101904 */
[----:B-1----:R-:W-:Y:S01]  /*11d0*/  FADD.FTZ R0, R9, R0 ;  /* 0x0000000009007221 */ /* 0x002fe20000010000 */
[----:B------:R-:W-:Y:S06]  /*11e0*/  @P0 EXIT ;  /* 0x000000000000094d */ /* 0x000fec0003800000 */
[----:B------:R-:W-:-:S05]  /*11f0*/  FMUL.FTZ R5, R0, c[0x0][0x2d4] ;  /* 0x0000b50000057a20 */ /* 0x000fca0000410000 */
[----:B------:R-:W-:Y:S01]  /*1200*/  STG.E [R2.64+0x80], R5 ;  /* 0x0000800502007986 */ /* 0x000fe2000c101904 */
[----:B------:R-:W-:Y:S05]  /*1210*/  EXIT ;  /* 0x000000000000794d */ /* 0x000fea0003800000 */
.L_x_1215:
        /* <DEDUP_REMOVED lines=14> */
.L_x_2075:


//--------------------- .text._ZN5flash25flash_bwd_dot_do_o_kernelILb1E23Flash_bwd_kernel_traitsILi128ELi64ELi64ELi8ELi4ELi2ELi2ELb1ELb0EN7cutlass6half_tE19Flash_kernel_traitsILi128ELi64ELi64ELi8ES3_EEEEvNS_16Flash_bwd_paramsE --------------------------
	.section	.text._ZN5flash25flash_bwd_dot_do_o_kernelILb1E23Flash_bwd_kernel_traitsILi128ELi64ELi64ELi8ELi4ELi2ELi2ELb1ELb0EN7cutlass6half_tE19Flash_kernel_traitsILi128ELi64ELi64ELi8ES3_EEEEvNS_16Flash_bwd_paramsE,"ax",@progbits
	.sectioninfo	@"SHI_REGISTERS=51"
	.align	128
        .global         _ZN5flash25flash_bwd_dot_do_o_kernelILb1E23Flash_bwd_kernel_traitsILi128ELi64ELi64ELi8ELi4ELi2ELi2ELb1ELb0EN7cutlass6half_tE19Flash_kernel_traitsILi128ELi64ELi64ELi8ES3_EEEEvNS_16Flash_bwd_paramsE
        .type           _ZN5flash25flash_bwd_dot_do_o_kernelILb1E23Flash_bwd_kernel_traitsILi128ELi64ELi64ELi8ELi4ELi2ELi2ELb1ELb0EN7cutlass6half_tE19Flash_kernel_traitsILi128ELi64ELi64ELi8ES3_EEEEvNS_16Flash_bwd_paramsE,@function
        .size           _ZN5flash25flash_bwd_dot_do_o_kernelILb1E23Flash_bwd_kernel_traitsILi128ELi64ELi64ELi8ELi4ELi2ELi2ELb1ELb0EN7cutlass6half_tE19Flash_kernel_traitsILi128ELi64ELi64ELi8ES3_EEEEvNS_16Flash_bwd_paramsE,(.L_x_2076 - _ZN5flash25flash_bwd_dot_do_o_kernelILb1E23Flash_bwd_kernel_traitsILi128ELi64ELi64ELi8ELi4ELi2ELi2ELb1ELb0EN7cutlass6half_tE19Flash_kernel_traitsILi128ELi64ELi64ELi8ES3_EEEEvNS_16Flash_bwd_paramsE)
        .other          _ZN5flash25flash_bwd_dot_do_o_kernelILb1E23Flash_bwd_kernel_traitsILi128ELi64ELi64ELi8ELi4ELi2ELi2ELb1ELb0EN7cutlass6half_tE19Flash_kernel_traitsILi128ELi64ELi64ELi8ES3_EEEEvNS_16Flash_bwd_paramsE,@"STO_CUDA_ENTRY STV_DEFAULT"
_ZN5flash25flash_bwd_dot_do_o_kernelILb1E23Flash_bwd_kernel_traitsILi128ELi64ELi64ELi8ELi4ELi2ELi2ELb1ELb0EN7cutlass6half_tE19Flash_kernel_traitsILi128ELi64ELi64ELi8ES3_EEEEvNS_16Flash_bwd_paramsE:
.text._ZN5flash25flash_bwd_dot_do_o_kernelILb1E23Flash_bwd_kernel_traitsILi128ELi64ELi64ELi8ELi4ELi2ELi2ELb1ELb0EN7cutlass6half_tE19Flash_kernel_traitsILi128ELi64ELi64ELi8ES3_EEEEvNS_16Flash_bwd_paramsE:
        /* <DEDUP_REMOVED lines=10> */
[----:B------:R-:W0:Y:S01]  /*00a0*/  S2R R0, SR_CTAID.X ;  /* 0x0000000000007919 */ /* 0x000e220000002500 */
[----:B--2---:R-:W-:Y:S01]  /*00b0*/  @P0 IADD3 R10, R5, -R12, RZ ;  /* 0x8000000c050a0210 */ /* 0x004fe20007ffe0ff */
[----:B0-----:R-:W-:Y:S01]  /*00c0*/  IMAD.SHL.U32 R5, R0, 0x40, RZ ;  /* 0x0000004000057824 */ /* 0x001fe200078e00ff */
[----:B------:R-:W-:-:S04]  /*00d0*/  @!P0 MOV R10, c[0x0][0x214] ;  /* 0x00008500000a8a02 */ /* 0x000fc80000000f00 */
[----:B------:R-:W-:-:S13]  /*00e0*/  ISETP.GT.AND P1, PT, R10, R5, PT ;  /* 0x000000050a00720c */ /* 0x000fda0003f24270 */
[----:B------:R-:W-:Y:S05]  /*00f0*/  @!P1 EXIT ;  /* 0x000000000000994d */ /* 0x000fea0003800000 */
[----:B------:R-:W-:Y:S01]  /*0100*/  ISETP.NE.AND P1, PT, R12, -0x1, PT ;  /* 0xffffffff0c00780c */ /* 0x000fe20003f25270 */
[----:B------:R-:W-:Y:S01]  /*0110*/  IMAD.WIDE R2, R9, 0x80, RZ ;  /* 0x0000008009027825 */ /* 0x000fe200078e02ff */
[----:B------:R-:W-:Y:S01]  /*0120*/  MOV R37, c[0x0][0x1c0] ;  /* 0x0000700000257a02 */ /* 0x000fe20000000f00 */
[----:B------:R-:W0:Y:S01]  /*0130*/  S2R R30, SR_CTAID.Z ;  /* 0x00000000001e7919 */ /* 0x000e220000002700 */
[----:B------:R-:W-:Y:S02]  /*0140*/  ULDC.U8 UR6, c[0x0][0x328] ;  /* 0x0000ca0000067ab9 */ /* 0x000fe40000000000 */
[----:B------:R-:W-:Y:S01]  /*0150*/  SEL R18, R2, RZ, P0 ;  /* 0x000000ff02127207 */ /* 0x000fe20000000000 */
[----:B------:R-:W1:Y:S01]  /*0160*/  S2R R39, SR_TID.X ;  /* 0x0000000000277919 */ /* 0x000e620000002100 */
[----:B------:R-:W-:Y:S01]  /*0170*/  SEL R20, R3, RZ, P0 ;  /* 0x000000ff03147207 */ /* 0x000fe20000000000 */
[----:B------:R-:W-:-:S04]  /*0180*/  IMAD.WIDE R2, R9, c[0x0][0x224], RZ ;  /* 0x0000890009027a25 */ /* 0x000fc800078e02ff */
[--C-:B------:R-:W-:Y:S01]  /*0190*/  @!P1 SHF.R.S32.HI R0, RZ, 0x1f, R9.reuse ;  /* 0x0000001fff009819 */ /* 0x100fe20000011409 */
[----:B------:R-:W-:Y:S01]  /*01a0*/  @P1 IMAD.WIDE.U32 R6, R12, c[0x0][0x370], RZ ;  /* 0x0000dc000c061a25 */ /* 0x000fe200078e00ff */
[----:B------:R-:W-:-:S03]  /*01b0*/  @!P1 SHF.R.S32.HI R13, RZ, 0x1f, R9 ;  /* 0x0000001fff0d9819 */ /* 0x000fc60000011409 */
[----:B------:R-:W-:Y:S02]  /*01c0*/  @!P1 IMAD R8, R0, c[0x0][0x368], RZ ;  /* 0x0000da0000089a24 */ /* 0x000fe400078e02ff */
[C---:B------:R-:W-:Y:S01]  /*01d0*/  @P1 IMAD R4, R12.reuse, c[0x0][0x374], R7 ;  /* 0x0000dd000c041a24 */ /* 0x040fe200078e0207 */
[----:B------:R-:W-:Y:S01]  /*01e0*/  SHF.R.S32.HI R7, RZ, 0x1f, R37 ;  /* 0x0000001fff077819 */ /* 0x000fe20000011425 */
[----:B------:R-:W-:-:S04]  /*01f0*/  @P1 IMAD.WIDE.U32 R16, R12, c[0x0][0x1e8], RZ ;  /* 0x00007a000c101a25 */ /* 0x000fc800078e00ff */
[----:B------:R-:W-:Y:S02]  /*0200*/  IMAD R11, R3, c[0x0][0x1c0], RZ ;  /* 0x00007000030b7a24 */ /* 0x000fe400078e02ff */
[----:B------:R-:W-:-:S04]  /*0210*/  @!P1 IMAD.WIDE.U32 R14, R9, c[0x0][0x368], RZ ;  /* 0x0000da00090e9a25 */ /* 0x000fc800078e00ff */
[----:B------:R-:W-:Y:S01]  /*0220*/  @!P1 IMAD R3, R9, c[0x0][0x36c], R8 ;  /* 0x0000db0009039a24 */ /* 0x000fe200078e0208 */
[----:B------:R-:W-:Y:S01]  /*0230*/  @P1 MOV R8, R16 ;  /* 0x0000001000081202 */ /* 0x000fe20000000f00 */
[C---:B------:R-:W-:Y:S01]  /*0240*/  IMAD R11, R2.reuse, R7, R11 ;  /* 0x00000007020b7224 */ /* 0x040fe200078e020b */
[----:B------:R-:W-:Y:S01]  /*0250*/  @!P1 MOV R6, R14 ;  /* 0x0000000e00069202 */ /* 0x000fe20000000f00 */
[----:B------:R-:W-:Y:S02]  /*0260*/  @!P1 IMAD.IADD R4, R15, 0x1, R3 ;  /* 0x000000010f049824 */ /* 0x000fe400078e0203 */
[----:B------:R-:W-:Y:S01]  /*0270*/  @!P1 IMAD R16, R13, c[0x0][0x1e0], RZ ;  /* 0x000078000d109a24 */ /* 0x000fe200078e02ff */
[----:B------:R-:W-:Y:S01]  /*0280*/  @P1 MOV R13, R12 ;  /* 0x0000000c000d1202 */ /* 0x000fe20000000f00 */
[----:B------:R-:W-:-:S04]  /*0290*/  IMAD.WIDE.U32 R2, R2, c[0x0][0x1c0], RZ ;  /* 0x0000700002027a25 */ /* 0x000fc800078e00ff */
[----:B------:R-:W-:Y:S01]  /*02a0*/  @!P1 IMAD R7, R9, c[0x0][0x1e4], R16 ;  /* 0x0000790009079a24 */ /* 0x000fe200078e0210 */
[----:B------:R-:W-:Y:S01]  /*02b0*/  MOV R16, c[0x0][0x22c] ;  /* 0x00008b0000107a02 */ /* 0x000fe20000000f00 */
[----:B------:R-:W-:Y:S01]  /*02c0*/  @!P1 IMAD.WIDE.U32 R14, R9, c[0x0][0x1e0], RZ ;  /* 0x00007800090e9a25 */ /* 0x000fe200078e00ff */
[----:B------:R-:W-:Y:S02]  /*02d0*/  IADD3 R11, R3, R11, RZ ;  /* 0x0000000b030b7210 */ /* 0x000fe40007ffe0ff */
[----:B------:R-:W-:Y:S01]  /*02e0*/  SHF.R.S32.HI R3, RZ, 0x1f, R16 ;  /* 0x0000001fff037819 */ /* 0x000fe20000011410 */
[----:B------:R-:W-:Y:S01]  /*02f0*/  @P1 IMAD R0, R12, c[0x0][0x1ec], R17 ;  /* 0x00007b000c001a24 */ /* 0x000fe200078e0211 */
[----:B------:R-:W-:Y:S01]  /*0300*/  @!P1 MOV R8, R14 ;  /* 0x0000000e00089202 */ /* 0x000fe20000000f00 */
[----:B------:R-:W-:Y:S01]  /*0310*/  IMAD R16, R11, c[0x0][0x22c], RZ ;  /* 0x00008b000b107a24 */ /* 0x000fe200078e02ff */
[----:B------:R-:W-:Y:S01]  /*0320*/  @!P1 IADD3 R0, R15, R7, RZ ;  /* 0x000000070f009210 */ /* 0x000fe20007ffe0ff */
[----:B------:R-:W-:Y:S01]  /*0330*/  IMAD.WIDE R14, R37, c[0x0][0x22c], RZ ;  /* 0x00008b00250e7a25 */ /* 0x000fe200078e02ff */
[----:B------:R-:W-:-:S02]  /*0340*/  SHF.R.S32.HI R7, RZ, 0x1f, R5 ;  /* 0x0000001fff077819 */ /* 0x000fc40000011405 */
[----:B------:R-:W-:Y:S01]  /*0350*/  IADD3 R11, P0, R5, R18, RZ ;  /* 0x00000012050b7210 */ /* 0x000fe20007f1e0ff */
[----:B------:R-:W-:Y:S01]  /*0360*/  @!P1 IMAD.MOV.U32 R13, RZ, RZ, -0x1 ;  /* 0xffffffffff0d9424 */ /* 0x000fe200078e00ff */
[----:B------:R-:W-:Y:S01]  /*0370*/  MOV R17, RZ ;  /* 0x000000ff00117202 */ /* 0x000fe20000000f00 */
[----:B------:R-:W-:Y:S01]  /*0380*/  IMAD R21, R3, R2, R16 ;  /* 0x0000000203157224 */ /* 0x000fe200078e0210 */
[----:B------:R-:W-:Y:S01]  /*0390*/  IADD3.X R3, R7, R20, RZ, P0, !PT ;  /* 0x0000001407037210 */ /* 0x000fe200007fe4ff */
[----:B------:R-:W-:Y:S01]  /*03a0*/  IMAD R19, R15, R13, RZ ;  /* 0x0000000d0f137224 */ /* 0x000fe200078e02ff */
[----:B------:R-:W-:-:S03]  /*03b0*/  ISETP.NE.AND P0, PT, RZ, UR6, PT ;  /* 0x00000006ff007c0c */ /* 0x000fc6000bf05270 */
[----:B------:R-:W-:Y:S02]  /*03c0*/  IMAD R23, R14, R17, R19 ;  /* 0x000000110e177224 */ /* 0x000fe400078e0213 */
[----:B------:R-:W-:-:S04]  /*03d0*/  IMAD.WIDE.U32 R16, R2, c[0x0][0x22c], RZ ;  /* 0x00008b0002107a25 */ /* 0x000fc800078e00ff */
[----:B------:R-:W-:Y:S01]  /*03e0*/  IMAD R20, R3, R14, RZ ;  /* 0x0000000e03147224 */ /* 0x000fe200078e02ff */
[----:B------:R-:W-:Y:S01]  /*03f0*/  IADD3 R21, R17, R21, RZ ;  /* 0x0000001511157210 */ /* 0x000fe20007ffe0ff */
[----:B------:R-:W-:-:S04]  /*0400*/  IMAD.WIDE.U32 R18, R14, R13, RZ ;  /* 0x0000000d0e127225 */ /* 0x000fc800078e00ff */
[----:B0-----:R-:W-:Y:S02]  /*0410*/  IMAD R13, R30, c[0x0][0x22c], RZ ;  /* 0x00008b001e0d7a24 */ /* 0x001fe400078e02ff */
[----:B------:R-:W-:-:S04]  /*0420*/  IMAD.WIDE.U32 R2, R11, R14, RZ ;  /* 0x0000000e0b027225 */ /* 0x000fc800078e00ff */
[----:B------:R-:W-:Y:S01]  /*0430*/  IMAD R17, R15, R11, R20 ;  /* 0x0000000b0f117224 */ /* 0x000fe200078e0214 */
[----:B------:R-:W-:Y:S01]  /*0440*/  SEL R20, R16, R18, !P1 ;  /* 0x0000001210147207 */ /* 0x000fe20004800000 */
[----:B------:R-:W-:Y:S01]  /*0450*/  @P1 IMAD.IADD R21, R19, 0x1, R23 ;  /* 0x0000000113151824 */ /* 0x000fe200078e0217 */
[----:B------:R-:W-:Y:S02]  /*0460*/  SHF.R.S32.HI R11, RZ, 0x1f, R30 ;  /* 0x0000001fff0b7819 */ /* 0x000fe4000001141e */
[----:B------:R-:W-:Y:S02]  /*0470*/  SHF.R.S32.HI R15, RZ, 0x1f, R13 ;  /* 0x0000001fff0f7819 */ /* 0x000fe4000001140d */
[----:B------:R-:W-:Y:S01]  /*0480*/  IADD3 R18, R3, R17, RZ ;  /* 0x0000001103127210 */ /* 0x000fe20007ffe0ff */
[----:B------:R-:W-:Y:S05]  /*0490*/  @!P0 BRA `(.L_x_1216) ;  /* 0x0000007000008947 */ /* 0x000fea0003800000 */
[----:B-1----:R-:W-:Y:S01]  /*04a0*/  HFMA2.MMA R14, -RZ, RZ, 0, 7.62939453125e-06 ;  /* 0x00000080ff0e7435 */ /* 0x002fe200000001ff */
[----:B------:R-:W-:Y:S01]  /*04b0*/  @!P1 IMAD R12, R9, c[0x0][0x224], RZ ;  /* 0x00008900090c9a24 */ /* 0x000fe200078e02ff */
[----:B------:R-:W-:-:S04]  /*04c0*/  MOV R17, c[0x0][0x210] ;  /* 0x0000840000117a02 */ /* 0x000fc80000000f00 */
[----:B------:R-:W-:-:S04]  /*04d0*/  LEA R12, R9, R12, 0x7 ;  /* 0x0000000c090c7211 */ /* 0x000fc800078e38ff */
[----:B------:R-:W-:-:S04]  /*04e0*/  IMAD R9, R14, R17, c[0x0][0x234] ;  /* 0x00008d000e097624 */ /* 0x000fc800078e0211 */
[----:B------:R-:W-:Y:S01]  /*04f0*/  IMAD R36, R9, R30, R12 ;  /* 0x0000001e09247224 */ /* 0x000fe200078e020c */
[----:B------:R-:W-:Y:S05]  /*0500*/  BRA `(.L_x_1217) ;  /* 0x0000002000007947 */ /* 0x000fea0003800000 */
.L_x_1216:
[----:B-1----:R-:W-:-:S04]  /*0510*/  IMAD R9, R9, c[0x0][0x1c0], R30 ;  /* 0x0000700009097a24 */ /* 0x002fc800078e021e */
[----:B------:R-:W-:Y:S02]  /*0520*/  IMAD R36, R9, c[0x0][0x224], RZ ;  /* 0x0000890009247a24 */ /* 0x000fe400078e02ff */
.L_x_1217:
[----:B------:R-:W-:Y:S01]  /*0530*/  SHF.R.S32.HI R12, RZ, 0x1f, R39 ;  /* 0x0000001fff0c7819 */ /* 0x000fe20000011427 */
[----:B------:R-:W-:Y:S01]  /*0540*/  IMAD R37, R37, c[0x0][0x22c], RZ ;  /* 0x00008b0025257a24 */ /* 0x000fe200078e02ff */
[----:B------:R-:W-:Y:S01]  /*0550*/  IADD3 R9, P0, P1, R2, R20, R13 ;  /* 0x0000001402097210 */ /* 0x000fe2000791e00d */
[----:B------:R-:W-:Y:S01]  /*0560*/  IMAD R33, R11, c[0x0][0x1f0], RZ ;  /* 0x00007c000b217a24 */ /* 0x000fe200078e02ff */
[CC--:B------:R-:W-:Y:S01]  /*0570*/  LEA.HI R3, R12.reuse, R39.reuse, RZ, 0x4 ;  /* 0x000000270c037211 */ /* 0x0c0fe200078f20ff */
[----:B------:R-:W-:Y:S01]  /*0580*/  BSSY B0, `(.L_x_1218) ;  /* 0x000003a000007945 */ /* 0x000fe20003800000 */
[----:B------:R-:W-:Y:S01]  /*0590*/  LEA.HI R12, R12, R39, RZ, 0x3 ;  /* 0x000000270c0c7211 */ /* 0x000fe200078f18ff */
[----:B------:R-:W-:Y:S01]  /*05a0*/  IMAD R33, R30, c[0x0][0x1f4], R33 ;  /* 0x00007d001e217a24 */ /* 0x000fe200078e0221 */
[----:B------:R-:W-:Y:S02]  /*05b0*/  LOP3.LUT R16, R3, 0x3ffffff0, RZ, 0xc0, !PT ;  /* 0x3ffffff003107812 */ /* 0x000fe400078ec0ff */
[----:B------:R-:W-:-:S02]  /*05c0*/  LOP3.LUT R14, R12, 0x1ffffff8, RZ, 0xc0, !PT ;  /* 0x1ffffff80c0e7812 */ /* 0x000fc400078ec0ff */
[----:B------:R-:W-:Y:S01]  /*05d0*/  SHF.R.S32.HI R3, RZ, 0x4, R3 ;  /* 0x00000004ff037819 */ /* 0x000fe20000011403 */
[----:B------:R-:W-:Y:S01]  /*05e0*/  IMAD.IADD R16, R39, 0x1, -R16 ;  /* 0x0000000127107824 */ /* 0x000fe200078e0a10 */
[----:B------:R-:W-:Y:S02]  /*05f0*/  IADD3 R14, -R14, R39, RZ ;  /* 0x000000270e0e7210 */ /* 0x000fe40007ffe1ff */
[----:B------:R-:W-:Y:S01]  /*0600*/  IADD3.X R17, R18, R21, R15, P0, P1 ;  /* 0x0000001512117210 */ /* 0x000fe200007e240f */
[----:B------:R-:W-:Y:S01]  /*0610*/  IMAD.IADD R18, R10, 0x1, -R5 ;  /* 0x000000010a127824 */ /* 0x000fe200078e0a05 */
[----:B------:R-:W-:Y:S01]  /*0620*/  SHF.L.U32 R16, R16, 0x2, RZ ;  /* 0x0000000210107819 */ /* 0x000fe200000006ff */
[C---:B------:R-:W-:Y:S01]  /*0630*/  IMAD R10, R7.reuse, c[0x0][0x1e8], RZ ;  /* 0x00007a00070a7a24 */ /* 0x040fe200078e02ff */
[----:B------:R-:W-:Y:S01]  /*0640*/  SHF.L.U32 R2, R14, 0x3, RZ ;  /* 0x000000030e027819 */ /* 0x000fe200000006ff */
[----:B------:R-:W-:Y:S01]  /*0650*/  IMAD R14, R7, c[0x0][0x370], RZ ;  /* 0x0000dc00070e7a24 */ /* 0x000fe200078e02ff */
[----:B------:R-:W-:Y:S01]  /*0660*/  SHF.R.S32.HI R35, RZ, 0x3, R12 ;  /* 0x00000003ff237819 */ /* 0x000fe2000001140c */
[----:B------:R-:W-:Y:S01]  /*0670*/  IMAD R16, R3, R37, R16 ;  /* 0x0000002503107224 */ /* 0x000fe200078e0210 */
[----:B------:R-:W-:Y:S01]  /*0680*/  SHF.R.S32.HI R3, RZ, 0x1f, R2 ;  /* 0x0000001fff037819 */ /* 0x000fe20000011402 */
[C---:B------:R-:W-:Y:S01]  /*0690*/  IMAD R19, R5.reuse, c[0x0][0x374], R14 ;  /* 0x0000dd0005137a24 */ /* 0x040fe200078e020e */
[C---:B------:R-:W-:Y:S01]  /*06a0*/  IADD3 R36, R5.reuse, R36, RZ ;  /* 0x0000002405247210 */ /* 0x040fe20007ffe0ff */
[----:B------:R-:W-:Y:S01]  /*06b0*/  IMAD R23, R5, c[0x0][0x1ec], R10 ;  /* 0x00007b0005177a24 */ /* 0x000fe200078e020a */
[----:B------:R-:W-:Y:S01]  /*06c0*/  ISETP.GE.AND P0, PT, R35, R18, PT ;  /* 0x000000122300720c */ /* 0x000fe20003f06270 */
[----:B------:R-:W-:Y:S01]  /*06d0*/  IMAD.WIDE.U32 R12, R5, c[0x0][0x370], R2 ;  /* 0x0000dc00050c7a25 */ /* 0x000fe200078e0002 */
[----:B------:R-:W-:-:S02]  /*06e0*/  IADD3 R7, P2, R16, R9, RZ ;  /* 0x0000000910077210 */ /* 0x000fc40007f5e0ff */
[----:B------:R-:W-:Y:S01]  /*06f0*/  SHF.R.S32.HI R34, RZ, 0x1f, R35 ;  /* 0x0000001fff227819 */ /* 0x000fe20000011423 */
[----:B------:R-:W-:Y:S01]  /*0700*/  IMAD.WIDE.U32 R14, R5, c[0x0][0x1e8], R2 ;  /* 0x00007a00050e7a25 */ /* 0x000fe200078e0002 */
[----:B------:R-:W-:Y:S02]  /*0710*/  IADD3 R20, P3, R6, R12, RZ ;  /* 0x0000000c06147210 */ /* 0x000fe40007f7e0ff */
[----:B------:R-:W-:Y:S02]  /*0720*/  IADD3 R5, R35, 0x20, RZ ;  /* 0x0000002023057810 */ /* 0x000fe40007ffe0ff */
[----:B------:R-:W-:Y:S02]  /*0730*/  IADD3.X R21, R4, R13, R19, P3, !PT ;  /* 0x0000000d04157210 */ /* 0x000fe40001ffe413 */
[----:B------:R-:W-:Y:S01]  /*0740*/  ISETP.GE.AND P1, PT, R5, R18, PT ;  /* 0x000000120500720c */ /* 0x000fe20003f26270 */
[----:B------:R-:W-:Y:S01]  /*0750*/  IMAD R5, R11, c[0x0][0x378], RZ ;  /* 0x0000de000b057a24 */ /* 0x000fe200078e02ff */
[----:B------:R-:W-:Y:S01]  /*0760*/  IADD3 R8, P3, R8, R14, RZ ;  /* 0x0000000e08087210 */ /* 0x000fe20007f7e0ff */
[----:B------:R-:W-:Y:S01]  /*0770*/  IMAD.WIDE.U32 R20, R30, c[0x0][0x378], R20 ;  /* 0x0000de001e147a25 */ /* 0x000fe200078e0014 */
[----:B------:R-:W-:Y:S01]  /*0780*/  LEA.HI.X.SX32 R16, R16, R17, 0x1, P2 ;  /* 0x0000001110107211 */ /* 0x000fe200010f0eff */
[----:B------:R-:W-:Y:S01]  /*0790*/  CS2R R12, SRZ ;  /* 0x00000000000c7805 */ /* 0x000fe2000001ff00 */
[----:B------:R-:W-:Y:S01]  /*07a0*/  IADD3.X R9, R0, R15, R23, P3, !PT ;  /* 0x0000000f00097210 */ /* 0x000fe20001ffe417 */
[C---:B------:R-:W-:Y:S01]  /*07b0*/  IMAD R23, R30.reuse, c[0x0][0x37c], R5 ;  /* 0x0000df001e177a24 */ /* 0x040fe200078e0205 */
[C---:B------:R-:W-:Y:S01]  /*07c0*/  LEA R28, P2, R7.reuse, c[0x0][0x350], 0x2 ;  /* 0x0000d400071c7a11 */ /* 0x040fe200078410ff */
[----:B------:R-:W-:Y:S01]  /*07d0*/  CS2R R14, SRZ ;  /* 0x00000000000e7805 */ /* 0x000fe2000001ff00 */
[----:B------:R-:W-:Y:S01]  /*07e0*/  CS2R R4, SRZ ;  /* 0x0000000000047805 */ /* 0x000fe2000001ff00 */
[----:B------:R-:W-:Y:S01]  /*07f0*/  IMAD.WIDE.U32 R30, R30, c[0x0][0x1f0], R8 ;  /* 0x00007c001e1e7a25 */ /* 0x000fe200078e0008 */
[----:B------:R-:W-:-:S02]  /*0800*/  LEA.HI.X R29, R7, c[0x0][0x354], R16, 0x2, P2 ;  /* 0x0000d500071d7a11 */ /* 0x000fc400010f1410 */
[----:B------:R-:W-:Y:S01]  /*0810*/  CS2R R16, SRZ ;  /* 0x0000000000107805 */ /* 0x000fe2000001ff00 */
[----:B------:R-:W-:Y:S01]  /*0820*/  MOV R8, RZ ;  /* 0x000000ff00087202 */ /* 0x000fe20000000f00 */
[----:B------:R-:W-:Y:S01]  /*0830*/  CS2R R6, SRZ ;  /* 0x0000000000067805 */ /* 0x000fe2000001ff00 */
[----:B------:R-:W-:Y:S02]  /*0840*/  IADD3 R41, R2, 0x40, RZ ;  /* 0x0000004002297810 */ /* 0x000fe40007ffe0ff */
[----:B------:R-:W-:Y:S01]  /*0850*/  IADD3 R23, R21, R23, RZ ;  /* 0x0000001715177210 */ /* 0x000fe20007ffe0ff */
[----:B------:R-:W-:Y:S05]  /*0860*/  @P0 BRA `(.L_x_1219) ;  /* 0x000000b000000947 */ /* 0x000fea0003800000 */
[----:B------:R-:W-:Y:S01]  /*0870*/  MOV R22, R20 ;  /* 0x0000001400167202 */ /* 0x000fe20000000f00 */
[----:B------:R-:W-:Y:S01]  /*0880*/  IMAD R0, R34, c[0x0][0x370], RZ ;  /* 0x0000dc0022007a24 */ /* 0x000fe200078e02ff */
[----:B------:R-:W-:Y:S02]  /*0890*/  ISETP.GE.AND P2, PT, R2, c[0x0][0x220], PT ;  /* 0x0000880002007a0c */ /* 0x000fe40003f46270 */
        /* <DEDUP_REMOVED lines=8> */
.L_x_1219:
[----:B------:R-:W-:Y:S05]  /*0920*/  BSYNC B0 ;  /* 0x0000000000007941 */ /* 0x000fea0003800000 */
.L_x_1218:
[----:B------:R-:W-:Y:S01]  /*0930*/  BSSY B0, `(.L_x_1220) ;  /* 0x0000017000007945 */ /* 0x000fe20003800000 */
[----:B------:R-:W-:Y:S01]  /*0940*/  HFMA2.MMA R9, -RZ, RZ, 0, 0 ;  /* 0x00000000ff097435 */ /* 0x000fe200000001ff */
[----:B-----5:R-:W-:Y:S01]  /*0950*/  IMAD.MOV.U32 R0, RZ, RZ, R12 ;  /* 0x000000ffff007224 */ /* 0x020fe200078e000c */
[----:B------:R-:W-:Y:S01]  /*0960*/  MOV R40, R13 ;  /* 0x0000000d00287202 */ /* 0x000fe20000000f00 */
[----:B0-----:R-:W-:Y:S01]  /*0970*/  CS2R R18, SRZ ;  /* 0x0000000000127805 */ /* 0x001fe2000001ff00 */
[----:B------:R-:W-:Y:S01]  /*0980*/  MOV R38, R14 ;  /* 0x0000000e00267202 */ /* 0x000fe20000000f00 */
[----:B------:R-:W-:Y:S01]  /*0990*/  CS2R R10, SRZ ;  /* 0x00000000000a7805 */ /* 0x000fe2000001ff00 */
[----:B------:R-:W-:Y:S01]  /*09a0*/  MOV R43, R15 ;  /* 0x0000000f002b7202 */ /* 0x000fe20000000f00 */
[----:B------:R-:W-:Y:S05]  /*09b0*/  @P1 BRA `(.L_x_1221) ;  /* 0x000000e000001947 */ /* 0x000fea0003800000 */
[----:B------:R-:W-:Y:S02]  /*09c0*/  IADD3 R15, P2, R35, 0x20, RZ ;  /* 0x00000020230f7810 */ /* 0x000fe40007f5e0ff */
[----:B------:R-:W-:-:S02]  /*09d0*/  MOV R13, R23 ;  /* 0x00000017000d7202 */ /* 0x000fc40000000f00 */
[----:B------:R-:W-:Y:S01]  /*09e0*/  ISETP.GE.AND P3, PT, R2, c[0x0][0x220], PT ;  /* 0x0000880002007a0c */ /* 0x000fe20003f66270 */
[----:B------:R-:W-:Y:S01]  /*09f0*/  IMAD.X R12, RZ, RZ, R34, P2 ;  /* 0x000000ffff0c7224 */ /* 0x000fe200010e0622 */
[----:B------:R-:W-:-:S03]  /*0a00*/  ISETP.GE.AND P4, PT, R41, c[0x0][0x220], PT ;  /* 0x0000880029007a0c */ /* 0x000fc60003f86270 */
[----:B------:R-:W-:Y:S01]  /*0a10*/  IMAD R14, R12, c[0x0][0x370], RZ ;  /* 0x0000dc000c0e7a24 */ /* 0x000fe200078e02ff */
[----:B------:R-:W-:-:S05]  /*0a20*/  MOV R12, R20 ;  /* 0x00000014000c7202 */ /* 0x000fca0000000f00 */
[----:B------:R-:W-:-:S04]  /*0a30*/  IMAD.WIDE.U32 R12, R15, c[0x0][0x370], R12 ;  /* 0x0000dc000f0c7a25 */ /* 0x000fc800078e000c */
[----:B------:R-:W-:Y:S01]  /*0a40*/  IMAD R15, R15, c[0x0][0x374], R14 ;  /* 0x0000dd000f0f7a24 */ /* 0x000fe200078e020e */
[----:B------:R-:W-:-:S04]  /*0a50*/  LEA R14, P2, R12, c[0x0][0x330], 0x1 ;  /* 0x0000cc000c0e7a11 */ /* 0x000fc800078408ff */
[----:B------:R-:W-:-:S04]  /*0a60*/  IADD3 R13, R13, R15, RZ ;  /* 0x0000000f0d0d7210 */ /* 0x000fc80007ffe0ff */
[----:B------:R-:W-:-:S05]  /*0a70*/  LEA.HI.X R15, R12, c[0x0][0x334], R13, 0x1, P2 ;  /* 0x0000cd000c0f7a11 */ /* 0x000fca00010f0c0d */
[----:B------:R0:W5:Y:S04]  /*0a80*/  @!P3 LDG.E.128 R16, [R14.64] ;  /* 0x000000040e10b981 */ /* 0x000168000c1e1d00 */
[----:B------:R0:W5:Y:S02]  /*0a90*/  @!P4 LDG.E.128 R8, [R14.64+0x80] ;  /* 0x000080040e08c981 */ /* 0x000164000c1e1d00 */
.L_x_1221:
[----:B------:R-:W-:Y:S05]  /*0aa0*/  BSYNC B0 ;  /* 0x0000000000007941 */ /* 0x000fea0003800000 */
.L_x_1220:
[----:B------:R-:W-:Y:S01]  /*0ab0*/  BSSY B0, `(.L_x_1222) ;  /* 0x0000018000007945 */ /* 0x000fe20003800000 */
[----:B------:R-:W-:Y:S01]  /*0ac0*/  HFMA2.MMA R20, -RZ, RZ, 0, 0 ;  /* 0x00000000ff147435 */ /* 0x000fe200000001ff */
[----:B-----5:R-:W-:Y:S01]  /*0ad0*/  MOV R42, R16 ;  /* 0x00000010002a7202 */ /* 0x020fe20000000f00 */
[----:B------:R-:W-:Y:S01]  /*0ae0*/  IMAD.MOV.U32 R44, RZ, RZ, R17 ;  /* 0x000000ffff2c7224 */ /* 0x000fe200078e0011 */
[----:B------:R-:W-:Y:S01]  /*0af0*/  MOV R45, R18 ;  /* 0x00000012002d7202 */ /* 0x000fe20000000f00 */
[----:B------:R-:W-:Y:S01]  /*0b00*/  CS2R R24, SRZ ;  /* 0x0000000000187805 */ /* 0x000fe2000001ff00 */
[----:B------:R-:W-:Y:S01]  /*0b10*/  MOV R46, R19 ;  /* 0x00000013002e7202 */ /* 0x000fe20000000f00 */
[----:B------:R-:W-:Y:S01]  /*0b20*/  CS2R R12, SRZ ;  /* 0x00000000000c7805 */ /* 0x000fe2000001ff00 */
[----:B0-----:R-:W-:Y:S01]  /*0b30*/  CS2R R14, SRZ ;  /* 0x00000000000e7805 */ /* 0x001fe2000001ff00 */
[----:B------:R-:W-:Y:S01]  /*0b40*/  CS2R R16, SRZ ;  /* 0x0000000000107805 */ /* 0x000fe2000001ff00 */
[----:B------:R-:W-:Y:S01]  /*0b50*/  CS2R R18, SRZ ;  /* 0x0000000000127805 */ /* 0x000fe2000001ff00 */
        /* <DEDUP_REMOVED lines=13> */
.L_x_1223:
[----:B------:R-:W-:Y:S05]  /*0c30*/  BSYNC B0 ;  /* 0x0000000000007941 */ /* 0x000fea0003800000 */
.L_x_1222:
[----:B------:R-:W-:Y:S01]  /*0c40*/  BSSY B0, `(.L_x_1224) ;  /* 0x0000016000007945 */ /* 0x000fe20003800000 */
[----:B------:R-:W-:Y:S01]  /*0c50*/  HFMA2.MMA R21, -RZ, RZ, 0, 0 ;  /* 0x00000000ff157435 */ /* 0x000fe200000001ff */
[----:B-----5:R-:W-:Y:S01]  /*0c60*/  MOV R47, R13 ;  /* 0x0000000d002f7202 */ /* 0x020fe20000000f00 */
[----:B------:R-:W-:Y:S01]  /*0c70*/  CS2R R22, SRZ ;  /* 0x0000000000167805 */ /* 0x000fe2000001ff00 */
[----:B------:R-:W-:Y:S01]  /*0c80*/  MOV R13, R14 ;  /* 0x0000000e000d7202 */ /* 0x000fe20000000f00 */
[----:B0-----:R-:W-:Y:S01]  /*0c90*/  CS2R R26, SRZ ;  /* 0x00000000001a7805 */ /* 0x001fe2000001ff00 */
[----:B------:R-:W-:Y:S01]  /*0ca0*/  MOV R48, R15 ;  /* 0x0000000f00307202 */ /* 0x000fe20000000f00 */
[----:B------:R-:W-:Y:S05]  /*0cb0*/  @P1 BRA `(.L_x_1225) ;  /* 0x000000e000001947 */ /* 0x000fea0003800000 */
[----:B------:R-:W-:Y:S02]  /*0cc0*/  IADD3 R15, P0, R35, 0x20, RZ ;  /* 0x00000020230f7810 */ /* 0x000fe40007f1e0ff */
[----:B------:R-:W-:Y:S01]  /*0cd0*/  ISETP.GE.AND P1, PT, R2, c[0x0][0x220], PT ;  /* 0x0000880002007a0c */ /* 0x000fe20003f26270 */
[----:B------:R-:W-:Y:S01]  /*0ce0*/  IMAD.MOV.U32 R2, RZ, RZ, R30 ;  /* 0x000000ffff027224 */ /* 0x000fe200078e001e */
[----:B------:R-:W-:-:S02]  /*0cf0*/  IADD3.X R14, RZ, R34, RZ, P0, !PT ;  /* 0x00000022ff0e7210 */ /* 0x000fc400007fe4ff */
[----:B------:R-:W-:Y:S02]  /*0d00*/  MOV R3, R33 ;  /* 0x0000002100037202 */ /* 0x000fe40000000f00 */
[----:B------:R-:W-:Y:S01]  /*0d10*/  ISETP.GE.AND P2, PT, R41, c[0x0][0x220], PT ;  /* 0x0000880029007a0c */ /* 0x000fe20003f46270 */
[----:B------:R-:W-:Y:S02]  /*0d20*/  IMAD R14, R14, c[0x0][0x1e8], RZ ;  /* 0x00007a000e0e7a24 */ /* 0x000fe400078e02ff */
[----:B------:R-:W-:-:S04]  /*0d30*/  IMAD.WIDE.U32 R2, R15, c[0x0][0x1e8], R2 ;  /* 0x00007a000f027a25 */ /* 0x000fc800078e0002 */
[----:B------:R-:W-:Y:S01]  /*0d40*/  IMAD R15, R15, c[0x0][0x1ec], R14 ;  /* 0x00007b000f0f7a24 */ /* 0x000fe200078e020e */
[----:B------:R-:W-:-:S04]  /*0d50*/  LEA R14, P0, R2, c[0x0][0x1d0], 0x1 ;  /* 0x00007400020e7a11 */ /* 0x000fc800078008ff */
[----:B------:R-:W-:-:S04]  /*0d60*/  IADD3 R3, R3, R15, RZ ;  /* 0x0000000f03037210 */ /* 0x000fc80007ffe0ff */
[----:B------:R-:W-:-:S05]  /*0d70*/  LEA.HI.X R15, R2, c[0x0][0x1d4], R3, 0x1, P0 ;  /* 0x00007500020f7a11 */ /* 0x000fca00000f0c03 */
[----:B------:R0:W5:Y:S04]  /*0d80*/  @!P1 LDG.E.128 R24, [R14.64] ;  /* 0x000000040e189981 */ /* 0x000168000c1e1d00 */
[----:B------:R0:W5:Y:S02]  /*0d90*/  @!P2 LDG.E.128 R20, [R14.64+0x80] ;  /* 0x000080040e14a981 */ /* 0x000164000c1e1d00 */
.L_x_1225:
[----:B------:R-:W-:Y:S05]  /*0da0*/  BSYNC B0 ;  /* 0x0000000000007941 */ /* 0x000fea0003800000 */
.L_x_1224:
[----:B------:R-:W-:Y:S01]  /*0db0*/  HADD2.F32 R2, -RZ, R0.H1_H1 ;  /* 0x30000000ff027230 */ /* 0x000fe20000004100 */
[----:B------:R-:W-:Y:S01]  /*0dc0*/  LOP3.LUT P0, RZ, R39, 0x7, RZ, 0xc0, !PT ;  /* 0x0000000727ff7812 */ /* 0x000fe2000780c0ff */
[----:B0-----:R-:W-:Y:S02]  /*0dd0*/  HADD2.F32 R15, -RZ, R12.H1_H1 ;  /* 0x3000000cff0f7230 */ /* 0x001fe40000004100 */
[----:B------:R-:W-:Y:S02]  /*0de0*/  HADD2.F32 R0, -RZ, R0.H0_H0 ;  /* 0x20000000ff007230 */ /* 0x000fe40000004100 */
[----:B------:R-:W-:Y:S01]  /*0df0*/  HADD2.F32 R3, -RZ, R12.H0_H0 ;  /* 0x2000000cff037230 */ /* 0x000fe20000004100 */
[----:B------:R-:W-:Y:S01]  /*0e00*/  FMUL.FTZ R2, R2, R15 ;  /* 0x0000000f02027220 */ /* 0x000fe20000410000 */
[----:B------:R-:W-:-:S02]  /*0e10*/  HADD2.F32 R15, -RZ, R42.H0_H0 ;  /* 0x2000002aff0f7230 */ /* 0x000fc40000004100 */
[----:B-----5:R-:W-:Y:S01]  /*0e20*/  HADD2.F32 R12, -RZ, R24.H0_H0 ;  /* 0x20000018ff0c7230 */ /* 0x020fe20000004100 */
[----:B------:R-:W-:Y:S01]  /*0e30*/  FFMA.FTZ R2, R0, R3, R2 ;  /* 0x0000000300027223 */ /* 0x000fe20000010002 */
[--C-:B------:R-:W-:Y:S02]  /*0e40*/  HADD2.F32 R0, -RZ, R40.reuse.H0_H0 ;  /* 0x20000028ff007230 */ /* 0x100fe40000004100 */
[--C-:B------:R-:W-:Y:S02]  /*0e50*/  HADD2.F32 R3, -RZ, R47.reuse.H0_H0 ;  /* 0x2000002fff037230 */ /* 0x100fe40000004100 */
[----:B------:R-:W-:Y:S02]  /*0e60*/  HADD2.F32 R40, -RZ, R40.H1_H1 ;  /* 0x30000028ff287230 */ /* 0x000fe40000004100 */
[----:B------:R-:W-:Y:S01]  /*0e70*/  HADD2.F32 R47, -RZ, R47.H1_H1 ;  /* 0x3000002fff2f7230 */ /* 0x000fe20000004100 */
[----:B------:R-:W-:Y:S01]  /*0e80*/  FFMA.FTZ R0, R0, R3, R2 ;  /* 0x0000000300007223 */ /* 0x000fe20000010002 */
[----:B------:R-:W-:-:S02]  /*0e90*/  HADD2.F32 R2, -RZ, R42.H1_H1 ;  /* 0x3000002aff027230 */ /* 0x000fc40000004100 */
[----:B------:R-:W-:Y:S01]  /*0ea0*/  HADD2.F32 R3, -RZ, R24.H1_H1 ;  /* 0x30000018ff037230 */ /* 0x000fe20000004100 */
[----:B------:R-:W-:Y:S01]  /*0eb0*/  FFMA.FTZ R40, R40, R47, R0 ;  /* 0x0000002f28287223 */ /* 0x000fe20000010000 */
[--C-:B------:R-:W-:Y:S02]  /*0ec0*/  HADD2.F32 R0, -RZ, R38.reuse.H0_H0 ;  /* 0x20000026ff007230 */ /* 0x100fe40000004100 */
[----:B------:R-:W-:Y:S01]  /*0ed0*/  HADD2.F32 R38, -RZ, R38.H1_H1 ;  /* 0x30000026ff267230 */ /* 0x000fe20000004100 */
[----:B------:R-:W-:Y:S01]  /*0ee0*/  FMUL.FTZ R2, R2, R3 ;  /* 0x0000000302027220 */ /* 0x000fe20000410000 */
[--C-:B------:R-:W-:Y:S02]  /*0ef0*/  HADD2.F32 R3, -RZ, R13.reuse.H0_H0 ;  /* 0x2000000dff037230 */ /* 0x100fe40000004100 */
[----:B------:R-:W-:Y:S01]  /*0f00*/  HADD2.F32 R13, -RZ, R13.H1_H1 ;  /* 0x3000000dff0d7230 */ /* 0x000fe20000004100 */
[----:B------:R-:W-:Y:S01]  /*0f10*/  FFMA.FTZ R2, R15, R12, R2 ;  /* 0x0000000c0f027223 */ /* 0x000fe20000010002 */
[----:B------:R-:W-:Y:S01]  /*0f20*/  HADD2.F32 R12, -RZ, R25.H0_H0 ;  /* 0x20000019ff0c7230 */ /* 0x000fe20000004100 */
[----:B------:R-:W-:Y:S01]  /*0f30*/  FFMA.FTZ R0, R0, R3, R40 ;  /* 0x0000000300007223 */ /* 0x000fe20000010028 */
[----:B------:R-:W-:-:S02]  /*0f40*/  HADD2.F32 R3, -RZ, R44.H0_H0 ;  /* 0x2000002cff037230 */ /* 0x000fc40000004100 */
[----:B------:R-:W-:Y:S01]  /*0f50*/  HADD2.F32 R15, -RZ, R44.H1_H1 ;  /* 0x3000002cff0f7230 */ /* 0x000fe20000004100 */
[----:B------:R-:W-:Y:S01]  /*0f60*/  FFMA.FTZ R38, R38, R13, R0 ;  /* 0x0000000d26267223 */ /* 0x000fe20000010000 */
[----:B------:R-:W-:Y:S01]  /*0f70*/  HADD2.F32 R25, -RZ, R25.H1_H1 ;  /* 0x30000019ff197230 */ /* 0x000fe20000004100 */
[----:B------:R-:W-:Y:S01]  /*0f80*/  FFMA.FTZ R2, R3, R12, R2 ;  /* 0x0000000c03027223 */ /* 0x000fe20000010002 */
[----:B------:R-:W-:Y:S02]  /*0f90*/  HADD2.F32 R30, -RZ, R45.H0_H0 ;  /* 0x2000002dff1e7230 */ /* 0x000fe40000004100 */
[----:B------:R-:W-:Y:S01]  /*0fa0*/  HADD2.F32 R24, -RZ, R26.H0_H0 ;  /* 0x2000001aff187230 */ /* 0x000fe20000004100 */
[----:B------:R-:W-:Y:S01]  /*0fb0*/  FFMA.FTZ R15, R15, R25, R2 ;  /* 0x000000190f0f7223 */ /* 0x000fe20000010002 */
[----:B------:R-:W-:Y:S02]  /*0fc0*/  HADD2.F32 R13, -RZ, R43.H0_H0 ;  /* 0x2000002bff0d7230 */ /* 0x000fe40000004100 */
[----:B------:R-:W-:Y:S01]  /*0fd0*/  HADD2.F32 R14, -RZ, R48.H0_H0 ;  /* 0x20000030ff0e7230 */ /* 0x000fe20000004100 */
[----:B------:R-:W-:Y:S01]  /*0fe0*/  FFMA.FTZ R30, R30, R24, R15 ;  /* 0x000000181e1e7223 */ /* 0x000fe2000001000f */
[----:B------:R-:W-:-:S02]  /*0ff0*/  HADD2.F32 R45, -RZ, R45.H1_H1 ;  /* 0x3000002dff2d7230 */ /* 0x000fc40000004100 */
[----:B------:R-:W-:Y:S01]  /*1000*/  HADD2.F32 R26, -RZ, R26.H1_H1 ;  /* 0x3000001aff1a7230 */ /* 0x000fe20000004100 */
[----:B------:R-:W-:Y:S01]  /*1010*/  FFMA.FTZ R38, R13, R14, R38 ;  /* 0x0000000e0d267223 */ /* 0x000fe20000010026 */
[--C-:B------:R-:W-:Y:S02]  /*1020*/  HADD2.F32 R25, -RZ, R16.reuse.H0_H0 ;  /* 0x20000010ff197230 */ /* 0x100fe40000004100 */
[----:B------:R-:W-:Y:S01]  /*1030*/  HADD2.F32 R31, -RZ, R16.H1_H1 ;  /* 0x30000010ff1f7230 */ /* 0x000fe20000004100 */
[----:B------:R-:W-:Y:S01]  /*1040*/  FFMA.FTZ R30, R45, R26, R30 ;  /* 0x0000001a2d1e7223 */ /* 0x000fe2000001001e */
[----:B------:R-:W-:Y:S02]  /*1050*/  HADD2.F32 R43, -RZ, R43.H1_H1 ;  /* 0x3000002bff2b7230 */ /* 0x000fe40000004100 */
[----:B------:R-:W-:Y:S02]  /*1060*/  HADD2.F32 R48, -RZ, R48.H1_H1 ;  /* 0x30000030ff307230 */ /* 0x000fe40000004100 */
[----:B------:R-:W-:-:S02]  /*1070*/  HADD2.F32 R24, -RZ, R17.H0_H0 ;  /* 0x20000011ff187230 */ /* 0x000fc40000004100 */
[----:B------:R-:W-:Y:S01]  /*1080*/  HADD2.F32 R16, -RZ, R17.H1_H1 ;  /* 0x30000011ff107230 */ /* 0x000fe20000004100 */
[----:B------:R-:W-:Y:S01]  /*1090*/  FFMA.FTZ R38, R43, R48, R38 ;  /* 0x000000302b267223 */ /* 0x000fe20000010026 */
[--C-:B------:R-:W-:Y:S02]  /*10a0*/  HADD2.F32 R17, -RZ, R18.reuse.H0_H0 ;  /* 0x20000012ff117230 */ /* 0x100fe40000004100 */
[----:B------:R-:W-:Y:S02]  /*10b0*/  HADD2.F32 R15, -RZ, R18.H1_H1 ;  /* 0x30000012ff0f7230 */ /* 0x000fe40000004100 */
[--C-:B------:R-:W-:Y:S02]  /*10c0*/  HADD2.F32 R13, -RZ, R19.reuse.H0_H0 ;  /* 0x20000013ff0d7230 */ /* 0x100fe40000004100 */
[----:B------:R-:W-:Y:S02]  /*10d0*/  HADD2.F32 R14, -RZ, R19.H1_H1 ;  /* 0x30000013ff0e7230 */ /* 0x000fe40000004100 */
[----:B------:R-:W-:-:S02]  /*10e0*/  HADD2.F32 R19, -RZ, R46.H0_H0 ;  /* 0x2000002eff137230 */ /* 0x000fc40000004100 */
[--C-:B------:R-:W-:Y:S02]  /*10f0*/  HADD2.F32 R18, -RZ, R27.reuse.H0_H0 ;  /* 0x2000001bff127230 */ /* 0x100fe40000004100 */
[----:B------:R-:W-:Y:S02]  /*1100*/  HADD2.F32 R12, -RZ, R4.H0_H0 ;  /* 0x20000004ff0c7230 */ /* 0x000fe40000004100 */
[----:B------:R-:W-:Y:S01]  /*1110*/  HADD2.F32 R33, -RZ, R46.H1_H1 ;  /* 0x3000002eff217230 */ /* 0x000fe20000004100 */
[----:B------:R-:W-:Y:S01]  /*1120*/  FFMA.FTZ R30, R19, R18, R30 ;  /* 0x00000012131e7223 */ /* 0x000fe2000001001e */
[----:B------:R-:W-:Y:S01]  /*1130*/  HADD2.F32 R27, -RZ, R27.H1_H1 ;  /* 0x3000001bff1b7230 */ /* 0x000fe20000004100 */
[----:B------:R-:W-:Y:S01]  /*1140*/  FFMA.FTZ R12, R12, R25, R38 ;  /* 0x000000190c0c7223 */ /* 0x000fe20000010026 */
[----:B------:R-:W-:Y:S02]  /*1150*/  HADD2.F32 R4, -RZ, R4.H1_H1 ;  /* 0x30000004ff047230 */ /* 0x000fe40000004100 */
[----:B------:R-:W-:Y:S01]  /*1160*/  HADD2.F32 R19, -RZ, R8.H0_H0 ;  /* 0x20000008ff137230 */ /* 0x000fe20000004100 */
        /* <DEDUP_REMOVED lines=23> */
[----:B------:R-:W-:Y:S01]  /*12e0*/  HADD2.F32 R0, -RZ, R7.H0_H0 ;  /* 0x20000007ff007230 */ /* 0x000fe20000004100 */
[----:B------:R-:W-:Y:S01]  /*12f0*/  SHF.L.U32 R9, R37, 0x2, RZ ;  /* 0x0000000225097819 */ /* 0x000fe200000006ff */
[----:B------:R-:W-:Y:S01]  /*1300*/  HADD2.F32 R5, -RZ, R10.H1_H1 ;  /* 0x3000000aff057230 */ /* 0x000fe20000004100 */
[----:B------:R-:W-:Y:S01]  /*1310*/  FFMA.FTZ R30, R3, R4, R30 ;  /* 0x00000004031e7223 */ /* 0x000fe2000001001e */
[----:B------:R-:W-:Y:S01]  /*1320*/  HADD2.F32 R22, -RZ, R22.H1_H1 ;  /* 0x30000016ff167230 */ /* 0x000fe20000004100 */
[----:B------:R-:W-:Y:S01]  /*1330*/  FFMA.FTZ R0, R0, R13, R2 ;  /* 0x0000000d00007223 */ /* 0x000fe20000010002 */
[----:B------:R-:W-:-:S02]  /*1340*/  HADD2.F32 R3, -RZ, R11.H0_H0 ;  /* 0x2000000bff037230 */ /* 0x000fc40000004100 */
[----:B------:R-:W-:Y:S01]  /*1350*/  HADD2.F32 R2, -RZ, R23.H0_H0 ;  /* 0x20000017ff027230 */ /* 0x000fe20000004100 */
[----:B------:R-:W-:Y:S01]  /*1360*/  FFMA.FTZ R30, R5, R22, R30 ;  /* 0x00000016051e7223 */ /* 0x000fe2000001001e */
[----:B------:R-:W-:Y:S02]  /*1370*/  HADD2.F32 R7, -RZ, R7.H1_H1 ;  /* 0x30000007ff077230 */ /* 0x000fe40000004100 */
[----:B------:R-:W-:Y:S01]  /*1380*/  HADD2.F32 R11, -RZ, R11.H1_H1 ;  /* 0x3000000bff0b7230 */ /* 0x000fe20000004100 */
[----:B------:R-:W-:Y:S01]  /*1390*/  FFMA.FTZ R30, R3, R2, R30 ;  /* 0x00000002031e7223 */ /* 0x000fe2000001001e */
[----:B------:R-:W-:Y:S01]  /*13a0*/  HADD2.F32 R23, -RZ, R23.H1_H1 ;  /* 0x30000017ff177230 */ /* 0x000fe20000004100 */
[----:B------:R-:W-:-:S04]  /*13b0*/  FFMA.FTZ R0, R7, R14, R0 ;  /* 0x0000000e07007223 */ /* 0x000fc80000010000 */
[----:B------:R-:W-:Y:S01]  /*13c0*/  FFMA.FTZ R30, R11, R23, R30 ;  /* 0x000000170b1e7223 */ /* 0x000fe2000001001e */
[----:B------:R-:W0:Y:S01]  /*13d0*/  SHFL.BFLY PT, R3, R0, 0x4, 0x1f ;  /* 0x0c801f0000037f89 */ /* 0x000e2200000e0000 */
[----:B------:R-:W-:Y:S02]  /*13e0*/  SHF.R.S32.HI R11, RZ, 0x1f, R36 ;  /* 0x0000001fff0b7819 */ /* 0x000fe40000011424 */
[----:B------:R-:W-:Y:S01]  /*13f0*/  LEA.HI R36, P1, R39, R36, RZ, 0x1d ;  /* 0x0000002427247211 */ /* 0x000fe2000783e8ff */
[----:B------:R-:W1:Y:S03]  /*1400*/  SHFL.BFLY PT, R5, R30, 0x4, 0x1f ;  /* 0x0c801f001e057f89 */ /* 0x000e6600000e0000 */
[----:B------:R-:W-:Y:S02]  /*1410*/  IADD3.X R11, RZ, R11, RZ, P1, !PT ;  /* 0x0000000bff0b7210 */ /* 0x000fe40000ffe4ff */
[----:B------:R-:W-:-:S04]  /*1420*/  LEA R12, P1, R36, c[0x0][0x3c8], 0x2 ;  /* 0x0000f200240c7a11 */ /* 0x000fc800078210ff */
[----:B------:R-:W-:Y:S01]  /*1430*/  LEA.HI.X R13, R36, c[0x0][0x3cc], R11, 0x2, P1 ;  /* 0x0000f300240d7a11 */ /* 0x000fe200008f140b */
[----:B0-----:R-:W-:Y:S02]  /*1440*/  FADD.FTZ R3, R0, R3 ;  /* 0x0000000300037221 */ /* 0x001fe40000010000 */
[----:B-1----:R-:W-:-:S03]  /*1450*/  FADD.FTZ R6, R30, R5 ;  /* 0x000000051e067221 */ /* 0x002fc60000010000 */
[----:B------:R-:W0:Y:S04]  /*1460*/  SHFL.BFLY PT, R2, R3, 0x2, 0x1f ;  /* 0x0c401f0003027f89 */ /* 0x000e2800000e0000 */
[----:B------:R-:W1:Y:S01]  /*1470*/  SHFL.BFLY PT, R5, R6, 0x2, 0x1f ;  /* 0x0c401f0006057f89 */ /* 0x000e6200000e0000 */
[----:B0-----:R-:W-:Y:S02]  /*1480*/  FADD.FTZ R4, R3, R2 ;  /* 0x0000000203047221 */ /* 0x001fe40000010000 */
[----:B------:R-:W-:-:S04]  /*1490*/  IMAD.WIDE R2, R9, 0x10, R28 ;  /* 0x0000001009027825 */ /* 0x000fc800078e021c */
[----:B-1----:R-:W-:Y:S02]  /*14a0*/  FADD.FTZ R7, R6, R5 ;  /* 0x0000000506077221 */ /* 0x002fe40000010000 */
[----:B------:R-:W0:Y:S04]  /*14b0*/  SHFL.BFLY PT, R5, R4, 0x1, 0x1f ;  /* 0x0c201f0004057f89 */ /* 0x000e2800000e0000 */
[----:B------:R-:W1:Y:S01]  /*14c0*/  SHFL.BFLY PT, R8, R7, 0x1, 0x1f ;  /* 0x0c201f0007087f89 */ /* 0x000e6200000e0000 */
[----:B0-----:R-:W-:Y:S02]  /*14d0*/  FADD.FTZ R5, R4, R5 ;  /* 0x0000000504057221 */ /* 0x001fe40000010000 */
[----:B-1----:R-:W-:Y:S02]  /*14e0*/  FADD.FTZ R8, R7, R8 ;  /* 0x0000000807087221 */ /* 0x002fe40000010000 */
[----:B------:R-:W-:-:S02]  /*14f0*/  FMUL.FTZ R15, R5, c[0x0][0x2d4] ;  /* 0x0000b500050f7a20 */ /* 0x000fc40000410000 */
[----:B------:R-:W-:Y:S01]  /*1500*/  FMUL.FTZ R17, R8, c[0x0][0x2d4] ;  /* 0x0000b50008117a20 */ /* 0x000fe20000410000 */
[----:B------:R-:W-:Y:S01]  /*1510*/  IADD3 R8, R9, 0x10, R9 ;  /* 0x0000001009087810 */ /* 0x000fe20007ffe009 */
[----:B------:R-:W-:Y:S01]  /*1520*/  IMAD.WIDE R4, R37, 0x40, R2 ;  /* 0x0000004025047825 */ /* 0x000fe200078e0202 */
[----:B------:R-:W-:Y:S02]  /*1530*/  @!P0 STG.E [R12.64], R15 ;  /* 0x0000000f0c008986 */ /* 0x000fe4000c101904 */
[----:B------:R-:W-:Y:S01]  /*1540*/  IADD3 R11, R9, R8, RZ ;  /* 0x00000008090b7210 */ /* 0x000fe20007ffe0ff */
[----:B------:R-:W-:Y:S01]  /*1550*/  IMAD.WIDE R8, R8, 0x10, R28 ;  /* 0x0000001008087825 */ /* 0x000fe200078e021c */
[----:B------:R-:W-:Y:S03]  /*1560*/  @!P0 STG.E [R12.64+0x80], R17 ;  /* 0x000080110c008986 */ /* 0x000fe6000c101904 */
[----:B------:R-:W-:Y:S01]  /*1570*/  IMAD.WIDE R6, R37, 0x40, R4 ;  /* 0x0000004025067825 */ /* 0x000fe200078e0204 */
[----:B------:R-:W-:Y:S03]  /*1580*/  STG.E.128 [R28.64], RZ ;  /* 0x000000ff1c007986 */ /* 0x000fe6000c101d04 */
[----:B------:R-:W-:Y:S01]  /*1590*/  IMAD.WIDE R10, R11, 0x10, R28 ;  /* 0x000000100b0a7825 */ /* 0x000fe200078e021c */
[----:B------:R-:W-:Y:S04]  /*15a0*/  STG.E.128 [R2.64], RZ ;  /* 0x000000ff02007986 */ /* 0x000fe8000c101d04 */
[----:B------:R-:W-:Y:S04]  /*15b0*/  STG.E.128 [R4.64], RZ ;  /* 0x000000ff04007986 */ /* 0x000fe8000c101d04 */
[----:B------:R-:W-:Y:S04]  /*15c0*/  STG.E.128 [R6.64], RZ ;  /* 0x000000ff06007986 */ /* 0x000fe8000c101d04 */
[----:B------:R-:W-:Y:S04]  /*15d0*/  STG.E.128 [R28.64+0x100], RZ ;  /* 0x000100ff1c007986 */ /* 0x000fe8000c101d04 */
[----:B------:R-:W-:Y:S04]  /*15e0*/  STG.E.128 [R2.64+0x100], RZ ;  /* 0x000100ff02007986 */ /* 0x000fe8000c101d04 */
[----:B------:R-:W-:Y:S04]  /*15f0*/  STG.E.128 [R8.64], RZ ;  /* 0x000000ff08007986 */ /* 0x000fe8000c101d04 */
[----:B------:R-:W-:Y:S01]  /*1600*/  STG.E.128 [R10.64], RZ ;  /* 0x000000ff0a007986 */ /* 0x000fe2000c101d04 */
[----:B------:R-:W-:Y:S05]  /*1610*/  EXIT ;  /* 0x000000000000794d */ /* 0x000fea0003800000 */
.L_x_1226:
        /* <DEDUP_REMOVED lines=14> */
.L_x_2076:


//--------------------- .text._ZN5flash27flash_bwd_convert_dq_kernelI23Flash_bwd_kernel_traitsILi128ELi64ELi128ELi8ELi2ELi4ELi2ELb0ELb0EN7cutlass6half_tE19Flash_kernel_traitsILi128ELi64ELi128ELi8ES3_EEEEvNS_16Flash_bwd_paramsEi --------------------------
	.section	.text._ZN5flash27flash_bwd_convert_dq_kernelI23Flash_bwd_kernel_traitsILi128ELi64ELi128ELi8ELi2ELi4ELi2ELb0ELb0EN7cutlass6half_tE19Flash_kernel_traitsILi128ELi64ELi128ELi8ES3_EEEEvNS_16Flash_bwd_paramsEi,"ax",@progbits
	.sectioninfo	@"SHI_REGISTERS=80"
	.align	128
        .global         _ZN5flash27flash_bwd_convert_dq_kernelI23Flash_bwd_kernel_traitsILi128ELi64ELi128ELi8ELi2ELi4ELi2ELb0ELb0EN7cutlass6half_tE19Flash_kernel_traitsILi128ELi64ELi128ELi8ES3_EEEEvNS_16Flash_bwd_paramsEi
        .type           _ZN5flash27flash_bwd_convert_dq_kernelI23Flash_bwd_kernel_traitsILi128ELi64ELi128ELi8ELi2ELi4ELi2ELb0ELb0EN7cutlass6half_tE19Flash_kernel_traitsILi128ELi64ELi128ELi8ES3_EEEEvNS_16Flash_bwd_paramsEi,@function
        .size           _ZN5flash27flash_bwd_convert_dq_kernelI23Flash_bwd_kernel_traitsILi128ELi64ELi128ELi8ELi2ELi4ELi2ELb0ELb0EN7cutlass6half_tE19Flash_kernel_traitsILi128ELi64ELi128ELi8ES3_EEEEvNS_16Flash_bwd_paramsEi,(.L_x_2077 - _ZN5flash27flash_bwd_convert_dq_kernelI23Flash_bwd_kernel_traitsILi128ELi64ELi128ELi8ELi2ELi4ELi2ELb0ELb0EN7cutlass6half_tE19Flash_kernel_traitsILi128ELi64ELi128ELi8ES3_EEEEvNS_16Flash_bwd_paramsEi)
        .other          _ZN5flash27flash_bwd_convert_dq_kernelI23Flash_bwd_kernel_traitsILi128ELi64ELi128ELi8ELi2ELi4ELi2ELb0ELb0EN7cutlass6half_tE19Flash_kernel_traitsILi128ELi64ELi128ELi8ES3_EEEEvNS_16Flash_bwd_paramsEi,@"STO_CUDA_ENTRY STV_DEFAULT"
_ZN5flash27flash_bwd_convert_dq_kernelI23Flash_bwd_kernel_traitsILi128ELi64ELi128ELi8ELi2ELi4ELi2ELb0ELb0EN7cutlass6half_tE19Flash_kernel_traitsILi128ELi64ELi128ELi8ES3_EEEEvNS_16Flash_bwd_paramsEi:
.text._ZN5flash27flash_bwd_convert_dq_kernelI23Flash_bwd_kernel_traitsILi128ELi64ELi128ELi8ELi2ELi4ELi2ELb0ELb0EN7cutlass6half_tE19Flash_kernel_traitsILi128ELi64ELi128ELi8ES3_EEEEvNS_16Flash_bwd_paramsEi:
        /* <DEDUP_REMOVED lines=136> */
.L_x_1228:
        /* <DEDUP_REMOVED lines=92> */
.L_x_1227:
        /* <DEDUP_REMOVED lines=134> */
.L_x_1230:
[----:B------:R-:W-:Y:S05]  /*16a0*/  BSYNC B0 ;  /* 0x0000000000007941 */ /* 0x000fea0003800000 */
.L_x_1229:
        /* <DEDUP_REMOVED lines=18> */
.L_x_1231:
        /* <DEDUP_REMOVED lines=11> */
.L_x_2077:


//--------------------- .text._ZN5flash44flash_bwd_dq_dk_dv_loop_seqk_parallel_kernelI23Flash_bwd_kernel_traitsILi128ELi64ELi128ELi8ELi2ELi4ELi2ELb0ELb0EN7cutlass6half_tE19Flash_kernel_traitsILi128ELi64ELi128ELi8ES3_EELb1ELb0ELb0ELb0ELb0ELb1ELb0EEEvNS_16Flash_bwd_paramsE --------------------------
	.section	.text._ZN5flash44flash_bwd_dq_dk_dv_loop_seqk_parallel_kernelI23Flash_bwd_kernel_traitsILi128ELi64ELi128ELi8ELi2ELi4ELi2ELb0ELb0EN7cutlass6half_tE19Flash_kernel_traitsILi128ELi64ELi128ELi8ES3_EELb1ELb0ELb0ELb0ELb0ELb1ELb0EEEvNS_16Flash_bwd_paramsE,"ax",@progbits
	.sectioninfo	@"SHI_REGISTERS=255"
	.align	128
        .global         _ZN5flash44flash_bwd_dq_dk_dv_loop_seqk_parallel_kernelI23Flash_bwd_kernel_traitsILi128ELi64ELi128ELi8ELi2ELi4ELi2ELb0ELb0EN7cutlass6half_tE19Flash_kernel_traitsILi128ELi64ELi128ELi8ES3_EELb1ELb0ELb0ELb0ELb0ELb1ELb0EEEvNS_16Flash_bwd_paramsE
        .type           _ZN5flash44flash_bwd_dq_dk_dv_loop_seqk_parallel_kernelI23Flash_bwd_kernel_traitsILi128ELi64ELi128ELi8ELi2ELi4ELi2ELb0ELb0EN7cutlass6half_tE19Flash_kernel_traitsILi128ELi64ELi128ELi8ES3_EELb1ELb0ELb0ELb0ELb0ELb1ELb0EEEvNS_16Flash_bwd_paramsE,@function
        .size           _ZN5flash44flash_bwd_dq_dk_dv_loop_seqk_parallel_kernelI23Flash_bwd_kernel_traitsILi128ELi64ELi128ELi8ELi2ELi4ELi2ELb0ELb0EN7cutlass6half_tE19Flash_kernel_traitsILi128ELi64ELi128ELi8ES3_EELb1ELb0ELb0ELb0ELb0ELb1ELb0EEEvNS_16Flash_bwd_paramsE,(.L_x_2078 - _ZN5flash44flash_bwd_dq_dk_dv_loop_seqk_parallel_kernelI23Flash_bwd_kernel_traitsILi128ELi64ELi128ELi8ELi2ELi4ELi2ELb0ELb0EN7cutlass6half_tE19Flash_kernel_traitsILi128ELi64ELi128ELi8ES3_EELb1ELb0ELb0ELb0ELb0ELb1ELb0EEEvNS_16Flash_bwd_paramsE)
        .other          _ZN5flash44flash_bwd_dq_dk_dv_loop_seqk_parallel_kernelI23Flash_bwd_kernel_traitsILi128ELi64ELi128ELi8ELi2ELi4ELi2ELb0ELb0EN7cutlass6half_tE19Flash_kernel_traitsILi128ELi64ELi128ELi8ES3_EELb1ELb0ELb0ELb0ELb0ELb1ELb0EEEvNS_16Flash_bwd_paramsE,@"STO_CUDA_ENTRY STV_DEFAULT"
_ZN5flash44flash_bwd_dq_dk_dv_loop_seqk_parallel_kernelI23Flash_bwd_kernel_traitsILi128ELi64ELi128ELi8ELi2ELi4ELi2ELb0ELb0EN7cutlass6half_tE19Flash_kernel_traitsILi128ELi64ELi128ELi8ES3_EELb1ELb0ELb0ELb0ELb0ELb1ELb0EEEvNS_16Flash_bwd_paramsE:
.text._ZN5flash44flash_bwd_dq_dk_dv_loop_seqk_parallel_kernelI23Flash_bwd_kernel_traitsILi128ELi64ELi128ELi8ELi2ELi4ELi2ELb0ELb0EN7cutlass6half_tE19Flash_kernel_traitsILi128ELi64ELi128ELi8ES3_EELb1ELb0ELb0ELb0ELb0ELb1ELb0EEEvNS_16Flash_bwd_paramsE:
        /* <DEDUP_REMOVED lines=21> */
[----:B------:R-:W-:Y:S02]  /*0150*/  UMOV UR5, 0x80 ;  /* 0x0000008000057882 */ /* 0x000fe40000000000 */
[----:B------:R-:W-:Y:S02]  /*0160*/  ULDC UR4, c[0x0][0x210] ;  /* 0x0000840000047ab9 */ /* 0x000fe40000000800 */
[----:B------:R-:W-:Y:S02]  /*0170*/  ULDC UR55, c[0x0][0x234] ;  /* 0x00008d0000377ab9 */ /* 0x000fe40000000800 */
[----:B------:R-:W-:Y:S02]  /*0180*/  ULDC UR10, c[0x0][0x1c0] ;  /* 0x00007000000a7ab9 */ /* 0x000fe40000000800 */
[----:B------:R-:W-:Y:S01]  /*0190*/  ULDC UR11, c[0x0][0x1c0] ;  /* 0x00007000000b7ab9 */ /* 0x000fe20000000800 */
[----:B-1----:R-:W-:Y:S01]  /*01a0*/  SHF.R.S32.HI R0, RZ, 0x1f, R9 ;  /* 0x0000001fff007819 */ /* 0x002fe20000011409 */
[----:B--2---:R-:W-:-:S02]  /*01b0*/  UIMAD.WIDE.U32 UR42, UR30, UR15, URZ ;  /* 0x0000000f1e2a72a5 */ /* 0x004fc4000f8e003f */
[----:B------:R-:W-:Y:S01]  /*01c0*/  USHF.L.U32 UR15, UR30, 0x7, URZ ;  /* 0x000000071e0f7899 */ /* 0x000fe2000800063f */
[CC--:B------:R-:W-:Y:S01]  /*01d0*/  LEA.HI R5, R0.reuse, R9.reuse, RZ, 0x5 ;  /* 0x0000000900057211 */ /* 0x0c0fe200078f28ff */
[----:B------:R-:W-:Y:S01]  /*01e0*/  UIMAD.WIDE UR34, UR45, UR34, URZ ;  /* 0x000000222d2272a5 */ /* 0x000fe2000f8e023f */
[CC--:B------:R-:W-:Y:S01]  /*01f0*/  LEA.HI R3, R0.reuse, R9.reuse, RZ, 0x2 ;  /* 0x0000000900037211 */ /* 0x0c0fe200078f10ff */
[----:B------:R-:W-:Y:S01]  /*0200*/  UIMAD UR55, UR5, UR4, UR55 ;  /* 0x00000004053772a4 */ /* 0x000fe2000f8e0237 */
[CC--:B------:R-:W-:Y:S01]  /*0210*/  LEA.HI R216, R0.reuse, R9.reuse, RZ, 0x3 ;  /* 0x0000000900d87211 */ /* 0x0c0fe200078f18ff */
[----:B---3--:R-:W-:Y:S01]  /*0220*/  UIMAD UR46, UR36, UR45, URZ ;  /* 0x0000002d242e72a4 */ /* 0x008fe2000f8e023f */
[CC--:B------:R-:W-:Y:S01]  /*0230*/  LEA.HI R13, R0.reuse, R9.reuse, RZ, 0x6 ;  /* 0x00000009000d7211 */ /* 0x0c0fe200078f30ff */
[----:B------:R-:W-:Y:S01]  /*0240*/  UIMAD UR45, UR45, UR10, URZ ;  /* 0x0000000a2d2d72a4 */ /* 0x000fe2000f8e023f */
[CC--:B------:R-:W-:Y:S01]  /*0250*/  LEA.HI R7, R0.reuse, R9.reuse, RZ, 0x4 ;  /* 0x0000000900077211 */ /* 0x0c0fe200078f20ff */
[----:B------:R-:W-:Y:S01]  /*0260*/  UIMAD UR4, UR30, UR11, UR36 ;  /* 0x0000000b1e0472a4 */ /* 0x000fe2000f8e0224 */
[----:B------:R-:W-:Y:S01]  /*0270*/  LEA.HI R15, R0, R9, RZ, 0x7 ;  /* 0x00000009000f7211 */ /* 0x000fe200078f38ff */
[----:B------:R-:W-:Y:S01]  /*0280*/  ULDC UR14, c[0x0][0x1c0] ;  /* 0x00007000000e7ab9 */ /* 0x000fe20000000800 */
[--C-:B------:R-:W-:Y:S01]  /*0290*/  SHF.R.S32.HI R0, RZ, 0x5, R5.reuse ;  /* 0x00000005ff007819 */ /* 0x100fe20000011405 */
[----:B------:R-:W-:Y:S01]  /*02a0*/  ULDC UR9, c[0x0][0x1c0] ;  /* 0x0000700000097ab9 */ /* 0x000fe20000000800 */
[----:B------:R-:W-:Y:S01]  /*02b0*/  SHF.R.S32.HI R2, RZ, 0x1f, R5 ;  /* 0x0000001fff027819 */ /* 0x000fe20000011405 */
[----:B------:R-:W-:Y:S01]  /*02c0*/  UIMAD UR52, UR6, UR30, URZ ;  /* 0x0000001e063472a4 */ /* 0x000fe2000f8e023f */
[C---:B------:R-:W-:Y:S01]  /*02d0*/  LOP3.LUT R4, R5.reuse, 0xffffffe0, RZ, 0xc0, !PT ;  /* 0xffffffe005047812 */ /* 0x040fe200078ec0ff */
[----:B------:R-:W-:Y:S01]  /*02e0*/  UIMAD UR5, UR30, UR9, UR36 ;  /* 0x000000091e0572a4 */ /* 0x000fe2000f8e0224 */
[-C--:B------:R-:W-:Y:S01]  /*02f0*/  LEA.HI R5, R5, R0.reuse, RZ, 0x1 ;  /* 0x0000000005057211 */ /* 0x080fe200078f08ff */
[----:B------:R-:W-:Y:S01]  /*0300*/  @!UP2 UIMAD UR6, UR30, UR14, UR36 ;  /* 0x0000000e1e06a2a4 */ /* 0x000fe2000f8e0224 */
[----:B------:R-:W-:Y:S01]  /*0310*/  LEA.HI R2, R2, R0, RZ, 0x2 ;  /* 0x0000000002027211 */ /* 0x000fe200078f10ff */
[----:B------:R-:W-:Y:S01]  /*0320*/  IMAD.IADD R8, R9, 0x1, -R4 ;  /* 0x0000000109087824 */ /* 0x000fe200078e0a04 */
[----:B------:R-:W-:Y:S01]  /*0330*/  LOP3.LUT R11, R7, 0xfffffff0, RZ, 0xc0, !PT ;  /* 0xfffffff0070b7812 */ /* 0x000fe200078ec0ff */
[----:B------:R-:W-:Y:S01]  /*0340*/  USHF.L.U32 UR44, UR45, 0x6, URZ ;  /* 0x000000062d2c7899 */ /* 0x000fe2000800063f */
[----:B------:R-:W-:Y:S01]  /*0350*/  LOP3.LUT R4, R5, 0xfffffffe, RZ, 0xc0, !PT ;  /* 0xfffffffe05047812 */ /* 0x000fe200078ec0ff */
[----:B------:R-:W-:Y:S01]  /*0360*/  USHF.L.U32 UR39, UR4, 0x5, URZ ;  /* 0x0000000504277899 */ /* 0x000fe2000800063f */
[----:B------:R-:W-:Y:S01]  /*0370*/  LOP3.LUT R2, R2, 0xfffffffc, RZ, 0xc0, !PT ;  /* 0xfffffffc02027812 */ /* 0x000fe200078ec0ff */
[----:B------:R-:W-:Y:S01]  /*0380*/  IMAD.IADD R5, R9, 0x1, -R11 ;  /* 0x0000000109057824 */ /* 0x000fe200078e0a0b */
[----:B------:R-:W-:Y:S01]  /*0390*/  LOP3.LUT R6, R3, 0x7ffffffc, RZ, 0xc0, !PT ;  /* 0x7ffffffc03067812 */ /* 0x000fe200078ec0ff */
[C---:B------:R-:W-:Y:S01]  /*03a0*/  IMAD.IADD R17, R0.reuse, 0x1, -R4 ;  /* 0x0000000100117824 */ /* 0x040fe200078e0a04 */
[--C-:B------:R-:W-:Y:S01]  /*03b0*/  SHF.R.S32.HI R4, RZ, 0x2, R3.reuse ;  /* 0x00000002ff047819 */ /* 0x100fe20000011403 */
[----:B------:R-:W-:Y:S01]  /*03c0*/  IMAD.IADD R11, R0, 0x1, -R2 ;  /* 0x00000001000b7824 */ /* 0x000fe200078e0a02 */
[----:B------:R-:W-:Y:S01]  /*03d0*/  SHF.R.S32.HI R0, RZ, 0x1f, R3 ;  /* 0x0000001fff007819 */ /* 0x000fe20000011403 */
[----:B------:R-:W-:Y:S01]  /*03e0*/  IMAD.IADD R14, R9, 0x1, -R6 ;  /* 0x00000001090e7824 */ /* 0x000fe200078e0a06 */
[----:B------:R-:W-:Y:S01]  /*03f0*/  SHF.R.S32.HI R3, RZ, 0x4, R7 ;  /* 0x00000004ff037819 */ /* 0x000fe20000011407 */
[----:B------:R-:W-:Y:S01]  /*0400*/  STL [R1+0x18], R17 ;  /* 0x0000181101007387 */ /* 0x000fe20000100800 */
[----:B------:R-:W-:Y:S01]  /*0410*/  LEA.HI R0, R0, R4, RZ, 0x3 ;  /* 0x0000000400007211 */ /* 0x000fe200078f18ff */
[----:B------:R-:W-:Y:S01]  /*0420*/  ULDC UR49, c[0x0][0x214] ;  /* 0x0000850000317ab9 */ /* 0x000fe20000000800 */
[----:B------:R-:W-:Y:S01]  /*0430*/  LEA.HI R2, R7, R3, RZ, 0x1 ;  /* 0x0000000307027211 */ /* 0x000fe200078f08ff */
[----:B------:R-:W-:Y:S01]  /*0440*/  ULDC UR56, c[0x0][0x1c8] ;  /* 0x0000720000387ab9 */ /* 0x000fe20000000800 */
[----:B------:R-:W-:Y:S01]  /*0450*/  LOP3.LUT R0, R0, 0xfffffff8, RZ, 0xc0, !PT ;  /* 0xfffffff800007812 */ /* 0x000fe200078ec0ff */
[----:B------:R-:W-:Y:S01]  /*0460*/  ULDC.U8 UR8, c[0x0][0x3d0] ;  /* 0x0000f40000087ab9 */ /* 0x000fe20000000000 */
[----:B------:R-:W-:Y:S01]  /*0470*/  LOP3.LUT R10, R216, 0xfffffff8, RZ, 0xc0, !PT ;  /* 0xfffffff8d80a7812 */ /* 0x000fe200078ec0ff */
[----:B------:R-:W-:Y:S01]  /*0480*/  ULDC UR50, c[0x0][0x224] ;  /* 0x0000890000327ab9 */ /* 0x000fe20000000800 */
[----:B------:R-:W-:Y:S01]  /*0490*/  SHF.R.S32.HI R243, RZ, 0x3, R216 ;  /* 0x00000003fff37819 */ /* 0x000fe200000114d8 */
[----:B------:R-:W-:Y:S01]  /*04a0*/  IMAD.IADD R7, R4, 0x1, -R0 ;  /* 0x0000000104077824 */ /* 0x000fe200078e0a00 */
[----:B------:R-:W-:Y:S01]  /*04b0*/  LOP3.LUT R2, R2, 0xfffffffe, RZ, 0xc0, !PT ;  /* 0xfffffffe02027812 */ /* 0x000fe200078ec0ff */
[----:B------:R-:W-:Y:S01]  /*04c0*/  IMAD.IADD R6, R9, 0x1, -R10 ;  /* 0x0000000109067824 */ /* 0x000fe200078e0a0a */
[----:B------:R-:W-:Y:S01]  /*04d0*/  SHF.R.S32.HI R4, RZ, 0x1f, R5 ;  /* 0x0000001fff047819 */ /* 0x000fe20000011405 */
[----:B------:R-:W-:Y:S01]  /*04e0*/  IMAD.SHL.U32 R0, R243, 0x40, RZ ;  /* 0x00000040f3007824 */ /* 0x000fe200078e00ff */
[----:B------:R-:W-:Y:S01]  /*04f0*/  SHF.R.S32.HI R13, RZ, 0x6, R13 ;  /* 0x00000006ff0d7819 */ /* 0x000fe2000001140d */
[----:B------:R-:W-:Y:S01]  /*0500*/  IMAD.IADD R9, R3, 0x1, -R2 ;  /* 0x0000000103097824 */ /* 0x000fe200078e0a02 */
[----:B------:R-:W-:Y:S01]  /*0510*/  SHF.R.S32.HI R2, RZ, 0x1f, R8 ;  /* 0x0000001fff027819 */ /* 0x000fe20000011408 */
[----:B------:R-:W-:Y:S01]  /*0520*/  IMAD.SHL.U32 R18, R6, 0x8, RZ ;  /* 0x0000000806127824 */ /* 0x000fe200078e00ff */
[----:B------:R-:W-:Y:S01]  /*0530*/  LOP3.LUT R0, R0, 0x1c0, RZ, 0xc0, !PT ;  /* 0x000001c000007812 */ /* 0x000fe200078ec0ff */
[----:B------:R-:W-:Y:S01]  /*0540*/  IMAD.U32 R3, RZ, RZ, UR15 ;  /* 0x0000000fff037e24 */ /* 0x000fe2000f8e00ff */
[----:B------:R-:W-:Y:S01]  /*0550*/  LEA.HI R244, R2, R8, RZ, 0x2 ;  /* 0x0000000802f47211 */ /* 0x000fe200078f10ff */
[----:B------:R-:W-:Y:S01]  /*0560*/  IMAD.SHL.U32 R209, R9, 0x200, RZ ;  /* 0x0000020009d17824 */ /* 0x000fe200078e00ff */
[----:B------:R-:W-:Y:S01]  /*0570*/  SHF.R.U32.HI R3, RZ, 0x3, R0 ;  /* 0x00000003ff037819 */ /* 0x000fe20000011600 */
[----:B------:R-:W-:Y:S01]  /*0580*/  STL [R1+0x28], R18 ;  /* 0x0000281201007387 */ /* 0x000fe20000100800 */
[----:B------:R-:W-:Y:S01]  /*0590*/  LOP3.LUT R2, R0, 0x38, R18, 0xf8, !PT ;  /* 0x0000003800027812 */ /* 0x000fe200078ef812 */
[----:B------:R-:W-:Y:S01]  /*05a0*/  IMAD.SHL.U32 R0, R6, 0x40, RZ ;  /* 0x0000004006007824 */ /* 0x000fe200078e00ff */
[----:B------:R-:W-:Y:S01]  /*05b0*/  LEA.HI R10, R4, R5, RZ, 0x3 ;  /* 0x00000005040a7211 */ /* 0x000fe200078f18ff */
[----:B------:R-:W-:Y:S01]  /*05c0*/  @UP2 UIMAD UR54, UR30, UR49, URZ ;  /* 0x000000311e3622a4 */ /* 0x000fe2000f8e023f */
[----:B------:R-:W-:Y:S01]  /*05d0*/  LOP3.LUT R16, R2, R3, RZ, 0x3c, !PT ;  /* 0x0000000302107212 */ /* 0x000fe200078e3cff */
[----:B------:R-:W-:Y:S01]  /*05e0*/  IMAD.SHL.U32 R2, R11, 0x10, RZ ;  /* 0x000000100b027824 */ /* 0x000fe200078e00ff */
[----:B------:R-:W-:Y:S01]  /*05f0*/  LOP3.LUT R0, R0, 0x1c0, RZ, 0xc0, !PT ;  /* 0x000001c000007812 */ /* 0x000fe200078ec0ff */
[----:B------:R-:W-:Y:S01]  /*0600*/  ULDC.64 UR12, c[0x0][0x118] ;  /* 0x00004600000c7ab9 */ /* 0x000fe20000000a00 */
[----:B------:R-:W-:Y:S01]  /*0610*/  LOP3.LUT R4, R10, 0xfffffff8, RZ, 0xc0, !PT ;  /* 0xfffffff80a047812 */ /* 0x000fe200078ec0ff */
[----:B------:R-:W-:Y:S01]  /*0620*/  ULOP3.LUT UR56, UR36, UR56, URZ, 0x3c, !UPT ;  /* 0x0000003824387292 */ /* 0x000fe2000f8e3c3f */
[----:B------:R-:W-:Y:S01]  /*0630*/  LOP3.LUT R2, R0, 0x30, R2, 0xf8, !PT ;  /* 0x0000003000027812 */ /* 0x000fe200078ef802 */
[----:B------:R-:W-:Y:S01]  /*0640*/  USHF.R.S32.HI UR61, URZ, 0x1f, UR36 ;  /* 0x0000001f3f3d7899 */ /* 0x000fe20008011424 */
[----:B------:R-:W-:Y:S01]  /*0650*/  LOP3.LUT R3, R7, 0x1, RZ, 0xc0, !PT ;  /* 0x0000000107037812 */ /* 0x000fe200078ec0ff */
[----:B------:R-:W-:Y:S01]  /*0660*/  IMAD.IADD R12, R5, 0x1, -R4 ;  /* 0x00000001050c7824 */ /* 0x000fe200078e0a04 */
[--C-:B------:R-:W-:Y:S01]  /*0670*/  LOP3.LUT R4, R2, 0x8, R216.reuse, 0xf8, !PT ;  /* 0x0000000802047812 */ /* 0x100fe200078ef8d8 */
[----:B------:R-:W-:Y:S01]  /*0680*/  IMAD.SHL.U32 R2, R9, 0x20, RZ ;  /* 0x0000002009027824 */ /* 0x000fe200078e00ff */
[----:B------:R-:W-:Y:S01]  /*0690*/  LOP3.LUT R216, R0, 0x8, R216, 0xf8, !PT ;  /* 0x0000000800d87812 */ /* 0x000fe200078ef8d8 */
[----:B------:R-:W-:Y:S01]  /*06a0*/  IMAD.SHL.U32 R5, R13, 0x8, RZ ;  /* 0x000000080d057824 */ /* 0x000fe200078e00ff */
[----:B------:R-:W-:Y:S01]  /*06b0*/  SHF.R.U32.HI R0, RZ, 0x3, R0 ;  /* 0x00000003ff007819 */ /* 0x000fe20000011600 */
[----:B------:R-:W-:Y:S01]  /*06c0*/  UISETP.NE.AND UP3, UPT, UR8, URZ, UPT ;  /* 0x0000003f0800728c */ /* 0x000fe2000bf65270 */
[----:B------:R-:W-:Y:S01]  /*06d0*/  ISETP.NE.U32.AND P0, PT, R3, 0x1, PT ;  /* 0x000000010300780c */ /* 0x000fe20003f05070 */
[----:B------:R-:W-:Y:S01]  /*06e0*/  IMAD R3, R13, 0x800, R209 ;  /* 0x000008000d037824 */ /* 0x000fe200078e02d1 */
[----:B------:R-:W-:Y:S01]  /*06f0*/  LOP3.LUT R216, R216, R0, RZ, 0x3c, !PT ;  /* 0x00000000d8d87212 */ /* 0x000fe200078e3cff */
[----:B------:R-:W-:Y:S01]  /*0700*/  USHF.R.S32.HI UR60, URZ, 0x1f, UR30 ;  /* 0x0000001f3f3c7899 */ /* 0x000fe2000801141e */
[----:B------:R-:W-:Y:S01]  /*0710*/  LOP3.LUT R2, R2, 0x20, RZ, 0xc0, !PT ;  /* 0x0000002002027812 */ /* 0x000fe200078ec0ff */
[----:B------:R-:W-:Y:S01]  /*0720*/  USHF.R.S32.HI UR59, URZ, 0x1f, UR36 ;  /* 0x0000001f3f3b7899 */ /* 0x000fe20008011424 */
[----:B------:R-:W-:Y:S01]  /*0730*/  LOP3.LUT R209, R209, R4, R0, 0xf6, !PT ;  /* 0x00000004d1d17212 */ /* 0x000fe200078ef600 */
[----:B------:R-:W-:Y:S01]  /*0740*/  IMAD.IADD R216, R3, 0x1, R216 ;  /* 0x0000000103d87824 */ /* 0x000fe200078e02d8 */
[----:B------:R-:W-:Y:S01]  /*0750*/  LOP3.LUT R208, R2, 0x18, R5, 0xf8, !PT ;  /* 0x0000001802d07812 */ /* 0x000fe200078ef805 */
[----:B------:R-:W-:Y:S01]  /*0760*/  IMAD.SHL.U32 R2, R14, 0x2, RZ ;  /* 0x000000020e027824 */ /* 0x000fe200078e00ff */
[----:B------:R-:W-:Y:S01]  /*0770*/  SHF.R.S32.HI R0, RZ, 0x7, R15 ;  /* 0x00000007ff007819 */ /* 0x000fe2000001140f */
[----:B------:R-:W-:Y:S01]  /*0780*/  IMAD.SHL.U32 R3, R7, 0x40, RZ ;  /* 0x0000004007037824 */ /* 0x000fe200078e00ff */
[C---:B------:R-:W-:Y:S01]  /*0790*/  LOP3.LUT P4, RZ, R6.reuse, 0x2, RZ, 0xc0, !PT ;  /* 0x0000000206ff7812 */ /* 0x040fe2000788c0ff */
[--C-:B------:R-:W-:Y:S01]  /*07a0*/  IMAD R11, R11, 0x400, R2.reuse ;  /* 0x000004000b0b7824 */ /* 0x100fe200078e0202 */
[----:B------:R-:W-:Y:S01]  /*07b0*/  LOP3.LUT P3, RZ, R6, 0x4, RZ, 0xc0, !PT ;  /* 0x0000000406ff7812 */ /* 0x000fe2000786c0ff */
        /* <DEDUP_REMOVED lines=8> */
[----:B------:R-:W-:Y:S01]  /*0840*/  IMAD.SHL.U32 R217, R216, 0x2, RZ ;  /* 0x00000002d8d97824 */ /* 0x000fe200078e00ff */
[----:B------:R-:W-:Y:S01]  /*0850*/  SHF.R.U32.HI R3, RZ, 0x3, R0 ;  /* 0x00000003ff037819 */ /* 0x000fe20000011600 */
[----:B------:R-:W-:Y:S01]  /*0860*/  IMAD.SHL.U32 R209, R209, 0x2, RZ ;  /* 0x00000002d1d17824 */ /* 0x000fe200078e00ff */
[----:B------:R-:W-:Y:S01]  /*0870*/  LOP3.LUT R5, R0, 0x20, R5, 0xf8, !PT ;  /* 0x0000002000057812 */ /* 0x000fe200078ef805 */
[----:B------:R-:W-:Y:S01]  /*0880*/  USHF.R.S32.HI UR58, URZ, 0x1f, UR30 ;  /* 0x0000001f3f3a7899 */ /* 0x000fe2000801141e */
[----:B------:R-:W-:Y:S01]  /*0890*/  LOP3.LUT R8, R2, 0x10, R4, 0xf8, !PT ;  /* 0x0000001002087812 */ /* 0x000fe200078ef804 */
[----:B------:R-:W-:Y:S01]  /*08a0*/  IMAD.SHL.U32 R4, R10, 0x40, RZ ;  /* 0x000000400a047824 */ /* 0x000fe200078e00ff */
[----:B------:R-:W-:Y:S01]  /*08b0*/  LOP3.LUT R7, R3, R0, R2, 0x1e, !PT ;  /* 0x0000000003077212 */ /* 0x000fe200078e1e02 */
[----:B------:R-:W-:Y:S01]  /*08c0*/  IMAD R0, R17, 0x400, R6 ;  /* 0x0000040011007824 */ /* 0x000fe200078e0206 */
[----:B------:R-:W-:Y:S01]  /*08d0*/  LOP3.LUT R2, R5, R3, RZ, 0x3c, !PT ;  /* 0x0000000305027212 */ /* 0x000fe200078e3cff */
[----:B------:R-:W-:Y:S01]  /*08e0*/  IMAD.SHL.U32 R3, R12, 0x40, RZ ;  /* 0x000000400c037824 */ /* 0x000fe200078e00ff */
[----:B------:R-:W-:Y:S01]  /*08f0*/  SHF.R.S32.HI R244, RZ, 0x2, R244 ;  /* 0x00000002fff47819 */ /* 0x000fe200000114f4 */
[----:B------:R-:W-:Y:S01]  /*0900*/  IMAD.SHL.U32 R5, R9, 0x8, RZ ;  /* 0x0000000809057824 */ /* 0x000fe200078e00ff */
[----:B------:R-:W-:Y:S01]  /*0910*/  USHF.R.S32.HI UR57, URZ, 0x1f, UR36 ;  /* 0x0000001f3f397899 */ /* 0x000fe20008011424 */
[----:B------:R-:W-:Y:S01]  /*0920*/  IMAD.IADD R236, R2, 0x1, R0 ;  /* 0x0000000102ec7824 */ /* 0x000fe200078e0200 */
[----:B------:R-:W-:Y:S01]  /*0930*/  LOP3.LUT R3, R3, 0x1c0, RZ, 0xc0, !PT ;  /* 0x000001c003037812 */ /* 0x000fe200078ec0ff */
[----:B------:R-:W-:Y:S01]  /*0940*/  IMAD.IADD R7, R11, 0x1, R7 ;  /* 0x000000010b077824 */ /* 0x000fe200078e0207 */
[----:B------:R-:W-:Y:S01]  /*0950*/  LOP3.LUT R0, R4, 0xfffffe00, RZ, 0xc0, !PT ;  /* 0xfffffe0004007812 */ /* 0x000fe200078ec0ff */
[----:B------:R-:W-:Y:S01]  /*0960*/  IMAD.SHL.U32 R236, R236, 0x2, RZ ;  /* 0x00000002ecec7824 */ /* 0x000fe200078e00ff */
[----:B------:R-:W-:Y:S01]  /*0970*/  LOP3.LUT R2, R3, 0x8, R5, 0xf8, !PT ;  /* 0x0000000803027812 */ /* 0x000fe200078ef805 */
[C---:B------:R-:W-:Y:S01]  /*0980*/  IMAD R244, R17.reuse, 0x10, R244 ;  /* 0x0000001011f47824 */ /* 0x040fe200078e02f4 */
[----:B------:R-:W-:Y:S01]  /*0990*/  SHF.R.U32.HI R4, RZ, 0x3, R3 ;  /* 0x00000003ff047819 */ /* 0x000fe20000011603 */
[----:B------:R-:W-:Y:S01]  /*09a0*/  IMAD R5, R17, 0x400, R0 ;  /* 0x0000040011057824 */ /* 0x000fe200078e0200 */
[----:B------:R-:W-:Y:S01]  /*09b0*/  LEA R6, R7, 0xc000, 0x1 ;  /* 0x0000c00007067811 */ /* 0x000fe200078e08ff */
[----:B------:R-:W-:Y:S01]  /*09c0*/  IMAD.IADD R237, R236, 0x1, R235 ;  /* 0x00000001eced7824 */ /* 0x000fe200078e02eb */
[----:B------:R-:W-:Y:S01]  /*09d0*/  LOP3.LUT R220, R2, R4, RZ, 0x3c, !PT ;  /* 0x0000000402dc7212 */ /* 0x000fe200078e3cff */
[----:B------:R-:W-:Y:S01]  /*09e0*/  UIMAD.WIDE.U32 UR40, UR34, UR42, URZ ;  /* 0x0000002a222872a5 */ /* 0x000fe2000f8e003f */
[C-C-:B------:R-:W-:Y:S01]  /*09f0*/  LOP3.LUT R2, R4.reuse, R8, R3.reuse, 0x1e, !PT ;  /* 0x0000000804027212 */ /* 0x140fe200078e1e03 */
[----:B------:R-:W-:Y:S01]  /*0a00*/  UIMAD UR51, UR35, UR42, URZ ;  /* 0x0000002a233372a4 */ /* 0x000fe2000f8e023f */
[----:B------:R-:W-:Y:S01]  /*0a10*/  LOP3.LUT R208, R4, R208, R3, 0x1e, !PT ;  /* 0x000000d004d07212 */ /* 0x000fe200078e1e03 */
[----:B------:R-:W-:Y:S01]  /*0a20*/  IMAD.MOV.U32 R3, RZ, RZ, 0x20 ;  /* 0x00000020ff037424 */ /* 0x000fe200078e00ff */
[-C--:B------:R-:W-:Y:S01]  /*0a30*/  LOP3.LUT R218, R2, R0.reuse, RZ, 0xfc, !PT ;  /* 0x0000000002da7212 */ /* 0x080fe200078efcff */
[----:B------:R-:W-:Y:S01]  /*0a40*/  IMAD.MOV.U32 R2, RZ, RZ, 0x40 ;  /* 0x00000040ff027424 */ /* 0x000fe200078e00ff */
[----:B------:R-:W-:Y:S01]  /*0a50*/  LOP3.LUT R208, R208, R0, RZ, 0xfc, !PT ;  /* 0x00000000d0d07212 */ /* 0x000fe200078efcff */
[----:B------:R-:W-:Y:S01]  /*0a60*/  IMAD R4, R13, 0x200, R16 ;  /* 0x000002000d047824 */ /* 0x000fe200078e0210 */
[----:B------:R-:W-:Y:S01]  /*0a70*/  SEL R0, R3, 0xffffffe0, !P4 ;  /* 0xffffffe003007807 */ /* 0x000fe20006000000 */
[----:B------:R-:W-:Y:S01]  /*0a80*/  IMAD.IADD R220, R5, 0x1, R220 ;  /* 0x0000000105dc7824 */ /* 0x000fe200078e02dc */
[C---:B------:R-:W-:Y:S01]  /*0a90*/  SEL R215, R2.reuse, 0xffffffc0, !P3 ;  /* 0xffffffc002d77807 */ /* 0x040fe20005800000 */
[----:B------:R-:W-:Y:S01]  /*0aa0*/  USHF.R.S32.HI UR53, URZ, 0x1f, UR46 ;  /* 0x0000001f3f357899 */ /* 0x000fe2000801142e */
[----:B------:R-:W-:Y:S01]  /*0ab0*/  SEL R3, R3, 0xffffffe0, !P1 ;  /* 0xffffffe003037807 */ /* 0x000fe20004800000 */
[----:B------:R1:W-:Y:S01]  /*0ac0*/  STL [R1+0x8], R4 ;  /* 0x0000080401007387 */ /* 0x0003e20000100800 */
[----:B------:R-:W-:Y:S01]  /*0ad0*/  SEL R2, R2, 0xffffffc0, !P2 ;  /* 0xffffffc002027807 */ /* 0x000fe20005000000 */
[----:B------:R-:W-:Y:S01]  /*0ae0*/  IMAD R214, R216, 0x2, R0 ;  /* 0x00000002d8d67824 */ /* 0x000fe200078e0200 */
[----:B------:R-:W-:Y:S01]  /*0af0*/  LEA R208, R208, 0xc000, 0x1 ;  /* 0x0000c000d0d07811 */ /* 0x000fe200078e08ff */
[----:B------:R-:W-:Y:S01]  /*0b00*/  IMAD.IADD R5, R3, 0x1, R6 ;  /* 0x0000000103057824 */ /* 0x000fe200078e0206 */
[----:B------:R-:W-:Y:S01]  /*0b10*/  STL [R1+0x10], R6 ;  /* 0x0000100601007387 */ /* 0x000fe20000100800 */
[--C-:B------:R-:W-:Y:S01]  /*0b20*/  IMAD.IADD R0, R6, 0x1, R2.reuse ;  /* 0x0000000106007824 */ /* 0x100fe200078e0202 */
[----:B------:R-:W-:Y:S01]  /*0b30*/  UIMAD UR50, UR5, UR50, URZ ;  /* 0x00000032053272a4 */ /* 0x000fe2000f8e023f */
[----:B------:R-:W-:Y:S01]  /*0b40*/  IMAD.IADD R234, R236, 0x1, R3 ;  /* 0x00000001ecea7824 */ /* 0x000fe200078e0203 */
[----:B------:R-:W-:Y:S01]  /*0b50*/  STL [R1+0x1c], R5 ;  /* 0x00001c0501007387 */ /* 0x000fe20000100800 */
[----:B------:R-:W-:Y:S01]  /*0b60*/  IMAD.IADD R3, R5, 0x1, R2 ;  /* 0x0000000105037824 */ /* 0x000fe200078e0202 */
[----:B------:R-:W-:Y:S01]  /*0b70*/  @!UP2 UIMAD UR49, UR6, UR49, URZ ;  /* 0x000000310631a2a4 */ /* 0x000fe2000f8e023f */
[----:B------:R-:W-:Y:S01]  /*0b80*/  IMAD R216, R216, 0x2, R215 ;  /* 0x00000002d8d87824 */ /* 0x000fe200078e02d7 */
[----:B------:R2:W-:Y:S01]  /*0b90*/  STL [R1+0x14], R0 ;  /* 0x0000140001007387 */ /* 0x0005e20000100800 */
[----:B------:R-:W-:Y:S01]  /*0ba0*/  IMAD.IADD R215, R215, 0x1, R214 ;  /* 0x00000001d7d77824 */ /* 0x000fe200078e02d6 */
[----:B------:R-:W-:Y:S01]  /*0bb0*/  USHF.R.S32.HI UR48, URZ, 0x1f, UR44 ;  /* 0x0000001f3f307899 */ /* 0x000fe2000801142c */
[----:B------:R-:W-:Y:S01]  /*0bc0*/  IMAD.IADD R235, R235, 0x1, R234 ;  /* 0x00000001ebeb7824 */ /* 0x000fe200078e02ea */
[----:B------:R-:W-:-:S02]  /*0bd0*/  USHF.R.S32.HI UR47, URZ, 0x1f, UR39 ;  /* 0x0000001f3f2f7899 */ /* 0x000fc40008011427 */
[----:B------:R-:W-:Y:S01]  /*0be0*/  UMOV UR38, 0xffffc000 ;  /* 0xffffc00000267882 */ /* 0x000fe20000000000 */
[C---:B-1----:R-:W-:Y:S02]  /*0bf0*/  IADD3 R4, R6.reuse, 0x420, RZ ;  /* 0x0000042006047810 */ /* 0x042fe40007ffe0ff */
[----:B------:R-:W-:-:S05]  /*0c00*/  @P1 IADD3 R4, R6, 0x3e0, RZ ;  /* 0x000003e006041810 */ /* 0x000fca0007ffe0ff */
[----:B------:R1:W-:Y:S04]  /*0c10*/  STL [R1+0x34], R4 ;  /* 0x0000340401007387 */ /* 0x0003e80000100800 */
[----:B------:R1:W-:Y:S01]  /*0c20*/  STL [R1+0x20], R3 ;  /* 0x0000200301007387 */ /* 0x0003e20000100800 */
[----:B--2---:R-:W-:-:S05]  /*0c30*/  IMAD.IADD R0, R2, 0x1, R4 ;  /* 0x0000000102007824 */ /* 0x004fca00078e0204 */
[----:B------:R1:W-:Y:S02]  /*0c40*/  STL [R1+0x30], R0 ;  /* 0x0000300001007387 */ /* 0x0003e40000100800 */
.L_x_1276:
        /* <DEDUP_REMOVED lines=16> */
[----:B-1----:R-:W-:Y:S01]  /*0d50*/  IMAD.U32 R3, RZ, RZ, UR5 ;  /* 0x00000005ff037e24 */ /* 0x002fe2000f8e00ff */
        /* <DEDUP_REMOVED lines=36> */
.L_x_1232:
        /* <DEDUP_REMOVED lines=21> */
[----:B-1----:R-:W-:Y:S02]  /*10f0*/  UISETP.NE.AND UP0, UPT, UR22, -0x1, UPT ;  /* 0xffffffff1600788c */ /* 0x002fe4000bf05270 */
[----:B------:R-:W-:Y:S02]  /*1100*/  UIADD3 UR10, UR25, 0x3f, URZ ;  /* 0x0000003f190a7890 */ /* 0x000fe4000fffe03f */
[----:B------:R-:W-:Y:S02]  /*1110*/  ULDC.64 UR6, c[0x0][0x190] ;  /* 0x0000640000067ab9 */ /* 0x000fe40000000a00 */
[----:B------:R-:W-:Y:S01]  /*1120*/  UISETP.NE.AND UP1, UPT, UR14, -0x1, UPT ;  /* 0xffffffff0e00788c */ /* 0x000fe2000bf25270 */
[----:B------:R-:W-:Y:S01]  /*1130*/  PLOP3.LUT P0, PT, PT, PT, UP0, 0x80, 0x0 ;  /* 0x000000000000781c */ /* 0x000fe20003f0f008 */
[----:B------:R-:W-:Y:S02]  /*1140*/  ULDC.64 UR8, c[0x0][0x178] ;  /* 0x00005e0000087ab9 */ /* 0x000fe40000000a00 */
[----:B------:R-:W-:-:S02]  /*1150*/  UIMAD.WIDE.U32 UR4, UR14, UR6, URZ ;  /* 0x000000060e0472a5 */ /* 0x000fc4000f8e003f */
[----:B------:R-:W-:Y:S02]  /*1160*/  UIMAD UR19, UR14, UR7, URZ ;  /* 0x000000070e1372a4 */ /* 0x000fe4000f8e023f */
[----:B------:R-:W-:Y:S02]  /*1170*/  UIMAD UR11, UR23, UR8, URZ ;  /* 0x00000008170b72a4 */ /* 0x000fe4000f8e023f */
[----:B------:R-:W-:Y:S02]  /*1180*/  USHF.R.S32.HI UR15, URZ, 0x1f, UR10 ;  /* 0x0000001f3f0f7899 */ /* 0x000fe4000801140a */
[----:B------:R-:W-:Y:S02]  /*1190*/  UIMAD.WIDE.U32 UR6, UR30, UR8, URZ ;  /* 0x000000081e0672a5 */ /* 0x000fe4000f8e003f */
[----:B------:R-:W-:Y:S02]  /*11a0*/  UIMAD UR9, UR30, UR9, UR11 ;  /* 0x000000091e0972a4 */ /* 0x000fe4000f8e020b */
[----:B------:R-:W-:-:S02]  /*11b0*/  ULEA.HI UR31, UR15, UR10, URZ, 0x6 ;  /* 0x0000000a0f1f7291 */ /* 0x000fc4000f8f303f */
[----:B------:R-:W-:Y:S02]  /*11c0*/  USEL UR37, UR6, UR4, !UP1 ;  /* 0x0000000406257287 */ /* 0x000fe4000c800000 */
[----:B------:R-:W-:Y:S02]  /*11d0*/  @UP0 UIADD3 UR6, UR18, UR22, URZ ;  /* 0x0000001612060290 */ /* 0x000fe4000fffe03f */
[----:B------:R-:W-:Y:S02]  /*11e0*/  ULDC.64 UR10, c[0x0][0x198] ;  /* 0x00006600000a7ab9 */ /* 0x000fe40000000a00 */
[----:B------:R-:W-:Y:S02]  /*11f0*/  UIADD3 UR33, UR7, UR9, URZ ;  /* 0x0000000907217290 */ /* 0x000fe4000fffe03f */
[----:B------:R-:W-:Y:S02]  /*1200*/  @UP1 UIADD3 UR33, UR5, UR19, URZ ;  /* 0x0000001305211290 */ /* 0x000fe4000fffe03f */
[----:B------:R-:W-:-:S02]  /*1210*/  ULOP3.LUT UR7, UR31, 0xffffffc0, URZ, 0xc0, !UPT ;  /* 0xffffffc01f077892 */ /* 0x000fc4000f8ec03f */
[----:B------:R-:W-:Y:S02]  /*1220*/  @UP0 UIMAD.WIDE.U32 UR4, UR6, UR10, URZ ;  /* 0x0000000a060402a5 */ /* 0x000fe4000f8e003f */
[----:B------:R-:W-:Y:S02]  /*1230*/  UIADD3 UR15, UR7, -0x40, URZ ;  /* 0xffffffc0070f7890 */ /* 0x000fe4000fffe03f */
[----:B------:R-:W-:Y:S02]  /*1240*/  @UP0 UIMAD UR32, UR6, UR11, UR5 ;  /* 0x0000000b062002a4 */ /* 0x000fe4000f8e0205 */
[----:B------:R-:W-:Y:S02]  /*1250*/  USHF.R.S32.HI UR26, URZ, 0x1f, UR15 ;  /* 0x0000001f3f1a7899 */ /* 0x000fe4000801140f */
[----:B------:R-:W-:Y:S01]  /*1260*/  @UP0 UMOV UR29, UR4 ;  /* 0x00000004001d0c82 */ /* 0x000fe20008000000 */
[----:B------:R-:W-:Y:S05]  /*1270*/  @P0 BRA `(.L_x_1234) ;  /* 0x000000c000000947 */ /* 0x000fea0003800000 */
[----:B------:R-:W-:Y:S02]  /*1280*/  USHF.R.S32.HI UR4, URZ, 0x1f, UR18 ;  /* 0x0000001f3f047899 */ /* 0x000fe40008011412 */
[----:B------:R-:W-:-:S02]  /*1290*/  ULDC.64 UR6, c[0x0][0x198] ;  /* 0x0000660000067ab9 */ /* 0x000fc40000000a00 */
        /* <DEDUP_REMOVED lines=10> */
.L_x_1234:
        /* <DEDUP_REMOVED lines=11> */
[----:B------:R-:W-:-:S04]  /*13f0*/  UIMAD UR4, UR23, UR8, URZ ;  /* 0x00000008170472a4 */ /* 0x000fc8000f8e023f */
[----:B------:R-:W-:Y:S02]  /*1400*/  UIMAD UR9, UR30, UR9, UR4 ;  /* 0x000000091e0972a4 */ /* 0x000fe4000f8e0204 */
[----:B------:R-:W-:-:S04]  /*1410*/  UIMAD.WIDE.U32 UR4, UR18, UR6, URZ ;  /* 0x00000006120472a5 */ /* 0x000fc8000f8e003f */
[----:B------:R-:W-:-:S04]  /*1420*/  UIADD3 UR5, UR5, UR7, URZ ;  /* 0x0000000705057290 */ /* 0x000fc8000fffe03f */
[----:B------:R-:W-:-:S04]  /*1430*/  UIMAD.WIDE.U32 UR4, UR30, UR8, UR4 ;  /* 0x000000081e0472a5 */ /* 0x000fc8000f8e0004 */
[----:B------:R-:W-:-:S03]  /*1440*/  UIADD3 UR28, UR5, UR9, URZ ;  /* 0x00000009051c7290 */ /* 0x000fc6000fffe03f */
[----:B------:R-:W-:Y:S02]  /*1450*/  UMOV UR27, UR4 ;  /* 0x00000004001b7c82 */ /* 0x000fe40008000000 */
.L_x_1235:
[----:B------:R-:W-:Y:S01]  /*1460*/  IABS R5, c[0x0][0x1c8] ;  /* 0x0000720000057a13 */ /* 0x000fe20000000000 */
[----:B------:R-:W-:Y:S01]  /*1470*/  ULDC.64 UR6, c[0x0][0x370] ;  /* 0x0000dc0000067ab9 */ /* 0x000fe20000000a00 */
[----:B------:R-:W-:Y:S01]  /*1480*/  IABS R4, UR36 ;  /* 0x0000002400047c13 */ /* 0x000fe20008000000 */
[----:B------:R-:W-:Y:S01]  /*1490*/  @UP1 UIMAD.WIDE.U32 UR4, UR14, UR6, URZ ;  /* 0x000000060e0412a5 */ /* 0x000fe2000f8e003f */
[----:B------:R-:W1:Y:S01]  /*14a0*/  I2F.RP R2, R5 ;  /* 0x0000000500027306 */ /* 0x000e620000209400 */
[----:B------:R-:W-:Y:S01]  /*14b0*/  ULDC UR8, c[0x0][0x224] ;  /* 0x0000890000087ab9 */ /* 0x000fe20000000800 */
[----:B------:R-:W-:Y:S01]  /*14c0*/  ISETP.NE.AND P1, PT, RZ, c[0x0][0x1c8], PT ;  /* 0x00007200ff007a0c */ /* 0x000fe20003f25270 */
[----:B------:R-:W-:-:S03]  /*14d0*/  @UP1 UIMAD UR21, UR14, UR7, UR5 ;  /* 0x000000070e1512a4 */ /* 0x000fc6000f8e0205 */
[----:B------:R-:W-:Y:S02]  /*14e0*/  @UP1 UMOV UR20, UR4 ;  /* 0x0000000400141c82 */ /* 0x000fe40008000000 */
        /* <DEDUP_REMOVED lines=31> */
[----:B------:R-:W-:Y:S01]  /*16e0*/  IMAD.HI.U32 R0, R0, R2, RZ ;  /* 0x0000000200007227 */ /* 0x000fe200078e00ff */
[----:B------:R-:W-:-:S02]  /*16f0*/  USHF.R.S32.HI UR23, URZ, 0x1f, UR24 ;  /* 0x0000001f3f177899 */ /* 0x000fc40008011418 */
[----:B------:R-:W-:Y:S01]  /*1700*/  UIADD3 UR4, UP0, UR15, UR4, URZ ;  /* 0x000000040f047290 */ /* 0x000fe2000ff1e03f */
[----:B------:R-:W-:Y:S01]  /*1710*/  IMAD.MOV R3, RZ, RZ, -R0 ;  /* 0x000000ffff037224 */ /* 0x000fe200078e0a00 */
[----:B------:R-:W-:Y:S02]  /*1720*/  ULDC UR8, c[0x0][0x234] ;  /* 0x00008d0000087ab9 */ /* 0x000fe40000000800 */
[----:B------:R-:W-:Y:S01]  /*1730*/  UIADD3.X UR6, UR26, UR5, URZ, UP0, !UPT ;  /* 0x000000051a067290 */ /* 0x000fe200087fe43f */
[----:B------:R-:W-:Y:S01]  /*1740*/  IMAD R2, R5, R3, R2 ;  /* 0x0000000305027224 */ /* 0x000fe200078e0202 */
[----:B------:R-:W-:-:S04]  /*1750*/  UIMAD UR5, UR35, UR4, URZ ;  /* 0x00000004230572a4 */ /* 0x000fc8000f8e023f */
[----:B------:R-:W-:Y:S01]  /*1760*/  ISETP.GT.U32.AND P0, PT, R5, R2, PT ;  /* 0x000000020500720c */ /* 0x000fe20003f04070 */
[----:B------:R-:W-:Y:S02]  /*1770*/  UIMAD UR6, UR34, UR6, UR5 ;  /* 0x00000006220672a4 */ /* 0x000fe4000f8e0205 */
[----:B------:R-:W-:-:S04]  /*1780*/  @UP2 USEL UR5, UR54, UR14, !UP1 ;  /* 0x0000000e36052287 */ /* 0x000fc8000c800000 */
[----:B------:R-:W-:Y:S02]  /*1790*/  @UP2 UIMAD UR10, UR36, UR8, UR5 ;  /* 0x00000008240a22a4 */ /* 0x000fe4000f8e0205 */
[----:B------:R-:W-:Y:S02]  /*17a0*/  UIMAD.WIDE.U32 UR4, UR34, UR4, URZ ;  /* 0x00000004220472a5 */ /* 0x000fe4000f8e003f */
[----:B------:R-:W-:Y:S02]  /*17b0*/  USEL UR8, UR7, URZ, UP3 ;  /* 0x0000003f07087287 */ /* 0x000fe40009800000 */
        /* <DEDUP_REMOVED lines=18> */
.L_x_1236:
[----:B------:R-:W-:Y:S02]  /*18e0*/  UMOV UR6, UR50 ;  /* 0x0000003200067c82 */ /* 0x000fe40008000000 */
.L_x_1237:
[----:B------:R-:W2:Y:S04]  /*18f0*/  LDL.64 R2, [R1+0x28] ;  /* 0x0000280001027983 */ /* 0x000ea80000100a00 */
[----:B------:R1:W3:Y:S01]  /*1900*/  LDL.64 R16, [R1+0x28] ;  /* 0x0000280001107983 */ /* 0x0002e20000100a00 */
[----:B------:R-:W-:Y:S01]  /*1910*/  UIADD3 UR4, UP5, UP4, UR4, UR44, UR46 ;  /* 0x0000002c04047290 */ /* 0x000fe2000fcbe02e */
[----:B------:R-:W-:Y:S01]  /*1920*/  SHF.R.S32.HI R23, RZ, 0x1f, R243 ;  /* 0x0000001fff177819 */ /* 0x000fe200000114f3 */
[----:B------:R-:W-:Y:S01]  /*1930*/  UMOV UR14, 0x4 ;  /* 0x00000004000e7882 */ /* 0x000fe20000000000 */
[----:B------:R-:W-:Y:S01]  /*1940*/  IADD3 R0, P1, R243, UR15, RZ ;  /* 0x0000000ff3007c10 */ /* 0x000fe2000ff3e0ff */
[----:B------:R-:W-:Y:S01]  /*1950*/  UIADD3 UR19, UP1, UP0, UR11, UR4, UR19 ;  /* 0x000000040b137290 */ /* 0x000fe2000f83e013 */
[----:B------:R-:W4:Y:S01]  /*1960*/  S2R R27, SR_TID.X ;  /* 0x00000000001b7919 */ /* 0x000f220000002100 */
[----:B------:R-:W-:Y:S01]  /*1970*/  UIADD3.X UR4, UR7, UR48, UR53, UP5, UP4 ;  /* 0x0000003007047290 */ /* 0x000fe2000afe8435 */
[----:B------:R-:W-:Y:S01]  /*1980*/  BSSY B1, `(.L_x_1233) ;  /* 0x0000934000017945 */ /* 0x000fe20003800000 */
[----:B------:R-:W-:-:S02]  /*1990*/  UIADD3 UR6, UR15, UR6, URZ ;  /* 0x000000060f067290 */ /* 0x000fc4000fffe03f */
[----:B------:R-:W-:Y:S02]  /*19a0*/  UIADD3.X UR9, UR8, UR4, UR9, UP1, UP0 ;  /* 0x0000000408097290 */ /* 0x000fe40008fe0409 */
[----:B------:R-:W-:Y:S02]  /*19b0*/  UISETP.GE.AND UP0, UPT, UR25, 0x1, UPT ;  /* 0x000000011900788c */ /* 0x000fe4000bf06270 */
[----:B------:R-:W-:Y:S02]  /*19c0*/  ULDC.64 UR4, c[0x0][0x1a8] ;  /* 0x00006a0000047ab9 */ /* 0x000fe40000000a00 */
[----:B------:R-:W-:-:S04]  /*19d0*/  UIMAD UR4, UR61, UR4, URZ ;  /* 0x000000043d0472a4 */ /* 0x000fc8000f8e023f */
[----:B------:R-:W-:-:S03]  /*19e0*/  UIMAD UR8, UR36, UR5, UR4 ;  /* 0x00000005240872a4 */ /* 0x000fc6000f8e0204 */
[----:B------:R-:W-:Y:S02]  /*19f0*/  ULDC.64 UR4, c[0x0][0x378] ;  /* 0x0000de0000047ab9 */ /* 0x000fe40000000a00 */
[----:B------:R-:W-:-:S04]  /*1a00*/  UIMAD UR4, UR61, UR4, URZ ;  /* 0x000000043d0472a4 */ /* 0x000fc8000f8e023f */
[----:B------:R-:W-:Y:S01]  /*1a10*/  UIMAD UR7, UR36, UR5, UR4 ;  /* 0x00000005240772a4 */ /* 0x000fe2000f8e0204 */
[----:B----4-:R-:W-:Y:S02]  /*1a20*/  SHF.R.S32.HI R28, RZ, 0x1f, R27 ;  /* 0x0000001fff1c7819 */ /* 0x010fe4000001141b */
[----:B------:R-:W-:Y:S02]  /*1a30*/  ULDC.64 UR4, c[0x0][0x370] ;  /* 0x0000dc0000047ab9 */ /* 0x000fe40000000a00 */
[----:B------:R-:W-:Y:S01]  /*1a40*/  UIMAD UR4, UR26, UR4, URZ ;  /* 0x000000041a0472a4 */ /* 0x000fe2000f8e023f */
[----:B------:R-:W-:-:S03]  /*1a50*/  LEA.HI R7, R28, R27, RZ, 0x5 ;  /* 0x0000001b1c077211 */ /* 0x000fc600078f28ff */
[----:B------:R-:W-:Y:S02]  /*1a60*/  UIMAD UR4, UR15, UR5, UR4 ;  /* 0x000000050f0472a4 */ /* 0x000fe4000f8e0204 */
[----:B------:R-:W-:Y:S01]  /*1a70*/  UIADD3 UR5, UR15, UR10, URZ ;  /* 0x0000000a0f057290 */ /* 0x000fe2000fffe03f */
[----:B--2---:R-:W-:Y:S01]  /*1a80*/  IADD3.X R3, R23, UR26, RZ, P1, !PT ;  /* 0x0000001a17037c10 */ /* 0x004fe20008ffe4ff */
[----:B---3--:R-:W-:-:S04]  /*1a90*/  IMAD.MOV.U32 R16, RZ, RZ, R2 ;  /* 0x000000ffff107224 */ /* 0x008fc800078e0002 */
[----:B------:R-:W-:Y:S01]  /*1aa0*/  IMAD R3, R3, c[0x0][0x190], RZ ;  /* 0x0000640003037a24 */ /* 0x000fe200078e02ff */
[----:B------:R-:W-:Y:S02]  /*1ab0*/  SHF.R.S32.HI R17, RZ, 0x1f, R16 ;  /* 0x0000001fff117819 */ /* 0x000fe40000011410 */
[----:B------:R-:W-:-:S03]  /*1ac0*/  IADD3 R2, P0, R16, UR20, RZ ;  /* 0x0000001410027c10 */ /* 0x000fc6000ff1e0ff */
[C---:B------:R-:W-:Y:S01]  /*1ad0*/  IMAD.WIDE.U32 R4, R0.reuse, c[0x0][0x190], R16 ;  /* 0x0000640000047a25 */ /* 0x040fe200078e0010 */
[----:B------:R1:W-:Y:S03]  /*1ae0*/  STL [R1+0x2c], R17 ;  /* 0x00002c1101007387 */ /* 0x0003e60000100800 */
[----:B------:R-:W-:Y:S01]  /*1af0*/  IMAD R0, R0, c[0x0][0x194], R3 ;  /* 0x0000650000007a24 */ /* 0x000fe200078e0203 */
[----:B------:R-:W-:Y:S02]  /*1b00*/  IADD3 R4, P1, R4, UR37, RZ ;  /* 0x0000002504047c10 */ /* 0x000fe4000ff3e0ff */
[----:B------:R-:W-:Y:S01]  /*1b10*/  IADD3.X R3, R17, UR21, RZ, P0, !PT ;  /* 0x0000001511037c10 */ /* 0x000fe200087fe4ff */
[----:B------:R-:W-:Y:S01]  /*1b20*/  ULDC.64 UR20, c[0x0][0x200] ;  /* 0x0000800000147ab9 */ /* 0x000fe20000000a00 */
[----:B------:R-:W-:Y:S01]  /*1b30*/  IADD3.X R5, R5, UR33, R0, P1, !PT ;  /* 0x0000002105057c10 */ /* 0x000fe20008ffe400 */
[----:B------:R-:W-:Y:S01]  /*1b40*/  IMAD.U32 R0, RZ, RZ, UR15 ;  /* 0x0000000fff007e24 */ /* 0x000fe2000f8e00ff */
[----:B------:R-:W-:-:S03]  /*1b50*/  UIMAD.WIDE UR10, UR5, UR14, UR20 ;  /* 0x0000000e050a72a5 */ /* 0x000fc6000f8e0214 */
[----:B------:R-:W-:Y:S01]  /*1b60*/  IMAD.WIDE.U32 R2, R0, c[0x0][0x370], R2 ;  /* 0x0000dc0000027a25 */ /* 0x000fe200078e0002 */
[----:B------:R-:W-:Y:S02]  /*1b70*/  ULDC.64 UR20, c[0x0][0x3c8] ;  /* 0x0000f20000147ab9 */ /* 0x000fe40000000a00 */
[----:B------:R-:W-:Y:S01]  /*1b80*/  UIMAD.WIDE UR20, UR6, UR14, UR20 ;  /* 0x0000000e061472a5 */ /* 0x000fe2000f8e0214 */
[----:B------:R-:W-:Y:S01]  /*1b90*/  IMAD.U32 R0, RZ, RZ, UR36 ;  /* 0x00000024ff007e24 */ /* 0x000fe2000f8e00ff */
[----:B------:R-:W-:-:S03]  /*1ba0*/  IADD3 R3, R3, UR4, RZ ;  /* 0x0000000403037c10 */ /* 0x000fc6000fffe0ff */
[----:B------:R-:W-:-:S04]  /*1bb0*/  IMAD.WIDE.U32 R4, R0, c[0x0][0x1a8], R4 ;  /* 0x00006a0000047a25 */ /* 0x000fc800078e0004 */
[----:B------:R-:W-:Y:S01]  /*1bc0*/  IMAD.WIDE.U32 R2, R0, c[0x0][0x378], R2 ;  /* 0x0000de0000027a25 */ /* 0x000fe200078e0002 */
[----:B------:R-:W-:Y:S02]  /*1bd0*/  LOP3.LUT R0, R7, 0xffffffe0, RZ, 0xc0, !PT ;  /* 0xffffffe007007812 */ /* 0x000fe400078ec0ff */
[----:B------:R-:W-:Y:S02]  /*1be0*/  SHF.R.S32.HI R7, RZ, 0x5, R7 ;  /* 0x00000005ff077819 */ /* 0x000fe40000011407 */
[----:B------:R-:W-:Y:S01]  /*1bf0*/  IADD3 R10, R5, UR8, RZ ;  /* 0x00000008050a7c10 */ /* 0x000fe2000fffe0ff */
[----:B------:R-:W-:Y:S01]  /*1c00*/  IMAD.IADD R26, R27, 0x1, -R0 ;  /* 0x000000011b1a7824 */ /* 0x000fe200078e0a00 */
[C---:B------:R-:W-:Y:S01]  /*1c10*/  LEA R6, P0, R4.reuse, c[0x0][0x160], 0x1 ;  /* 0x0000580004067a11 */ /* 0x040fe200078008ff */
[----:B------:R-:W-:Y:S01]  /*1c20*/  IMAD R0, R23, c[0x0][0x370], RZ ;  /* 0x0000dc0017007a24 */ /* 0x000fe200078e02ff */
[----:B------:R-:W-:Y:S01]  /*1c30*/  IADD3 R3, R3, UR7, RZ ;  /* 0x0000000703037c10 */ /* 0x000fe2000fffe0ff */
[----:B------:R-:W-:Y:S01]  /*1c40*/  IMAD R5, R7, UR45, R26 ;  /* 0x0000002d07057c24 */ /* 0x000fe2000f8e021a */
[----:B------:R-:W-:Y:S01]  /*1c50*/  LEA.HI.X R7, R4, c[0x0][0x164], R10, 0x1, P0 ;  /* 0x0000590004077a11 */ /* 0x000fe200000f0c0a */
[C---:B------:R-:W-:Y:S01]  /*1c60*/  IMAD R9, R243.reuse, c[0x0][0x374], R0 ;  /* 0x0000dd00f3097a24 */ /* 0x040fe200078e0200 */
[----:B------:R-:W-:Y:S01]  /*1c70*/  PLOP3.LUT P0, PT, PT, PT, UP0, 0x80, 0x0 ;  /* 0x000000000000781c */ /* 0x000fe20003f0f008 */
[----:B------:R-:W-:Y:S01]  /*1c80*/  IMAD.WIDE.U32 R2, R243, c[0x0][0x370], R2 ;  /* 0x0000dc00f3027a25 */ /* 0x000fe200078e0002 */
[----:B------:R-:W-:Y:S01]  /*1c90*/  IADD3 R0, P2, R5, UR19, RZ ;  /* 0x0000001305007c10 */ /* 0x000fe2000ff5e0ff */
[----:B------:R-:W-:-:S02]  /*1ca0*/  ULEA.HI.SX32 UR7, UR31, 0xffffffff, 0x1a ;  /* 0xffffffff1f077891 */ /* 0x000fc4000f8fd23f */
[----:B------:R-:W-:Y:S01]  /*1cb0*/  IMAD.IADD R9, R3, 0x1, R9 ;  /* 0x0000000103097824 */ /* 0x000fe200078e0209 */
[----:B------:R-:W-:Y:S02]  /*1cc0*/  LEA R4, P3, R2, c[0x0][0x330], 0x1 ;  /* 0x0000cc0002047a11 */ /* 0x000fe400078608ff */
[----:B------:R-:W-:Y:S02]  /*1cd0*/  LEA R233, P1, R0, c[0x0][0x350], 0x2 ;  /* 0x0000d40000e97a11 */ /* 0x000fe400078210ff */
[----:B------:R-:W-:Y:S02]  /*1ce0*/  LEA.HI.X.SX32 R3, R5, UR9, 0x1, P2 ;  /* 0x0000000905037c11 */ /* 0x000fe400090f0eff */
[----:B------:R-:W-:Y:S02]  /*1cf0*/  LEA.HI.X R5, R2, c[0x0][0x334], R9, 0x1, P3 ;  /* 0x0000cd0002057a11 */ /* 0x000fe400018f0c09 */
[----:B------:R-:W-:Y:S01]  /*1d00*/  LEA.HI.X R232, R0, c[0x0][0x354], R3, 0x2, P1 ;  /* 0x0000d50000e87a11 */ /* 0x000fe200008f1403 */
[----:B------:R-:W-:Y:S05]  /*1d10*/  @!P0 BRA `(.L_x_1238) ;  /* 0x000083d000008947 */ /* 0x000fea0003800000 */
[----:B-1----:R-:W2:Y:S01]  /*1d20*/  LDL R15, [R1+0x8] ;  /* 0x00000800010f7983 */ /* 0x002ea20000100800 */
[----:B------:R-:W-:Y:S01]  /*1d30*/  ULDC.64 UR4, c[0x0][0x198] ;  /* 0x0000660000047ab9 */ /* 0x000fe20000000a00 */
[----:B------:R-:W-:Y:S01]  /*1d40*/  PLOP3.LUT P1, PT, PT, PT, UP3, 0x80, 0x0 ;  /* 0x000000000000781c */ /* 0x000fe20003f2f038 */
[----:B------:R-:W-:Y:S01]  /*1d50*/  UIMAD UR4, UR23, UR4, URZ ;  /* 0x00000004170472a4 */ /* 0x000fe2000f8e023f */
[----:B------:R-:W-:Y:S01]  /*1d60*/  IADD3 R2, R243, 0x20, RZ ;  /* 0x00000020f3027810 */ /* 0x000fe20007ffe0ff */
[----:B------:R-:W-:Y:S01]  /*1d70*/  IMAD.MOV.U32 R196, RZ, RZ, 0x40 ;  /* 0x00000040ffc47424 */ /* 0x000fe200078e00ff */
[----:B------:R-:W-:Y:S01]  /*1d80*/  MOV R230, R6 ;  /* 0x0000000600e67202 */ /* 0x000fe20000000f00 */
[----:B------:R-:W-:Y:S01]  /*1d90*/  UIMAD UR5, UR24, UR5, UR4 ;  /* 0x00000005180572a4 */ /* 0x000fe2000f8e0204 */
[----:B------:R-:W-:Y:S01]  /*1da0*/  IMAD.U32 R0, RZ, RZ, UR24 ;  /* 0x00000018ff007e24 */ /* 0x000fe2000f8e00ff */
[----:B------:R-:W-:Y:S01]  /*1db0*/  UIMAD UR4, UR7, -0x40, UR25 ;  /* 0xffffffc0070478a4 */ /* 0x000fe2000f8e0219 */
[----:B------:R-:W-:Y:S01]  /*1dc0*/  IMAD.MOV.U32 R231, RZ, RZ, R7 ;  /* 0x000000ffffe77224 */ /* 0x000fe200078e0007 */
[----:B------:R-:W-:Y:S01]  /*1dd0*/  ULEA.HI UR6, UR7, UR7, URZ, 0x1 ;  /* 0x0000000707067291 */ /* 0x000fe2000f8f083f */
[----:B------:R-:W-:Y:S01]  /*1de0*/  IMAD.WIDE.U32 R6, R196, c[0x0][0x190], RZ ;  /* 0x00006400c4067a25 */ /* 0x000fe200078e00ff */
[----:B------:R-:W-:-:S02]  /*1df0*/  ULDC.64 UR8, c[0x0][0x1a0] ;  /* 0x0000680000087ab9 */ /* 0x000fc40000000a00 */
[----:B------:R-:W-:Y:S01]  /*1e00*/  ISETP.GE.AND P6, PT, R2, UR4, PT ;  /* 0x0000000402007c0c */ /* 0x000fe2000bfc6270 */
[----:B------:R-:W-:Y:S01]  /*1e10*/  IMAD.U32 R9, RZ, RZ, UR5 ;  /* 0x00000005ff097e24 */ /* 0x000fe2000f8e00ff */
[----:B------:R-:W-:Y:S01]  /*1e20*/  UIMAD UR5, UR17, -0x80, UR16 ;  /* 0xffffff80110578a4 */ /* 0x000fe2000f8e0210 */
[----:B------:R-:W-:Y:S01]  /*1e30*/  IMAD.WIDE.U32 R10, R0, c[0x0][0x1a0], R16 ;  /* 0x00006800000a7a25 */ /* 0x000fe200078e0010 */
[----:B------:R-:W-:-:S03]  /*1e40*/  ULOP3.LUT UR6, UR6, 0xfffffffe, URZ, 0xc0, !UPT ;  /* 0xfffffffe06067892 */ /* 0x000fc6000f8ec03f */
[----:B------:R-:W-:Y:S01]  /*1e50*/  IMAD R12, R196, c[0x0][0x194], RZ ;  /* 0x00006500c40c7a24 */ /* 0x000fe200078e02ff */
[----:B------:R-:W-:Y:S01]  /*1e60*/  ISETP.GE.AND P4, PT, R2, UR5, PT ;  /* 0x0000000502007c0c */ /* 0x000fe2000bf86270 */
[----:B------:R-:W-:Y:S01]  /*1e70*/  IMAD.WIDE.U32 R2, R0, c[0x0][0x198], R16 ;  /* 0x0000660000027a25 */ /* 0x000fe200078e0010 */
[----:B------:R-:W-:Y:S01]  /*1e80*/  IADD3 R0, R243, 0x40, RZ ;  /* 0x00000040f3007810 */ /* 0x000fe20007ffe0ff */
[----:B------:R-:W-:Y:S02]  /*1e90*/  UIADD3 UR6, UR7, -UR6, URZ ;  /* 0x8000000607067290 */ /* 0x000fe4000fffe03f */
[----:B------:R-:W-:Y:S01]  /*1ea0*/  IMAD.MOV.U32 R228, RZ, RZ, R4 ;  /* 0x000000ffffe47224 */ /* 0x000fe200078e0004 */
[----:B------:R-:W-:Y:S01]  /*1eb0*/  @!P6 IADD3 R24, P0, R230, R6, RZ ;  /* 0x00000006e618e210 */ /* 0x000fe20007f1e0ff */
[----:B------:R-:W-:Y:S01]  /*1ec0*/  IMAD.MOV.U32 R229, RZ, RZ, R5 ;  /* 0x000000ffffe57224 */ /* 0x000fe200078e0005 */
[----:B------:R-:W-:Y:S01]  /*1ed0*/  ISETP.GE.AND P3, PT, R0, UR5, PT ;  /* 0x0000000500007c0c */ /* 0x000fe2000bf66270 */
[----:B------:R-:W-:Y:S01]  /*1ee0*/  @P1 BAR.SYNC.DEFER_BLOCKING 0x0 ;  /* 0x0000000000001b1d */ /* 0x000fe20000010000 */
[C---:B------:R-:W-:Y:S01]  /*1ef0*/  IMAD.WIDE.U32 R4, R196.reuse, c[0x0][0x370], RZ ;  /* 0x0000dc00c4047a25 */ /* 0x040fe200078e00ff */
[----:B------:R-:W-:Y:S01]  /*1f00*/  @!P6 IADD3.X R25, R231, R7, R12, P0, !PT ;  /* 0x00000007e719e210 */ /* 0x000fe200007fe40c */
[----:B------:R-:W-:Y:S01]  /*1f10*/  UISETP.NE.AND UP0, UPT, UR6, 0x1, UPT ;  /* 0x000000010600788c */ /* 0x000fe2000bf05270 */
[----:B------:R-:W-:Y:S01]  /*1f20*/  @!P4 IADD3 R0, P1, R243, 0x20, RZ ;  /* 0x00000020f300c810 */ /* 0x000fe20007f3e0ff */
[----:B------:R-:W-:Y:S01]  /*1f30*/  IMAD R6, R13, c[0x0][0x1b0], RZ ;  /* 0x00006c000d067a24 */ /* 0x000fe200078e02ff */
[----:B------:R-:W-:Y:S01]  /*1f40*/  ISETP.GE.AND P0, PT, R243, UR4, PT ;  /* 0x00000004f3007c0c */ /* 0x000fe2000bf06270 */
[----:B------:R-:W-:Y:S01]  /*1f50*/  IMAD R14, R196, c[0x0][0x374], RZ ;  /* 0x0000dd00c40e7a24 */ /* 0x000fe200078e02ff */
[----:B------:R-:W-:Y:S01]  /*1f60*/  @!P6 IADD3 R4, P5, R228, R4, RZ ;  /* 0x00000004e404e210 */ /* 0x000fe20007fbe0ff */
[----:B------:R-:W-:Y:S01]  /*1f70*/  IMAD R7, R8, c[0x0][0x1b4], R6 ;  /* 0x00006d0008077a24 */ /* 0x000fe200078e0206 */
[----:B------:R-:W-:Y:S01]  /*1f80*/  IADD3 R2, P2, R2, UR29, RZ ;  /* 0x0000001d02027c10 */ /* 0x000fe2000ff5e0ff */
[----:B------:R-:W-:Y:S01]  /*1f90*/  @!P4 IMAD.X R6, RZ, RZ, R23, P1 ;  /* 0x000000ffff06c224 */ /* 0x000fe200008e0617 */
[----:B------:R-:W-:Y:S01]  /*1fa0*/  @!P6 IADD3.X R5, R229, R5, R14, P5, !PT ;  /* 0x00000005e505e210 */ /* 0x000fe20002ffe40e */
[----:B------:R-:W-:Y:S01]  /*1fb0*/  UIMAD UR6, UR23, UR8, URZ ;  /* 0x00000008170672a4 */ /* 0x000fe2000f8e023f */
[----:B------:R-:W-:Y:S01]  /*1fc0*/  IADD3.X R3, R3, UR32, R9, P2, !PT ;  /* 0x0000002003037c10 */ /* 0x000fe200097fe409 */
[----:B------:R-:W-:Y:S01]  /*1fd0*/  @!P4 IMAD R6, R6, c[0x0][0x198], RZ ;  /* 0x000066000606ca24 */ /* 0x000fe200078e02ff */
[----:B------:R-:W-:-:S02]  /*1fe0*/  ISETP.GE.AND P5, PT, R243, UR5, PT ;  /* 0x00000005f3007c0c */ /* 0x000fc4000bfa6270 */
[----:B------:R-:W-:Y:S01]  /*1ff0*/  PLOP3.LUT P2, PT, PT, PT, UP0, 0x80, 0x0 ;  /* 0x000000000000781c */ /* 0x000fe20003f4f008 */
[----:B------:R-:W-:-:S04]  /*2000*/  IMAD.WIDE.U32 R2, R8, c[0x0][0x1b0], R2 ;  /* 0x00006c0008027a25 */ /* 0x000fc800078e0002 */
[----:B------:R-:W-:Y:S02]  /*2010*/  @!P4 IMAD R12, R0, c[0x0][0x19c], R6 ;  /* 0x00006700000cca24 */ /* 0x000fe400078e0206 */
[----:B------:R-:W-:-:S04]  /*2020*/  IMAD.IADD R3, R3, 0x1, R7 ;  /* 0x0000000103037824 */ /* 0x000fc800078e0207 */
[----:B------:R-:W-:Y:S01]  /*2030*/  @!P5 IMAD.MOV.U32 R7, RZ, RZ, R3 ;  /* 0x000000ffff07d224 */ /* 0x000fe200078e0003 */
[C---:B--2---:R-:W-:Y:S02]  /*2040*/  SHF.L.U32 R22, R15.reuse, 0x1, RZ ;  /* 0x000000010f167819 */ /* 0x044fe400000006ff */
[----:B------:R-:W-:-:S03]  /*2050*/  IADD3 R9, R15, 0x2000, RZ ;  /* 0x000020000f097810 */ /* 0x000fc60007ffe0ff */
[----:B------:R-:W-:Y:S01]  /*2060*/  @P0 STS.128 [R22+0x8000], RZ ;  /* 0x008000ff16000388 */ /* 0x000fe20000000c00 */
[----:B------:R-:W-:Y:S02]  /*2070*/  SEL R6, R9, R15, !P2 ;  /* 0x0000000f09067207 */ /* 0x000fe40005000000 */
[C---:B------:R-:W-:Y:S01]  /*2080*/  IADD3 R9, R243.reuse, 0x60, RZ ;  /* 0x00000060f3097810 */ /* 0x040fe20007ffe0ff */
[----:B------:R-:W-:Y:S02]  /*2090*/  @P0 STS.128 [R22+0xa000], RZ ;  /* 0x00a000ff16000388 */ /* 0x000fe40000000c00 */
[----:B------:R-:W-:Y:S01]  /*20a0*/  IMAD.SHL.U32 R227, R6, 0x2, RZ ;  /* 0x0000000206e37824 */ /* 0x000fe200078e00ff */
[----:B------:R-:W-:Y:S01]  /*20b0*/  @!P5 MOV R6, R2 ;  /* 0x000000020006d202 */ /* 0x000fe20000000f00 */
[----:B------:R-:W-:Y:S01]  /*20c0*/  @!PT LDS RZ, [RZ] ;  /* 0x00000000fffff984 */ /* 0x000fe20000000800 */
[----:B------:R-:W-:Y:S01]  /*20d0*/  @!PT LDS RZ, [RZ] ;  /* 0x00000000fffff984 */ /* 0x000fe20000000800 */
[----:B------:R-:W-:Y:S01]  /*20e0*/  @!PT LDS RZ, [RZ] ;  /* 0x00000000fffff984 */ /* 0x000fe20000000800 */
[----:B------:R1:W-:Y:S04]  /*20f0*/  @!P0 LDGSTS.E.BYPASS.LTC128B.128 [R22+0x8000], [R228.64] ;  /* 0x08000000e4168fae */ /* 0x0003e8000b901d4c */
[----:B------:R1:W-:Y:S01]  /*2100*/  @!P0 LDGSTS.E.BYPASS.LTC128B.128 [R22+0xa000], [R228.64+0x80] ;  /* 0x0a000080e4168fae */ /* 0x0003e2000b901d4c */
[----:B------:R-:W-:-:S03]  /*2110*/  @!P5 IMAD.WIDE.U32 R6, R243, c[0x0][0x198], R6 ;  /* 0x00006600f306da25 */ /* 0x000fc600078e0006 */
[----:B------:R-:W-:Y:S02]  /*2120*/  @P6 STS.128 [R22+0x9000], RZ ;  /* 0x009000ff16006388 */ /* 0x000fe40000000c00 */
[----:B------:R-:W-:Y:S02]  /*2130*/  @!P5 LEA R20, P1, R6, c[0x0][0x168], 0x1 ;  /* 0x00005a000614da11 */ /* 0x000fe400078208ff */
[----:B------:R-:W-:Y:S04]  /*2140*/  @P6 STS.128 [R22+0xb000], RZ ;  /* 0x00b000ff16006388 */ /* 0x000fe80000000c00 */
[----:B------:R-:W-:Y:S01]  /*2150*/  @!PT LDS RZ, [RZ] ;  /* 0x00000000fffff984 */ /* 0x000fe20000000800 */
[----:B------:R-:W-:Y:S01]  /*2160*/  @!PT LDS RZ, [RZ] ;  /* 0x00000000fffff984 */ /* 0x000fe20000000800 */
[----:B------:R-:W-:Y:S01]  /*2170*/  @!PT LDS RZ, [RZ] ;  /* 0x00000000fffff984 */ /* 0x000fe20000000800 */
[----:B------:R2:W-:Y:S04]  /*2180*/  @!P6 LDGSTS.E.BYPASS.LTC128B.128 [R22+0x9000], [R4.64] ;  /* 0x090000000416efae */ /* 0x0005e8000b901d4c */
[----:B------:R2:W-:Y:S04]  /*2190*/  @!P6 LDGSTS.E.BYPASS.LTC128B.128 [R22+0xb000], [R4.64+0x80] ;  /* 0x0b0000800416efae */ /* 0x0005e8000b901d4c */
[----:B------:R-:W-:Y:S04]  /*21a0*/  @P0 STS [R227], RZ ;  /* 0x000000ffe3000388 */ /* 0x000fe80000000800 */
[----:B------:R-:W-:Y:S04]  /*21b0*/  @P0 STS [R227+0x4], RZ ;  /* 0x000004ffe3000388 */ /* 0x000fe80000000800 */
[----:B------:R-:W-:Y:S04]  /*21c0*/  @P0 STS [R227+0x8], RZ ;  /* 0x000008ffe3000388 */ /* 0x000fe80000000800 */
[----:B------:R-:W-:Y:S04]  /*21d0*/  @P0 STS [R227+0xc], RZ ;  /* 0x00000cffe3000388 */ /* 0x000fe80000000800 */
[----:B------:R-:W-:Y:S04]  /*21e0*/  @P0 STS [R227+0x2000], RZ ;  /* 0x002000ffe3000388 */ /* 0x000fe80000000800 */
[----:B------:R-:W-:Y:S01]  /*21f0*/  @P0 STS [R227+0x2004], RZ ;  /* 0x002004ffe3000388 */ /* 0x000fe20000000800 */
[----:B--2---:R-:W-:-:S03]  /*2200*/  @!P4 IMAD.WIDE.U32 R4, R0, c[0x0][0x198], R2 ;  /* 0x000066000004ca25 */ /* 0x004fc600078e0002 */
[----:B------:R-:W-:Y:S01]  /*2210*/  @P0 STS [R227+0x2008], RZ ;  /* 0x002008ffe3000388 */ /* 0x000fe20000000800 */
[----:B------:R-:W-:-:S03]  /*2220*/  @!P5 IMAD R0, R23, c[0x0][0x198], RZ ;  /* 0x000066001700da24 */ /* 0x000fc600078e02ff */
[----:B------:R-:W-:Y:S01]  /*2230*/  @P0 STS [R227+0x200c], RZ ;  /* 0x00200cffe3000388 */ /* 0x000fe20000000800 */
[----:B------:R-:W-:Y:S02]  /*2240*/  @!P4 IMAD.IADD R5, R5, 0x1, R12 ;  /* 0x000000010505c824 */ /* 0x000fe400078e020c */
[----:B------:R-:W-:Y:S01]  /*2250*/  @!P5 IMAD R0, R243, c[0x0][0x19c], R0 ;  /* 0x00006700f300da24 */ /* 0x000fe200078e0200 */
[----:B------:R-:W-:Y:S01]  /*2260*/  @!PT LDS RZ, [RZ] ;  /* 0x00000000fffff984 */ /* 0x000fe20000000800 */
[----:B------:R-:W-:Y:S01]  /*2270*/  @!PT LDS RZ, [RZ] ;  /* 0x00000000fffff984 */ /* 0x000fe20000000800 */
[----:B------:R-:W-:Y:S01]  /*2280*/  @!PT LDS RZ, [RZ] ;  /* 0x00000000fffff984 */ /* 0x000fe20000000800 */
[----:B------:R1:W-:Y:S03]  /*2290*/  @!P0 LDGSTS.E.BYPASS.LTC128B.128 [R227], [R230.64] ;  /* 0x00000000e6e38fae */ /* 0x0003e6000b901d4c */
[----:B------:R-:W-:Y:S01]  /*22a0*/  @!P5 IMAD.IADD R0, R7, 0x1, R0 ;  /* 0x000000010700d824 */ /* 0x000fe200078e0200 */
[----:B------:R1:W-:Y:S01]  /*22b0*/  @!P0 LDGSTS.E.BYPASS.LTC128B.128 [R227+0x2000], [R230.64+0x80] ;  /* 0x02000080e6e38fae */ /* 0x0003e2000b901d4c */
[----:B------:R-:W-:Y:S01]  /*22c0*/  @!P4 LEA R18, P0, R4, c[0x0][0x168], 0x1 ;  /* 0x00005a000412ca11 */ /* 0x000fe200078008ff */
[----:B------:R-:W-:-:S02]  /*22d0*/  @!P3 IMAD.MOV.U32 R7, RZ, RZ, R3 ;  /* 0x000000ffff07b224 */ /* 0x000fc400078e0003 */
[----:B------:R-:W-:Y:S01]  /*22e0*/  @!P5 LEA.HI.X R21, R6, c[0x0][0x16c], R0, 0x1, P1 ;  /* 0x00005b000615da11 */ /* 0x000fe200008f0c00 */
[----:B------:R-:W-:Y:S01]  /*22f0*/  @P6 STS [R227+0x1000], RZ ;  /* 0x001000ffe3006388 */ /* 0x000fe20000000800 */
[----:B------:R-:W-:Y:S02]  /*2300*/  @!P4 LEA.HI.X R19, R4, c[0x0][0x16c], R5, 0x1, P0 ;  /* 0x00005b000413ca11 */ /* 0x000fe400000f0c05 */
[----:B------:R-:W-:Y:S01]  /*2310*/  @!P3 IADD3 R0, P0, R243, 0x40, RZ ;  /* 0x00000040f300b810 */ /* 0x000fe20007f1e0ff */
[----:B------:R-:W-:Y:S01]  /*2320*/  @P6 STS [R227+0x1004], RZ ;  /* 0x001004ffe3006388 */ /* 0x000fe20000000800 */
[----:B------:R-:W-:Y:S01]  /*2330*/  ISETP.GE.AND P1, PT, R9, UR5, PT ;  /* 0x0000000509007c0c */ /* 0x000fe2000bf26270 */
[----:B------:R-:W-:Y:S01]  /*2340*/  UIMAD UR5, UR24, UR9, UR6 ;  /* 0x00000009180572a4 */ /* 0x000fe2000f8e0206 */
[----:B------:R-:W-:Y:S01]  /*2350*/  @!P3 IADD3.X R6, RZ, R23, RZ, P0, !PT ;  /* 0x00000017ff06b210 */ /* 0x000fe200007fe4ff */
[----:B------:R-:W-:Y:S01]  /*2360*/  IMAD R9, R13, c[0x0][0x1b8], RZ ;  /* 0x00006e000d097a24 */ /* 0x000fe200078e02ff */
[----:B------:R-:W-:Y:S01]  /*2370*/  IADD3 R4, P0, R10, UR27, RZ ;  /* 0x0000001b0a047c10 */ /* 0x000fe2000ff1e0ff */
[----:B------:R-:W-:Y:S02]  /*2380*/  @P6 STS [R227+0x1008], RZ ;  /* 0x001008ffe3006388 */ /* 0x000fe40000000800 */
[----:B------:R-:W-:-:S02]  /*2390*/  @!P3 IMAD R6, R6, c[0x0][0x198], RZ ;  /* 0x000066000606ba24 */ /* 0x000fc400078e02ff */
[----:B------:R-:W-:Y:S01]  /*23a0*/  IMAD.U32 R5, RZ, RZ, UR5 ;  /* 0x00000005ff057e24 */ /* 0x000fe2000f8e00ff */
[----:B------:R-:W-:Y:S01]  /*23b0*/  @P6 STS [R227+0x100c], RZ ;  /* 0x00100cffe3006388 */ /* 0x000fe20000000800 */
[----:B------:R-:W-:Y:S02]  /*23c0*/  @!P3 IMAD R13, R0, c[0x0][0x19c], R6 ;  /* 0x00006700000dba24 */ /* 0x000fe400078e0206 */
[----:B------:R-:W-:Y:S01]  /*23d0*/  @!P3 IMAD.MOV.U32 R6, RZ, RZ, R2 ;  /* 0x000000ffff06b224 */ /* 0x000fe200078e0002 */
[----:B------:R-:W-:Y:S01]  /*23e0*/  IADD3.X R5, R11, UR28, R5, P0, !PT ;  /* 0x0000001c0b057c10 */ /* 0x000fe200087fe405 */
[----:B------:R-:W-:Y:S01]  /*23f0*/  IMAD R12, R8, c[0x0][0x1bc], R9 ;  /* 0x00006f00080c7a24 */ /* 0x000fe200078e0209 */
[----:B------:R-:W-:Y:S01]  /*2400*/  @!P1 IADD3 R10, P0, R243, 0x60, RZ ;  /* 0x00000060f30a9810 */ /* 0x000fe20007f1e0ff */
[----:B------:R-:W-:Y:S01]  /*2410*/  @!P3 IMAD.WIDE.U32 R6, R0, c[0x0][0x198], R6 ;  /* 0x000066000006ba25 */ /* 0x000fe200078e0006 */
[----:B------:R-:W-:Y:S02]  /*2420*/  @P6 STS [R227+0x3000], RZ ;  /* 0x003000ffe3006388 */ /* 0x000fe40000000800 */
[----:B------:R-:W-:Y:S01]  /*2430*/  @!P1 IADD3.X R0, RZ, R23, RZ, P0, !PT ;  /* 0x00000017ff009210 */ /* 0x000fe200007fe4ff */
[----:B------:R-:W-:Y:S01]  /*2440*/  IMAD.WIDE.U32 R4, R8, c[0x0][0x1b8], R4 ;  /* 0x00006e0008047a25 */ /* 0x000fe200078e0004 */
[----:B------:R-:W-:Y:S01]  /*2450*/  @!P3 LEA R16, P0, R6, c[0x0][0x168], 0x1 ;  /* 0x00005a000610ba11 */ /* 0x000fe200078008ff */
[----:B------:R-:W-:Y:S02]  /*2460*/  @P6 STS [R227+0x3004], RZ ;  /* 0x003004ffe3006388 */ /* 0x000fe40000000800 */
[----:B------:R-:W-:-:S02]  /*2470*/  @!P1 IMAD.MOV.U32 R8, RZ, RZ, R2 ;  /* 0x000000ffff089224 */ /* 0x000fc400078e0002 */
[----:B------:R-:W-:Y:S01]  /*2480*/  @!P3 IMAD.IADD R2, R7, 0x1, R13 ;  /* 0x000000010702b824 */ /* 0x000fe200078e020d */
[----:B------:R-:W-:Y:S01]  /*2490*/  @P6 STS [R227+0x3008], RZ ;  /* 0x003008ffe3006388 */ /* 0x000fe20000000800 */
[----:B------:R-:W-:Y:S01]  /*24a0*/  @!P1 IMAD.MOV.U32 R9, RZ, RZ, R3 ;  /* 0x000000ffff099224 */ /* 0x000fe200078e0003 */
[----:B------:R-:W-:Y:S01]  /*24b0*/  IADD3 R3, R5, R12, RZ ;  /* 0x0000000c05037210 */ /* 0x000fe20007ffe0ff */
[----:B------:R-:W-:Y:S01]  /*24c0*/  @!P1 IMAD R0, R0, c[0x0][0x198], RZ ;  /* 0x0000660000009a24 */ /* 0x000fe200078e02ff */
[----:B------:R-:W-:Y:S01]  /*24d0*/  @!P3 LEA.HI.X R17, R6, c[0x0][0x16c], R2, 0x1, P0 ;  /* 0x00005b000611ba11 */ /* 0x000fe200000f0c02 */
[----:B------:R-:W-:Y:S01]  /*24e0*/  @!P5 IMAD.MOV.U32 R2, RZ, RZ, R4 ;  /* 0x000000ffff02d224 */ /* 0x000fe200078e0004 */
[----:B------:R-:W-:Y:S01]  /*24f0*/  @P6 STS [R227+0x300c], RZ ;  /* 0x00300cffe3006388 */ /* 0x000fe20000000800 */
[C---:B------:R-:W-:Y:S02]  /*2500*/  @!P1 IMAD R5, R10.reuse, c[0x0][0x19c], R0 ;  /* 0x000067000a059a24 */ /* 0x040fe400078e0200 */
[----:B------:R-:W-:Y:S01]  /*2510*/  @!P1 IMAD.WIDE.U32 R8, R10, c[0x0][0x198], R8 ;  /* 0x000066000a089a25 */ /* 0x000fe200078e0008 */
[----:B------:R-:W-:Y:S01]  /*2520*/  @!PT LDS RZ, [RZ] ;  /* 0x00000000fffff984 */ /* 0x000fe20000000800 */
[----:B------:R-:W-:Y:S01]  /*2530*/  @!PT LDS RZ, [RZ] ;  /* 0x00000000fffff984 */ /* 0x000fe20000000800 */
[----:B------:R-:W-:Y:S01]  /*2540*/  @!PT LDS RZ, [RZ] ;  /* 0x00000000fffff984 */ /* 0x000fe20000000800 */
[----:B------:R1:W-:Y:S03]  /*2550*/  @!P6 LDGSTS.E.BYPASS.LTC128B.128 [R227+0x1000], [R24.64] ;  /* 0x0100000018e3efae */ /* 0x0003e6000b901d4c */
[----:B------:R-:W-:Y:S01]  /*2560*/  @!P5 IMAD R11, R23, c[0x0][0x1a0], RZ ;  /* 0x00006800170bda24 */ /* 0x000fe200078e02ff */
[----:B------:R-:W-:Y:S01]  /*2570*/  @!P1 LEA R14, P0, R8, c[0x0][0x168], 0x1 ;  /* 0x00005a00080e9a11 */ /* 0x000fe200078008ff */
[----:B------:R-:W-:Y:S01]  /*2580*/  @!P5 IMAD.WIDE.U32 R6, R243, c[0x0][0x1a0], R2 ;  /* 0x00006800f306da25 */ /* 0x000fe200078e0002 */
[----:B------:R1:W-:Y:S03]  /*2590*/  @!P6 LDGSTS.E.BYPASS.LTC128B.128 [R227+0x3000], [R24.64+0x80] ;  /* 0x0300008018e3efae */ /* 0x0003e6000b901d4c */
[----:B------:R-:W-:Y:S01]  /*25a0*/  @!P1 IMAD.IADD R2, R9, 0x1, R5 ;  /* 0x0000000109029824 */ /* 0x000fe200078e0205 */
[----:B------:R-:W-:Y:S01]  /*25b0*/  @P5 STS.128 [R22+0xc000], RZ ;  /* 0x00c000ff16005388 */ /* 0x000fe20000000c00 */
[----:B------:R-:W-:-:S02]  /*25c0*/  @!P5 IMAD R0, R243, c[0x0][0x1a4], R11 ;  /* 0x00006900f300da24 */ /* 0x000fc400078e020b */
[----:B------:R-:W-:Y:S01]  /*25d0*/  @!P3 IMAD.MOV.U32 R9, RZ, RZ, R3 ;  /* 0x000000ffff09b224 */ /* 0x000fe200078e0003 */
[----:B------:R-:W-:Y:S01]  /*25e0*/  @!P1 LEA.HI.X R15, R8, c[0x0][0x16c], R2, 0x1, P0 ;  /* 0x00005b00080f9a11 */ /* 0x000fe200000f0c02 */
[----:B------:R-:W-:Y:S01]  /*25f0*/  @!P5 IMAD.IADD R0, R7, 0x1, R0 ;  /* 0x000000010700d824 */ /* 0x000fe200078e0200 */
[C---:B------:R-:W-:Y:S01]  /*2600*/  @!P5 LEA R12, P0, R6.reuse, c[0x0][0x170], 0x1 ;  /* 0x00005c00060cda11 */ /* 0x040fe200078008ff */
[----:B------:R-:W-:Y:S01]  /*2610*/  @P5 STS.128 [R22+0x10000], RZ ;  /* 0x010000ff16005388 */ /* 0x000fe20000000c00 */
[----:B------:R-:W-:Y:S02]  /*2620*/  @!P4 MOV R7, R3 ;  /* 0x000000030007c202 */ /* 0x000fe40000000f00 */
[----:B------:R-:W-:Y:S01]  /*2630*/  @!P5 LEA.HI.X R13, R6, c[0x0][0x174], R0, 0x1, P0 ;  /* 0x00005d00060dda11 */ /* 0x000fe200000f0c00 */
[----:B------:R-:W-:Y:S01]  /*2640*/  @!PT LDS RZ, [RZ] ;  /* 0x00000000fffff984 */ /* 0x000fe20000000800 */
[----:B------:R-:W-:Y:S01]  /*2650*/  @!PT LDS RZ, [RZ] ;  /* 0x00000000fffff984 */ /* 0x000fe20000000800 */
[----:B------:R-:W-:Y:S01]  /*2660*/  @!PT LDS RZ, [RZ] ;  /* 0x00000000fffff984 */ /* 0x000fe20000000800 */
[----:B------:R1:W-:Y:S01]  /*2670*/  @!P5 LDGSTS.E.BYPASS.LTC128B.128 [R22+0xc000], [R20.64] ;  /* 0x0c0000001416dfae */ /* 0x0003e2000b901d4c */
[----:B------:R-:W-:-:S03]  /*2680*/  @!P4 IADD3 R0, P0, R243, 0x20, RZ ;  /* 0x00000020f300c810 */ /* 0x000fc60007f1e0ff */
[----:B------:R1:W-:Y:S01]  /*2690*/  @!P5 LDGSTS.E.BYPASS.LTC128B.128 [R22+0x10000], [R20.64+0x80] ;  /* 0x100000801416dfae */ /* 0x0003e2000b901d4c */
[----:B------:R-:W-:Y:S02]  /*26a0*/  @!P4 IADD3.X R5, RZ, R23, RZ, P0, !PT ;  /* 0x00000017ff05c210 */ /* 0x000fe400007fe4ff */
[----:B------:R-:W-:Y:S01]  /*26b0*/  @!P3 IADD3 R2, P0, R243, 0x40, RZ ;  /* 0x00000040f302b810 */ /* 0x000fe20007f1e0ff */
[----:B------:R-:W-:Y:S02]  /*26c0*/  @P4 STS.128 [R22+0xd000], RZ ;  /* 0x00d000ff16004388 */ /* 0x000fe40000000c00 */
[----:B------:R-:W-:Y:S02]  /*26d0*/  @!P4 IMAD R5, R5, c[0x0][0x1a0], RZ ;  /* 0x000068000505ca24 */ /* 0x000fe400078e02ff */
[----:B------:R-:W-:Y:S01]  /*26e0*/  @!P3 IMAD.X R6, RZ, RZ, R23, P0 ;  /* 0x000000ffff06b224 */ /* 0x000fe200000e0617 */
[----:B------:R-:W-:Y:S01]  /*26f0*/  @!P1 IADD3 R11, P0, R243, 0x60, RZ ;  /* 0x00000060f30b9810 */ /* 0x000fe20007f1e0ff */
[----:B------:R-:W-:Y:S01]  /*2700*/  @!P4 IMAD R5, R0, c[0x0][0x1a4], R5 ;  /* 0x000069000005ca24 */ /* 0x000fe200078e0205 */
[----:B------:R-:W-:Y:S01]  /*2710*/  @P4 STS.128 [R22+0x11000], RZ ;  /* 0x011000ff16004388 */ /* 0x000fe20000000c00 */
[----:B------:R-:W-:-:S02]  /*2720*/  @!P3 IMAD R8, R6, c[0x0][0x1a0], RZ ;  /* 0x000068000608ba24 */ /* 0x000fc400078e02ff */
[----:B------:R-:W-:Y:S01]  /*2730*/  @!P4 IMAD.MOV.U32 R6, RZ, RZ, R4 ;  /* 0x000000ffff06c224 */ /* 0x000fe200078e0004 */
[----:B------:R-:W-:Y:S01]  /*2740*/  @!PT LDS RZ, [RZ] ;  /* 0x00000000fffff984 */ /* 0x000fe20000000800 */
[----:B------:R-:W-:Y:S01]  /*2750*/  @!PT LDS RZ, [RZ] ;  /* 0x00000000fffff984 */ /* 0x000fe20000000800 */
[----:B------:R-:W-:Y:S01]  /*2760*/  @!PT LDS RZ, [RZ] ;  /* 0x00000000fffff984 */ /* 0x000fe20000000800 */
[----:B------:R1:W-:Y:S01]  /*2770*/  @!P4 LDGSTS.E.BYPASS.LTC128B.128 [R22+0xd000], [R18.64] ;  /* 0x0d0000001216cfae */ /* 0x0003e2000b901d4c */
[----:B------:R-:W-:Y:S02]  /*2780*/  @!P1 IMAD.X R10, RZ, RZ, R23, P0 ;  /* 0x000000ffff0a9224 */ /* 0x000fe400000e0617 */
[----:B------:R-:W-:Y:S01]  /*2790*/  @!P3 IMAD R23, R2, c[0x0][0x1a4], R8 ;  /* 0x000069000217ba24 */ /* 0x000fe200078e0208 */
[----:B------:R1:W-:Y:S01]  /*27a0*/  @!P4 LDGSTS.E.BYPASS.LTC128B.128 [R22+0x11000], [R18.64+0x80] ;  /* 0x110000801216cfae */ /* 0x0003e2000b901d4c */
[----:B------:R-:W-:Y:S02]  /*27b0*/  @!P3 IMAD.MOV.U32 R8, RZ, RZ, R4 ;  /* 0x000000ffff08b224 */ /* 0x000fe400078e0004 */
[----:B------:R-:W-:Y:S01]  /*27c0*/  @!P4 IMAD.WIDE.U32 R6, R0, c[0x0][0x1a0], R6 ;  /* 0x000068000006ca25 */ /* 0x000fe200078e0006 */
[----:B------:R-:W-:Y:S03]  /*27d0*/  @P3 STS.128 [R22+0xe000], RZ ;  /* 0x00e000ff16003388 */ /* 0x000fe60000000c00 */
[----:B------:R-:W-:Y:S01]  /*27e0*/  @!P3 IMAD.WIDE.U32 R8, R2, c[0x0][0x1a0], R8 ;  /* 0x000068000208ba25 */ /* 0x000fe200078e0008 */
[----:B------:R-:W-:Y:S01]  /*27f0*/  @!P4 IADD3 R5, R7, R5, RZ ;  /* 0x000000050705c210 */ /* 0x000fe20007ffe0ff */
[----:B------:R-:W-:Y:S02]  /*2800*/  @P3 STS.128 [R22+0x12000], RZ ;  /* 0x012000ff16003388 */ /* 0x000fe40000000c00 */
[----:B------:R-:W-:Y:S01]  /*2810*/  @!P1 IMAD R0, R10, c[0x0][0x1a0], RZ ;  /* 0x000068000a009a24 */ /* 0x000fe200078e02ff */
[----:B------:R-:W-:Y:S01]  /*2820*/  @!P4 LEA R10, P0, R6, c[0x0][0x170], 0x1 ;  /* 0x00005c00060aca11 */ /* 0x000fe200078008ff */
[----:B------:R-:W-:Y:S01]  /*2830*/  @!P1 IMAD.MOV.U32 R2, RZ, RZ, R4 ;  /* 0x000000ffff029224 */ /* 0x000fe200078e0004 */
[----:B------:R-:W-:Y:S01]  /*2840*/  @!PT LDS RZ, [RZ] ;  /* 0x00000000fffff984 */ /* 0x000fe20000000800 */
[----:B------:R-:W-:Y:S01]  /*2850*/  @!PT LDS RZ, [RZ] ;  /* 0x00000000fffff984 */ /* 0x000fe20000000800 */
[----:B------:R-:W-:Y:S01]  /*2860*/  @!PT LDS RZ, [RZ] ;  /* 0x00000000fffff984 */ /* 0x000fe20000000800 */
[----:B------:R1:W-:Y:S01]  /*2870*/  @!P3 LDGSTS.E.BYPASS.LTC128B.128 [R22+0xe000], [R16.64] ;  /* 0x0e0000001016bfae */ /* 0x0003e2000b901d4c */
[----:B------:R-:W-:-:S02]  /*2880*/  @!P1 IMAD R4, R11, c[0x0][0x1a4], R0 ;  /* 0x000069000b049a24 */ /* 0x000fc400078e0200 */
[----:B------:R-:W-:Y:S01]  /*2890*/  @!P1 IMAD.WIDE.U32 R2, R11, c[0x0][0x1a0], R2 ;  /* 0x000068000b029a25 */ /* 0x000fe200078e0002 */
[----:B------:R-:W-:Y:S01]  /*28a0*/  @!P4 LEA.HI.X R11, R6, c[0x0][0x174], R5, 0x1, P0 ;  /* 0x00005d00060bca11 */ /* 0x000fe200000f0c05 */
[----:B------:R1:W-:Y:S01]  /*28b0*/  @!P3 LDGSTS.E.BYPASS.LTC128B.128 [R22+0x12000], [R16.64+0x80] ;  /* 0x120000801016bfae */ /* 0x0003e2000b901d4c */
[C---:B------:R-:W-:Y:S01]  /*28c0*/  @!P3 LEA R6, P0, R8.reuse, c[0x0][0x170], 0x1 ;  /* 0x00005c000806ba11 */ /* 0x040fe200078008ff */
[----:B------:R-:W-:Y:S02]  /*28d0*/  @!P3 IMAD.IADD R0, R9, 0x1, R23 ;  /* 0x000000010900b824 */ /* 0x000fe400078e0217 */
[----:B------:R-:W-:Y:S01]  /*28e0*/  @P1 STS.128 [R22+0xf000], RZ ;  /* 0x00f000ff16001388 */ /* 0x000fe20000000c00 */
[----:B------:R-:W-:Y:S02]  /*28f0*/  IMAD.MOV.U32 R9, RZ, RZ, c[0x0][0x30c] ;  /* 0x0000c300ff097624 */ /* 0x000fe400078e00ff */
[----:B------:R-:W-:Y:S01]  /*2900*/  @!P3 LEA.HI.X R7, R8, c[0x0][0x174], R0, 0x1, P0 ;  /* 0x00005d000807ba11 */ /* 0x000fe200000f0c00 */
[----:B------:R-:W-:Y:S01]  /*2910*/  @P1 STS.128 [R22+0x13000], RZ ;  /* 0x013000ff16001388 */ /* 0x000fe20000000c00 */
[----:B------:R-:W-:Y:S01]  /*2920*/  @!P1 IADD3 R0, R3, R4, RZ ;  /* 0x0000000403009210 */ /* 0x000fe20007ffe0ff */
[----:B------:R-:W-:Y:S01]  /*2930*/  IMAD.MOV.U32 R8, RZ, RZ, c[0x0][0x308] ;  /* 0x0000c200ff087624 */ /* 0x000fe200078e00ff */
[C---:B------:R-:W-:Y:S01]  /*2940*/  @!P1 LEA R4, P0, R2.reuse, c[0x0][0x170], 0x1 ;  /* 0x00005c0002049a11 */ /* 0x040fe200078008ff */
[----:B------:R-:W-:Y:S01]  /*2950*/  @!PT LDS RZ, [RZ] ;  /* 0x00000000fffff984 */ /* 0x000fe20000000800 */
[----:B------:R-:W-:Y:S01]  /*2960*/  @!PT LDS RZ, [RZ] ;  /* 0x00000000fffff984 */ /* 0x000fe20000000800 */
[----:B------:R-:W-:Y:S01]  /*2970*/  @!PT LDS RZ, [RZ] ;  /* 0x00000000fffff984 */ /* 0x000fe20000000800 */
[----:B------:R1:W-:Y:S03]  /*2980*/  @!P1 LDGSTS.E.BYPASS.LTC128B.128 [R22+0xf000], [R14.64] ;  /* 0x0f0000000e169fae */ /* 0x0003e6000b901d4c */
[----:B------:R-:W-:Y:S01]  /*2990*/  @!P1 LEA.HI.X R5, R2, c[0x0][0x174], R0, 0x1, P0 ;  /* 0x00005d0002059a11 */ /* 0x000fe200000f0c00 */
[----:B------:R1:W-:Y:S04]  /*29a0*/  @!P1 LDGSTS.E.BYPASS.LTC128B.128 [R22+0x13000], [R14.64+0x80] ;  /* 0x130000800e169fae */ /* 0x0003e8000b901d4c */
[----:B------:R-:W-:Y:S04]  /*29b0*/  @P5 STS.128 [R22+0x14000], RZ ;  /* 0x014000ff16005388 */ /* 0x000fe80000000c00 */
        /* <DEDUP_REMOVED lines=27> */
[----:B------:R-:W0:Y:S04]  /*2b70*/  LDGDEPBAR ;  /* 0x00000000000079af */ /* 0x000e280000000000 */
[----:B---3--:R3:W4:Y:S04]  /*2b80*/  LDG.E.64 R4, [R8.64+0x8] ;  /* 0x0000080c08047981 */ /* 0x008728000c1e1b00 */
[----:B---3--:R-:W3:Y:S01]  /*2b90*/  LDG.E.64 R8, [R8.64] ;  /* 0x0000000c08087981 */ /* 0x008ee2000c1e1b00 */
[C---:B------:R-:W-:Y:S01]  /*2ba0*/  IADD3 R0, R244.reuse, 0x28, RZ ;  /* 0x00000028f4007810 */ /* 0x040fe20007ffe0ff */
[----:B--2---:R-:W-:Y:S01]  /*2bb0*/  IMAD.MOV.U32 R6, RZ, RZ, 0x4 ;  /* 0x00000004ff067424 */ /* 0x004fe200078e00ff */
[----:B------:R-:W-:Y:S01]  /*2bc0*/  IADD3 R3, R244, 0x8, RZ ;  /* 0x00000008f4037810 */ /* 0x000fe20007ffe0ff */
[----:B------:R-:W-:Y:S01]  /*2bd0*/  IMAD.MOV.U32 R241, RZ, RZ, 0x7f800000 ;  /* 0x7f800000fff17424 */ /* 0x000fe200078e00ff */
[----:B------:R-:W-:Y:S01]  /*2be0*/  ISETP.GE.AND P0, PT, R0, UR4, PT ;  /* 0x0000000400007c0c */ /* 0x000fe2000bf06270 */
[----:B------:R-:W-:Y:S01]  /*2bf0*/  IMAD.MOV.U32 R239, RZ, RZ, 0x7f800000 ;  /* 0x7f800000ffef7424 */ /* 0x000fe200078e00ff */
[C---:B------:R-:W-:Y:S01]  /*2c00*/  IADD3 R2, R244.reuse, 0x20, RZ ;  /* 0x00000020f4027810 */ /* 0x040fe20007ffe0ff */
[----:B------:R-:W-:Y:S01]  /*2c10*/  IMAD.MOV.U32 R240, RZ, RZ, 0x7f800000 ;  /* 0x7f800000fff07424 */ /* 0x000fe200078e00ff */
[----:B------:R-:W-:-:S02]  /*2c20*/  ISETP.GE.AND P4, PT, R244, UR4, PT ;  /* 0x00000004f4007c0c */ /* 0x000fc4000bf86270 */
[----:B------:R-:W-:Y:S02]  /*2c30*/  ISETP.GE.AND P3, PT, R3, UR4, PT ;  /* 0x0000000403007c0c */ /* 0x000fe4000bf66270 */
[----:B------:R-:W-:Y:S02]  /*2c40*/  ISETP.GE.AND P1, PT, R2, UR4, PT ;  /* 0x0000000402007c0c */ /* 0x000fe4000bf26270 */
[----:B------:R-:W-:Y:S02]  /*2c50*/  MOV R2, 0x4 ;  /* 0x0000000400027802 */ /* 0x000fe40000000f00 */
[----:B------:R-:W-:Y:S01]  /*2c60*/  MOV R242, 0x7f800000 ;  /* 0x7f80000000f27802 */ /* 0x000fe20000000f00 */
[----:B------:R-:W-:Y:S01]  /*2c70*/  @!P0 IMAD.WIDE R6, R0, R6, UR10 ;  /* 0x0000000a00068e25 */ /* 0x000fe2000f8e0206 */
[----:B------:R-:W-:-:S03]  /*2c80*/  LEA.HI R0, R28, R27, RZ, 0x4 ;  /* 0x0000001b1c007211 */ /* 0x000fc600078f20ff */
[----:B------:R-:W-:Y:S01]  /*2c90*/  IMAD.WIDE R2, R244, R2, UR10 ;  /* 0x0000000af4027e25 */ /* 0x000fe2000f8e0202 */
[----:B------:R-:W-:Y:S01]  /*2ca0*/  LOP3.LUT R0, R0, 0xfffffff0, RZ, 0xc0, !PT ;  /* 0xfffffff000007812 */ /* 0x000fe200078ec0ff */
[----:B------:R2:W5:Y:S03]  /*2cb0*/  @!P0 LDG.E R240, [R6.64] ;  /* 0x0000000c06f08981 */ /* 0x000566000c1e1900 */
[----:B------:R-:W-:Y:S01]  /*2cc0*/  IADD3 R0, -R0, R27, RZ ;  /* 0x0000001b00007210 */ /* 0x000fe20007ffe1ff */
[----:B------:R1:W5:Y:S04]  /*2cd0*/  @!P4 LDG.E R241, [R2.64] ;  /* 0x0000000c02f1c981 */ /* 0x000368000c1e1900 */
[----:B------:R1:W5:Y:S04]  /*2ce0*/  @!P3 LDG.E R242, [R2.64+0x20] ;  /* 0x0000200c02f2b981 */ /* 0x000368000c1e1900 */
[----:B------:R1:W5:Y:S04]  /*2cf0*/  @!P1 LDG.E R239, [R2.64+0x80] ;  /* 0x0000800c02ef9981 */ /* 0x000368000c1e1900 */
[----:B--2---:R-:W2:Y:S01]  /*2d00*/  S2R R6, SR_TID.X ;  /* 0x0000000000067919 */ /* 0x004ea20000002100 */
[----:B-1----:R-:W-:-:S03]  /*2d10*/  SHF.R.S32.HI R2, RZ, 0x1f, R0 ;  /* 0x0000001fff027819 */ /* 0x002fc60000011400 */
[----:B------:R-:W1:Y:S01]  /*2d20*/  S2R R3, SR_TID.X ;  /* 0x0000000000037919 */ /* 0x000e620000002100 */
[----:B------:R-:W-:-:S04]  /*2d30*/  LEA.HI R2, R2, R0, RZ, 0x3 ;  /* 0x0000000002027211 */ /* 0x000fc800078f18ff */
[----:B------:R-:W-:-:S05]  /*2d40*/  LOP3.LUT R2, R2, 0xfffffff8, RZ, 0xc0, !PT ;  /* 0xfffffff802027812 */ /* 0x000fca00078ec0ff */
[----:B------:R-:W-:Y:S01]  /*2d50*/  IMAD.IADD R0, R0, 0x1, -R2 ;  /* 0x0000000100007824 */ /* 0x000fe200078e0a02 */
[----:B------:R-:W-:-:S04]  /*2d60*/  SHF.R.S32.HI R2, RZ, 0x1f, R26 ;  /* 0x0000001fff027819 */ /* 0x000fc8000001141a */
[C---:B------:R-:W-:Y:S02]  /*2d70*/  LOP3.LUT P0, RZ, R0.reuse, 0x2, RZ, 0xc0, !PT ;  /* 0x0000000200ff7812 */ /* 0x040fe4000780c0ff */
[----:B------:R-:W-:Y:S02]  /*2d80*/  LOP3.LUT P1, RZ, R0, 0x4, RZ, 0xc0, !PT ;  /* 0x0000000400ff7812 */ /* 0x000fe4000782c0ff */
[----:B-1----:R-:W-:-:S04]  /*2d90*/  SHF.R.S32.HI R3, RZ, 0x1f, R3 ;  /* 0x0000001fff037819 */ /* 0x002fc80000011403 */
[----:B--2---:R-:W-:-:S04]  /*2da0*/  LEA.HI R3, R3, R6, RZ, 0x6 ;  /* 0x0000000603037211 */ /* 0x004fc800078f30ff */
[----:B------:R-:W-:Y:S01]  /*2db0*/  SHF.R.S32.HI R3, RZ, 0x6, R3 ;  /* 0x00000006ff037819 */ /* 0x000fe20000011403 */
[----:B------:R-:W-:Y:S02]  /*2dc0*/  IMAD.MOV.U32 R219, RZ, RZ, 0x20 ;  /* 0x00000020ffdb7424 */ /* 0x000fe400078e00ff */
[----:B------:R-:W-:-:S03]  /*2dd0*/  IMAD.SHL.U32 R211, R220, 0x2, RZ ;  /* 0x00000002dcd37824 */ /* 0x000fc600078e00ff */
[----:B------:R-:W-:Y:S01]  /*2de0*/  SEL R219, R219, 0xffffffe0, !P0 ;  /* 0xffffffe0dbdb7807 */ /* 0x000fe20004000000 */
[----:B------:R-:W-:Y:S01]  /*2df0*/  UIADD3 UR4, UR24, 0x80, URZ ;  /* 0x0000008018047890 */ /* 0x000fe2000fffe03f */
        /* <DEDUP_REMOVED lines=64> */
[----:B------:R-:W-:-:S02]  /*3200*/  SEL R196, R196, 0xffffffc0, !P1 ;  /* 0xffffffc0c4c47807 */ /* 0x000fc40004800000 */
[----:B------:R-:W-:Y:S01]  /*3210*/  IADD3 R212, R219, R211, RZ ;  /* 0x000000d3dbd47210 */ /* 0x000fe20007ffe0ff */
[----:B------:R-:W-:Y:S02]  /*3220*/  UMOV UR15, UR20 ;  /* 0x00000014000f7c82 */ /* 0x000fe40008000000 */
[----:B------:R-:W-:Y:S02]  /*3230*/  UISETP.GE.AND UP0, UPT, UR4, UR16, UPT ;  /* 0x000000100400728c */ /* 0x000fe4000bf06270 */
[----:B------:R-:W-:Y:S01]  /*3240*/  UMOV UR14, UR21 ;  /* 0x00000015000e7c82 */ /* 0x000fe20008000000 */
[----:B----4-:R-:W-:-:S04]  /*3250*/  IADD3 R26, P4, P3, R4, UR39, R26 ;  /* 0x00000027041a7c10 */ /* 0x010fc8000fb9e01a */
[----:B------:R-:W-:Y:S02]  /*3260*/  IADD3.X R0, R5, UR47, R2, P4, P3 ;  /* 0x0000002f05007c10 */ /* 0x000fe4000a7e6402 */
[----:B------:R-:W-:-:S03]  /*3270*/  IADD3 R2, R218, 0x2000, RZ ;  /* 0x00002000da027810 */ /* 0x000fc60007ffe0ff */
[----:B------:R1:W-:Y:S01]  /*3280*/  STL [R1+0xc], R0 ;  /* 0x00000c0001007387 */ /* 0x0003e20000100800 */
[----:B------:R-:W-:-:S05]  /*3290*/  SEL R2, R2, R218, !P2 ;  /* 0x000000da02027207 */ /* 0x000fca0005000000 */
[----:B------:R-:W-:Y:S01]  /*32a0*/  IMAD.SHL.U32 R210, R2, 0x2, RZ ;  /* 0x0000000202d27824 */ /* 0x000fe200078e00ff */
[----:B------:R-:W-:Y:S01]  /*32b0*/  SHF.L.U32 R2, R3, 0x5, RZ ;  /* 0x0000000503027819 */ /* 0x000fe200000006ff */
[----:B------:R-:W-:Y:S01]  /*32c0*/  IMAD.WIDE.U32 R4, R26, -0x2daee0ad, RZ ;  /* 0xd2511f531a047825 */ /* 0x000fe200078e00ff */
[----:B-1----:R-:W-:-:S04]  /*32d0*/  IADD3 R0, R220, 0x2000, RZ ;  /* 0x00002000dc007810 */ /* 0x002fc80007ffe0ff */
[----:B------:R-:W-:-:S04]  /*32e0*/  SEL R0, R0, R220, !P2 ;  /* 0x000000dc00007207 */ /* 0x000fc80005000000 */
[----:B------:R-:W-:Y:S01]  /*32f0*/  SHF.L.U32 R213, R0, 0x1, RZ ;  /* 0x0000000100d57819 */ /* 0x000fe200000006ff */
[----:B------:R-:W-:Y:S01]  /*3300*/  IMAD.MOV.U32 R0, RZ, RZ, c[0x0][0x22c] ;  /* 0x00008b00ff007624 */ /* 0x000fe200078e00ff */
[----:B------:R1:W-:Y:S03]  /*3310*/  STL [R1+0x38], R2 ;  /* 0x0000380201007387 */ /* 0x0003e60000100800 */
[----:B------:R-:W-:Y:S01]  /*3320*/  IMAD R0, R0, c[0x0][0x1c0], RZ ;  /* 0x0000700000007a24 */ /* 0x000fe200078e02ff */
[----:B------:R2:W-:Y:S01]  /*3330*/  STL.64 [R1], R4 ;  /* 0x0000000401007387 */ /* 0x0005e20000100a00 */
[----:B---3--:R3:W4:Y:S02]  /*3340*/  R2UR UR8, R9 ;  /* 0x00000000090873c2 */ /* 0x00872400000e0000 */
[----:B------:R-:W-:-:S06]  /*3350*/  IMAD.SHL.U32 R238, R0, 0x8, RZ ;  /* 0x0000000800ee7824 */ /* 0x000fcc00078e00ff */
[----:B------:R3:W3:Y:S01]  /*3360*/  R2UR UR9, R8 ;  /* 0x00000000080973c2 */ /* 0x0006e200000e0000 */
[----:B-1----:R-:W-:-:S05]  /*3370*/  IMAD.SHL.U32 R2, R0, 0x10, RZ ;  /* 0x0000001000027824 */ /* 0x002fca00078e00ff */
[C---:B------:R-:W-:Y:S02]  /*3380*/  IADD3 R3, R2.reuse, 0x40, RZ ;  /* 0x0000004002037810 */ /* 0x040fe40007ffe0ff */
[C---:B--2---:R-:W-:Y:S02]  /*3390*/  IADD3 R4, R2.reuse, 0x20, RZ ;  /* 0x0000002002047810 */ /* 0x044fe40007ffe0ff */
[----:B------:R-:W-:Y:S02]  /*33a0*/  IADD3 R2, R2, 0x60, RZ ;  /* 0x0000006002027810 */ /* 0x000fe40007ffe0ff */
[C---:B------:R-:W-:Y:S01]  /*33b0*/  IADD3 R3, R238.reuse, R3, RZ ;  /* 0x00000003ee037210 */ /* 0x040fe20007ffe0ff */
[C---:B------:R-:W-:Y:S02]  /*33c0*/  IMAD.IADD R4, R238.reuse, 0x1, R4 ;  /* 0x00000001ee047824 */ /* 0x040fe400078e0204 */
[C---:B------:R-:W-:Y:S01]  /*33d0*/  IMAD.IADD R2, R238.reuse, 0x1, R2 ;  /* 0x00000001ee027824 */ /* 0x040fe200078e0202 */
[C---:B------:R-:W-:Y:S01]  /*33e0*/  IADD3 R3, R238.reuse, R3, RZ ;  /* 0x00000003ee037210 */ /* 0x040fe20007ffe0ff */
        /* <DEDUP_REMOVED lines=10> */
[----:B---34-:R-:W-:Y:S02]  /*3490*/  IMAD.IADD R251, R238, 0x1, R245 ;  /* 0x00000001eefb7824 */ /* 0x018fe400078e02f5 */
.L_x_1241:
[----:B------:R-:W0:Y:S01]  /*34a0*/  LDGDEPBAR ;  /* 0x00000000000079af */ /* 0x000e220000000000 */
[C---:B------:R-:W-:Y:S01]  /*34b0*/  IMAD.IADD R0, R213.reuse, 0x1, R219 ;  /* 0x00000001d5007824 */ /* 0x040fe200078e02db */
[----:B------:R-:W-:Y:S01]  /*34c0*/  PLOP3.LUT P0, PT, PT, PT, UP0, 0x80, 0x0 ;  /* 0x000000000000781c */ /* 0x000fe20003f0f008 */
[--C-:B------:R-:W-:Y:S01]  /*34d0*/  IMAD.IADD R3, R213, 0x1, R196.reuse ;  /* 0x00000001d5037824 */ /* 0x100fe200078e02c4 */
[----:B------:R-:W-:Y:S01]  /*34e0*/  PLOP3.LUT P3, PT, PT, PT, UP0, 0x80, 0x0 ;  /* 0x000000000000781c */ /* 0x000fe20003f6f008 */
[----:B------:R-:W-:Y:S01]  /*34f0*/  IMAD.IADD R2, R0, 0x1, R196 ;  /* 0x0000000100027824 */ /* 0x000fe200078e02c4 */
[----:B------:R-:W-:Y:S01]  /*3500*/  PLOP3.LUT P2, PT, PT, PT, UP0, 0x80, 0x0 ;  /* 0x000000000000781c */ /* 0x000fe20003f4f008 */
[----:B------:R-:W-:Y:S01]  /*3510*/  UIADD3 UR4, UR9, -0x61c88647, URZ ;  /* 0x9e3779b909047890 */ /* 0x000fe2000fffe03f */
[----:B------:R-:W2:Y:S01]  /*3520*/  LDL R225, [R1+0x38] ;  /* 0x0000380001e17983 */ /* 0x000ea20000100800 */
[----:B------:R-:W-:Y:S01]  /*3530*/  PLOP3.LUT P5, PT, PT, PT, UP0, 0x80, 0x0 ;  /* 0x000000000000781c */ /* 0x000fe20003faf008 */
[----:B------:R-:W-:Y:S01]  /*3540*/  UIADD3 UR5, UR9, 0x3c6ef372, URZ ;  /* 0x3c6ef37209057890 */ /* 0x000fe2000fffe03f */
[----:B------:R-:W-:Y:S01]  /*3550*/  PLOP3.LUT P4, PT, PT, PT, UP0, 0x80, 0x0 ;  /* 0x000000000000781c */ /* 0x000fe20003f8f008 */
[----:B------:R-:W3:Y:S01]  /*3560*/  LDL R224, [R1+0x18] ;  /* 0x0000180001e07983 */ /* 0x000ee20000100800 */
[----:B------:R-:W-:Y:S01]  /*3570*/  PLOP3.LUT P6, PT, PT, PT, UP0, 0x80, 0x0 ;  /* 0x000000000000781c */ /* 0x000fe20003fcf008 */
[----:B------:R-:W-:Y:S02]  /*3580*/  UIADD3 UR6, UR8, -0x126145ec, URZ ;  /* 0xed9eba1408067890 */ /* 0x000fe4000fffe03f */
[----:B------:R-:W4:Y:S01]  /*3590*/  LDL.64 R222, [R1] ;  /* 0x0000000001de7983 */ /* 0x000f220000100a00 */
[----:B------:R-:W-:Y:S05]  /*35a0*/  UISETP.GE.AND UP5, UPT, UR7, 0x1, UPT ;  /* 0x000000010700788c */ /* 0x000fea000bfa6270 */
[----:B------:R-:W2:Y:S04]  /*35b0*/  LDL R221, [R1+0xc] ;  /* 0x00000c0001dd7983 */ /* 0x000ea80000100800 */
[----:B------:R-:W1:Y:S01]  /*35c0*/  S2R R226, SR_TID.X ;  /* 0x0000000000e27919 */ /* 0x000e620000002100 */
[----:B------:R-:W-:Y:S07]  /*35d0*/  DEPBAR.LE SB0, 0x0 ;  /* 0x000080000000791a */ /* 0x000fee0000000000 */
[----:B------:R-:W-:Y:S08]  /*35e0*/  BAR.SYNC.DEFER_BLOCKING 0x0 ;  /* 0x0000000000007b1d */ /* 0x000ff00000010000 */
[----:B------:R-:W-:Y:S08]  /*35f0*/  LDSM.16.M88.4 R32, [R213] ;  /* 0x00000000d520783b */ /* 0x000ff00000000200 */
[----:B------:R-:W1:Y:S08]  /*3600*/  LDSM.16.M88.4 R16, [R217+0xc000] ;  /* 0x00c00000d910783b */ /* 0x000e700000000200 */
[----:B------:R-:W1:Y:S08]  /*3610*/  LDSM.16.M88.4 R28, [R213+0x1000] ;  /* 0x00100000d51c783b */ /* 0x000e700000000200 */
[----:B------:R-:W1:Y:S08]  /*3620*/  LDSM.16.M88.4 R164, [R217+0xc800] ;  /* 0x00c80000d9a4783b */ /* 0x000e700000000200 */
[----:B------:R-:W-:Y:S08]  /*3630*/  LDSM.16.M88.4 R168, [R0] ;  /* 0x0000000000a8783b */ /* 0x000ff00000000200 */
[----:B------:R-:W1:Y:S02]  /*3640*/  LDSM.16.M88.4 R172, [R214+0xc000] ;  /* 0x00c00000d6ac783b */ /* 0x000e640000000200 */
[-C--:B-1----:R-:W-:Y:S06]  /*3650*/  HMMA.16816.F32 R4, R32, R16.reuse, RZ ;  /* 0x000000102004723c */ /* 0x082fec00000018ff */
[----:B------:R-:W1:Y:S02]  /*3660*/  LDSM.16.M88.4 R176, [R0+0x1000] ;  /* 0x0010000000b0783b */ /* 0x000e640000000200 */
[C---:B------:R-:W-:Y:S06]  /*3670*/  HMMA.16816.F32 R8, R28.reuse, R16, RZ ;  /* 0x000000101c08723c */ /* 0x040fec00000018ff */
[----:B------:R-:W1:Y:S02]  /*3680*/  LDSM.16.M88.4 R180, [R214+0xc800] ;  /* 0x00c80000d6b4783b */ /* 0x000e640000000200 */
[-C--:B------:R-:W-:Y:S06]  /*3690*/  HMMA.16816.F32 R12, R28, R18.reuse, RZ ;  /* 0x000000121c0c723c */ /* 0x080fec00000018ff */
[----:B-----5:R-:W-:Y:S02]  /*36a0*/  LDSM.16.M88.4 R184, [R3] ;  /* 0x0000000003b8783b */ /* 0x020fe40000000200 */
[C---:B------:R-:W-:Y:S06]  /*36b0*/  HMMA.16816.F32 R16, R32.reuse, R18, RZ ;  /* 0x000000122010723c */ /* 0x040fec00000018ff */
[----:B------:R-:W1:Y:S02]  /*36c0*/  LDSM.16.M88.4 R188, [R216+0xc000] ;  /* 0x00c00000d8bc783b */ /* 0x000e640000000200 */
[-C--:B------:R-:W-:Y:S06]  /*36d0*/  HMMA.16816.F32 R20, R32, R164.reuse, RZ ;  /* 0x000000a42014723c */ /* 0x080fec00000018ff */
[----:B------:R-:W1:Y:S02]  /*36e0*/  LDSM.16.M88.4 R192, [R3+0x1000] ;  /* 0x0010000003c0783b */ /* 0x000e640000000200 */
[C---:B------:R-:W-:Y:S06]  /*36f0*/  HMMA.16816.F32 R24, R28.reuse, R164, RZ ;  /* 0x000000a41c18723c */ /* 0x040fec00000018ff */
[----:B------:R-:W-:Y:S02]  /*3700*/  LDSM.16.M88.4 R196, [R2] ;  /* 0x0000000002c4783b */ /* 0x000fe40000000200 */
[-C--:B------:R-:W-:Y:S06]  /*3710*/  HMMA.16816.F32 R28, R28, R166.reuse, RZ ;  /* 0x000000a61c1c723c */ /* 0x080fec00000018ff */
[----:B------:R-:W-:Y:S02]  /*3720*/  LDSM.16.M88.4 R200, [R215+0xc000] ;  /* 0x00c00000d7c8783b */ /* 0x000fe40000000200 */
[----:B------:R-:W-:Y:S06]  /*3730*/  HMMA.16816.F32 R32, R32, R166, RZ ;  /* 0x000000a62020723c */ /* 0x000fec00000018ff */
[----:B------:R-:W1:Y:S02]  /*3740*/  LDSM.16.M88.4 R164, [R216+0xc800] ;  /* 0x00c80000d8a4783b */ /* 0x000e640000000200 */
[-C--:B------:R-:W-:Y:S06]  /*3750*/  HMMA.16816.F32 R4, R168, R172.reuse, R4 ;  /* 0x000000aca804723c */ /* 0x080fec0000001804 */
[----:B------:R-:W3:Y:S02]  /*3760*/  LDSM.16.M88.4 R204, [R2+0x1000] ;  /* 0x0010000002cc783b */ /* 0x000ee40000000200 */
[C---:B-1----:R-:W-:Y:S08]  /*3770*/  HMMA.16816.F32 R8, R176.reuse, R172, R8 ;  /* 0x000000acb008723c */ /* 0x042ff00000001808 */
        /* <DEDUP_REMOVED lines=8> */
[----:B------:R-:W1:Y:S07]  /*3800*/  LDSM.16.M88.4 R168, [R215+0xc800] ;  /* 0x00c80000d7a8783b */ /* 0x000e6e0000000200 */
[-C--:B------:R-:W-:Y:S01]  /*3810*/  HMMA.16816.F32 R4, R184, R188.reuse, R4 ;  /* 0x000000bcb804723c */ /* 0x080fe20000001804 */
[----:B------:R-:W1:Y:S07]  /*3820*/  LDSM.16.M88.4 R180, [R213+0x3000] ;  /* 0x00300000d5b4783b */ /* 0x000e6e0000000200 */
[C---:B------:R-:W-:Y:S08]  /*3830*/  HMMA.16816.F32 R8, R192.reuse, R188, R8 ;  /* 0x000000bcc008723c */ /* 0x040ff00000001808 */
        /* <DEDUP_REMOVED lines=8> */
[----:B------:R-:W2:Y:S07]  /*38c0*/  LDSM.16.M88.4 R164, [R217+0x10800] ;  /* 0x01080000d9a4783b */ /* 0x000eae0000000200 */
[-C--:B------:R-:W-:Y:S01]  /*38d0*/  HMMA.16816.F32 R4, R196, R200.reuse, R4 ;  /* 0x000000c8c404723c */ /* 0x080fe20000001804 */
[----:B------:R1:W2:Y:S07]  /*38e0*/  LDSM.16.M88.4 R184, [R0+0x2000] ;  /* 0x0020000000b8783b */ /* 0x0002ae0000000200 */
[C---:B---3--:R-:W-:Y:S08]  /*38f0*/  HMMA.16816.F32 R8, R204.reuse, R200, R8 ;  /* 0x000000c8cc08723c */ /* 0x048ff00000001808 */
[-C--:B------:R-:W-:Y:S08]  /*3900*/  HMMA.16816.F32 R12, R204, R202.reuse, R12 ;  /* 0x000000cacc0c723c */ /* 0x080ff0000000180c */
[C---:B------:R-:W-:Y:S01]  /*3910*/  HMMA.16816.F32 R16, R196.reuse, R202, R16 ;  /* 0x000000cac410723c */ /* 0x040fe20000001810 */
[----:B------:R-:W-:Y:S07]  /*3920*/  LDSM.16.M88.4 R200, [R216+0x10000] ;  /* 0x01000000d8c8783b */ /* 0x000fee0000000200 */
[-C--:B-1----:R-:W-:Y:S01]  /*3930*/  HMMA.16816.F32 R20, R196, R168.reuse, R20 ;  /* 0x000000a8c414723c */ /* 0x082fe20000001814 */
[----:B------:R-:W1:Y:S01]  /*3940*/  @P0 S2R R0, SR_TID.X ;  /* 0x0000000000000919 */ /* 0x000e620000002100 */
[----:B------:R-:W-:Y:S06]  /*3950*/  PLOP3.LUT P0, PT, PT, PT, UP0, 0x80, 0x0 ;  /* 0x000000000000781c */ /* 0x000fec0003f0f008 */
[C---:B------:R-:W-:Y:S08]  /*3960*/  HMMA.16816.F32 R24, R204.reuse, R168, R24 ;  /* 0x000000a8cc18723c */ /* 0x040ff00000001818 */
[-C--:B------:R-:W-:Y:S01]  /*3970*/  HMMA.16816.F32 R28, R204, R170.reuse, R28 ;  /* 0x000000aacc1c723c */ /* 0x080fe2000000181c */
[----:B------:R-:W-:Y:S07]  /*3980*/  LDSM.16.M88.4 R204, [R3+0x3000] ;  /* 0x0030000003cc783b */ /* 0x000fee0000000200 */
[----:B------:R-:W-:Y:S01]  /*3990*/  HMMA.16816.F32 R32, R196, R170, R32 ;  /* 0x000000aac420723c */ /* 0x000fe20000001820 */
[----:B------:R-:W3:Y:S03]  /*39a0*/  LDSM.16.M88.4 R168, [R214+0x10800] ;  /* 0x01080000d6a8783b */ /* 0x000ee60000000200 */
[----:B-1----:R-:W-:Y:S01]  /*39b0*/  @P3 IMAD.SHL.U32 R0, R0, 0x2, RZ ;  /* 0x0000000200003824 */ /* 0x002fe200078e00ff */
[----:B------:R-:W-:Y:S03]  /*39c0*/  PLOP3.LUT P3, PT, PT, PT, UP0, 0x80, 0x0 ;  /* 0x000000000000781c */ /* 0x000fe60003f6f008 */
[-C--:B------:R-:W-:Y:S01]  /*39d0*/  HMMA.16816.F32 R4, R172, R176.reuse, R4 ;  /* 0x000000b0ac04723c */ /* 0x080fe20000001804 */
[----:B------:R1:W3:Y:S04]  /*39e0*/  LDSM.16.M88.4 R196, [R3+0x2000] ;  /* 0x0020000003c4783b */ /* 0x0002e80000000200 */
[----:B--2---:R-:W-:Y:S02]  /*39f0*/  @P2 LOP3.LUT R0, R225, 0x6, R0, 0xf8, !PT ;  /* 0x00000006e1002812 */ /* 0x004fe400078ef800 */
[----:B------:R-:W-:Y:S01]  /*3a00*/  PLOP3.LUT P2, PT, PT, PT, UP0, 0x80, 0x0 ;  /* 0x000000000000781c */ /* 0x000fe20003f4f008 */
[C---:B------:R-:W-:Y:S01]  /*3a10*/  HMMA.16816.F32 R8, R180.reuse, R176, R8 ;  /* 0x000000b0b408723c */ /* 0x040fe20000001808 */
[----:B------:R-:W2:Y:S07]  /*3a20*/  S2R R225, SR_TID.X ;  /* 0x0000000000e17919 */ /* 0x000eae0000002100 */
[-C--:B------:R-:W-:Y:S08]  /*3a30*/  HMMA.16816.F32 R12, R180, R178.reuse, R12 ;  /* 0x000000b2b40c723c */ /* 0x080ff0000000180c */
[C---:B------:R-:W-:Y:S01]  /*3a40*/  HMMA.16816.F32 R16, R172.reuse, R178, R16 ;  /* 0x000000b2ac10723c */ /* 0x040fe20000001810 */
[----:B------:R-:W-:Y:S03]  /*3a50*/  LDSM.16.M88.4 R176, [R2+0x3000] ;  /* 0x0030000002b0783b */ /* 0x000fe60000000200 */
[----:B-1----:R-:W-:Y:S04]  /*3a60*/  IMAD.U32 R3, RZ, RZ, UR17 ;  /* 0x00000011ff037e24 */ /* 0x002fe8000f8e00ff */
[-C--:B------:R-:W-:Y:S04]  /*3a70*/  HMMA.16816.F32 R20, R172, R164.reuse, R20 ;  /* 0x000000a4ac14723c */ /* 0x080fe80000001814 */
[----:B------:R-:W-:Y:S01]  /*3a80*/  @P0 IMAD R3, R3, 0x80, R0 ;  /* 0x0000008003030824 */ /* 0x000fe200078e0200 */
[----:B------:R-:W-:Y:S01]  /*3a90*/  PLOP3.LUT P0, PT, PT, PT, UP0, 0x80, 0x0 ;  /* 0x000000000000781c */ /* 0x000fe20003f0f008 */
[----:B------:R-:W-:Y:S01]  /*3aa0*/  IMAD.U32 R0, RZ, RZ, UR7 ;  /* 0x00000007ff007e24 */ /* 0x000fe2000f8e00ff */
[----:B--2---:R-:W-:Y:S01]  /*3ab0*/  SHF.R.S32.HI R225, RZ, 0x1f, R225 ;  /* 0x0000001fffe17819 */ /* 0x004fe200000114e1 */
[C---:B------:R-:W-:Y:S04]  /*3ac0*/  HMMA.16816.F32 R24, R180.reuse, R164, R24 ;  /* 0x000000a4b418723c */ /* 0x040fe80000001818 */
[----:B------:R-:W-:Y:S01]  /*3ad0*/  @P5 ISETP.GE.AND P5, PT, R3, UR16, PT ;  /* 0x0000001003005c0c */ /* 0x000fe2000bfa6270 */
[----:B------:R-:W-:Y:S01]  /*3ae0*/  IMAD R0, R0, 0x4, R224 ;  /* 0x0000000400007824 */ /* 0x000fe200078e02e0 */
[----:B------:R-:W-:Y:S02]  /*3af0*/  LEA.HI R225, R225, R226, RZ, 0x6 ;  /* 0x000000e2e1e17211 */ /* 0x000fe400078f30ff */
[-C--:B------:R-:W-:Y:S04]  /*3b00*/  HMMA.16816.F32 R28, R180, R166.reuse, R28 ;  /* 0x000000a6b41c723c */ /* 0x080fe8000000181c */
[----:B------:R-:W-:Y:S04]  /*3b10*/  SHF.R.S32.HI R225, RZ, 0x6, R225 ;  /* 0x00000006ffe17819 */ /* 0x000fe800000114e1 */
[----:B------:R-:W-:Y:S01]  /*3b20*/  HMMA.16816.F32 R32, R172, R166, R32 ;  /* 0x000000a6ac20723c */ /* 0x000fe20000001820 */
[----:B------:R-:W1:Y:S07]  /*3b30*/  LDSM.16.M88.4 R164, [R216+0x10800] ;  /* 0x01080000d8a4783b */ /* 0x000e6e0000000200 */
[-C--:B------:R-:W-:Y:S01]  /*3b40*/  HMMA.16816.F32 R4, R184, R188.reuse, R4 ;  /* 0x000000bcb804723c */ /* 0x080fe20000001804 */
[----:B------:R-:W-:Y:S07]  /*3b50*/  LDSM.16.M88.4 R172, [R215+0x10000] ;  /* 0x01000000d7ac783b */ /* 0x000fee0000000200 */
[C---:B------:R-:W-:Y:S08]  /*3b60*/  HMMA.16816.F32 R8, R192.reuse, R188, R8 ;  /* 0x000000bcc008723c */ /* 0x040ff00000001808 */
[-C--:B------:R-:W-:Y:S08]  /*3b70*/  HMMA.16816.F32 R12, R192, R190.reuse, R12 ;  /* 0x000000bec00c723c */ /* 0x080ff0000000180c */
[C---:B------:R-:W-:Y:S08]  /*3b80*/  HMMA.16816.F32 R16, R184.reuse, R190, R16 ;  /* 0x000000beb810723c */ /* 0x040ff00000001810 */
[-C--:B---3--:R-:W-:Y:S08]  /*3b90*/  HMMA.16816.F32 R20, R184, R168.reuse, R20 ;  /* 0x000000a8b814723c */ /* 0x088ff00000001814 */
[C---:B------:R-:W-:Y:S08]  /*3ba0*/  HMMA.16816.F32 R24, R192.reuse, R168, R24 ;  /* 0x000000a8c018723c */ /* 0x040ff00000001818 */
[-C--:B------:R-:W-:Y:S08]  /*3bb0*/  HMMA.16816.F32 R28, R192, R170.reuse, R28 ;  /* 0x000000aac01c723c */ /* 0x080ff0000000181c */
[----:B------:R-:W-:Y:S01]  /*3bc0*/  HMMA.16816.F32 R32, R184, R170, R32 ;  /* 0x000000aab820723c */ /* 0x000fe20000001820 */
[----:B------:R2:W3:Y:S07]  /*3bd0*/  LDSM.16.M88.4 R168, [R2+0x2000] ;  /* 0x0020000002a8783b */ /* 0x0004ee0000000200 */
[-C--:B------:R-:W-:Y:S08]  /*3be0*/  HMMA.16816.F32 R4, R196, R200.reuse, R4 ;  /* 0x000000c8c404723c */ /* 0x080ff00000001804 */
[C---:B------:R-:W-:Y:S08]  /*3bf0*/  HMMA.16816.F32 R8, R204.reuse, R200, R8 ;  /* 0x000000c8cc08723c */ /* 0x040ff00000001808 */
[-C--:B------:R-:W-:Y:S01]  /*3c00*/  HMMA.16816.F32 R12, R204, R202.reuse, R12 ;  /* 0x000000cacc0c723c */ /* 0x080fe2000000180c */
[----:B--2---:R-:W-:Y:S04]  /*3c10*/  IMAD.U32 R2, RZ, RZ, UR17 ;  /* 0x00000011ff027e24 */ /* 0x004fe8000f8e00ff */
[----:B------:R-:W-:Y:S03]  /*3c20*/  IMAD R2, R2, 0x4, R225 ;  /* 0x0000000402027824 */ /* 0x000fe600078e02e1 */
[C---:B------:R-:W-:Y:S08]  /*3c30*/  HMMA.16816.F32 R16, R196.reuse, R202, R16 ;  /* 0x000000cac410723c */ /* 0x040ff00000001810 */
[-C--:B-1----:R-:W-:Y:S08]  /*3c40*/  HMMA.16816.F32 R20, R196, R164.reuse, R20 ;  /* 0x000000a4c414723c */ /* 0x082ff00000001814 */
[C---:B------:R-:W-:Y:S07]  /*3c50*/  HMMA.16816.F32 R24, R204.reuse, R164, R24 ;  /* 0x000000a4cc18723c */ /* 0x040fee0000001818 */
[----:B----4-:R-:W-:Y:S01]  /*3c60*/  LOP3.LUT R164, R223, UR8, R2, 0x96, !PT ;  /* 0x00000008dfa47c12 */ /* 0x010fe2000f8e9602 */
[-C--:B------:R-:W-:Y:S04]  /*3c70*/  HMMA.16816.F32 R28, R204, R166.reuse, R28 ;  /* 0x000000a6cc1c723c */ /* 0x080fe8000000181c */
[----:B------:R-:W-:Y:S01]  /*3c80*/  LOP3.LUT R2, R221, UR9, RZ, 0x3c, !PT ;  /* 0x00000009dd027c12 */ /* 0x000fe2000f8e3cff */
[----:B------:R-:W-:Y:S03]  /*3c90*/  IMAD.WIDE.U32 R164, R164, -0x326172a9, RZ ;  /* 0xcd9e8d57a4a47825 */ /* 0x000fe600078e00ff */
[----:B------:R-:W-:Y:S07]  /*3ca0*/  HMMA.16816.F32 R32, R196, R166, R32 ;  /* 0x000000a6c420723c */ /* 0x000fee0000001820 */
[C---:B------:R-:W-:Y:S01]  /*3cb0*/  IMAD.WIDE.U32 R166, R0.reuse, -0x326172a9, RZ ;  /* 0xcd9e8d5700a67825 */ /* 0x040fe200078e00ff */
[----:B------:R-:W-:Y:S01]  /*3cc0*/  IADD3 R0, R0, 0x2, RZ ;  /* 0x0000000200007810 */ /* 0x000fe20007ffe0ff */
[-C--:B---3--:R-:W-:Y:S03]  /*3cd0*/  HMMA.16816.F32 R4, R168, R172.reuse, R4 ;  /* 0x000000aca804723c */ /* 0x088fe60000001804 */
[----:B------:R-:W-:Y:S02]  /*3ce0*/  IMAD.MOV.U32 R196, RZ, RZ, 0x40 ;  /* 0x00000040ffc47424 */ /* 0x000fe400078e00ff */
[----:B------:R-:W-:Y:S03]  /*3cf0*/  LOP3.LUT R180, R165, UR4, R166, 0x96, !PT ;  /* 0x00000004a5b47c12 */ /* 0x000fe6000f8e96a6 */
[----:B------:R-:W-:Y:S01]  /*3d00*/  SEL R196, R196, 0xffffffc0, !P1 ;  /* 0xffffffc0c4c47807 */ /* 0x000fe20004800000 */
[C---:B------:R-:W-:Y:S04]  /*3d10*/  HMMA.16816.F32 R8, R176.reuse, R172, R8 ;  /* 0x000000acb008723c */ /* 0x040fe80000001808 */
[----:B------:R-:W-:Y:S03]  /*3d20*/  IMAD.WIDE.U32 R180, R180, -0x2daee0ad, RZ ;  /* 0xd2511f53b4b47825 */ /* 0x000fe600078e00ff */
[-C--:B------:R-:W-:Y:S01]  /*3d30*/  LOP3.LUT R173, R167, R2.reuse, RZ, 0x3c, !PT ;  /* 0x00000002a7ad7212 */ /* 0x080fe200078e3cff */
[----:B------:R-:W-:Y:S01]  /*3d40*/  IMAD.WIDE.U32 R166, R0, -0x326172a9, RZ ;  /* 0xcd9e8d5700a67825 */ /* 0x000fe200078e00ff */
[----:B------:R-:W-:Y:S01]  /*3d50*/  @P0 IADD3 R0, R3, 0x1, RZ ;  /* 0x0000000103000810 */ /* 0x000fe20007ffe0ff */
[-C--:B------:R-:W-:Y:S01]  /*3d60*/  HMMA.16816.F32 R12, R176, R174.reuse, R12 ;  /* 0x000000aeb00c723c */ /* 0x080fe2000000180c */
[----:B------:R-:W-:Y:S02]  /*3d70*/  PLOP3.LUT P0, PT, PT, PT, UP0, 0x80, 0x0 ;  /* 0x000000000000781c */ /* 0x000fe40003f0f008 */
[----:B------:R-:W-:Y:S02]  /*3d80*/  @P4 ISETP.GE.AND P4, PT, R0, UR16, PT ;  /* 0x0000001000004c0c */ /* 0x000fe4000bf86270 */
[----:B------:R-:W-:Y:S02]  /*3d90*/  @P3 FSEL R4, R4, -INF , !P5 ;  /* 0xff80000004043808 */ /* 0x000fe40006800000 */
[----:B------:R-:W-:Y:S01]  /*3da0*/  PLOP3.LUT P3, PT, PT, PT, UP0, 0x80, 0x0 ;  /* 0x000000000000781c */ /* 0x000fe20003f6f008 */
[C---:B------:R-:W-:Y:S04]  /*3db0*/  HMMA.16816.F32 R16, R168.reuse, R174, R16 ;  /* 0x000000aea810723c */ /* 0x040fe80000001810 */
[----:B------:R-:W-:Y:S02]  /*3dc0*/  @P6 FSEL R6, R6, -INF , !P5 ;  /* 0xff80000006066808 */ /* 0x000fe40006800000 */
[----:B------:R-:W-:Y:S02]  /*3dd0*/  @P0 FSEL R10, R10, -INF , !P5 ;  /* 0xff8000000a0a0808 */ /* 0x000fe40006800000 */
[----:B------:R-:W-:Y:S02]  /*3de0*/  PLOP3.LUT P0, PT, PT, PT, UP0, 0x80, 0x0 ;  /* 0x000000000000781c */ /* 0x000fe40003f0f008 */
[----:B------:R-:W-:Y:S02]  /*3df0*/  PLOP3.LUT P6, PT, PT, PT, UP0, 0x80, 0x0 ;  /* 0x000000000000781c */ /* 0x000fe40003fcf008 */
[----:B------:R-:W-:Y:S02]  /*3e00*/  @P2 FSEL R8, R8, -INF , !P5 ;  /* 0xff80000008082808 */ /* 0x000fe40006800000 */
[----:B------:R-:W-:Y:S02]  /*3e10*/  PLOP3.LUT P5, PT, PT, PT, UP0, 0x80, 0x0 ;  /* 0x000000000000781c */ /* 0x000fe40003faf008 */
[----:B------:R-:W-:Y:S01]  /*3e20*/  LOP3.LUT R182, R165, UR4, R166, 0x96, !PT ;  /* 0x00000004a5b67c12 */ /* 0x000fe2000f8e96a6 */
[C---:B-----5:R-:W-:Y:S01]  /*3e30*/  FMUL.FTZ R165, R241.reuse, 1.4426950216293334961 ;  /* 0x3fb8aa3bf1a57820 */ /* 0x060fe20000410000 */
[----:B------:R-:W-:Y:S01]  /*3e40*/  FSETP.NEU.FTZ.AND P2, PT, R241, -INF , PT ;  /* 0xff800000f100780b */ /* 0x000fe20003f5d000 */
[----:B------:R-:W-:Y:S01]  /*3e50*/  UIADD3 UR4, UR8, 0x76cf5d0a, URZ ;  /* 0x76cf5d0a08047890 */ /* 0x000fe2000fffe03f */
[----:B------:R-:W-:Y:S01]  /*3e60*/  LOP3.LUT R183, R167, R2, RZ, 0x3c, !PT ;  /* 0x00000002a7b77212 */ /* 0x000fe200078e3cff */
[----:B------:R-:W-:Y:S01]  /*3e70*/  IMAD.WIDE.U32 R174, R182, -0x2daee0ad, RZ ;  /* 0xd2511f53b6ae7825 */ /* 0x000fe200078e00ff */
[----:B------:R-:W-:Y:S02]  /*3e80*/  @P3 IADD3 R2, R3, 0x8, RZ ;  /* 0x0000000803023810 */ /* 0x000fe40007ffe0ff */
[----:B------:R-:W-:Y:S01]  /*3e90*/  PLOP3.LUT P3, PT, PT, PT, UP0, 0x80, 0x0 ;  /* 0x000000000000781c */ /* 0x000fe20003f6f008 */
[----:B------:R-:W-:Y:S01]  /*3ea0*/  IMAD.WIDE.U32 R166, R173, -0x2daee0ad, RZ ;  /* 0xd2511f53ada67825 */ /* 0x000fe200078e00ff */
[----:B------:R-:W-:Y:S02]  /*3eb0*/  FSEL R165, R165, RZ, P2 ;  /* 0x000000ffa5a57208 */ /* 0x000fe40001000000 */
[----:B------:R-:W-:Y:S02]  /*3ec0*/  @P0 FSEL R5, R5, -INF , !P4 ;  /* 0xff80000005050808 */ /* 0x000fe40006000000 */
[----:B------:R-:W-:Y:S01]  /*3ed0*/  LOP3.LUT R172, R164, UR5, RZ, 0x3c, !PT ;  /* 0x00000005a4ac7c12 */ /* 0x000fe2000f8e3cff */
[C---:B------:R-:W-:Y:S01]  /*3ee0*/  FMUL.FTZ R164, R242.reuse, 1.4426950216293334961 ;  /* 0x3fb8aa3bf2a47820 */ /* 0x040fe20000410000 */
[----:B------:R-:W-:Y:S01]  /*3ef0*/  FSETP.NEU.FTZ.AND P0, PT, R242, -INF , PT ;  /* 0xff800000f200780b */ /* 0x000fe20003f1d000 */
[--C-:B------:R-:W-:Y:S01]  /*3f00*/  FFMA.FTZ R4, R4, c[0x0][0x23c], -R165.reuse ;  /* 0x00008f0004047a23 */ /* 0x100fe200000108a5 */
[----:B------:R-:W-:Y:S01]  /*3f10*/  @P5 FSEL R7, R7, -INF , !P4 ;  /* 0xff80000007075808 */ /* 0x000fe20006000000 */
[--C-:B------:R-:W-:Y:S01]  /*3f20*/  FFMA.FTZ R5, R5, c[0x0][0x23c], -R165.reuse ;  /* 0x00008f0005057a23 */ /* 0x100fe200000108a5 */
[----:B------:R-:W-:Y:S01]  /*3f30*/  FSEL R164, R164, RZ, P0 ;  /* 0x000000ffa4a47208 */ /* 0x000fe20000000000 */
[----:B------:R-:W-:Y:S01]  /*3f40*/  UIADD3 UR5, UR8, -0x4498517b, URZ ;  /* 0xbb67ae8508057890 */ /* 0x000fe2000fffe03f */
[----:B------:R-:W1:Y:S01]  /*3f50*/  MUFU.EX2 R204, R4 ;  /* 0x0000000400cc7308 */ /* 0x000e620000000800 */
[----:B------:R-:W-:Y:S02]  /*3f60*/  @P3 FSEL R9, R9, -INF , !P4 ;  /* 0xff80000009093808 */ /* 0x000fe40006000000 */
[--C-:B------:R-:W-:Y:S01]  /*3f70*/  FFMA.FTZ R6, R6, c[0x0][0x23c], -R164.reuse ;  /* 0x00008f0006067a23 */ /* 0x100fe200000108a4 */
[----:B------:R-:W-:Y:S01]  /*3f80*/  PLOP3.LUT P3, PT, PT, PT, UP0, 0x80, 0x0 ;  /* 0x000000000000781c */ /* 0x000fe20003f6f008 */
[----:B------:R-:W-:Y:S01]  /*3f90*/  FFMA.FTZ R7, R7, c[0x0][0x23c], -R164 ;  /* 0x00008f0007077a23 */ /* 0x000fe200000108a4 */
[----:B------:R-:W-:Y:S01]  /*3fa0*/  LOP3.LUT R0, R222, UR5, RZ, 0x3c, !PT ;  /* 0x00000005de007c12 */ /* 0x000fe2000f8e3cff */
[----:B------:R-:W-:Y:S01]  /*3fb0*/  UIADD3 UR5, UR9, -0x255992d5, URZ ;  /* 0xdaa66d2b09057890 */ /* 0x000fe2000fffe03f */
[----:B------:R-:W-:Y:S01]  /*3fc0*/  @P6 ISETP.GE.AND P6, PT, R2, UR16, PT ;  /* 0x0000001002006c0c */ /* 0x000fe2000bfc6270 */
[C---:B------:R-:W-:Y:S01]  /*3fd0*/  FMUL.FTZ R2, R239.reuse, 1.4426950216293334961 ;  /* 0x3fb8aa3bef027820 */ /* 0x040fe20000410000 */
[----:B------:R2:W3:Y:S01]  /*3fe0*/  MUFU.EX2 R203, R5 ;  /* 0x0000000500cb7308 */ /* 0x0004e20000000800 */
[----:B------:R-:W-:Y:S02]  /*3ff0*/  PLOP3.LUT P0, PT, PT, PT, UP0, 0x80, 0x0 ;  /* 0x000000000000781c */ /* 0x000fe40003f0f008 */
[----:B------:R-:W-:Y:S02]  /*4000*/  FSETP.NEU.FTZ.AND P5, PT, R239, -INF , PT ;  /* 0xff800000ef00780b */ /* 0x000fe40003fbd000 */
[----:B------:R-:W-:Y:S02]  /*4010*/  LOP3.LUT R184, R0, R167, RZ, 0x3c, !PT ;  /* 0x000000a700b87212 */ /* 0x000fe400078e3cff */
[----:B------:R-:W-:Y:S02]  /*4020*/  @P3 IADD3 R173, R3, 0x9, RZ ;  /* 0x0000000903ad3810 */ /* 0x000fe40007ffe0ff */
[----:B------:R-:W-:Y:S01]  /*4030*/  PLOP3.LUT P3, PT, PT, PT, UP0, 0x80, 0x0 ;  /* 0x000000000000781c */ /* 0x000fe20003f6f008 */
[----:B------:R-:W-:Y:S01]  /*4040*/  MUFU.EX2 R202, R6 ;  /* 0x0000000600ca7308 */ /* 0x000fe20000000800 */
[----:B------:R-:W-:Y:S02]  /*4050*/  FSEL R2, R2, RZ, P5 ;  /* 0x000000ff02027208 */ /* 0x000fe40002800000 */
[----:B------:R-:W-:Y:S02]  /*4060*/  PLOP3.LUT P5, PT, PT, PT, UP0, 0x80, 0x0 ;  /* 0x000000000000781c */ /* 0x000fe40003faf008 */
[----:B------:R-:W-:Y:S01]  /*4070*/  @P0 FSEL R12, R12, -INF , !P6 ;  /* 0xff8000000c0c0808 */ /* 0x000fe20007000000 */
[--C-:B------:R-:W-:Y:S01]  /*4080*/  FFMA.FTZ R8, R8, c[0x0][0x23c], -R2.reuse ;  /* 0x00008f0008087a23 */ /* 0x100fe20000010802 */
[----:B------:R-:W-:Y:S01]  /*4090*/  PLOP3.LUT P0, PT, PT, PT, UP0, 0x80, 0x0 ;  /* 0x000000000000781c */ /* 0x000fe20003f0f008 */
[----:B------:R-:W-:Y:S01]  /*40a0*/  FFMA.FTZ R9, R9, c[0x0][0x23c], -R2 ;  /* 0x00008f0009097a23 */ /* 0x000fe20000010802 */
[----:B------:R-:W-:Y:S01]  /*40b0*/  PLOP3.LUT P2, PT, PT, PT, UP0, 0x80, 0x0 ;  /* 0x000000000000781c */ /* 0x000fe20003f4f008 */
[----:B------:R4:W-:Y:S01]  /*40c0*/  MUFU.EX2 R222, R7 ;  /* 0x0000000700de7308 */ /* 0x0009e20000000800 */
[----:B------:R-:W-:Y:S01]  /*40d0*/  LOP3.LUT R181, R181, UR4, R166, 0x96, !PT ;  /* 0x00000004b5b57c12 */ /* 0x000fe2000f8e96a6 */
[----:B------:R-:W-:Y:S01]  /*40e0*/  FFMA.FTZ R12, R12, c[0x0][0x23c], -R2 ;  /* 0x00008f000c0c7a23 */ /* 0x000fe20000010802 */
[----:B------:R-:W-:Y:S01]  /*40f0*/  @P3 ISETP.GE.AND P3, PT, R173, UR16, PT ;  /* 0x00000010ad003c0c */ /* 0x000fe2000bf66270 */
[----:B--2---:R-:W-:Y:S02]  /*4100*/  IMAD.WIDE.U32 R4, R183, -0x2daee0ad, RZ ;  /* 0xd2511f53b7047825 */ /* 0x004fe400078e00ff */
[----:B------:R-:W-:Y:S02]  /*4110*/  @P5 FSEL R14, R14, -INF , !P6 ;  /* 0xff8000000e0e5808 */ /* 0x000fe40007000000 */
[----:B------:R-:W-:Y:S01]  /*4120*/  PLOP3.LUT P5, PT, PT, PT, UP0, 0x80, 0x0 ;  /* 0x000000000000781c */ /* 0x000fe20003faf008 */
[----:B------:R-:W-:Y:S01]  /*4130*/  IMAD.WIDE.U32 R182, R181, -0x326172a9, RZ ;  /* 0xcd9e8d57b5b67825 */ /* 0x000fe200078e00ff */
[----:B------:R-:W-:Y:S01]  /*4140*/  LOP3.LUT R173, R0, R5, RZ, 0x3c, !PT ;  /* 0x0000000500ad7212 */ /* 0x000fe200078e3cff */
[----:B------:R2:W-:Y:S01]  /*4150*/  MUFU.EX2 R224, R8 ;  /* 0x0000000800e07308 */ /* 0x0005e20000000800 */
[----:B------:R-:W-:Y:S01]  /*4160*/  LOP3.LUT R185, R175, UR4, R4, 0x96, !PT ;  /* 0x00000004afb97c12 */ /* 0x000fe2000f8e9604 */
[----:B------:R-:W-:Y:S01]  /*4170*/  FMUL.FTZ R0, R240, 1.4426950216293334961 ;  /* 0x3fb8aa3bf0007820 */ /* 0x000fe20000410000 */
[----:B------:R-:W-:Y:S01]  /*4180*/  @P0 FSEL R16, R16, -INF , !P6 ;  /* 0xff80000010100808 */ /* 0x000fe20007000000 */
[----:B------:R-:W-:Y:S01]  /*4190*/  UIADD3 UR4, UR8, 0x32370b8f, URZ ;  /* 0x32370b8f08047890 */ /* 0x000fe2000fffe03f */
[----:B------:R-:W-:Y:S02]  /*41a0*/  FSETP.NEU.FTZ.AND P0, PT, R240, -INF , PT ;  /* 0xff800000f000780b */ /* 0x000fe40003f1d000 */
[----:B------:R-:W-:Y:S01]  /*41b0*/  @P2 FSEL R11, R11, -INF , !P4 ;  /* 0xff8000000b0b2808 */ /* 0x000fe20006000000 */
[--C-:B------:R-:W-:Y:S01]  /*41c0*/  FFMA.FTZ R16, R16, c[0x0][0x23c], -R165.reuse ;  /* 0x00008f0010107a23 */ /* 0x100fe200000108a5 */
[----:B------:R-:W-:Y:S01]  /*41d0*/  FSEL R0, R0, RZ, P0 ;  /* 0x000000ff00007208 */ /* 0x000fe20000000000 */
[----:B------:R1:W-:Y:S01]  /*41e0*/  MUFU.EX2 R223, R9 ;  /* 0x0000000900df7308 */ /* 0x0003e20000000800 */
[----:B------:R-:W-:Y:S01]  /*41f0*/  PLOP3.LUT P0, PT, PT, PT, UP0, 0x80, 0x0 ;  /* 0x000000000000781c */ /* 0x000fe20003f0f008 */
[----:B----4-:R-:W4:Y:S01]  /*4200*/  LDSM.16.M88.4 R4, [R215+0x10800] ;  /* 0x01080000d704783b */ /* 0x010f220000000200 */
[----:B------:R-:W-:Y:S01]  /*4210*/  PLOP3.LUT P2, PT, PT, PT, UP0, 0x80, 0x0 ;  /* 0x000000000000781c */ /* 0x000fe20003f4f008 */
[--C-:B------:R-:W-:Y:S01]  /*4220*/  FFMA.FTZ R175, R11, c[0x0][0x23c], -R0.reuse ;  /* 0x00008f000baf7a23 */ /* 0x100fe20000010800 */
[----:B------:R-:W-:Y:S01]  /*4230*/  @P5 FSEL R18, R18, -INF , !P6 ;  /* 0xff80000012125808 */ /* 0x000fe20007000000 */
[----:B------:R-:W-:Y:S01]  /*4240*/  FFMA.FTZ R14, R14, c[0x0][0x23c], -R0 ;  /* 0x00008f000e0e7a23 */ /* 0x000fe20000010800 */
[----:B------:R-:W-:Y:S02]  /*4250*/  PLOP3.LUT P6, PT, PT, PT, UP0, 0x80, 0x0 ;  /* 0x000000000000781c */ /* 0x000fe40003fcf008 */
[----:B------:R-:W-:Y:S01]  /*4260*/  PLOP3.LUT P4, PT, PT, PT, UP0, 0x80, 0x0 ;  /* 0x000000000000781c */ /* 0x000fe20003f8f008 */
[----:B------:R-:W-:Y:S01]  /*4270*/  FFMA.FTZ R18, R18, c[0x0][0x23c], -R164 ;  /* 0x00008f0012127a23 */ /* 0x000fe200000108a4 */
[----:B------:R-:W-:Y:S01]  /*4280*/  PLOP3.LUT P5, PT, PT, PT, UP0, 0x80, 0x0 ;  /* 0x000000000000781c */ /* 0x000fe20003faf008 */
[----:B------:R-:W-:Y:S02]  /*4290*/  MUFU.EX2 R201, R16 ;  /* 0x0000001000c97308 */ /* 0x000fe40000000800 */
[----:B------:R-:W-:Y:S01]  /*42a0*/  @P0 FSEL R13, R13, -INF , !P3 ;  /* 0xff8000000d0d0808 */ /* 0x000fe20005800000 */
[----:B--2---:R-:W-:Y:S01]  /*42b0*/  FFMA.FTZ R8, R10, c[0x0][0x23c], -R0 ;  /* 0x00008f000a087a23 */ /* 0x004fe20000010800 */
[----:B------:R-:W-:Y:S01]  /*42c0*/  PLOP3.LUT P0, PT, PT, PT, UP0, 0x80, 0x0 ;  /* 0x000000000000781c */ /* 0x000fe20003f0f008 */
[----:B------:R-:W-:Y:S01]  /*42d0*/  IMAD.WIDE.U32 R10, R173, -0x326172a9, RZ ;  /* 0xcd9e8d57ad0a7825 */ /* 0x000fe200078e00ff */
[----:B------:R-:W-:Y:S02]  /*42e0*/  @P2 IADD3 R166, R3, 0x10, RZ ;  /* 0x0000001003a62810 */ /* 0x000fe40007ffe0ff */
[----:B------:R-:W-:Y:S01]  /*42f0*/  PLOP3.LUT P2, PT, PT, PT, UP0, 0x80, 0x0 ;  /* 0x000000000000781c */ /* 0x000fe20003f4f008 */
[----:B------:R-:W-:Y:S01]  /*4300*/  FFMA.FTZ R13, R13, c[0x0][0x23c], -R2 ;  /* 0x00008f000d0d7a23 */ /* 0x000fe20000010802 */
[----:B------:R-:W-:Y:S01]  /*4310*/  MUFU.EX2 R200, R18 ;  /* 0x0000001200c87308 */ /* 0x000fe20000000800 */
[C---:B------:R-:W-:Y:S02]  /*4320*/  @P4 IADD3 R167, R3.reuse, 0x11, RZ ;  /* 0x0000001103a74810 */ /* 0x040fe40007ffe0ff */
[C---:B------:R-:W-:Y:S02]  /*4330*/  @P5 IADD3 R181, R3.reuse, 0x18, RZ ;  /* 0x0000001803b55810 */ /* 0x040fe40007ffe0ff */
[----:B------:R-:W-:Y:S02]  /*4340*/  @P6 IADD3 R3, R3, 0x19, RZ ;  /* 0x0000001903036810 */ /* 0x000fe40007ffe0ff */
[----:B------:R-:W-:Y:S02]  /*4350*/  @P0 FSEL R17, R17, -INF , !P3 ;  /* 0xff80000011110808 */ /* 0x000fe40005800000 */
[----:B------:R-:W-:Y:S01]  /*4360*/  PLOP3.LUT P0, PT, PT, PT, UP0, 0x80, 0x0 ;  /* 0x000000000000781c */ /* 0x000fe20003f0f008 */
[----:B------:R2:W-:Y:S01]  /*4370*/  MUFU.EX2 R226, R8 ;  /* 0x0000000800e27308 */ /* 0x0005e20000000800 */
[----:B------:R-:W-:Y:S01]  /*4380*/  PLOP3.LUT P6, PT, PT, PT, UP0, 0x80, 0x0 ;  /* 0x000000000000781c */ /* 0x000fe20003fcf008 */
[--C-:B------:R-:W-:Y:S01]  /*4390*/  FFMA.FTZ R17, R17, c[0x0][0x23c], -R165.reuse ;  /* 0x00008f0011117a23 */ /* 0x100fe200000108a5 */
[----:B------:R-:W-:Y:S02]  /*43a0*/  @P2 ISETP.GE.AND P2, PT, R166, UR16, PT ;  /* 0x00000010a6002c0c */ /* 0x000fe4000bf46270 */
[----:B------:R-:W-:Y:S02]  /*43b0*/  PLOP3.LUT P4, PT, PT, PT, UP0, 0x80, 0x0 ;  /* 0x000000000000781c */ /* 0x000fe40003f8f008 */
[----:B------:R-:W-:Y:S01]  /*43c0*/  PLOP3.LUT P5, PT, PT, PT, UP0, 0x80, 0x0 ;  /* 0x000000000000781c */ /* 0x000fe20003faf008 */
[-C--:B----4-:R-:W-:Y:S02]  /*43d0*/  HMMA.16816.F32 R20, R168, R4.reuse, R20 ;  /* 0x00000004a814723c */ /* 0x090fe40000001814 */
[----:B------:R-:W-:Y:S02]  /*43e0*/  MUFU.EX2 R199, R17 ;  /* 0x0000001100c77308 */ /* 0x000fe40000000800 */
[----:B------:R-:W-:Y:S02]  /*43f0*/  @P0 FSEL R19, R19, -INF , !P3 ;  /* 0xff80000013130808 */ /* 0x000fe40005800000 */
[----:B------:R-:W-:Y:S02]  /*4400*/  PLOP3.LUT P0, PT, PT, PT, UP0, 0x80, 0x0 ;  /* 0x000000000000781c */ /* 0x000fe40003f0f008 */
[----:B------:R-:W-:Y:S01]  /*4410*/  @P6 FSEL R15, R15, -INF , !P3 ;  /* 0xff8000000f0f6808 */ /* 0x000fe20005800000 */
[C---:B------:R-:W-:Y:S01]  /*4420*/  HMMA.16816.F32 R24, R176.reuse, R4, R24 ;  /* 0x00000004b018723c */ /* 0x040fe20000001818 */
[----:B------:R-:W-:Y:S02]  /*4430*/  PLOP3.LUT P3, PT, PT, PT, UP0, 0x80, 0x0 ;  /* 0x000000000000781c */ /* 0x000fe40003f6f008 */
[----:B------:R4:W-:Y:S01]  /*4440*/  MUFU.EX2 R225, R175 ;  /* 0x000000af00e17308 */ /* 0x0009e20000000800 */
[----:B------:R-:W-:Y:S01]  /*4450*/  @P4 ISETP.GE.AND P4, PT, R167, UR16, PT ;  /* 0x00000010a7004c0c */ /* 0x000fe2000bf86270 */
[----:B------:R-:W-:Y:S01]  /*4460*/  IMAD.WIDE.U32 R166, R184, -0x326172a9, RZ ;  /* 0xcd9e8d57b8a67825 */ /* 0x000fe200078e00ff */
[----:B------:R-:W-:Y:S02]  /*4470*/  @P5 ISETP.GE.AND P5, PT, R181, UR16, PT ;  /* 0x00000010b5005c0c */ /* 0x000fe4000bfa6270 */
[-C--:B------:R-:W-:Y:S01]  /*4480*/  HMMA.16816.F32 R28, R176, R6.reuse, R28 ;  /* 0x00000006b01c723c */ /* 0x080fe2000000181c */
[----:B------:R-:W-:Y:S03]  /*4490*/  PLOP3.LUT P6, PT, PT, PT, UP0, 0x80, 0x0 ;  /* 0x000000000000781c */ /* 0x000fe60003fcf008 */
[C---:B-1----:R-:W-:Y:S01]  /*44a0*/  LOP3.LUT R9, R172.reuse, R167, RZ, 0x3c, !PT ;  /* 0x000000a7ac097212 */ /* 0x042fe200078e3cff */
[----:B------:R1:W-:Y:S01]  /*44b0*/  MUFU.EX2 R221, R12 ;  /* 0x0000000c00dd7308 */ /* 0x0003e20000000800 */
[----:B------:R-:W-:Y:S01]  /*44c0*/  LOP3.LUT R172, R172, R11, RZ, 0x3c, !PT ;  /* 0x0000000bacac7212 */ /* 0x000fe200078e3cff */
[----:B------:R-:W-:Y:S01]  /*44d0*/  FFMA.FTZ R15, R15, c[0x0][0x23c], -R0 ;  /* 0x00008f000f0f7a23 */ /* 0x000fe20000010800 */
[----:B------:R-:W-:Y:S04]  /*44e0*/  HMMA.16816.F32 R32, R168, R6, R32 ;  /* 0x00000006a820723c */ /* 0x000fe80000001820 */
[----:B------:R-:W-:Y:S01]  /*44f0*/  @P0 FSEL R22, R22, -INF , !P2 ;  /* 0xff80000016160808 */ /* 0x000fe20005000000 */
[----:B------:R-:W-:Y:S01]  /*4500*/  IMAD.WIDE.U32 R172, R172, -0x2daee0ad, RZ ;  /* 0xd2511f53acac7825 */ /* 0x000fe200078e00ff */
[----:B------:R-:W-:Y:S01]  /*4510*/  PLOP3.LUT P0, PT, PT, PT, UP0, 0x80, 0x0 ;  /* 0x000000000000781c */ /* 0x000fe20003f0f008 */
[----:B------:R1:W-:Y:S01]  /*4520*/  MUFU.EX2 R207, R13 ;  /* 0x0000000d00cf7308 */ /* 0x0003e20000000800 */
[----:B------:R-:W-:Y:S01]  /*4530*/  @P3 FSEL R20, R20, -INF , !P2 ;  /* 0xff80000014143808 */ /* 0x000fe20005000000 */
[----:B--2---:R-:W-:Y:S01]  /*4540*/  IMAD.WIDE.U32 R8, R9, -0x2daee0ad, RZ ;  /* 0xd2511f5309087825 */ /* 0x004fe200078e00ff */
[----:B------:R-:W-:Y:S02]  /*4550*/  PLOP3.LUT P3, PT, PT, PT, UP0, 0x80, 0x0 ;  /* 0x000000000000781c */ /* 0x000fe40003f6f008 */
[----:B------:R-:W-:Y:S01]  /*4560*/  LOP3.LUT R184, R183, UR5, R166, 0x96, !PT ;  /* 0x00000005b7b87c12 */ /* 0x000fe2000f8e96a6 */
[----:B------:R-:W-:Y:S01]  /*4570*/  IMAD.WIDE.U32 R166, R185, -0x326172a9, RZ ;  /* 0xcd9e8d57b9a67825 */ /* 0x000fe200078e00ff */
[----:B------:R-:W-:Y:S02]  /*4580*/  LOP3.LUT R174, R173, UR4, R174, 0x96, !PT ;  /* 0x00000004adae7c12 */ /* 0x000fe4000f8e96ae */
[----:B------:R-:W-:Y:S01]  /*4590*/  LOP3.LUT R9, R9, UR4, R180, 0x96, !PT ;  /* 0x0000000409097c12 */ /* 0x000fe2000f8e96b4 */
[----:B------:R-:W-:Y:S01]  /*45a0*/  IMAD.WIDE.U32 R184, R184, -0x2daee0ad, RZ ;  /* 0xd2511f53b8b87825 */ /* 0x000fe200078e00ff */
[----:B------:R-:W-:Y:S01]  /*45b0*/  LOP3.LUT R181, R167, UR5, R10, 0x96, !PT ;  /* 0x00000005a7b57c12 */ /* 0x000fe2000f8e960a */
[----:B------:R-:W-:Y:S01]  /*45c0*/  UIADD3 UR4, UR9, 0x78dde6e4, URZ ;  /* 0x78dde6e409047890 */ /* 0x000fe2000fffe03f */
[----:B------:R-:W-:Y:S01]  /*45d0*/  @P0 FSEL R26, R26, -INF , !P2 ;  /* 0xff8000001a1a0808 */ /* 0x000fe20005000000 */
[----:B----4-:R-:W-:Y:S01]  /*45e0*/  IMAD.WIDE.U32 R174, R174, -0x326172a9, RZ ;  /* 0xcd9e8d57aeae7825 */ /* 0x010fe200078e00ff */
[----:B------:R-:W-:Y:S01]  /*45f0*/  PLOP3.LUT P0, PT, PT, PT, UP0, 0x80, 0x0 ;  /* 0x000000000000781c */ /* 0x000fe20003f0f008 */
[----:B------:R2:W-:Y:S01]  /*4600*/  MUFU.EX2 R206, R14 ;  /* 0x0000000e00ce7308 */ /* 0x0005e20000000800 */
[----:B------:R-:W-:Y:S01]  /*4610*/  @P3 FSEL R24, R24, -INF , !P2 ;  /* 0xff80000018183808 */ /* 0x000fe20005000000 */
[----:B------:R-:W-:Y:S01]  /*4620*/  IMAD.WIDE.U32 R180, R181, -0x2daee0ad, RZ ;  /* 0xd2511f53b5b47825 */ /* 0x000fe200078e00ff */
[----:B------:R-:W-:Y:S01]  /*4630*/  PLOP3.LUT P3, PT, PT, PT, UP0, 0x80, 0x0 ;  /* 0x000000000000781c */ /* 0x000fe20003f6f008 */
[----:B------:R-:W-:Y:S01]  /*4640*/  UIADD3 UR5, UR9, 0x1715609d, URZ ;  /* 0x1715609d09057890 */ /* 0x000fe2000fffe03f */
[----:B------:R-:W-:Y:S01]  /*4650*/  PLOP3.LUT P2, PT, PT, PT, UP0, 0x80, 0x0 ;  /* 0x000000000000781c */ /* 0x000fe20003f4f008 */
[----:B------:R-:W-:Y:S01]  /*4660*/  FFMA.FTZ R24, R24, c[0x0][0x23c], -R2 ;  /* 0x00008f0018187a23 */ /* 0x000fe20000010802 */
[----:B------:R-:W-:Y:S01]  /*4670*/  LOP3.LUT R186, R185, UR6, R8, 0x96, !PT ;  /* 0x00000006b9ba7c12 */ /* 0x000fe2000f8e9608 */
[----:B------:R-:W-:Y:S01]  /*4680*/  IMAD.WIDE.U32 R8, R9, -0x326172a9, RZ ;  /* 0xcd9e8d5709087825 */ /* 0x000fe200078e00ff */
[----:B-1----:R-:W-:Y:S01]  /*4690*/  LOP3.LUT R12, R175, UR4, R166, 0x96, !PT ;  /* 0x00000004af0c7c12 */ /* 0x002fe2000f8e96a6 */
[----:B------:R1:W-:Y:S01]  /*46a0*/  MUFU.EX2 R205, R15 ;  /* 0x0000000f00cd7308 */ /* 0x0003e20000000800 */
[----:B------:R-:W-:Y:S01]  /*46b0*/  LOP3.LUT R167, R181, UR6, R172, 0x96, !PT ;  /* 0x00000006b5a77c12 */ /* 0x000fe2000f8e96ac */
[----:B------:R-:W-:Y:S01]  /*46c0*/  IMAD.WIDE.U32 R186, R186, -0x326172a9, RZ ;  /* 0xcd9e8d57baba7825 */ /* 0x000fe200078e00ff */
[----:B------:R-:W-:Y:S02]  /*46d0*/  @P0 FSEL R23, R23, -INF , !P4 ;  /* 0xff80000017170808 */ /* 0x000fe40006000000 */
[----:B------:R-:W-:Y:S01]  /*46e0*/  PLOP3.LUT P0, PT, PT, PT, UP0, 0x80, 0x0 ;  /* 0x000000000000781c */ /* 0x000fe20003f0f008 */
[----:B------:R-:W-:Y:S01]  /*46f0*/  IMAD.WIDE.U32 R12, R12, -0x2daee0ad, RZ ;  /* 0xd2511f530c0c7825 */ /* 0x000fe200078e00ff */
[----:B------:R-:W-:Y:S01]  /*4700*/  LOP3.LUT R10, R9, UR4, R182, 0x96, !PT ;  /* 0x00000004090a7c12 */ /* 0x000fe2000f8e96b6 */
[----:B------:R-:W-:Y:S01]  /*4710*/  UIADD3 UR4, UR8, -0x56f99767, URZ ;  /* 0xa906689908047890 */ /* 0x000fe2000fffe03f */
[----:B------:R-:W-:Y:S01]  /*4720*/  @P3 FSEL R21, R21, -INF , !P4 ;  /* 0xff80000015153808 */ /* 0x000fe20006000000 */
[----:B------:R-:W-:Y:S01]  /*4730*/  IMAD.WIDE.U32 R166, R167, -0x326172a9, RZ ;  /* 0xcd9e8d57a7a67825 */ /* 0x000fe200078e00ff */
[----:B------:R-:W-:Y:S01]  /*4740*/  PLOP3.LUT P3, PT, PT, PT, UP0, 0x80, 0x0 ;  /* 0x000000000000781c */ /* 0x000fe20003f6f008 */
[----:B------:R-:W-:Y:S01]  /*4750*/  MUFU.EX2 R194, R24 ;  /* 0x0000001800c27308 */ /* 0x000fe20000000800 */
[----:B------:R-:W-:Y:S01]  /*4760*/  LOP3.LUT R9, R187, UR5, R8, 0x96, !PT ;  /* 0x00000005bb097c12 */ /* 0x000fe2000f8e9608 */
[----:B------:R-:W-:Y:S01]  /*4770*/  IMAD.WIDE.U32 R10, R10, -0x2daee0ad, RZ ;  /* 0xd2511f530a0a7825 */ /* 0x000fe200078e00ff */
[----:B------:R-:W-:Y:S02]  /*4780*/  @P2 FSEL R25, R25, -INF , !P4 ;  /* 0xff80000019192808 */ /* 0x000fe40006000000 */
[----:B------:R-:W-:Y:S01]  /*4790*/  PLOP3.LUT P2, PT, PT, PT, UP0, 0x80, 0x0 ;  /* 0x000000000000781c */ /* 0x000fe20003f4f008 */
[----:B------:R-:W-:Y:S01]  /*47a0*/  IMAD.WIDE.U32 R4, R9, -0x2daee0ad, RZ ;  /* 0xd2511f5309047825 */ /* 0x000fe200078e00ff */
[----:B------:R-:W-:Y:S02]  /*47b0*/  LOP3.LUT R184, R11, UR4, R184, 0x96, !PT ;  /* 0x000000040bb87c12 */ /* 0x000fe4000f8e96b8 */
[----:B------:R-:W-:Y:S01]  /*47c0*/  LOP3.LUT R180, R13, UR4, R180, 0x96, !PT ;  /* 0x000000040db47c12 */ /* 0x000fe2000f8e96b4 */
[----:B------:R-:W-:Y:S01]  /*47d0*/  UIADD3 UR4, UR8, 0x646e171e, URZ ;  /* 0x646e171e08047890 */ /* 0x000fe2000fffe03f */
[----:B------:R-:W-:Y:S01]  /*47e0*/  LOP3.LUT R8, R167, UR5, R174, 0x96, !PT ;  /* 0x00000005a7087c12 */ /* 0x000fe2000f8e96ae */
[----:B------:R-:W-:Y:S01]  /*47f0*/  UIADD3 UR5, UR9, -0x4ab325aa, URZ ;  /* 0xb54cda5609057890 */ /* 0x000fe2000fffe03f */
[----:B------:R-:W-:Y:S01]  /*4800*/  @P0 FSEL R28, R28, -INF , !P5 ;  /* 0xff8000001c1c0808 */ /* 0x000fe20006800000 */
[--C-:B------:R-:W-:Y:S01]  /*4810*/  FFMA.FTZ R25, R25, c[0x0][0x23c], -R2.reuse ;  /* 0x00008f0019197a23 */ /* 0x100fe20000010802 */
[----:B------:R-:W-:Y:S01]  /*4820*/  PLOP3.LUT P0, PT, PT, PT, UP0, 0x80, 0x0 ;  /* 0x000000000000781c */ /* 0x000fe20003f0f008 */
[----:B------:R-:W-:Y:S01]  /*4830*/  IMAD.WIDE.U32 R8, R8, -0x2daee0ad, RZ ;  /* 0xd2511f5308087825 */ /* 0x000fe200078e00ff */
[----:B------:R-:W-:Y:S01]  /*4840*/  @P3 FSEL R27, R27, -INF , !P4 ;  /* 0xff8000001b1b3808 */ /* 0x000fe20006000000 */
[----:B------:R-:W-:Y:S01]  /*4850*/  MUFU.EX2 R192, R25 ;  /* 0x0000001900c07308 */ /* 0x000fe20000000800 */
[----:B------:R-:W-:Y:S01]  /*4860*/  PLOP3.LUT P3, PT, PT, PT, UP0, 0x80, 0x0 ;  /* 0x000000000000781c */ /* 0x000fe20003f6f008 */
[----:B------:R-:W-:Y:S01]  /*4870*/  FFMA.FTZ R28, R28, c[0x0][0x23c], -R2 ;  /* 0x00008f001c1c7a23 */ /* 0x000fe20000010802 */
[C---:B------:R-:W-:Y:S01]  /*4880*/  LOP3.LUT R175, R4.reuse, 0xffff, RZ, 0xc0, !PT ;  /* 0x0000ffff04af7812 */ /* 0x040fe200078ec0ff */
[--C-:B------:R-:W-:Y:S01]  /*4890*/  FFMA.FTZ R21, R21, c[0x0][0x23c], -R165.reuse ;  /* 0x00008f0015157a23 */ /* 0x100fe200000108a5 */
[----:B------:R-:W-:Y:S01]  /*48a0*/  @P6 ISETP.GE.AND P6, PT, R3, UR16, PT ;  /* 0x0000001003006c0c */ /* 0x000fe2000bfc6270 */
[----:B------:R-:W-:Y:S01]  /*48b0*/  FFMA.FTZ R23, R23, c[0x0][0x23c], -R164 ;  /* 0x00008f0017177a23 */ /* 0x000fe200000108a4 */
[----:B------:R-:W-:Y:S01]  /*48c0*/  LOP3.LUT R3, R4, 0xff, RZ, 0xc0, !PT ;  /* 0x000000ff04037812 */ /* 0x000fe200078ec0ff */
[----:B------:R-:W-:Y:S01]  /*48d0*/  FFMA.FTZ R20, R20, c[0x0][0x23c], -R165 ;  /* 0x00008f0014147a23 */ /* 0x000fe200000108a5 */
[----:B------:R-:W-:Y:S01]  /*48e0*/  SHF.R.U32.HI R181, RZ, 0x18, R4 ;  /* 0x00000018ffb57819 */ /* 0x000fe20000011604 */
[----:B------:R-:W-:Y:S01]  /*48f0*/  MUFU.EX2 R189, R21 ;  /* 0x0000001500bd7308 */ /* 0x000fe20000000800 */
[----:B------:R-:W-:Y:S01]  /*4900*/  LOP3.LUT R11, R5, UR4, R10, 0x96, !PT ;  /* 0x00000004050b7c12 */ /* 0x000fe2000f8e960a */
[----:B------:R-:W-:Y:S01]  /*4910*/  FFMA.FTZ R27, R27, c[0x0][0x23c], -R0 ;  /* 0x00008f001b1b7a23 */ /* 0x000fe20000010800 */
[----:B------:R-:W-:Y:S01]  /*4920*/  SHF.R.U32.HI R185, RZ, 0x10, R4 ;  /* 0x00000010ffb97819 */ /* 0x000fe20000011604 */
[----:B------:R-:W-:Y:S01]  /*4930*/  IMAD.WIDE.U32 R4, R184, -0x326172a9, RZ ;  /* 0xcd9e8d57b8047825 */ /* 0x000fe200078e00ff */
[----:B------:R-:W-:Y:S02]  /*4940*/  @P2 FSEL R30, R30, -INF , !P5 ;  /* 0xff8000001e1e2808 */ /* 0x000fe40006800000 */
[----:B------:R-:W-:Y:S01]  /*4950*/  PLOP3.LUT P2, PT, PT, PT, UP0, 0x80, 0x0 ;  /* 0x000000000000781c */ /* 0x000fe20003f4f008 */
[----:B------:R-:W-:Y:S01]  /*4960*/  FFMA.FTZ R19, R19, c[0x0][0x23c], -R164 ;  /* 0x00008f0013137a23 */ /* 0x000fe200000108a4 */
[----:B------:R-:W-:Y:S01]  /*4970*/  LOP3.LUT R172, R8, 0xff, RZ, 0xc0, !PT ;  /* 0x000000ff08ac7812 */ /* 0x000fe200078ec0ff */
[----:B------:R-:W-:Y:S01]  /*4980*/  MUFU.EX2 R193, R23 ;  /* 0x0000001700c17308 */ /* 0x000fe20000000800 */
[----:B------:R-:W-:Y:S01]  /*4990*/  SHF.R.U32.HI R167, RZ, 0x18, R8 ;  /* 0x00000018ffa77819 */ /* 0x000fe20000011608 */
[--C-:B------:R-:W-:Y:S01]  /*49a0*/  FFMA.FTZ R30, R30, c[0x0][0x23c], -R0.reuse ;  /* 0x00008f001e1e7a23 */ /* 0x100fe20000010800 */
[----:B------:R-:W-:Y:S01]  /*49b0*/  LOP3.LUT R174, R8, 0xffff, RZ, 0xc0, !PT ;  /* 0x0000ffff08ae7812 */ /* 0x000fe200078ec0ff */
[----:B------:R-:W-:Y:S01]  /*49c0*/  FFMA.FTZ R26, R26, c[0x0][0x23c], -R0 ;  /* 0x00008f001a1a7a23 */ /* 0x000fe20000010800 */
[----:B------:R-:W-:Y:S01]  /*49d0*/  SHF.R.U32.HI R173, RZ, 0x10, R8 ;  /* 0x00000010ffad7819 */ /* 0x000fe20000011608 */
[----:B------:R-:W-:Y:S01]  /*49e0*/  FFMA.FTZ R22, R22, c[0x0][0x23c], -R164 ;  /* 0x00008f0016167a23 */ /* 0x000fe200000108a4 */
[--C-:B------:R-:W-:Y:S01]  /*49f0*/  SHF.R.U32.HI R16, RZ, 0x18, R4.reuse ;  /* 0x00000018ff107819 */ /* 0x100fe20000011604 */
[----:B------:R-:W-:Y:S01]  /*4a00*/  IMAD.IADD R184, R196, 0x1, R211 ;  /* 0x00000001c4b87824 */ /* 0x000fe200078e02d3 */
[----:B------:R-:W-:Y:S01]  /*4a10*/  SHF.R.U32.HI R17, RZ, 0x10, R4 ;  /* 0x00000010ff117819 */ /* 0x000fe20000011604 */
[----:B------:R-:W-:Y:S01]  /*4a20*/  MUFU.EX2 R191, R20 ;  /* 0x0000001400bf7308 */ /* 0x000fe20000000800 */
[----:B------:R-:W-:Y:S02]  /*4a30*/  LOP3.LUT R8, R5, UR5, R186, 0x96, !PT ;  /* 0x0000000505087c12 */ /* 0x000fe4000f8e96ba */
[C---:B--2---:R-:W-:Y:S02]  /*4a40*/  LOP3.LUT R14, R4.reuse, 0xff, RZ, 0xc0, !PT ;  /* 0x000000ff040e7812 */ /* 0x044fe400078ec0ff */
[----:B-1----:R-:W-:Y:S01]  /*4a50*/  LOP3.LUT R15, R4, 0xffff, RZ, 0xc0, !PT ;  /* 0x0000ffff040f7812 */ /* 0x002fe200078ec0ff */
[----:B------:R-:W-:Y:S01]  /*4a60*/  IMAD.WIDE.U32 R4, R180, -0x326172a9, RZ ;  /* 0xcd9e8d57b4047825 */ /* 0x000fe200078e00ff */
[----:B------:R-:W-:Y:S01]  /*4a70*/  LOP3.LUT R10, R9, UR4, R12, 0x96, !PT ;  /* 0x00000004090a7c12 */ /* 0x000fe2000f8e960c */
[----:B------:R-:W-:Y:S01]  /*4a80*/  ULDC.U8 UR4, c[0x0][0x2d8] ;  /* 0x0000b60000047ab9 */ /* 0x000fe20000000000 */
[----:B------:R-:W-:Y:S01]  /*4a90*/  @P0 FSEL R34, R34, -INF , !P5 ;  /* 0xff80000022220808 */ /* 0x000fe20006800000 */
[----:B------:R-:W-:Y:S01]  /*4aa0*/  MUFU.EX2 R195, R27 ;  /* 0x0000001b00c37308 */ /* 0x000fe20000000800 */
[----:B------:R-:W-:Y:S02]  /*4ab0*/  PLOP3.LUT P0, PT, PT, PT, UP0, 0x80, 0x0 ;  /* 0x000000000000781c */ /* 0x000fe40003f0f008 */
[----:B------:R-:W-:Y:S01]  /*4ac0*/  ISETP.LE.U32.AND P4, PT, R3, UR4, PT ;  /* 0x0000000403007c0c */ /* 0x000fe2000bf83070 */
[----:B------:R-:W-:Y:S01]  /*4ad0*/  FFMA.FTZ R34, R34, c[0x0][0x23c], -R164 ;  /* 0x00008f0022227a23 */ /* 0x000fe200000108a4 */
[----:B------:R-:W-:Y:S02]  /*4ae0*/  LOP3.LUT R3, R5, UR5, R166, 0x96, !PT ;  /* 0x0000000505037c12 */ /* 0x000fe4000f8e96a6 */
[C---:B------:R-:W-:Y:S02]  /*4af0*/  LOP3.LUT R7, R4.reuse, 0xffff, RZ, 0xc0, !PT ;  /* 0x0000ffff04077812 */ /* 0x040fe400078ec0ff */
[----:B------:R-:W-:Y:S01]  /*4b00*/  LOP3.LUT R12, R4, 0xff, RZ, 0xc0, !PT ;  /* 0x000000ff040c7812 */ /* 0x000fe200078ec0ff */
[----:B------:R-:W-:Y:S01]  /*4b10*/  MUFU.EX2 R197, R19 ;  /* 0x0000001300c57308 */ /* 0x000fe20000000800 */
[--C-:B------:R-:W-:Y:S02]  /*4b20*/  SHF.R.U32.HI R13, RZ, 0x10, R4.reuse ;  /* 0x00000010ff0d7819 */ /* 0x100fe40000011604 */
[----:B------:R-:W-:Y:S02]  /*4b30*/  SHF.R.U32.HI R9, RZ, 0x18, R4 ;  /* 0x00000018ff097819 */ /* 0x000fe40000011604 */
[C---:B------:R-:W-:Y:S02]  /*4b40*/  LOP3.LUT R4, R8.reuse, 0xff, RZ, 0xc0, !PT ;  /* 0x000000ff08047812 */ /* 0x040fe400078ec0ff */
[----:B------:R-:W-:Y:S02]  /*4b50*/  LOP3.LUT R5, R8, 0xffff, RZ, 0xc0, !PT ;  /* 0x0000ffff08057812 */ /* 0x000fe400078ec0ff */
[----:B------:R-:W-:Y:S01]  /*4b60*/  @P3 FSEL R32, R32, -INF , !P5 ;  /* 0xff80000020203808 */ /* 0x000fe20006800000 */
[----:B------:R-:W-:Y:S01]  /*4b70*/  MUFU.EX2 R190, R22 ;  /* 0x0000001600be7308 */ /* 0x000fe20000000800 */
[----:B------:R-:W-:Y:S02]  /*4b80*/  PLOP3.LUT P3, PT, PT, PT, UP0, 0x80, 0x0 ;  /* 0x000000000000781c */ /* 0x000fe40003f6f008 */
[----:B------:R-:W-:Y:S01]  /*4b90*/  ISETP.LE.U32.AND P5, PT, R4, UR4, PT ;  /* 0x0000000404007c0c */ /* 0x000fe2000bfa3070 */
[----:B------:R-:W-:Y:S01]  /*4ba0*/  FFMA.FTZ R32, R32, c[0x0][0x23c], -R165 ;  /* 0x00008f0020207a23 */ /* 0x000fe200000108a5 */
[----:B------:R-:W-:Y:S02]  /*4bb0*/  SHF.R.U32.HI R6, RZ, 0x8, R5 ;  /* 0x00000008ff067819 */ /* 0x000fe40000011605 */
[----:B------:R-:W-:Y:S02]  /*4bc0*/  SHF.R.U32.HI R4, RZ, 0x10, R8 ;  /* 0x00000010ff047819 */ /* 0x000fe40000011608 */
[----:B------:R-:W-:Y:S01]  /*4bd0*/  @P2 FSEL R29, R29, -INF , !P6 ;  /* 0xff8000001d1d2808 */ /* 0x000fe20007000000 */
[----:B------:R-:W1:Y:S01]  /*4be0*/  MUFU.EX2 R182, R32 ;  /* 0x0000002000b67308 */ /* 0x000e620000000800 */
[----:B------:R-:W-:Y:S02]  /*4bf0*/  PLOP3.LUT P2, PT, PT, PT, UP0, 0x80, 0x0 ;  /* 0x000000000000781c */ /* 0x000fe40003f4f008 */
[----:B------:R-:W-:Y:S01]  /*4c00*/  LOP3.LUT R5, R4, 0xff, RZ, 0xc0, !PT ;  /* 0x000000ff04057812 */ /* 0x000fe200078ec0ff */
[----:B------:R-:W-:Y:S01]  /*4c10*/  FFMA.FTZ R2, R29, c[0x0][0x23c], -R2 ;  /* 0x00008f001d027a23 */ /* 0x000fe20000010802 */
[----:B------:R-:W-:Y:S01]  /*4c20*/  LOP3.LUT R4, R6, 0xffff, RZ, 0xc0, !PT ;  /* 0x0000ffff06047812 */ /* 0x000fe200078ec0ff */
[----:B------:R-:W-:Y:S01]  /*4c30*/  @!P5 FADD.FTZ R204, -R204, -RZ ;  /* 0x800000ffccccd221 */ /* 0x000fe20000010100 */
[----:B------:R-:W-:Y:S02]  /*4c40*/  @P0 FSEL R33, R33, -INF , !P6 ;  /* 0xff80000021210808 */ /* 0x000fe40007000000 */
[----:B------:R-:W-:Y:S01]  /*4c50*/  ISETP.LE.U32.AND P0, PT, R4, UR4, PT ;  /* 0x0000000404007c0c */ /* 0x000fe2000bf03070 */
[----:B------:R2:W-:Y:S01]  /*4c60*/  MUFU.EX2 R186, R2 ;  /* 0x0000000200ba7308 */ /* 0x0005e20000000800 */
[----:B------:R-:W-:Y:S01]  /*4c70*/  LOP3.LUT R4, R3, 0xffff, RZ, 0xc0, !PT ;  /* 0x0000ffff03047812 */ /* 0x000fe200078ec0ff */
[----:B------:R-:W-:Y:S01]  /*4c80*/  FFMA.FTZ R165, R33, c[0x0][0x23c], -R165 ;  /* 0x00008f0021a57a23 */ /* 0x000fe200000108a5 */
[----:B------:R-:W-:Y:S02]  /*4c90*/  @P3 FSEL R31, R31, -INF , !P6 ;  /* 0xff8000001f1f3808 */ /* 0x000fe40007000000 */
[----:B------:R-:W-:Y:S02]  /*4ca0*/  ISETP.LE.U32.AND P3, PT, R5, UR4, PT ;  /* 0x0000000405007c0c */ /* 0x000fe4000bf63070 */
[----:B------:R-:W-:Y:S01]  /*4cb0*/  LOP3.LUT R5, R3, 0xff, RZ, 0xc0, !PT ;  /* 0x000000ff03057812 */ /* 0x000fe200078ec0ff */
[----:B------:R-:W-:Y:S01]  /*4cc0*/  FFMA.FTZ R0, R31, c[0x0][0x23c], -R0 ;  /* 0x00008f001f007a23 */ /* 0x000fe20000010800 */
[----:B------:R-:W-:Y:S01]  /*4cd0*/  SHF.R.U32.HI R4, RZ, 0x8, R4 ;  /* 0x00000008ff047819 */ /* 0x000fe20000011604 */
[----:B------:R-:W4:Y:S01]  /*4ce0*/  MUFU.EX2 R180, R165 ;  /* 0x000000a500b47308 */ /* 0x000f220000000800 */
[----:B------:R-:W-:Y:S01]  /*4cf0*/  @P2 FSEL R35, R35, -INF , !P6 ;  /* 0xff80000023232808 */ /* 0x000fe20007000000 */
[----:B---3--:R-:W-:Y:S01]  /*4d00*/  @!P0 FADD.FTZ R203, -R203, -RZ ;  /* 0x800000ffcbcb8221 */ /* 0x008fe20000010100 */
[----:B------:R-:W-:Y:S01]  /*4d10*/  ISETP.LE.U32.AND P2, PT, R5, UR4, PT ;  /* 0x0000000405007c0c */ /* 0x000fe2000bf43070 */
[----:B-1----:R-:W-:Y:S01]  /*4d20*/  @!P4 FADD.FTZ R182, -R182, -RZ ;  /* 0x800000ffb6b6c221 */ /* 0x002fe20000010100 */
[--C-:B------:R-:W-:Y:S01]  /*4d30*/  SHF.R.U32.HI R5, RZ, 0x10, R3.reuse ;  /* 0x00000010ff057819 */ /* 0x100fe20000011603 */
[----:B------:R-:W-:Y:S01]  /*4d40*/  FFMA.FTZ R164, R35, c[0x0][0x23c], -R164 ;  /* 0x00008f0023a47a23 */ /* 0x000fe200000108a4 */
[----:B------:R-:W-:Y:S01]  /*4d50*/  LOP3.LUT R4, R4, 0xffff, RZ, 0xc0, !PT ;  /* 0x0000ffff04047812 */ /* 0x000fe200078ec0ff */
[----:B------:R-:W-:Y:S01]  /*4d60*/  @!P3 FADD.FTZ R202, -R202, -RZ ;  /* 0x800000ffcacab221 */ /* 0x000fe20000010100 */
[----:B------:R-:W-:Y:S01]  /*4d70*/  SHF.R.U32.HI R3, RZ, 0x18, R3 ;  /* 0x00000018ff037819 */ /* 0x000fe20000011603 */
[----:B------:R-:W1:Y:S01]  /*4d80*/  MUFU.EX2 R198, R26 ;  /* 0x0000001a00c67308 */ /* 0x000e620000000800 */
[----:B------:R-:W-:Y:S02]  /*4d90*/  ISETP.LE.U32.AND P5, PT, R4, UR4, PT ;  /* 0x0000000404007c0c */ /* 0x000fe4000bfa3070 */
[----:B------:R-:W-:Y:S02]  /*4da0*/  LOP3.LUT R4, R5, 0xff, RZ, 0xc0, !PT ;  /* 0x000000ff05047812 */ /* 0x000fe400078ec0ff */
[----:B------:R-:W-:Y:S01]  /*4db0*/  ISETP.LE.U32.AND P0, PT, R3, UR4, PT ;  /* 0x0000000403007c0c */ /* 0x000fe2000bf03070 */
[----:B------:R-:W-:Y:S01]  /*4dc0*/  @!P2 FADD.FTZ R224, -R224, -RZ ;  /* 0x800000ffe0e0a221 */ /* 0x000fe20000010100 */
[----:B------:R-:W-:Y:S02]  /*4dd0*/  ISETP.LE.U32.AND P3, PT, R4, UR4, PT ;  /* 0x0000000404007c0c */ /* 0x000fe4000bf63070 */
[----:B------:R-:W-:Y:S01]  /*4de0*/  LOP3.LUT R4, R13, 0xff, RZ, 0xc0, !PT ;  /* 0x000000ff0d047812 */ /* 0x000fe200078ec0ff */
[----:B------:R-:W3:Y:S01]  /*4df0*/  MUFU.EX2 R183, R34 ;  /* 0x0000002200b77308 */ /* 0x000ee20000000800 */
[----:B------:R-:W-:Y:S02]  /*4e00*/  SHF.R.U32.HI R3, RZ, 0x8, R7 ;  /* 0x00000008ff037819 */ /* 0x000fe40000011607 */
[----:B------:R-:W-:Y:S01]  /*4e10*/  ISETP.LE.U32.AND P2, PT, R14, UR4, PT ;  /* 0x000000040e007c0c */ /* 0x000fe2000bf43070 */
[----:B------:R-:W-:Y:S01]  /*4e20*/  @!P5 FADD.FTZ R223, -R223, -RZ ;  /* 0x800000ffdfdfd221 */ /* 0x000fe20000010100 */
[----:B------:R-:W-:Y:S02]  /*4e30*/  LOP3.LUT R3, R3, 0xffff, RZ, 0xc0, !PT ;  /* 0x0000ffff03037812 */ /* 0x000fe400078ec0ff */
[----:B------:R-:W-:Y:S01]  /*4e40*/  SHF.R.U32.HI R8, RZ, 0x18, R8 ;  /* 0x00000018ff087819 */ /* 0x000fe20000011608 */
[----:B------:R-:W-:Y:S01]  /*4e50*/  @!P0 FADD.FTZ R225, -R225, -RZ ;  /* 0x800000ffe1e18221 */ /* 0x000fe20000010100 */
[----:B------:R-:W-:Y:S01]  /*4e60*/  ISETP.LE.U32.AND P5, PT, R3, UR4, PT ;  /* 0x0000000403007c0c */ /* 0x000fe2000bfa3070 */
[----:B------:R-:W-:Y:S01]  /*4e70*/  @!P3 FADD.FTZ R226, -R226, -RZ ;  /* 0x800000ffe2e2b221 */ /* 0x000fe20000010100 */
[----:B------:R-:W-:Y:S01]  /*4e80*/  ISETP.LE.U32.AND P3, PT, R4, UR4, PT ;  /* 0x0000000404007c0c */ /* 0x000fe2000bf63070 */
[----:B------:R-:W-:Y:S01]  /*4e90*/  MUFU.EX2 R187, R28 ;  /* 0x0000001c00bb7308 */ /* 0x000fe20000000800 */
[----:B------:R-:W-:Y:S02]  /*4ea0*/  SHF.R.U32.HI R3, RZ, 0x8, R15 ;  /* 0x00000008ff037819 */ /* 0x000fe4000001160f */
[----:B------:R-:W-:Y:S01]  /*4eb0*/  ISETP.LE.U32.AND P0, PT, R9, UR4, PT ;  /* 0x0000000409007c0c */ /* 0x000fe2000bf03070 */
[----:B------:R-:W-:Y:S01]  /*4ec0*/  @!P2 FADD.FTZ R201, -R201, -RZ ;  /* 0x800000ffc9c9a221 */ /* 0x000fe20000010100 */
[----:B------:R-:W-:Y:S02]  /*4ed0*/  LOP3.LUT R3, R3, 0xffff, RZ, 0xc0, !PT ;  /* 0x0000ffff03037812 */ /* 0x000fe400078ec0ff */
[----:B------:R-:W-:Y:S02]  /*4ee0*/  LOP3.LUT R4, R11, 0xff, RZ, 0xc0, !PT ;  /* 0x000000ff0b047812 */ /* 0x000fe400078ec0ff */
[----:B------:R-:W-:Y:S01]  /*4ef0*/  ISETP.LE.U32.AND P6, PT, R8, UR4, PT ;  /* 0x0000000408007c0c */ /* 0x000fe2000bfc3070 */
[----:B------:R-:W-:Y:S01]  /*4f00*/  @!P5 FADD.FTZ R207, -R207, -RZ ;  /* 0x800000ffcfcfd221 */ /* 0x000fe20000010100 */
[----:B------:R-:W-:Y:S01]  /*4f10*/  ISETP.LE.U32.AND P5, PT, R4, UR4, PT ;  /* 0x0000000404007c0c */ /* 0x000fe2000bfa3070 */
[----:B------:R-:W-:Y:S01]  /*4f20*/  @!P3 FADD.FTZ R206, -R206, -RZ ;  /* 0x800000ffceceb221 */ /* 0x000fe20000010100 */
[----:B------:R-:W-:Y:S01]  /*4f30*/  ISETP.LE.U32.AND P3, PT, R3, UR4, PT ;  /* 0x0000000403007c0c */ /* 0x000fe2000bf63070 */
[----:B------:R-:W-:Y:S01]  /*4f40*/  MUFU.EX2 R188, R30 ;  /* 0x0000001e00bc7308 */ /* 0x000fe20000000800 */
[----:B------:R-:W-:Y:S01]  /*4f50*/  LOP3.LUT R3, R11, 0xffff, RZ, 0xc0, !PT ;  /* 0x0000ffff0b037812 */ /* 0x000fe200078ec0ff */
[----:B------:R-:W-:Y:S01]  /*4f60*/  @!P0 FADD.FTZ R205, -R205, -RZ ;  /* 0x800000ffcdcd8221 */ /* 0x000fe20000010100 */
[----:B------:R-:W-:Y:S02]  /*4f70*/  LOP3.LUT R4, R17, 0xff, RZ, 0xc0, !PT ;  /* 0x000000ff11047812 */ /* 0x000fe400078ec0ff */
[----:B------:R-:W-:Y:S02]  /*4f80*/  SHF.R.U32.HI R3, RZ, 0x8, R3 ;  /* 0x00000008ff037819 */ /* 0x000fe40000011603 */
[----:B------:R-:W-:Y:S01]  /*4f90*/  ISETP.LE.U32.AND P0, PT, R4, UR4, PT ;  /* 0x0000000404007c0c */ /* 0x000fe2000bf03070 */
[----:B------:R-:W-:Y:S01]  /*4fa0*/  @!P6 FADD.FTZ R222, -R222, -RZ ;  /* 0x800000ffdedee221 */ /* 0x000fe20000010100 */
[----:B--2---:R-:W-:Y:S01]  /*4fb0*/  LOP3.LUT R2, R3, 0xffff, RZ, 0xc0, !PT ;  /* 0x0000ffff03027812 */ /* 0x004fe200078ec0ff */
[----:B------:R-:W-:Y:S01]  /*4fc0*/  @!P5 FADD.FTZ R191, -R191, -RZ ;  /* 0x800000ffbfbfd221 */ /* 0x000fe20000010100 */
[--C-:B------:R-:W-:Y:S01]  /*4fd0*/  SHF.R.U32.HI R4, RZ, 0x18, R11.reuse ;  /* 0x00000018ff047819 */ /* 0x100fe2000001160b */
[----:B------:R-:W-:Y:S01]  /*4fe0*/  @!P3 FADD.FTZ R199, -R199, -RZ ;  /* 0x800000ffc7c7b221 */ /* 0x000fe20000010100 */
[----:B------:R-:W-:Y:S02]  /*4ff0*/  ISETP.LE.U32.AND P3, PT, R2, UR4, PT ;  /* 0x0000000402007c0c */ /* 0x000fe4000bf63070 */
[----:B------:R-:W-:Y:S02]  /*5000*/  LOP3.LUT R2, R10, 0xffff, RZ, 0xc0, !PT ;  /* 0x0000ffff0a027812 */ /* 0x000fe400078ec0ff */
[----:B------:R-:W-:Y:S02]  /*5010*/  ISETP.LE.U32.AND P2, PT, R4, UR4, PT ;  /* 0x0000000404007c0c */ /* 0x000fe4000bf43070 */
[----:B------:R-:W-:Y:S01]  /*5020*/  SHF.R.U32.HI R3, RZ, 0x10, R11 ;  /* 0x00000010ff037819 */ /* 0x000fe2000001160b */
[----:B------:R-:W-:Y:S01]  /*5030*/  @!P0 FADD.FTZ R200, -R200, -RZ ;  /* 0x800000ffc8c88221 */ /* 0x000fe20000010100 */
[----:B------:R-:W-:Y:S02]  /*5040*/  SHF.R.U32.HI R2, RZ, 0x8, R2 ;  /* 0x00000008ff027819 */ /* 0x000fe40000011602 */
[----:B------:R-:W-:Y:S02]  /*5050*/  LOP3.LUT R3, R3, 0xff, RZ, 0xc0, !PT ;  /* 0x000000ff03037812 */ /* 0x000fe400078ec0ff */
[----:B------:R-:W-:Y:S01]  /*5060*/  LOP3.LUT R2, R2, 0xffff, RZ, 0xc0, !PT ;  /* 0x0000ffff02027812 */ /* 0x000fe200078ec0ff */
[----:B------:R-:W-:Y:S01]  /*5070*/  @!P3 FADD.FTZ R189, -R189, -RZ ;  /* 0x800000ffbdbdb221 */ /* 0x000fe20000010100 */
[----:B------:R-:W-:Y:S02]  /*5080*/  LOP3.LUT R4, R10, 0xff, RZ, 0xc0, !PT ;  /* 0x000000ff0a047812 */ /* 0x000fe400078ec0ff */
[----:B------:R-:W-:Y:S01]  /*5090*/  ISETP.LE.U32.AND P3, PT, R2, UR4, PT ;  /* 0x0000000402007c0c */ /* 0x000fe2000bf63070 */
[----:B------:R-:W-:Y:S01]  /*50a0*/  @!P2 FADD.FTZ R193, -R193, -RZ ;  /* 0x800000ffc1c1a221 */ /* 0x000fe20000010100 */
[----:B------:R-:W-:Y:S02]  /*50b0*/  ISETP.LE.U32.AND P0, PT, R3, UR4, PT ;  /* 0x0000000403007c0c */ /* 0x000fe4000bf03070 */
[--C-:B------:R-:W-:Y:S02]  /*50c0*/  SHF.R.U32.HI R3, RZ, 0x10, R10.reuse ;  /* 0x00000010ff037819 */ /* 0x100fe4000001160a */
[----:B------:R-:W-:Y:S02]  /*50d0*/  SHF.R.U32.HI R10, RZ, 0x18, R10 ;  /* 0x00000018ff0a7819 */ /* 0x000fe4000001160a */
[----:B------:R-:W-:Y:S02]  /*50e0*/  SHF.R.U32.HI R2, RZ, 0x8, R175 ;  /* 0x00000008ff027819 */ /* 0x000fe400000116af */
[----:B------:R-:W-:Y:S02]  /*50f0*/  ISETP.LE.U32.AND P2, PT, R10, UR4, PT ;  /* 0x000000040a007c0c */ /* 0x000fe4000bf43070 */
[----:B------:R-:W-:Y:S01]  /*5100*/  LOP3.LUT R2, R2, 0xffff, RZ, 0xc0, !PT ;  /* 0x0000ffff02027812 */ /* 0x000fe200078ec0ff */
[----:B------:R-:W-:Y:S01]  /*5110*/  @!P3 FADD.FTZ R192, -R192, -RZ ;  /* 0x800000ffc0c0b221 */ /* 0x000fe20000010100 */
[----:B------:R-:W-:Y:S01]  /*5120*/  LOP3.LUT R3, R3, 0xff, RZ, 0xc0, !PT ;  /* 0x000000ff03037812 */ /* 0x000fe200078ec0ff */
[----:B------:R-:W-:Y:S01]  /*5130*/  @!P0 FADD.FTZ R190, -R190, -RZ ;  /* 0x800000ffbebe8221 */ /* 0x000fe20000010100 */
[----:B------:R-:W-:Y:S02]  /*5140*/  ISETP.LE.U32.AND P3, PT, R2, UR4, PT ;  /* 0x0000000402007c0c */ /* 0x000fe4000bf63070 */
[----:B------:R-:W-:Y:S02]  /*5150*/  SHF.R.U32.HI R2, RZ, 0x8, R174 ;  /* 0x00000008ff027819 */ /* 0x000fe400000116ae */
[----:B------:R-:W-:Y:S02]  /*5160*/  ISETP.LE.U32.AND P5, PT, R3, UR4, PT ;  /* 0x0000000403007c0c */ /* 0x000fe4000bfa3070 */
[----:B------:R-:W-:Y:S01]  /*5170*/  LOP3.LUT R3, R185, 0xff, RZ, 0xc0, !PT ;  /* 0x000000ffb9037812 */ /* 0x000fe200078ec0ff */
[----:B------:R-:W-:Y:S01]  /*5180*/  @!P2 FADD.FTZ R195, -R195, -RZ ;  /* 0x800000ffc3c3a221 */ /* 0x000fe20000010100 */
[----:B------:R-:W-:Y:S01]  /*5190*/  ISETP.LE.U32.AND P6, PT, R12, UR4, PT ;  /* 0x000000040c007c0c */ /* 0x000fe2000bfc3070 */
[----:B------:R2:W2:Y:S01]  /*51a0*/  MUFU.EX2 R185, R0 ;  /* 0x0000000000b97308 */ /* 0x0004a20000000800 */
[----:B------:R-:W-:Y:S02]  /*51b0*/  ISETP.LE.U32.AND P2, PT, R3, UR4, PT ;  /* 0x0000000403007c0c */ /* 0x000fe4000bf43070 */
[----:B------:R-:W-:Y:S01]  /*51c0*/  LOP3.LUT R3, R2, 0xffff, RZ, 0xc0, !PT ;  /* 0x0000ffff02037812 */ /* 0x000fe200078ec0ff */
[----:B----4-:R-:W-:Y:S01]  /*51d0*/  @!P3 FADD.FTZ R180, -R180, -RZ ;  /* 0x800000ffb4b4b221 */ /* 0x010fe20000010100 */
[----:B------:R-:W-:Y:S02]  /*51e0*/  F2FP.RELU.PACK_AB R2, R203, R204 ;  /* 0x000000cccb02723e */ /* 0x000fe400000008ff */
[----:B------:R-:W-:Y:S01]  /*51f0*/  F2FP.RELU.PACK_AB R5, R222, R202 ;  /* 0x000000cade05723e */ /* 0x000fe200000008ff */
[----:B-1----:R-:W-:Y:S01]  /*5200*/  @!P5 FADD.FTZ R198, -R198, -RZ ;  /* 0x800000ffc6c6d221 */ /* 0x002fe20000010100 */
[----:B------:R-:W-:Y:S01]  /*5210*/  ISETP.LE.U32.AND P3, PT, R3, UR4, PT ;  /* 0x0000000403007c0c */ /* 0x000fe2000bf63070 */
[----:B------:R1:W-:Y:S01]  /*5220*/  STS [R236+0x20000], R2 ;  /* 0x02000002ec007388 */ /* 0x0003e20000000800 */
[----:B------:R-:W-:Y:S01]  /*5230*/  F2FP.RELU.PACK_AB R3, R225, R226 ;  /* 0x000000e2e103723e */ /* 0x000fe200000008ff */
[----:B------:R-:W-:Y:S01]  /*5240*/  @!P6 FADD.FTZ R221, -R221, -RZ ;  /* 0x800000ffdddde221 */ /* 0x000fe20000010100 */
[----:B------:R-:W-:Y:S01]  /*5250*/  ISETP.LE.U32.AND P6, PT, R16, UR4, PT ;  /* 0x0000000410007c0c */ /* 0x000fe2000bfc3070 */
[----:B------:R4:W-:Y:S01]  /*5260*/  STS [R236+0x20400], R5 ;  /* 0x02040005ec007388 */ /* 0x0009e20000000800 */
[----:B------:R-:W-:Y:S01]  /*5270*/  ISETP.LE.U32.AND P0, PT, R181, UR4, PT ;  /* 0x00000004b5007c0c */ /* 0x000fe2000bf03070 */
[----:B---3--:R-:W-:Y:S01]  /*5280*/  @!P2 FADD.FTZ R183, -R183, -RZ ;  /* 0x800000ffb7b7a221 */ /* 0x008fe20000010100 */
[----:B------:R-:W3:Y:S01]  /*5290*/  MUFU.EX2 R181, R164 ;  /* 0x000000a400b57308 */ /* 0x000ee20000000800 */
[----:B------:R-:W-:Y:S02]  /*52a0*/  ISETP.LE.U32.AND P5, PT, R167, UR4, PT ;  /* 0x00000004a7007c0c */ /* 0x000fe4000bfa3070 */
[----:B------:R-:W-:Y:S02]  /*52b0*/  FSETP.GE.FTZ.AND P2, PT, R203, RZ, PT ;  /* 0x000000ffcb00720b */ /* 0x000fe40003f56000 */
[----:B------:R-:W-:Y:S01]  /*52c0*/  @!P3 FADD.FTZ R186, -R186, -RZ ;  /* 0x800000ffbabab221 */ /* 0x000fe20000010100 */
[----:B------:R-:W-:Y:S03]  /*52d0*/  FSETP.GE.FTZ.AND P3, PT, R204, RZ, PT ;  /* 0x000000ffcc00720b */ /* 0x000fe60003f76000 */
[----:B------:R-:W-:Y:S01]  /*52e0*/  @!P6 FADD.FTZ R197, -R197, -RZ ;  /* 0x800000ffc5c5e221 */ /* 0x000fe20000010100 */
[----:B------:R-:W-:Y:S02]  /*52f0*/  ISETP.LE.U32.AND P6, PT, R4, UR4, PT ;  /* 0x0000000404007c0c */ /* 0x000fe4000bfc3070 */
[----:B------:R-:W-:Y:S02]  /*5300*/  LOP3.LUT R4, R173, 0xff, RZ, 0xc0, !PT ;  /* 0x000000ffad047812 */ /* 0x000fe400078ec0ff */
[----:B--2---:R-:W-:Y:S01]  /*5310*/  F2FP.RELU.PACK_AB R0, R197, R200 ;  /* 0x000000c8c500723e */ /* 0x004fe200000008ff */
[----:B------:R-:W-:Y:S01]  /*5320*/  @!P5 FADD.FTZ R185, -R185, -RZ ;  /* 0x800000ffb9b9d221 */ /* 0x000fe20000010100 */
[----:B------:R-:W-:Y:S02]  /*5330*/  ISETP.LE.U32.AND P4, PT, R4, UR4, PT ;  /* 0x0000000404007c0c */ /* 0x000fe4000bf83070 */
[----:B-1----:R-:W-:Y:S01]  /*5340*/  F2FP.RELU.PACK_AB R2, R199, R201 ;  /* 0x000000c9c702723e */ /* 0x002fe200000008ff */
[----:B------:R1:W-:Y:S01]  /*5350*/  STS [R237+0x20400], R0 ;  /* 0x02040000ed007388 */ /* 0x0003e20000000800 */
[----:B------:R-:W-:Y:S02]  /*5360*/  F2FP.RELU.PACK_AB R4, R223, R224 ;  /* 0x000000e0df04723e */ /* 0x000fe400000008ff */
[----:B----4-:R-:W-:Y:S01]  /*5370*/  F2FP.RELU.PACK_AB R5, R207, R221 ;  /* 0x000000ddcf05723e */ /* 0x010fe200000008ff */
[----:B------:R2:W-:Y:S01]  /*5380*/  STS [R237+0x20000], R2 ;  /* 0x02000002ed007388 */ /* 0x0005e20000000800 */
[----:B------:R-:W-:Y:S01]  /*5390*/  @!P6 FADD.FTZ R194, -R194, -RZ ;  /* 0x800000ffc2c2e221 */ /* 0x000fe20000010100 */
[----:B------:R-:W-:Y:S01]  /*53a0*/  ISETP.LE.U32.AND P6, PT, R172, UR4, PT ;  /* 0x00000004ac007c0c */ /* 0x000fe2000bfc3070 */
[----:B---3--:R-:W-:Y:S01]  /*53b0*/  @!P0 FADD.FTZ R181, -R181, -RZ ;  /* 0x800000ffb5b58221 */ /* 0x008fe20000010100 */
[----:B------:R3:W-:Y:S01]  /*53c0*/  STS [R236+0x21000], R4 ;  /* 0x02100004ec007388 */ /* 0x0007e20000000800 */
[----:B------:R-:W-:Y:S01]  /*53d0*/  FSETP.GE.FTZ.AND P5, PT, R199, RZ, PT ;  /* 0x000000ffc700720b */ /* 0x000fe20003fb6000 */
[----:B------:R-:W-:Y:S01]  /*53e0*/  @!P4 FADD.FTZ R188, -R188, -RZ ;  /* 0x800000ffbcbcc221 */ /* 0x000fe20000010100 */
[----:B------:R-:W-:Y:S01]  /*53f0*/  FSETP.GE.FTZ.AND P4, PT, R191, RZ, PT ;  /* 0x000000ffbf00720b */ /* 0x000fe20003f96000 */
[----:B------:R4:W-:Y:S04]  /*5400*/  STS [R236+0x21400], R3 ;  /* 0x02140003ec007388 */ /* 0x0009e80000000800 */
[----:B------:R4:W-:Y:S03]  /*5410*/  STS [R237+0x21000], R5 ;  /* 0x02100005ed007388 */ /* 0x0009e60000000800 */
[----:B------:R-:W-:Y:S01]  /*5420*/  @!P6 FADD.FTZ R187, -R187, -RZ ;  /* 0x800000ffbbbbe221 */ /* 0x000fe20000010100 */
[----:B------:R-:W-:Y:S02]  /*5430*/  FSETP.GE.FTZ.AND P6, PT, R201, RZ, PT ;  /* 0x000000ffc900720b */ /* 0x000fe40003fd6000 */
[----:B-1----:R-:W-:Y:S02]  /*5440*/  F2FP.RELU.PACK_AB R0, R180, R182 ;  /* 0x000000b6b400723e */ /* 0x002fe400000008ff */
[----:B--2---:R-:W-:Y:S02]  /*5450*/  F2FP.RELU.PACK_AB R2, R193, R190 ;  /* 0x000000bec102723e */ /* 0x004fe400000008ff */
[----:B---3--:R-:W-:Y:S02]  /*5460*/  F2FP.RELU.PACK_AB R4, R205, R206 ;  /* 0x000000cecd04723e */ /* 0x008fe400000008ff */
[----:B----4-:R-:W-:Y:S03]  /*5470*/  F2FP.RELU.PACK_AB R3, R189, R191 ;  /* 0x000000bfbd03723e */ /* 0x010fe600000008ff */
[----:B------:R1:W-:Y:S01]  /*5480*/  STS [R237+0x21400], R4 ;  /* 0x02140004ed007388 */ /* 0x0003e20000000800 */
[----:B------:R-:W-:Y:S03]  /*5490*/  F2FP.RELU.PACK_AB R5, R192, R194 ;  /* 0x000000c2c005723e */ /* 0x000fe600000008ff */
[----:B------:R2:W-:Y:S04]  /*54a0*/  STS [R234+0x20000], R3 ;  /* 0x02000003ea007388 */ /* 0x0005e80000000800 */
[----:B------:R3:W-:Y:S04]  /*54b0*/  STS [R234+0x20400], R2 ;  /* 0x02040002ea007388 */ /* 0x0007e80000000800 */
[----:B------:R4:W-:Y:S01]  /*54c0*/  STS [R235+0x20000], R0 ;  /* 0x02000000eb007388 */ /* 0x0009e20000000800 */
[----:B-1----:R-:W-:Y:S02]  /*54d0*/  F2FP.RELU.PACK_AB R4, R195, R198 ;  /* 0x000000c6c304723e */ /* 0x002fe400000008ff */
[----:B--2---:R-:W-:Y:S02]  /*54e0*/  F2FP.RELU.PACK_AB R3, R181, R183 ;  /* 0x000000b7b503723e */ /* 0x004fe400000008ff */
[----:B---3--:R-:W-:Y:S03]  /*54f0*/  F2FP.RELU.PACK_AB R2, R186, R187 ;  /* 0x000000bbba02723e */ /* 0x008fe600000008ff */
[----:B------:R1:W-:Y:S01]  /*5500*/  STS [R235+0x20400], R3 ;  /* 0x02040003eb007388 */ /* 0x0003e20000000800 */
[----:B----4-:R-:W-:Y:S03]  /*5510*/  F2FP.RELU.PACK_AB R0, R185, R188 ;  /* 0x000000bcb900723e */ /* 0x010fe600000008ff */
[----:B------:R-:W-:Y:S04]  /*5520*/  STS [R234+0x21000], R5 ;  /* 0x02100005ea007388 */ /* 0x000fe80000000800 */
[----:B------:R-:W-:Y:S04]  /*5530*/  STS [R234+0x21400], R4 ;  /* 0x02140004ea007388 */ /* 0x000fe80000000800 */
[----:B------:R-:W-:Y:S04]  /*5540*/  STS [R235+0x21000], R2 ;  /* 0x02100002eb007388 */ /* 0x000fe80000000800 */
[----:B------:R-:W-:Y:S04]  /*5550*/  STS [R235+0x21400], R0 ;  /* 0x02140000eb007388 */ /* 0x000fe80000000800 */
[----:B------:R-:W-:Y:S01]  /*5560*/  LDSM.16.M88.4 R32, [R211+0x8000] ;  /* 0x00800000d320783b */ /* 0x000fe20000000200 */
[----:B-1----:R-:W-:Y:S07]  /*5570*/  IMAD.IADD R3, R196, 0x1, R212 ;  /* 0x00000001c4037824 */ /* 0x002fee00078e02d4 */
[----:B------:R-:W1:Y:S08]  /*5580*/  LDSM.16.M88.4 R16, [R217+0x14000] ;  /* 0x01400000d910783b */ /* 0x000e700000000200 */
[----:B------:R-:W2:Y:S08]  /*5590*/  LDSM.16.M88.4 R28, [R211+0x9000] ;  /* 0x00900000d31c783b */ /* 0x000eb00000000200 */
[----:B------:R-:W3:Y:S08]  /*55a0*/  LDSM.16.M88.4 R164, [R217+0x14800] ;  /* 0x01480000d9a4783b */ /* 0x000ef00000000200 */
[----:B------:R-:W-:Y:S08]  /*55b0*/  LDSM.16.M88.4 R168, [R212+0x8000] ;  /* 0x00800000d4a8783b */ /* 0x000ff00000000200 */
[----:B------:R-:W4:Y:S01]  /*55c0*/  LDSM.16.M88.4 R172, [R214+0x14000] ;  /* 0x01400000d6ac783b */ /* 0x000f220000000200 */
[-C--:B-1----:R-:W-:Y:S07]  /*55d0*/  HMMA.16816.F32 R4, R32, R16.reuse, RZ ;  /* 0x000000102004723c */ /* 0x082fee00000018ff */
[----:B------:R-:W1:Y:S01]  /*55e0*/  LDSM.16.M88.4 R176, [R212+0x9000] ;  /* 0x00900000d4b0783b */ /* 0x000e620000000200 */
        /* <DEDUP_REMOVED lines=9> */
[C---:B-1----:R-:W-:Y:S08]  /*5680*/  HMMA.16816.F32 R8, R176.reuse, R172, R8 ;  /* 0x000000acb008723c */ /* 0x042ff00000001808 */
[-C--:B------:R-:W-:Y:S08]  /*5690*/  HMMA.16816.F32 R12, R176, R174.reuse, R12 ;  /* 0x000000aeb00c723c */ /* 0x080ff0000000180c */
[C---:B------:R-:W-:Y:S01]  /*56a0*/  HMMA.16816.F32 R16, R168.reuse, R174, R16 ;  /* 0x000000aea810723c */ /* 0x040fe20000001810 */
[----:B------:R-:W-:Y:S07]  /*56b0*/  LDSM.16.M88.4 R172, [R184+0x8000] ;  /* 0x00800000b8ac783b */ /* 0x000fee0000000200 */
[-C--:B--2---:R-:W-:Y:S08]  /*56c0*/  HMMA.16816.F32 R20, R168, R164.reuse, R20 ;  /* 0x000000a4a814723c */ /* 0x084ff00000001814 */
[C---:B------:R-:W-:Y:S08]  /*56d0*/  HMMA.16816.F32 R24, R176.reuse, R164, R24 ;  /* 0x000000a4b018723c */ /* 0x040ff00000001818 */
[-C--:B------:R-:W-:Y:S01]  /*56e0*/  HMMA.16816.F32 R28, R176, R166.reuse, R28 ;  /* 0x000000a6b01c723c */ /* 0x080fe2000000181c */
[----:B------:R-:W1:Y:S07]  /*56f0*/  LDSM.16.M88.4 R176, [R216+0x14000] ;  /* 0x01400000d8b0783b */ /* 0x000e6e0000000200 */
[----:B------:R-:W-:Y:S01]  /*5700*/  HMMA.16816.F32 R32, R168, R166, R32 ;  /* 0x000000a6a820723c */ /* 0x000fe20000001820 */
[----:B------:R-:W2:Y:S08]  /*5710*/  LDSM.16.M88.4 R164, [R184+0x9000] ;  /* 0x00900000b8a4783b */ /* 0x000eb00000000200 */
[----:B------:R-:W3:Y:S01]  /*5720*/  LDSM.16.M88.4 R168, [R216+0x14800] ;  /* 0x01480000d8a8783b */ /* 0x000ee20000000200 */
[-C--:B-1----:R-:W-:Y:S08]  /*5730*/  HMMA.16816.F32 R4, R172, R176.reuse, R4 ;  /* 0x000000b0ac04723c */ /* 0x082ff00000001804 */
[C---:B--2---:R-:W-:Y:S07]  /*5740*/  HMMA.16816.F32 R8, R164.reuse, R176, R8 ;  /* 0x000000b0a408723c */ /* 0x044fee0000001808 */
[----:B------:R-:W-:Y:S01]  /*5750*/  IMAD.U32 R176, RZ, RZ, UR15 ;  /* 0x0000000fffb07e24 */ /* 0x000fe2000f8e00ff */
[-C--:B------:R-:W-:Y:S01]  /*5760*/  HMMA.16816.F32 R12, R164, R178.reuse, R12 ;  /* 0x000000b2a40c723c */ /* 0x080fe2000000180c */
[----:B------:R-:W-:Y:S07]  /*5770*/  IMAD.U32 R177, RZ, RZ, UR14 ;  /* 0x0000000effb17e24 */ /* 0x000fee000f8e00ff */
[C---:B------:R-:W-:Y:S07]  /*5780*/  HMMA.16816.F32 R16, R172.reuse, R178, R16 ;  /* 0x000000b2ac10723c */ /* 0x040fee0000001810 */
[C---:B------:R-:W-:Y:S01]  /*5790*/  LEA R178, P0, R244.reuse, R176, 0x2 ;  /* 0x000000b0f4b27211 */ /* 0x040fe200078010ff */
[-C--:B---3--:R-:W-:Y:S04]  /*57a0*/  HMMA.16816.F32 R20, R172, R168.reuse, R20 ;  /* 0x000000a8ac14723c */ /* 0x088fe80000001814 */
[----:B------:R-:W-:Y:S02]  /*57b0*/  LEA.HI.X.SX32 R179, R244, R177, 0x2, P0 ;  /* 0x000000b1f4b37211 */ /* 0x000fe400000f16ff */
[----:B------:R-:W-:Y:S02]  /*57c0*/  FSETP.GE.FTZ.AND P0, PT, R202, RZ, PT ;  /* 0x000000ffca00720b */ /* 0x000fe40003f16000 */
[C---:B------:R-:W-:Y:S01]  /*57d0*/  HMMA.16816.F32 R24, R164.reuse, R168, R24 ;  /* 0x000000a8a418723c */ /* 0x040fe20000001818 */
[----:B------:R-:W2:Y:S04]  /*57e0*/  LDG.E R177, [R178.64] ;  /* 0x0000000cb2b17981 */ /* 0x000ea8000c1e1900 */
[----:B------:R-:W3:Y:S03]  /*57f0*/  LDG.E R176, [R178.64+0x20] ;  /* 0x0000200cb2b07981 */ /* 0x000ee6000c1e1900 */
        /* <DEDUP_REMOVED lines=59> */
[----:B---3--:R-:W-:Y:S01]  /*5bb0*/  FADD.FTZ R0, -R176, R6 ;  /* 0x00000006b0007221 */ /* 0x008fe20000010100 */
[-C--:B------:R-:W-:Y:S01]  /*5bc0*/  FSEL R2, R2, R177.reuse, P2 ;  /* 0x000000b102027208 */ /* 0x080fe20001000000 */
[----:B------:R-:W-:Y:S01]  /*5bd0*/  FADD.FTZ R4, -R177, R4 ;  /* 0x00000004b1047221 */ /* 0x000fe20000010100 */
[----:B------:R-:W-:Y:S02]  /*5be0*/  FSETP.GE.FTZ.AND P2, PT, R182, RZ, PT ;  /* 0x000000ffb600720b */ /* 0x000fe40003f56000 */
[----:B------:R-:W-:Y:S02]  /*5bf0*/  FSEL R0, R0, R176, P0 ;  /* 0x000000b000007208 */ /* 0x000fe40000000000 */
[----:B------:R-:W-:Y:S01]  /*5c00*/  FSETP.GE.FTZ.AND P0, PT, R180, RZ, PT ;  /* 0x000000ffb400720b */ /* 0x000fe20003f16000 */
[----:B------:R-:W-:Y:S01]  /*5c10*/  FMUL.FTZ R203, R203, R2 ;  /* 0x00000002cbcb7220 */ /* 0x000fe20000410000 */
[-C--:B------:R-:W-:Y:S01]  /*5c20*/  FSEL R4, R4, R177.reuse, P3 ;  /* 0x000000b104047208 */ /* 0x080fe20001800000 */
[----:B------:R-:W-:Y:S01]  /*5c30*/  FMUL.FTZ R202, R202, R0 ;  /* 0x00000000caca7220 */ /* 0x000fe20000410000 */
[----:B------:R-:W2:Y:S01]  /*5c40*/  LDG.E R2, [R178.64+0x80] ;  /* 0x0000800cb2027981 */ /* 0x000ea2000c1e1900 */
[----:B------:R-:W-:Y:S02]  /*5c50*/  FSETP.GE.FTZ.AND P3, PT, R189, RZ, PT ;  /* 0x000000ffbd00720b */ /* 0x000fe40003f76000 */
[----:B------:R-:W-:Y:S01]  /*5c60*/  FMUL.FTZ R204, R204, R4 ;  /* 0x00000004cccc7220 */ /* 0x000fe20000410000 */
[----:B------:R-:W3:Y:S05]  /*5c70*/  LDG.E R0, [R178.64+0xa0] ;  /* 0x0000a00cb2007981 */ /* 0x000eea000c1e1900 */
[C---:B------:R-:W-:Y:S02]  /*5c80*/  FADD.FTZ R4, -R177.reuse, R16 ;  /* 0x00000010b1047221 */ /* 0x040fe40000010100 */
[----:B------:R-:W-:Y:S02]  /*5c90*/  FADD.FTZ R16, -R177, R17 ;  /* 0x00000011b1107221 */ /* 0x000fe40000010100 */
[----:B------:R-:W-:Y:S01]  /*5ca0*/  FADD.FTZ R18, -R176, R18 ;  /* 0x00000012b0127221 */ /* 0x000fe20000010100 */
[-C--:B------:R-:W-:Y:S02]  /*5cb0*/  FSEL R17, R4, R177.reuse, P6 ;  /* 0x000000b104117208 */ /* 0x080fe40003000000 */
[----:B------:R-:W-:Y:S02]  /*5cc0*/  FSEL R16, R16, R177, P5 ;  /* 0x000000b110107208 */ /* 0x000fe40002800000 */
[----:B------:R-:W-:Y:S01]  /*5cd0*/  FSETP.GE.FTZ.AND P5, PT, R193, RZ, PT ;  /* 0x000000ffc100720b */ /* 0x000fe20003fb6000 */
[----:B------:R-:W-:Y:S02]  /*5ce0*/  FMUL.FTZ R201, R201, R17 ;  /* 0x00000011c9c97220 */ /* 0x000fe40000410000 */
[----:B------:R-:W-:Y:S01]  /*5cf0*/  FMUL.FTZ R199, R199, R16 ;  /* 0x00000010c7c77220 */ /* 0x000fe20000410000 */
[-C--:B-1----:R-:W-:Y:S08]  /*5d00*/  HMMA.16816.F32 R20, R164, R168.reuse, R20 ;  /* 0x000000a8a414723c */ /* 0x082ff00000001814 */
[C---:B------:R-:W-:Y:S08]  /*5d10*/  HMMA.16816.F32 R24, R172.reuse, R168, R24 ;  /* 0x000000a8ac18723c */ /* 0x040ff00000001818 */
[-C--:B------:R-:W-:Y:S08]  /*5d20*/  HMMA.16816.F32 R28, R172, R170.reuse, R28 ;  /* 0x000000aaac1c723c */ /* 0x080ff0000000181c */
[C---:B------:R-:W-:Y:S01]  /*5d30*/  FADD.FTZ R6, -R177.reuse, R20 ;  /* 0x00000014b1067221 */ /* 0x040fe20000010100 */
[----:B------:R-:W-:Y:S04]  /*5d40*/  HMMA.16816.F32 R32, R164, R170, R32 ;  /* 0x000000aaa420723c */ /* 0x000fe80000001820 */
[----:B------:R-:W-:Y:S01]  /*5d50*/  FADD.FTZ R5, -R177, R21 ;  /* 0x00000015b1057221 */ /* 0x000fe20000010100 */
[-C--:B------:R-:W-:Y:S02]  /*5d60*/  FSEL R6, R6, R177.reuse, P4 ;  /* 0x000000b106067208 */ /* 0x080fe40002000000 */
[----:B------:R-:W-:Y:S02]  /*5d70*/  FSETP.GE.FTZ.AND P4, PT, R183, RZ, PT ;  /* 0x000000ffb700720b */ /* 0x000fe40003f96000 */
[----:B------:R-:W-:Y:S02]  /*5d80*/  FSEL R5, R5, R177, P3 ;  /* 0x000000b105057208 */ /* 0x000fe40001800000 */
[----:B------:R-:W-:Y:S01]  /*5d90*/  FSETP.GE.FTZ.AND P3, PT, R200, RZ, PT ;  /* 0x000000ffc800720b */ /* 0x000fe20003f76000 */
[----:B------:R-:W-:Y:S02]  /*5da0*/  FMUL.FTZ R191, R191, R6 ;  /* 0x00000006bfbf7220 */ /* 0x000fe40000410000 */
[C---:B------:R-:W-:Y:S02]  /*5db0*/  FADD.FTZ R6, -R176.reuse, R7 ;  /* 0x00000007b0067221 */ /* 0x040fe40000010100 */
[----:B------:R-:W-:Y:S02]  /*5dc0*/  FMUL.FTZ R189, R189, R5 ;  /* 0x00000005bdbd7220 */ /* 0x000fe40000410000 */
[C---:B------:R-:W-:Y:S02]  /*5dd0*/  FADD.FTZ R5, -R176.reuse, R19 ;  /* 0x00000013b0057221 */ /* 0x040fe40000010100 */
[----:B------:R-:W-:Y:S04]  /*5de0*/  FADD.FTZ R7, -R176, R23 ;  /* 0x00000017b0077221 */ /* 0x000fe80000010100 */
[----:B------:R-:W-:Y:S01]  /*5df0*/  FADD.FTZ R4, -R177, R32 ;  /* 0x00000020b1047221 */ /* 0x000fe20000010100 */
[----:B------:R-:W-:Y:S02]  /*5e00*/  FSEL R7, R7, R176, P5 ;  /* 0x000000b007077208 */ /* 0x000fe40002800000 */
[----:B------:R-:W-:Y:S02]  /*5e10*/  FSETP.GE.FTZ.AND P5, PT, R198, RZ, PT ;  /* 0x000000ffc600720b */ /* 0x000fe40003fb6000 */
[----:B------:R-:W-:Y:S01]  /*5e20*/  FSEL R4, R4, R177, P2 ;  /* 0x000000b104047208 */ /* 0x000fe20001000000 */
[----:B------:R-:W-:Y:S01]  /*5e30*/  @P0 FADD.FTZ R177, -R177, R33 ;  /* 0x00000021b1b10221 */ /* 0x000fe20000010100 */
[----:B------:R-:W-:Y:S01]  /*5e40*/  FSETP.GE.FTZ.AND P0, PT, R222, RZ, PT ;  /* 0x000000ffde00720b */ /* 0x000fe20003f16000 */
[----:B------:R-:W-:Y:S01]  /*5e50*/  FMUL.FTZ R193, R193, R7 ;  /* 0x00000007c1c17220 */ /* 0x000fe20000410000 */
[----:B------:R-:W-:Y:S01]  /*5e60*/  FSETP.GE.FTZ.AND P2, PT, R197, RZ, PT ;  /* 0x000000ffc500720b */ /* 0x000fe20003f56000 */
[----:B------:R-:W-:Y:S01]  /*5e70*/  FMUL.FTZ R182, R182, R4 ;  /* 0x00000004b6b67220 */ /* 0x000fe20000410000 */
[-C--:B------:R-:W-:Y:S01]  /*5e80*/  FSEL R6, R6, R176.reuse, P0 ;  /* 0x000000b006067208 */ /* 0x080fe20000000000 */
[----:B------:R-:W-:Y:S01]  /*5e90*/  FADD.FTZ R4, -R176, R22 ;  /* 0x00000016b0047221 */ /* 0x000fe20000010100 */
[----:B------:R-:W-:Y:S01]  /*5ea0*/  FSETP.GE.FTZ.AND P0, PT, R190, RZ, PT ;  /* 0x000000ffbe00720b */ /* 0x000fe20003f16000 */
[----:B------:R-:W-:Y:S01]  /*5eb0*/  FMUL.FTZ R177, R180, R177 ;  /* 0x000000b1b4b17220 */ /* 0x000fe20000410000 */
[----:B------:R-:W-:Y:S01]  /*5ec0*/  FSEL R5, R5, R176, P2 ;  /* 0x000000b005057208 */ /* 0x000fe20001000000 */
[----:B------:R-:W-:Y:S01]  /*5ed0*/  FMUL.FTZ R33, R222, R6 ;  /* 0x00000006de217220 */ /* 0x000fe20000410000 */
[-C--:B------:R-:W-:Y:S02]  /*5ee0*/  FSEL R4, R4, R176.reuse, P0 ;  /* 0x000000b004047208 */ /* 0x080fe40000000000 */
[----:B------:R-:W-:Y:S01]  /*5ef0*/  FSEL R6, R18, R176, P3 ;  /* 0x000000b012067208 */ /* 0x000fe20001800000 */
[----:B------:R-:W-:Y:S01]  /*5f00*/  FMUL.FTZ R197, R197, R5 ;  /* 0x00000005c5c57220 */ /* 0x000fe20000410000 */
[----:B------:R-:W-:Y:S01]  /*5f10*/  FSETP.GE.FTZ.AND P3, PT, R181, RZ, PT ;  /* 0x000000ffb500720b */ /* 0x000fe20003f76000 */
[----:B------:R-:W-:Y:S01]  /*5f20*/  FMUL.FTZ R190, R190, R4 ;  /* 0x00000004bebe7220 */ /* 0x000fe20000410000 */
[----:B------:R-:W-:Y:S01]  /*5f30*/  FSETP.GE.FTZ.AND P0, PT, R223, RZ, PT ;  /* 0x000000ffdf00720b */ /* 0x000fe20003f16000 */
[----:B------:R-:W-:Y:S01]  /*5f40*/  FMUL.FTZ R200, R200, R6 ;  /* 0x00000006c8c87220 */ /* 0x000fe20000410000 */
[----:B------:R-:W-:Y:S01]  /*5f50*/  FSETP.GE.FTZ.AND P2, PT, R224, RZ, PT ;  /* 0x000000ffe000720b */ /* 0x000fe20003f56000 */
[----:B------:R-:W-:Y:S05]  /*5f60*/  FADD.FTZ R6, -R176, R34 ;  /* 0x00000022b0067221 */ /* 0x000fea0000010100 */
[----:B------:R-:W-:Y:S02]  /*5f70*/  FSEL R6, R6, R176, P4 ;  /* 0x000000b006067208 */ /* 0x000fe40002000000 */
[----:B------:R-:W-:Y:S01]  /*5f80*/  FSETP.GE.FTZ.AND P4, PT, R207, RZ, PT ;  /* 0x000000ffcf00720b */ /* 0x000fe20003f96000 */
[----:B------:R-:W-:Y:S01]  /*5f90*/  @P3 FADD.FTZ R176, -R176, R35 ;  /* 0x00000023b0b03221 */ /* 0x000fe20000010100 */
[----:B------:R-:W-:Y:S01]  /*5fa0*/  FSETP.GE.FTZ.AND P3, PT, R194, RZ, PT ;  /* 0x000000ffc200720b */ /* 0x000fe20003f76000 */
[----:B------:R-:W-:Y:S02]  /*5fb0*/  FMUL.FTZ R183, R183, R6 ;  /* 0x00000006b7b77220 */ /* 0x000fe40000410000 */
[----:B------:R-:W-:Y:S02]  /*5fc0*/  FMUL.FTZ R176, R181, R176 ;  /* 0x000000b0b5b07220 */ /* 0x000fe40000410000 */
[C---:B--2---:R-:W-:Y:S02]  /*5fd0*/  FADD.FTZ R4, -R2.reuse, R9 ;  /* 0x0000000902047221 */ /* 0x044fe40000010100 */
[C---:B------:R-:W-:Y:S02]  /*5fe0*/  FADD.FTZ R5, -R2.reuse, R8 ;  /* 0x0000000802057221 */ /* 0x040fe40000010100 */
[----:B------:R-:W-:Y:S01]  /*5ff0*/  FADD.FTZ R12, -R2, R12 ;  /* 0x0000000c020c7221 */ /* 0x000fe20000010100 */
[-C--:B------:R-:W-:Y:S01]  /*6000*/  FSEL R4, R4, R2.reuse, P0 ;  /* 0x0000000204047208 */ /* 0x080fe20000000000 */
[----:B------:R-:W-:Y:S01]  /*6010*/  FADD.FTZ R25, -R2, R25 ;  /* 0x0000001902197221 */ /* 0x000fe20000010100 */
[----:B------:R-:W-:Y:S01]  /*6020*/  FSETP.GE.FTZ.AND P0, PT, R186, RZ, PT ;  /* 0x000000ffba00720b */ /* 0x000fe20003f16000 */
[C---:B------:R-:W-:Y:S01]  /*6030*/  FADD.FTZ R13, -R2.reuse, R13 ;  /* 0x0000000d020d7221 */ /* 0x040fe20000010100 */
[-C--:B------:R-:W-:Y:S01]  /*6040*/  FSEL R5, R5, R2.reuse, P2 ;  /* 0x0000000205057208 */ /* 0x080fe20001000000 */
[C---:B------:R-:W-:Y:S01]  /*6050*/  FADD.FTZ R24, -R2.reuse, R24 ;  /* 0x0000001802187221 */ /* 0x040fe20000010100 */
[----:B------:R-:W-:Y:S01]  /*6060*/  FSETP.GE.FTZ.AND P2, PT, R221, RZ, PT ;  /* 0x000000ffdd00720b */ /* 0x000fe20003f56000 */
[----:B------:R-:W-:Y:S01]  /*6070*/  FADD.FTZ R28, -R2, R28 ;  /* 0x0000001c021c7221 */ /* 0x000fe20000010100 */
[----:B------:R-:W-:Y:S01]  /*6080*/  FSEL R13, R13, R2, P4 ;  /* 0x000000020d0d7208 */ /* 0x000fe20002000000 */
[----:B------:R-:W-:Y:S01]  /*6090*/  FMUL.FTZ R23, R223, R4 ;  /* 0x00000004df177220 */ /* 0x000fe20000410000 */
[-C--:B------:R-:W-:Y:S01]  /*60a0*/  FSEL R12, R12, R2.reuse, P2 ;  /* 0x000000020c0c7208 */ /* 0x080fe20001000000 */
[----:B---3--:R-:W-:Y:S01]  /*60b0*/  FADD.FTZ R4, -R0, R14 ;  /* 0x0000000e00047221 */ /* 0x008fe20000010100 */
[----:B------:R-:W-:Y:S01]  /*60c0*/  FSETP.GE.FTZ.AND P2, PT, R192, RZ, PT ;  /* 0x000000ffc000720b */ /* 0x000fe20003f56000 */
[----:B------:R-:W-:Y:S01]  /*60d0*/  FADD.FTZ R11, -R0, R11 ;  /* 0x0000000b000b7221 */ /* 0x000fe20000010100 */
[-C--:B------:R-:W-:Y:S01]  /*60e0*/  FSEL R24, R24, R2.reuse, P3 ;  /* 0x0000000218187208 */ /* 0x080fe20001800000 */
[C---:B------:R-:W-:Y:S01]  /*60f0*/  FADD.FTZ R6, -R0.reuse, R15 ;  /* 0x0000000f00067221 */ /* 0x040fe20000010100 */
[-C--:B------:R-:W-:Y:S01]  /*6100*/  FSEL R25, R25, R2.reuse, P2 ;  /* 0x0000000219197208 */ /* 0x080fe20001000000 */
[----:B------:R-:W-:Y:S01]  /*6110*/  FADD.FTZ R10, -R0, R10 ;  /* 0x0000000a000a7221 */ /* 0x000fe20000010100 */
[----:B------:R-:W-:Y:S01]  /*6120*/  FSETP.GE.FTZ.AND P2, PT, R187, RZ, PT ;  /* 0x000000ffbb00720b */ /* 0x000fe20003f56000 */
[----:B------:R-:W-:Y:S01]  /*6130*/  FMUL.FTZ R32, R224, R5 ;  /* 0x00000005e0207220 */ /* 0x000fe20000410000 */
[----:B------:R-:W-:Y:S01]  /*6140*/  FSETP.GE.FTZ.AND P3, PT, R226, RZ, PT ;  /* 0x000000ffe200720b */ /* 0x000fe20003f76000 */
[----:B------:R-:W-:Y:S01]  /*6150*/  FADD.FTZ R5, -R0, R26 ;  /* 0x0000001a00057221 */ /* 0x000fe20000010100 */
        /* <DEDUP_REMOVED lines=12> */
[----:B------:R-:W-:Y:S01]  /*6220*/  FSETP.GE.FTZ.AND P2, PT, R185, RZ, PT ;  /* 0x000000ffb900720b */ /* 0x000fe20003f56000 */
[----:B------:R-:W-:Y:S01]  /*6230*/  FADD.FTZ R4, -R0, R27 ;  /* 0x0000001b00047221 */ /* 0x000fe20000010100 */
[----:B------:R-:W-:Y:S01]  /*6240*/  FSEL R6, R6, R0, P0 ;  /* 0x0000000006067208 */ /* 0x000fe20000000000 */
[----:B------:R-:W-:Y:S01]  /*6250*/  FMUL.FTZ R24, R194, R24 ;  /* 0x00000018c2187220 */ /* 0x000fe20000410000 */
[----:B------:R-:W-:Y:S01]  /*6260*/  PLOP3.LUT P0, PT, PT, PT, UP5, 0x80, 0x0 ;  /* 0x000000000000781c */ /* 0x000fe20003f0f058 */
        /* <DEDUP_REMOVED lines=8> */
[----:B------:R-:W-:Y:S01]  /*62f0*/  FMUL.FTZ R13, R205, R6 ;  /* 0x00000006cd0d7220 */ /* 0x000fe20000410000 */
[-C--:B------:R-:W-:Y:S01]  /*6300*/  FSEL R4, R4, R0.reuse, P4 ;  /* 0x0000000004047208 */ /* 0x080fe20002000000 */
[----:B------:R-:W-:Y:S01]  /*6310*/  IMAD.MOV.U32 R186, RZ, RZ, R233 ;  /* 0x000000ffffba7224 */ /* 0x000fe200078e00e9 */
[----:B------:R-:W-:Y:S01]  /*6320*/  FSEL R2, R2, R0, P3 ;  /* 0x0000000002027208 */ /* 0x000fe20001800000 */
[----:B------:R-:W-:Y:S02]  /*6330*/  @P2 FADD.FTZ R0, -R0, R31 ;  /* 0x0000001f00002221 */ /* 0x000fe40000010100 */
[----:B------:R-:W-:Y:S02]  /*6340*/  FMUL.FTZ R14, R198, R5 ;  /* 0x00000005c60e7220 */ /* 0x000fe40000410000 */
[----:B------:R-:W-:Y:S02]  /*6350*/  FMUL.FTZ R16, R195, R4 ;  /* 0x00000004c3107220 */ /* 0x000fe40000410000 */
[----:B------:R-:W-:Y:S02]  /*6360*/  FMUL.FTZ R19, R188, R2 ;  /* 0x00000002bc137220 */ /* 0x000fe40000410000 */
[----:B------:R-:W-:Y:S02]  /*6370*/  FMUL.FTZ R18, R185, R0 ;  /* 0x00000000b9127220 */ /* 0x000fe40000410000 */
        /* <DEDUP_REMOVED lines=24> */
.L_x_1239:
        /* <DEDUP_REMOVED lines=146> */
.L_x_1240:
[----:B------:R-:W-:Y:S01]  /*6e20*/  LDSM.16.M88.4 R32, [R211+0x1c000] ;  /* 0x01c00000d320783b */ /* 0x000fe20000000200 */
[----:B------:R-:W-:Y:S01]  /*6e30*/  IMAD.MOV.U32 R2, RZ, RZ, 0x4 ;  /* 0x00000004ff027424 */ /* 0x000fe200078e00ff */
[----:B------:R-:W-:Y:S01]  /*6e40*/  ULOP3.LUT UR4, UR7, 0x1, URZ, 0xc0, !UPT ;  /* 0x0000000107047892 */ /* 0x000fe2000f8ec03f */
[----:B------:R-:W-:Y:S01]  /*6e50*/  IMAD.MOV.U32 R188, RZ, RZ, c[0x0][0x22c] ;  /* 0x00008b00ffbc7624 */ /* 0x000fe200078e00ff */
[----:B------:R-:W-:Y:S01]  /*6e60*/  @UP5 UIADD3 UR5, UP4, UR10, -0x100, URZ ;  /* 0xffffff000a055890 */ /* 0x000fe2000ff9e03f */
[----:B------:R-:W2:Y:S01]  /*6e70*/  LDSM.16.MT88.4 R16, [R208] ;  /* 0x00000000d010783b */ /* 0x000ea20000004200 */
[----:B------:R-:W-:Y:S01]  /*6e80*/  IMAD.MOV.U32 R191, RZ, RZ, c[0x0][0x22c] ;  /* 0x00008b00ffbf7624 */ /* 0x000fe200078e00ff */
[----:B------:R-:W-:Y:S01]  /*6e90*/  UISETP.NE.U32.AND UP1, UPT, UR4, 0x1, UPT ;  /* 0x000000010400788c */ /* 0x000fe2000bf25070 */
[----:B------:R-:W-:Y:S01]  /*6ea0*/  IMAD R188, R188, c[0x0][0x1c0], RZ ;  /* 0x00007000bcbc7a24 */ /* 0x000fe200078e02ff */
[----:B------:R-:W-:Y:S01]  /*6eb0*/  UIADD3 UR6, UR7, -0x1, URZ ;  /* 0xffffffff07067890 */ /* 0x000fe2000fffe03f */
[----:B------:R-:W3:Y:S01]  /*6ec0*/  LDSM.16.M88.4 R28, [R211+0x1d000] ;  /* 0x01d00000d31c783b */ /* 0x000ee20000000200 */
[----:B------:R-:W-:Y:S01]  /*6ed0*/  IMAD R191, R191, c[0x0][0x1c0], RZ ;  /* 0x00007000bfbf7a24 */ /* 0x000fe200078e02ff */
[----:B------:R-:W-:Y:S01]  /*6ee0*/  @UP5 UIADD3.X UR4, UR11, -0x1, URZ, UP4, !UPT ;  /* 0xffffffff0b045890 */ /* 0x000fe2000a7fe43f */
[----:B------:R-:W-:Y:S02]  /*6ef0*/  IMAD.SHL.U32 R188, R188, 0x10, RZ ;  /* 0x00000010bcbc7824 */ /* 0x000fe400078e00ff */
[----:B------:R-:W4:Y:S01]  /*6f00*/  LDSM.16.MT88.4 R164, [R208+0x4000] ;  /* 0x00400000d0a4783b */ /* 0x000f220000004200 */
[----:B------:R-:W-:Y:S02]  /*6f10*/  IMAD.SHL.U32 R191, R191, 0x20, RZ ;  /* 0x00000020bfbf7824 */ /* 0x000fe400078e00ff */
[----:B------:R-:W-:Y:S02]  /*6f20*/  IMAD.MOV.U32 R190, RZ, RZ, c[0x0][0x22c] ;  /* 0x00008b00ffbe7624 */ /* 0x000fe400078e00ff */
[----:B------:R-:W-:Y:S01]  /*6f30*/  LDSM.16.M88.4 R168, [R212+0x1c000] ;  /* 0x01c00000d4a8783b */ /* 0x000fe20000000200 */
[----:B------:R-:W-:Y:S02]  /*6f40*/  IMAD.MOV.U32 R189, RZ, RZ, c[0x0][0x22c] ;  /* 0x00008b00ffbd7624 */ /* 0x000fe400078e00ff */
[----:B------:R-:W-:Y:S02]  /*6f50*/  IMAD R190, R190, c[0x0][0x1c0], RZ ;  /* 0x00007000bebe7a24 */ /* 0x000fe400078e02ff */
[----:B------:R-:W1:Y:S01]  /*6f60*/  LDSM.16.MT88.4 R172, [R208+0x800] ;  /* 0x00080000d0ac783b */ /* 0x000e620000004200 */
[----:B------:R-:W-:Y:S02]  /*6f70*/  IMAD R189, R189, c[0x0][0x1c0], RZ ;  /* 0x00007000bdbd7a24 */ /* 0x000fe400078e02ff */
[----:B------:R-:W-:Y:S02]  /*6f80*/  IMAD R190, R190, 0x28, RZ ;  /* 0x00000028bebe7824 */ /* 0x000fe400078e02ff */
[----:B------:R-:W1:Y:S01]  /*6f90*/  LDSM.16.M88.4 R176, [R212+0x1d000] ;  /* 0x01d00000d4b0783b */ /* 0x000e620000000200 */
[----:B------:R-:W-:Y:S02]  /*6fa0*/  IMAD R189, R189, 0x38, RZ ;  /* 0x00000038bdbd7824 */ /* 0x000fe400078e02ff */
[----:B-1----:R-:W-:Y:S02]  /*6fb0*/  IMAD.MOV.U32 R0, RZ, RZ, c[0x0][0x22c] ;  /* 0x00008b00ff007624 */ /* 0x002fe400078e00ff */
[----:B------:R-:W1:Y:S02]  /*6fc0*/  LDSM.16.MT88.4 R180, [R208+0x4800] ;  /* 0x00480000d0b4783b */ /* 0x000e640000004200 */
[----:B------:R-:W-:Y:S04]  /*6fd0*/  IMAD R0, R0, c[0x0][0x1c0], RZ ;  /* 0x0000700000007a24 */ /* 0x000fe800078e02ff */
[----:B------:R-:W-:Y:S01]  /*6fe0*/  IMAD.U32 R0, R0, -0x40, RZ ;  /* 0xffffffc000007824 */ /* 0x000fe200078e00ff */
[-C--:B--2---:R-:W-:Y:S04]  /*6ff0*/  HMMA.16816.F32 R4, R32, R16.reuse, RZ ;  /* 0x000000102004723c */ /* 0x084fe800000018ff */
[C---:B------:R-:W-:Y:S04]  /*7000*/  LEA R233, P2, R0.reuse, R186, 0x2 ;  /* 0x000000ba00e97211 */ /* 0x040fe800078410ff */
[----:B------:R-:W-:Y:S01]  /*7010*/  LEA.HI.X.SX32 R232, R0, R187, 0x2, P2 ;  /* 0x000000bb00e87211 */ /* 0x000fe200010f16ff */
[C---:B---3--:R-:W-:Y:S03]  /*7020*/  HMMA.16816.F32 R8, R28.reuse, R16, RZ ;  /* 0x000000101c08723c */ /* 0x048fe600000018ff */
[----:B------:R-:W-:Y:S04]  /*7030*/  IMAD.MOV.U32 R0, RZ, RZ, c[0x0][0x22c] ;  /* 0x00008b00ff007624 */ /* 0x000fe800078e00ff */
[----:B------:R-:W-:Y:S01]  /*7040*/  IMAD R0, R0, c[0x0][0x1c0], RZ ;  /* 0x0000700000007a24 */ /* 0x000fe200078e02ff */
[-C--:B------:R-:W-:Y:S04]  /*7050*/  HMMA.16816.F32 R12, R28, R18.reuse, RZ ;  /* 0x000000121c0c723c */ /* 0x080fe800000018ff */
[----:B------:R-:W-:Y:S04]  /*7060*/  IMAD R0, R0, 0x18, RZ ;  /* 0x0000001800007824 */ /* 0x000fe800078e02ff */
        /* <DEDUP_REMOVED lines=76> */
[----:B------:R-:W4:Y:S06]  /*7530*/  LDSM.16.MT88.4 R164, [R208+0x7800] ;  /* 0x00780000d0a4783b */ /* 0x000f2c0000004200 */
[----:B------:R-:W-:Y:S01]  /*7540*/  @P0 IADD3 R168, R244, -0x40, RZ ;  /* 0xffffffc0f4a80810 */ /* 0x000fe20007ffe0ff */
[-C--:B-1----:R-:W-:Y:S05]  /*7550*/  HMMA.16816.F32 R4, R172, R176.reuse, R4 ;  /* 0x000000b0ac04723c */ /* 0x082fea0000001804 */
[----:B------:R-:W-:Y:S01]  /*7560*/  @P0 IMAD.WIDE R168, R168, R2, UR10 ;  /* 0x0000000aa8a80e25 */ /* 0x000fe2000f8e0202 */
[----:B------:R-:W-:Y:S02]  /*7570*/  @UP5 UMOV UR10, UR5 ;  /* 0x00000005000a5c82 */ /* 0x000fe40008000000 */
[----:B------:R-:W-:Y:S01]  /*7580*/  @UP5 UMOV UR11, UR4 ;  /* 0x00000004000b5c82 */ /* 0x000fe20008000000 */
[----:B------:R-:W-:Y:S01]  /*7590*/  IMAD.MOV.U32 R2, RZ, RZ, R233 ;  /* 0x000000ffff027224 */ /* 0x000fe200078e00e9 */
[----:B------:R1:W5:Y:S02]  /*75a0*/  @P0 LDG.E R241, [R168.64] ;  /* 0x0000000ca8f10981 */ /* 0x000364000c1e1900 */
[----:B--2---:R-:W-:Y:S03]  /*75b0*/  IMAD.MOV.U32 R3, RZ, RZ, R232 ;  /* 0x000000ffff037224 */ /* 0x004fe600078e00e8 */
[----:B------:R1:W5:Y:S05]  /*75c0*/  @P0 LDG.E R242, [R168.64+0x20] ;  /* 0x0000200ca8f20981 */ /* 0x00036a000c1e1900 */
        /* <DEDUP_REMOVED lines=8> */
[-C--:B----4-:R-:W-:Y:S04]  /*7650*/  HMMA.16816.F32 R20, R172, R164.reuse, R20 ;  /* 0x000000a4ac14723c */ /* 0x090fe80000001814 */
        /* <DEDUP_REMOVED lines=12> */
[-C--:B------:R-:W-:Y:S02]  /*7720*/  LEA R166, P3, R190, R2.reuse, 0x2 ;  /* 0x00000002bea67211 */ /* 0x080fe400078610ff */
[----:B------:R-:W-:Y:S02]  /*7730*/  IMAD R0, R0, c[0x0][0x1c0], RZ ;  /* 0x0000700000007a24 */ /* 0x000fe400078e02ff */
[----:B------:R4:W-:Y:S01]  /*7740*/  RED.E.ADD.F32.FTZ.RN.STRONG.GPU [R170.64], R7 ;  /* 0x00000007aa00798e */ /* 0x0009e2000c10e78c */
[-C--:B------:R-:W-:Y:S01]  /*7750*/  LEA.HI.X.SX32 R167, R190, R3.reuse, 0x2, P3 ;  /* 0x00000003bea77211 */ /* 0x080fe200018f16ff */
[----:B------:R-:W-:Y:S03]  /*7760*/  IMAD R0, R0, 0x30, RZ ;  /* 0x0000003000007824 */ /* 0x000fe600078e02ff */
[----:B------:R4:W-:Y:S02]  /*7770*/  RED.E.ADD.F32.FTZ.RN.STRONG.GPU [R168.64], R8 ;  /* 0x00000008a800798e */ /* 0x0009e4000c10e78c */
[CC--:B--2---:R-:W-:Y:S03]  /*7780*/  LEA R4, P2, R0.reuse, R2.reuse, 0x2 ;  /* 0x0000000200047211 */ /* 0x0c4fe600078410ff */
[----:B------:R2:W-:Y:S05]  /*7790*/  RED.E.ADD.F32.FTZ.RN.STRONG.GPU [R166.64], R9 ;  /* 0x00000009a600798e */ /* 0x0005ea000c10e78c */
[----:B------:R-:W-:Y:S01]  /*77a0*/  LDSM.16.MT88.4 R168, [R210+0x2800] ;  /* 0x00280000d2a8783b */ /* 0x000fe20000004200 */
[-C--:B-1----:R-:W-:Y:S01]  /*77b0*/  LEA.HI.X.SX32 R5, R0, R3.reuse, 0x2, P2 ;  /* 0x0000000300057211 */ /* 0x082fe200010f16ff */
[----:B------:R-:W-:Y:S04]  /*77c0*/  IMAD.MOV.U32 R0, RZ, RZ, c[0x0][0x22c] ;  /* 0x00008b00ff007624 */ /* 0x000fe800078e00ff */
[----:B------:R1:W-:Y:S01]  /*77d0*/  RED.E.ADD.F32.FTZ.RN.STRONG.GPU [R4.64], R10 ;  /* 0x0000000a0400798e */ /* 0x0003e2000c10e78c */
[CC--:B---3--:R-:W-:Y:S01]  /*77e0*/  LEA R6, P0, R189.reuse, R2.reuse, 0x2 ;  /* 0x00000002bd067211 */ /* 0x0c8fe200078010ff */
[----:B------:R-:W-:Y:S03]  /*77f0*/  IMAD R0, R0, c[0x0][0x1c0], RZ ;  /* 0x0000700000007a24 */ /* 0x000fe600078e02ff */
[-C--:B----4-:R-:W-:Y:S01]  /*7800*/  LEA.HI.X.SX32 R7, R189, R3.reuse, 0x2, P0 ;  /* 0x00000003bd077211 */ /* 0x090fe200000f16ff */
[----:B------:R-:W-:Y:S04]  /*7810*/  IMAD.SHL.U32 R0, R0, 0x10, RZ ;  /* 0x0000001000007824 */ /* 0x000fe800078e00ff */
[----:B------:R3:W-:Y:S01]  /*7820*/  RED.E.ADD.F32.FTZ.RN.STRONG.GPU [R6.64], R11 ;  /* 0x0000000b0600798e */ /* 0x0007e2000c10e78c */
[C---:B------:R-:W-:Y:S02]  /*7830*/  IADD3 R179, R0.reuse, 0x20, RZ ;  /* 0x0000002000b37810 */ /* 0x040fe40007ffe0ff */
[C---:B------:R-:W-:Y:S02]  /*7840*/  IADD3 R178, R0.reuse, 0x20, RZ ;  /* 0x0000002000b27810 */ /* 0x040fe40007ffe0ff */
[----:B------:R4:W-:Y:S01]  /*7850*/  RED.E.ADD.F32.FTZ.RN.STRONG.GPU [R2.64+0x80], R16 ;  /* 0x000080100200798e */ /* 0x0009e2000c10e78c */
[----:B------:R-:W-:Y:S02]  /*7860*/  IADD3 R0, R0, 0x20, RZ ;  /* 0x0000002000007810 */ /* 0x000fe40007ffe0ff */
[----:B------:R-:W-:Y:S01]  /*7870*/  IMAD.IADD R178, R238, 0x1, R178 ;  /* 0x00000001eeb27824 */ /* 0x000fe200078e02b2 */
[-C--:B------:R-:W-:Y:S01]  /*7880*/  LEA R8, P3, R250, R2.reuse, 0x2 ;  /* 0x00000002fa087211 */ /* 0x080fe200078610ff */
[----:B------:R4:W-:Y:S01]  /*7890*/  RED.E.ADD.F32.FTZ.RN.STRONG.GPU [R164.64+0x80], R17 ;  /* 0x00008011a400798e */ /* 0x0009e2000c10e78c */
[----:B------:R-:W-:Y:S02]  /*78a0*/  IMAD.IADD R0, R238, 0x1, R0 ;  /* 0x00000001ee007824 */ /* 0x000fe400078e0200 */
[-C--:B--2---:R-:W-:Y:S02]  /*78b0*/  LEA.HI.X.SX32 R9, R250, R3.reuse, 0x2, P3 ;  /* 0x00000003fa097211 */ /* 0x084fe400018f16ff */
[----:B------:R-:W-:Y:S01]  /*78c0*/  IMAD.IADD R0, R238, 0x1, R0 ;  /* 0x00000001ee007824 */ /* 0x000fe200078e0200 */
[CC--:B-1----:R-:W-:Y:S04]  /*78d0*/  LEA R4, P0, R179.reuse, R2.reuse, 0x2 ;  /* 0x00000002b3047211 */ /* 0x0c2fe800078010ff */
[-C--:B------:R-:W-:Y:S02]  /*78e0*/  LEA.HI.X.SX32 R5, R179, R3.reuse, 0x2, P0 ;  /* 0x00000003b3057211 */ /* 0x080fe400000f16ff */
[-C--:B------:R-:W-:Y:S03]  /*78f0*/  LEA R10, P0, R0, R2.reuse, 0x2 ;  /* 0x00000002000a7211 */ /* 0x080fe600078010ff */
[----:B------:R1:W-:Y:S01]  /*7900*/  RED.E.ADD.F32.FTZ.RN.STRONG.GPU [R4.64], R18 ;  /* 0x000000120400798e */ /* 0x0003e2000c10e78c */
[-C--:B---3--:R-:W-:Y:S02]  /*7910*/  LEA R6, P2, R178, R2.reuse, 0x2 ;  /* 0x00000002b2067211 */ /* 0x088fe400078410ff */
[-C--:B------:R-:W-:Y:S01]  /*7920*/  LEA.HI.X.SX32 R11, R0, R3.reuse, 0x2, P0 ;  /* 0x00000003000b7211 */ /* 0x080fe200000f16ff */
[----:B------:R-:W-:Y:S01]  /*7930*/  IMAD.MOV.U32 R0, RZ, RZ, c[0x0][0x22c] ;  /* 0x00008b00ff007624 */ /* 0x000fe200078e00ff */
[-C--:B------:R-:W-:Y:S01]  /*7940*/  LEA.HI.X.SX32 R7, R178, R3.reuse, 0x2, P2 ;  /* 0x00000003b2077211 */ /* 0x080fe200010f16ff */
[----:B------:R-:W-:Y:S01]  /*7950*/  IMAD.IADD R178, R238, 0x1, R249 ;  /* 0x00000001eeb27824 */ /* 0x000fe200078e02f9 */
[----:B----4-:R-:W-:Y:S01]  /*7960*/  IADD3 R16, R188, 0x60, RZ ;  /* 0x00000060bc107810 */ /* 0x010fe20007ffe0ff */
[----:B------:R-:W-:Y:S02]  /*7970*/  IMAD R0, R0, c[0x0][0x1c0], RZ ;  /* 0x0000700000007a24 */ /* 0x000fe400078e02ff */
[----:B------:R2:W-:Y:S01]  /*7980*/  RED.E.ADD.F32.FTZ.RN.STRONG.GPU [R6.64], R19 ;  /* 0x000000130600798e */ /* 0x0005e2000c10e78c */
[----:B------:R-:W-:Y:S01]  /*7990*/  IADD3 R17, R188, 0x60, RZ ;  /* 0x00000060bc117810 */ /* 0x000fe20007ffe0ff */
[----:B------:R-:W-:Y:S02]  /*79a0*/  IMAD.SHL.U32 R0, R0, 0x10, RZ ;  /* 0x0000001000007824 */ /* 0x000fe400078e00ff */
[----:B------:R-:W-:Y:S01]  /*79b0*/  IMAD.IADD R16, R238, 0x1, R16 ;  /* 0x00000001ee107824 */ /* 0x000fe200078e0210 */
[----:B------:R3:W-:Y:S02]  /*79c0*/  RED.E.ADD.F32.FTZ.RN.STRONG.GPU [R10.64], R12 ;  /* 0x0000000c0a00798e */ /* 0x0007e4000c10e78c */
[C---:B------:R-:W-:Y:S02]  /*79d0*/  IADD3 R173, R0.reuse, 0x40, RZ ;  /* 0x0000004000ad7810 */ /* 0x040fe40007ffe0ff */
[C---:B------:R-:W-:Y:S01]  /*79e0*/  IADD3 R172, R0.reuse, 0x40, RZ ;  /* 0x0000004000ac7810 */ /* 0x040fe20007ffe0ff */
[----:B------:R4:W-:Y:S01]  /*79f0*/  RED.E.ADD.F32.FTZ.RN.STRONG.GPU [R8.64], R13 ;  /* 0x0000000d0800798e */ /* 0x0009e2000c10e78c */
[----:B------:R-:W-:Y:S03]  /*7a00*/  IADD3 R0, R0, 0x40, RZ ;  /* 0x0000004000007810 */ /* 0x000fe60007ffe0ff */
[C---:B------:R-:W-:Y:S02]  /*7a10*/  IMAD.IADD R172, R238.reuse, 0x1, R172 ;  /* 0x00000001eeac7824 */ /* 0x040fe400078e02ac */
[C---:B------:R-:W-:Y:S01]  /*7a20*/  IMAD.IADD R0, R238.reuse, 0x1, R0 ;  /* 0x00000001ee007824 */ /* 0x040fe200078e0200 */
[CC--:B-1----:R-:W-:Y:S03]  /*7a30*/  LEA R4, P2, R249.reuse, R2.reuse, 0x2 ;  /* 0x00000002f9047211 */ /* 0x0c2fe600078410ff */
[----:B------:R-:W-:Y:S01]  /*7a40*/  IMAD.IADD R0, R238, 0x1, R0 ;  /* 0x00000001ee007824 */ /* 0x000fe200078e0200 */
[-C--:B------:R-:W-:Y:S05]  /*7a50*/  LEA.HI.X.SX32 R5, R249, R3.reuse, 0x2, P2 ;  /* 0x00000003f9057211 */ /* 0x080fea00010f16ff */
[----:B------:R1:W-:Y:S01]  /*7a60*/  RED.E.ADD.F32.FTZ.RN.STRONG.GPU [R4.64], R14 ;  /* 0x0000000e0400798e */ /* 0x0003e2000c10e78c */
[CC--:B--2---:R-:W-:Y:S04]  /*7a70*/  LEA R6, P0, R178.reuse, R2.reuse, 0x2 ;  /* 0x00000002b2067211 */ /* 0x0c4fe800078010ff */
[-C--:B------:R-:W-:Y:S02]  /*7a80*/  LEA.HI.X.SX32 R7, R178, R3.reuse, 0x2, P0 ;  /* 0x00000003b2077211 */ /* 0x080fe400000f16ff */
[CC--:B---3--:R-:W-:Y:S03]  /*7a90*/  LEA R12, P2, R172.reuse, R2.reuse, 0x2 ;  /* 0x00000002ac0c7211 */ /* 0x0c8fe600078410ff */
[----:B------:R2:W-:Y:S01]  /*7aa0*/  RED.E.ADD.F32.FTZ.RN.STRONG.GPU [R6.64], R15 ;  /* 0x0000000f0600798e */ /* 0x0005e2000c10e78c */
[-C--:B----4-:R-:W-:Y:S02]  /*7ab0*/  LEA.HI.X.SX32 R13, R172, R3.reuse, 0x2, P2 ;  /* 0x00000003ac0d7211 */ /* 0x090fe400010f16ff */
[CC--:B------:R-:W-:Y:S02]  /*7ac0*/  LEA R8, P3, R248.reuse, R2.reuse, 0x2 ;  /* 0x00000002f8087211 */ /* 0x0c0fe400078610ff */
[----:B------:R-:W-:Y:S02]  /*7ad0*/  RED.E.ADD.F32.FTZ.RN.STRONG.GPU [R2.64+0x100], R20 ;  /* 0x000100140200798e */ /* 0x000fe4000c10e78c */
[-C--:B------:R-:W-:Y:S03]  /*7ae0*/  LEA.HI.X.SX32 R9, R248, R3.reuse, 0x2, P3 ;  /* 0x00000003f8097211 */ /* 0x080fe600018f16ff */
[----:B------:R-:W-:Y:S01]  /*7af0*/  RED.E.ADD.F32.FTZ.RN.STRONG.GPU [R164.64+0x100], R21 ;  /* 0x00010015a400798e */ /* 0x000fe2000c10e78c */
[-C--:B-1----:R-:W-:Y:S02]  /*7b00*/  LEA R4, P0, R173, R2.reuse, 0x2 ;  /* 0x00000002ad047211 */ /* 0x082fe400078010ff */
[-C--:B------:R-:W-:Y:S02]  /*7b10*/  LEA R14, P6, R17, R2.reuse, 0x2 ;  /* 0x00000002110e7211 */ /* 0x080fe400078c10ff */
[-C--:B------:R-:W-:Y:S02]  /*7b20*/  LEA.HI.X.SX32 R5, R173, R3.reuse, 0x2, P0 ;  /* 0x00000003ad057211 */ /* 0x080fe400000f16ff */
[CC--:B------:R-:W-:Y:S03]  /*7b30*/  LEA R10, P0, R0.reuse, R2.reuse, 0x2 ;  /* 0x00000002000a7211 */ /* 0x0c0fe600078010ff */
[----:B------:R1:W-:Y:S01]  /*7b40*/  RED.E.ADD.F32.FTZ.RN.STRONG.GPU [R4.64], R22 ;  /* 0x000000160400798e */ /* 0x0003e2000c10e78c */
[-C--:B------:R-:W-:Y:S02]  /*7b50*/  LEA.HI.X.SX32 R11, R0, R3.reuse, 0x2, P0 ;  /* 0x00000003000b7211 */ /* 0x080fe400000f16ff */
[CC--:B--2---:R-:W-:Y:S02]  /*7b60*/  LEA R6, P2, R247.reuse, R2.reuse, 0x2 ;  /* 0x00000002f7067211 */ /* 0x0c4fe400078410ff */
[----:B------:R2:W-:Y:S01]  /*7b70*/  RED.E.ADD.F32.FTZ.RN.STRONG.GPU [R12.64], R23 ;  /* 0x000000170c00798e */ /* 0x0005e2000c10e78c */
[----:B------:R-:W-:Y:S02]  /*7b80*/  IADD3 R0, R188, 0x60, RZ ;  /* 0x00000060bc007810 */ /* 0x000fe40007ffe0ff */
[-C--:B------:R-:W-:Y:S02]  /*7b90*/  LEA.HI.X.SX32 R7, R247, R3.reuse, 0x2, P2 ;  /* 0x00000003f7077211 */ /* 0x080fe400010f16ff */
[----:B------:R3:W-:Y:S01]  /*7ba0*/  RED.E.ADD.F32.FTZ.RN.STRONG.GPU [R10.64], R24 ;  /* 0x000000180a00798e */ /* 0x0007e2000c10e78c */
[C---:B------:R-:W-:Y:S01]  /*7bb0*/  IMAD.IADD R0, R238.reuse, 0x1, R0 ;  /* 0x00000001ee007824 */ /* 0x040fe200078e0200 */
[-C--:B------:R-:W-:Y:S03]  /*7bc0*/  LEA.HI.X.SX32 R15, R17, R3.reuse, 0x2, P6 ;  /* 0x00000003110f7211 */ /* 0x080fe600030f16ff */
[----:B------:R4:W-:Y:S01]  /*7bd0*/  RED.E.ADD.F32.FTZ.RN.STRONG.GPU [R8.64], R25 ;  /* 0x000000190800798e */ /* 0x0009e2000c10e78c */
[----:B------:R-:W-:Y:S04]  /*7be0*/  IMAD.IADD R0, R238, 0x1, R0 ;  /* 0x00000001ee007824 */ /* 0x000fe800078e0200 */
[----:B------:R4:W-:Y:S05]  /*7bf0*/  RED.E.ADD.F32.FTZ.RN.STRONG.GPU [R6.64], R26 ;  /* 0x0000001a0600798e */ /* 0x0009ea000c10e78c */
[----:B------:R-:W-:Y:S01]  /*7c00*/  LDSM.16.MT88.4 R20, [R210+0x2000] ;  /* 0x00200000d214783b */ /* 0x000fe20000004200 */
[CC--:B-1----:R-:W-:Y:S04]  /*7c10*/  LEA R4, P0, R252.reuse, R2.reuse, 0x2 ;  /* 0x00000002fc047211 */ /* 0x0c2fe800078010ff */
[-C--:B------:R-:W-:Y:S02]  /*7c20*/  LEA.HI.X.SX32 R5, R252, R3.reuse, 0x2, P0 ;  /* 0x00000003fc057211 */ /* 0x080fe400000f16ff */
[CC--:B--2---:R-:W-:Y:S03]  /*7c30*/  LEA R12, P5, R16.reuse, R2.reuse, 0x2 ;  /* 0x00000002100c7211 */ /* 0x0c4fe600078a10ff */
[----:B------:R1:W-:Y:S01]  /*7c40*/  RED.E.ADD.F32.FTZ.RN.STRONG.GPU [R4.64], R27 ;  /* 0x0000001b0400798e */ /* 0x0003e2000c10e78c */
[-C--:B------:R-:W-:Y:S02]  /*7c50*/  LEA.HI.X.SX32 R13, R16, R3.reuse, 0x2, P5 ;  /* 0x00000003100d7211 */ /* 0x080fe400028f16ff */
[-C--:B---3--:R-:W-:Y:S02]  /*7c60*/  LEA R10, P4, R0, R2.reuse, 0x2 ;  /* 0x00000002000a7211 */ /* 0x088fe400078810ff */
        /* <DEDUP_REMOVED lines=9> */
[----:B------:R-:W-:Y:S01]  /*7d00*/  ISETP.LT.AND P2, PT, RZ, UR7, PT ;  /* 0x00000007ff007c0c */ /* 0x000fe2000bf41270 */
[----:B------:R-:W-:Y:S01]  /*7d10*/  RED.E.ADD.F32.FTZ.RN.STRONG.GPU [R12.64], R35 ;  /* 0x000000230c00798e */ /* 0x000fe2000c10e78c */
[----:B------:R-:W-:Y:S04]  /*7d20*/  UMOV UR7, UR6 ;  /* 0x0000000600077c82 */ /* 0x000fe80008000000 */
[----:B------:R-:W-:Y:S01]  /*7d30*/  RED.E.ADD.F32.FTZ.RN.STRONG.GPU [R10.64], R28 ;  /* 0x0000001c0a00798e */ /* 0x000fe2000c10e78c */
[C---:B-1----:R-:W-:Y:S04]  /*7d40*/  LEA R4, P0, R251.reuse, R2, 0x2 ;  /* 0x00000002fb047211 */ /* 0x042fe800078010ff */
        /* <DEDUP_REMOVED lines=207> */
[----:B------:R-:W-:Y:S01]  /*8a40*/  UISETP.NE.AND UP0, UPT, UR22, -0x1, UPT ;  /* 0xffffffff1600788c */ /* 0x000fe2000bf05270 */
[----:B------:R-:W-:Y:S01]  /*8a50*/  FMUL.FTZ R59, R101, c[0x0][0x2e0] ;  /* 0x0000b800653b7a20 */ /* 0x000fe20000410000 */
[----:B------:R-:W-:Y:S01]  /*8a60*/  ULDC.64 UR8, c[0x0][0x3a0] ;  /* 0x0000e80000087ab9 */ /* 0x000fe20000000a00 */
        /* <DEDUP_REMOVED lines=61> */
[----:B------:R1:W-:Y:S01]  /*8e40*/  STS [R176+0x2000], R45 ;  /* 0x0020002db0007388 */ /* 0x0003e20000000800 */
[----:B------:R-:W-:-:S03]  /*8e50*/  F2FP.PACK_AB R36, R36, R142 ;  /* 0x0000008e2424723e */ /* 0x000fc600000000ff */
        /* <DEDUP_REMOVED lines=89> */
[----:B------:R-:W-:Y:S01]  /*93f0*/  PLOP3.LUT P0, PT, PT, PT, UP0, 0x80, 0x0 ;  /* 0x000000000000781c */ /* 0x000fe20003f0f008 */
        /* <DEDUP_REMOVED lines=9> */
[----:B------:R-:W-:-:S03]  /*9490*/  UIMAD UR7, UR18, UR7, UR8 ;  /* 0x00000007120772a4 */ /* 0x000fc6000f8e0208 */
[----:B------:R-:W-:Y:S02]  /*94a0*/  ULDC.64 UR8, c[0x0][0x388] ;  /* 0x0000e20000087ab9 */ /* 0x000fe40000000a00 */
[----:B------:R-:W-:Y:S02]  /*94b0*/  UIADD3 UR5, UR5, UR7, URZ ;  /* 0x0000000705057290 */ /* 0x000fe4000fffe03f */
[----:B------:R-:W-:Y:S02]  /*94c0*/  UIMAD UR6, UR60, UR8, URZ ;  /* 0x000000083c0672a4 */ /* 0x000fe4000f8e023f */
[----:B------:R-:W-:Y:S02]  /*94d0*/  UIMAD.WIDE.U32 UR4, UR30, UR8, UR4 ;  /* 0x000000081e0472a5 */ /* 0x000fe4000f8e0004 */
[----:B------:R-:W-:-:S04]  /*94e0*/  UIMAD UR6, UR30, UR9, UR6 ;  /* 0x000000091e0672a4 */ /* 0x000fc8000f8e0206 */
[----:B------:R-:W-:Y:S02]  /*94f0*/  UIADD3 UR14, UR5, UR6, URZ ;  /* 0x00000006050e7290 */ /* 0x000fe4000fffe03f */
[----:B------:R-:W-:Y:S02]  /*9500*/  UMOV UR11, UR4 ;  /* 0x00000004000b7c82 */ /* 0x000fe40008000000 */
.L_x_1242:
        /* <DEDUP_REMOVED lines=18> */
.L_x_1243:
[----:B-1----:R-:W2:Y:S01]  /*9630*/  LDL.64 R2, [R1+0x28] ;  /* 0x0000280001027983 */ /* 0x002ea20000100a00 */
[----:B-----5:R-:W-:Y:S01]  /*9640*/  IMAD.SHL.U32 R0, R185, 0x2, RZ ;  /* 0x00000002b9007824 */ /* 0x020fe200078e00ff */
[----:B------:R-:W-:Y:S01]  /*9650*/  USHF.L.U32 UR4, UR17, 0x7, URZ ;  /* 0x0000000711047899 */ /* 0x000fe2000800063f */
[----:B------:R-:W-:Y:S01]  /*9660*/  BSSY B0, `(.L_x_1244) ;  /* 0x0000031000007945 */ /* 0x000fe20003800000 */
[----:B------:R-:W-:Y:S01]  /*9670*/  BAR.SYNC.DEFER_BLOCKING 0x0 ;  /* 0x0000000000007b1d */ /* 0x000fe20000010000 */
[----:B------:R-:W-:Y:S01]  /*9680*/  SHF.R.S32.HI R76, RZ, 0x1f, R243 ;  /* 0x0000001fff4c7819 */ /* 0x000fe200000114f3 */
[----:B------:R-:W-:Y:S02]  /*9690*/  USHF.R.S32.HI UR8, URZ, 0x1f, UR4 ;  /* 0x0000001f3f087899 */ /* 0x000fe40008011404 */
[----:B------:R-:W-:-:S02]  /*96a0*/  IMAD.U32 R11, RZ, RZ, UR4 ;  /* 0x00000004ff0b7e24 */ /* 0x000fc4000f8e00ff */
[----:B------:R-:W-:Y:S02]  /*96b0*/  ULDC.64 UR6, c[0x0][0x3a0] ;  /* 0x0000e80000067ab9 */ /* 0x000fe40000000a00 */
[----:B------:R-:W-:-:S04]  /*96c0*/  UIMAD UR5, UR8, UR6, URZ ;  /* 0x00000006080572a4 */ /* 0x000fc8000f8e023f */
[----:B------:R-:W-:Y:S02]  /*96d0*/  UIMAD UR6, UR4, UR7, UR5 ;  /* 0x00000007040672a4 */ /* 0x000fe4000f8e0205 */
[----:B------:R-:W-:-:S04]  /*96e0*/  UIMAD UR5, UR17, -0x80, UR16 ;  /* 0xffffff80110578a4 */ /* 0x000fc8000f8e0210 */
[----:B------:R-:W-:Y:S01]  /*96f0*/  IMAD.U32 R4, RZ, RZ, UR6 ;  /* 0x00000006ff047e24 */ /* 0x000fe2000f8e00ff */
[----:B------:R-:W-:Y:S01]  /*9700*/  ULDC.64 UR6, c[0x0][0x3b8] ;  /* 0x0000ee0000067ab9 */ /* 0x000fe20000000a00 */
[----:B------:R-:W-:Y:S01]  /*9710*/  ISETP.GE.AND P4, PT, R243, UR5, PT ;  /* 0x00000005f3007c0c */ /* 0x000fe2000bf86270 */
[----:B------:R-:W-:Y:S01]  /*9720*/  UIMAD UR6, UR59, UR6, URZ ;  /* 0x000000063b0672a4 */ /* 0x000fe2000f8e023f */
[----:B------:R1:W3:Y:S03]  /*9730*/  LDS.128 R24, [R0+0xd000] ;  /* 0x00d0000000187984 */ /* 0x0002e60000000c00 */
[----:B------:R-:W-:Y:S01]  /*9740*/  UIMAD UR6, UR36, UR7, UR6 ;  /* 0x00000007240672a4 */ /* 0x000fe2000f8e0206 */
[----:B------:R1:W4:Y:S04]  /*9750*/  LDS.128 R32, [R0+0xe000] ;  /* 0x00e0000000207984 */ /* 0x0003280000000c00 */
[----:B------:R1:W1:Y:S04]  /*9760*/  LDS.128 R40, [R0+0xf000] ;  /* 0x00f0000000287984 */ /* 0x0002680000000c00 */
        /* <DEDUP_REMOVED lines=11> */
[----:B--2---:R-:W-:-:S02]  /*9820*/  SHF.R.S32.HI R9, RZ, 0x1f, R2 ;  /* 0x0000001fff097819 */ /* 0x004fc40000011402 */
[----:B------:R-:W-:-:S05]  /*9830*/  MOV R8, R2 ;  /* 0x0000000200087202 */ /* 0x000fca0000000f00 */
[----:B------:R-:W-:-:S05]  /*9840*/  IMAD.WIDE.U32 R2, R11, c[0x0][0x3a0], R8 ;  /* 0x0000e8000b027a25 */ /* 0x000fca00078e0008 */
[----:B------:R-:W-:-:S04]  /*9850*/  IADD3 R2, P0, R2, UR11, RZ ;  /* 0x0000000b02027c10 */ /* 0x000fc8000ff1e0ff */
[----:B------:R-:W-:Y:S02]  /*9860*/  IADD3.X R3, R3, UR14, R4, P0, !PT ;  /* 0x0000000e03037c10 */ /* 0x000fe400087fe404 */
[----:B------:R-:W-:-:S05]  /*9870*/  MOV R4, UR36 ;  /* 0x0000002400047c02 */ /* 0x000fca0008000f00 */
[----:B------:R-:W-:-:S05]  /*9880*/  IMAD.WIDE.U32 R2, R4, c[0x0][0x3b8], R2 ;  /* 0x0000ee0004027a25 */ /* 0x000fca00078e0002 */
[----:B------:R-:W-:Y:S01]  /*9890*/  IADD3 R10, R3, UR6, RZ ;  /* 0x00000006030a7c10 */ /* 0x000fe2000fffe0ff */
[----:B------:R-:W-:Y:S05]  /*98a0*/  @P4 BRA `(.L_x_1245) ;  /* 0x000000c000004947 */ /* 0x000fea0003800000 */
[----:B-1-34-:R-:W1:Y:S01]  /*98b0*/  LDS.128 R16, [R0+0xc000] ;  /* 0x00c0000000107984 */ /* 0x01ae620000000c00 */
[----:B------:R-:W-:Y:S02]  /*98c0*/  MOV R4, R2 ;  /* 0x0000000200047202 */ /* 0x000fe40000000f00 */
[----:B------:R-:W-:Y:S01]  /*98d0*/  MOV R5, R10 ;  /* 0x0000000a00057202 */ /* 0x000fe20000000f00 */
[----:B------:R2:W3:Y:S04]  /*98e0*/  LDS.128 R12, [R0+0x10000] ;  /* 0x01000000000c7984 */ /* 0x0004e80000000c00 */
[----:B------:R-:W-:-:S05]  /*98f0*/  IMAD.WIDE.U32 R4, R243, c[0x0][0x3a0], R4 ;  /* 0x0000e800f3047a25 */ /* 0x000fca00078e0004 */
[----:B------:R-:W-:Y:S01]  /*9900*/  LEA R6, P0, R4, c[0x0][0x340], 0x1 ;  /* 0x0000d00004067a11 */ /* 0x000fe200078008ff */
[----:B--2---:R-:W-:-:S04]  /*9910*/  IMAD R0, R76, c[0x0][0x3a0], RZ ;  /* 0x0000e8004c007a24 */ /* 0x004fc800078e02ff */
[----:B------:R-:W-:-:S05]  /*9920*/  IMAD R0, R243, c[0x0][0x3a4], R0 ;  /* 0x0000e900f3007a24 */ /* 0x000fca00078e0200 */
[----:B------:R-:W-:-:S04]  /*9930*/  IADD3 R0, R5, R0, RZ ;  /* 0x0000000005007210 */ /* 0x000fc80007ffe0ff */
[----:B------:R-:W-:-:S05]  /*9940*/  LEA.HI.X R7, R4, c[0x0][0x344], R0, 0x1, P0 ;  /* 0x0000d10004077a11 */ /* 0x000fca00000f0c00 */
[----:B-1----:R1:W-:Y:S04]  /*9950*/  STG.E.128 [R6.64], R16 ;  /* 0x0000001006007986 */ /* 0x0023e8000c101d0c */
[----:B---3--:R1:W-:Y:S02]  /*9960*/  STG.E.128 [R6.64+0x80], R12 ;  /* 0x0000800c06007986 */ /* 0x0083e4000c101d0c */
.L_x_1245:
[----:B-1-34-:R-:W-:Y:S05]  /*9970*/  BSYNC B0 ;  /* 0x0000000000007941 */ /* 0x01afea0003800000 */
.L_x_1244:
        /* <DEDUP_REMOVED lines=16> */
.L_x_1247:
[----:B------:R-:W-:Y:S05]  /*9a80*/  BSYNC B0 ;  /* 0x0000000000007941 */ /* 0x000fea0003800000 */
.L_x_1246:
        /* <DEDUP_REMOVED lines=16> */
.L_x_1249:
[----:B------:R-:W-:Y:S05]  /*9b90*/  BSYNC B0 ;  /* 0x0000000000007941 */ /* 0x000fea0003800000 */
.L_x_1248:
        /* <DEDUP_REMOVED lines=15> */
.L_x_1251:
[----:B------:R-:W-:Y:S05]  /*9c90*/  BSYNC B0 ;  /* 0x0000000000007941 */ /* 0x000fea0003800000 */
.L_x_1250:
        /* <DEDUP_REMOVED lines=25> */
.L_x_1253:
[----:B------:R-:W-:Y:S05]  /*9e30*/  BSYNC B0 ;  /* 0x0000000000007941 */ /* 0x000fea0003800000 */
.L_x_1252:
        /* <DEDUP_REMOVED lines=14> */
.L_x_1255:
[----:B------:R-:W-:Y:S05]  /*9f20*/  BSYNC B0 ;  /* 0x0000000000007941 */ /* 0x000fea0003800000 */
.L_x_1254:
        /* <DEDUP_REMOVED lines=14> */
.L_x_1257:
[----:B------:R-:W-:Y:S05]  /*a010*/  BSYNC B0 ;  /* 0x0000000000007941 */ /* 0x000fea0003800000 */
.L_x_1256:
        /* <DEDUP_REMOVED lines=13> */
.L_x_1238:
[----:B-1----:R-:W-:Y:S02]  /*a0f0*/  UISETP.NE.AND UP0, UPT, UR22, -0x1, UPT ;  /* 0xffffffff1600788c */ /* 0x002fe4000bf05270 */
        /* <DEDUP_REMOVED lines=19> */
.L_x_1259:
        /* <DEDUP_REMOVED lines=18> */
.L_x_1260:
[----:B------:R-:W2:Y:S01]  /*a350*/  LDL.64 R12, [R1+0x28] ;  /* 0x00002800010c7983 */ /* 0x000ea20000100a00 */
[----:B------:R-:W-:Y:S01]  /*a360*/  USHF.L.U32 UR4, UR17, 0x7, URZ ;  /* 0x0000000711047899 */ /* 0x000fe2000800063f */
[----:B------:R-:W-:Y:S01]  /*a370*/  BSSY B0, `(.L_x_1261) ;  /* 0x000001e000007945 */ /* 0x000fe20003800000 */
[----:B------:R-:W-:Y:S01]  /*a380*/  ULDC.64 UR6, c[0x0][0x3a0] ;  /* 0x0000e80000067ab9 */ /* 0x000fe20000000a00 */
[----:B------:R-:W-:Y:S01]  /*a390*/  SHF.R.S32.HI R10, RZ, 0x1f, R243 ;  /* 0x0000001fff0a7819 */ /* 0x000fe200000114f3 */
[----:B------:R-:W-:Y:S02]  /*a3a0*/  USHF.R.S32.HI UR8, URZ, 0x1f, UR4 ;  /* 0x0000001f3f087899 */ /* 0x000fe40008011404 */
[----:B------:R-:W-:Y:S02]  /*a3b0*/  IMAD.U32 R9, RZ, RZ, UR4 ;  /* 0x00000004ff097e24 */ /* 0x000fe4000f8e00ff */
[----:B------:R-:W-:-:S04]  /*a3c0*/  UIMAD UR5, UR8, UR6, URZ ;  /* 0x00000006080572a4 */ /* 0x000fc8000f8e023f */
[----:B------:R-:W-:Y:S02]  /*a3d0*/  UIMAD UR6, UR4, UR7, UR5 ;  /* 0x00000007040672a4 */ /* 0x000fe4000f8e0205 */
[----:B------:R-:W-:-:S04]  /*a3e0*/  UIMAD UR5, UR17, -0x80, UR16 ;  /* 0xffffff80110578a4 */ /* 0x000fc8000f8e0210 */
[----:B------:R-:W-:Y:S01]  /*a3f0*/  IMAD.U32 R0, RZ, RZ, UR6 ;  /* 0x00000006ff007e24 */ /* 0x000fe2000f8e00ff */
[----:B------:R-:W-:Y:S01]  /*a400*/  ULDC.64 UR6, c[0x0][0x3b8] ;  /* 0x0000ee0000067ab9 */ /* 0x000fe20000000a00 */
[----:B------:R-:W-:Y:S01]  /*a410*/  ISETP.GE.AND P4, PT, R243, UR5, PT ;  /* 0x00000005f3007c0c */ /* 0x000fe2000bf86270 */
[----:B------:R-:W-:-:S04]  /*a420*/  UIMAD UR6, UR57, UR6, URZ ;  /* 0x00000006390672a4 */ /* 0x000fc8000f8e023f */
[----:B------:R-:W-:Y:S01]  /*a430*/  UIMAD UR6, UR36, UR7, UR6 ;  /* 0x00000007240672a4 */ /* 0x000fe2000f8e0206 */
[----:B--2---:R-:W-:-:S05]  /*a440*/  IMAD.WIDE.U32 R2, R9, c[0x0][0x3a0], R12 ;  /* 0x0000e80009027a25 */ /* 0x004fca00078e000c */
[----:B------:R-:W-:-:S04]  /*a450*/  IADD3 R2, P0, R2, UR11, RZ ;  /* 0x0000000b02027c10 */ /* 0x000fc8000ff1e0ff */
[----:B------:R-:W-:Y:S01]  /*a460*/  IADD3.X R3, R3, UR14, R0, P0, !PT ;  /* 0x0000000e03037c10 */ /* 0x000fe200087fe400 */
[----:B------:R-:W-:-:S04]  /*a470*/  IMAD.U32 R0, RZ, RZ, UR36 ;  /* 0x00000024ff007e24 */ /* 0x000fc8000f8e00ff */
        /* <DEDUP_REMOVED lines=13> */
.L_x_1262:
[----:B------:R-:W-:Y:S05]  /*a550*/  BSYNC B0 ;  /* 0x0000000000007941 */ /* 0x000fea0003800000 */
.L_x_1261:
        /* <DEDUP_REMOVED lines=16> */
.L_x_1264:
[----:B------:R-:W-:Y:S05]  /*a660*/  BSYNC B0 ;  /* 0x0000000000007941 */ /* 0x000fea0003800000 */
.L_x_1263:
        /* <DEDUP_REMOVED lines=16> */
.L_x_1266:
[----:B------:R-:W-:Y:S05]  /*a770*/  BSYNC B0 ;  /* 0x0000000000007941 */ /* 0x000fea0003800000 */
.L_x_1265:
        /* <DEDUP_REMOVED lines=15> */
.L_x_1268:
[----:B------:R-:W-:Y:S05]  /*a870*/  BSYNC B0 ;  /* 0x0000000000007941 */ /* 0x000fea0003800000 */
.L_x_1267:
        /* <DEDUP_REMOVED lines=25> */
.L_x_1270:
[----:B------:R-:W-:Y:S05]  /*aa10*/  BSYNC B0 ;  /* 0x0000000000007941 */ /* 0x000fea0003800000 */
.L_x_1269:
        /* <DEDUP_REMOVED lines=14> */
.L_x_1272:
[----:B------:R-:W-:Y:S05]  /*ab00*/  BSYNC B0 ;  /* 0x0000000000007941 */ /* 0x000fea0003800000 */
.L_x_1271:
        /* <DEDUP_REMOVED lines=14> */
.L_x_1274:
[----:B------:R-:W-:Y:S05]  /*abf0*/  BSYNC B0 ;  /* 0x0000000000007941 */ /* 0x000fea0003800000 */
.L_x_1273:
        /* <DEDUP_REMOVED lines=12> */
.L_x_1258:
[----:B------:R-:W-:Y:S05]  /*acc0*/  BSYNC B1 ;  /* 0x0000000000017941 */ /* 0x000fea0003800000 */
.L_x_1233:
        /* <DEDUP_REMOVED lines=11> */
.L_x_1275:
[----:B------:R-:W-:Y:S05]  /*ad80*/  EXIT ;  /* 0x000000000000794d */ /* 0x000fea0003800000 */
.L_x_1277:
        /* <DEDUP_REMOVED lines=15> */
.L_x_2078:


//--------------------- .text._ZN5flash44flash_bwd_dq_dk_dv_loop_seqk_parallel_kernelI23Flash_bwd_kernel_traitsILi128ELi64ELi128ELi8ELi2ELi4ELi2ELb0ELb0EN7cutlass6half_tE19Flash_kernel_traitsILi128ELi64ELi128ELi8ES3_EELb0ELb0ELb0ELb0ELb0ELb1ELb1EEEvNS_16Flash_bwd_paramsE --------------------------
	.section	.text._ZN5flash44flash_bwd_dq_dk_dv_loop_seqk_parallel_kernelI23Flash_bwd_kernel_traitsILi128ELi64ELi128ELi8ELi2ELi4ELi2ELb0ELb0EN7cutlass6half_tE19Flash_kernel_traitsILi128ELi64ELi128ELi8ES3_EELb0ELb0ELb0ELb0ELb0ELb1ELb1EEEvNS_16Flash_bwd_paramsE,"ax",@progbits
	.sectioninfo	@"SHI_REGISTERS=255"
	.align	128
        .global         _ZN5flash44flash_bwd_dq_dk_dv_loop_seqk_parallel_kernelI23Flash_bwd_kernel_traitsILi128ELi64ELi128ELi8ELi2ELi4ELi2ELb0ELb0EN7cutlass6half_tE19Flash_kernel_traitsILi128ELi64ELi128ELi8ES3_EELb0ELb0ELb0ELb0ELb0ELb1ELb1EEEvNS_16Flash_bwd_paramsE
        .type           _ZN5flash44flash_bwd_dq_dk_dv_loop_seqk_parallel_kernelI23Flash_bwd_kernel_traitsILi128ELi64ELi128ELi8ELi2ELi4ELi2ELb0ELb0EN7cutlass6half_tE19Flash_kernel_traitsILi128ELi64ELi128ELi8ES3_EELb0ELb0ELb0ELb0ELb0ELb1ELb1EEEvNS_16Flash_bwd_paramsE,@function
        .size           _ZN5flash44flash_bwd_dq_dk_dv_loop_seqk_parallel_kernelI23Flash_bwd_kernel_traitsILi128ELi64ELi128ELi8ELi2ELi4ELi2ELb0ELb0EN7cutlass6half_tE19Flash_kernel_traitsILi128ELi64ELi128ELi8ES3_EELb0ELb0ELb0ELb0ELb0ELb1ELb1EEEvNS_16Flash_bwd_paramsE,(.L_x_2079 - _ZN5flash44flash_bwd_dq_dk_dv_loop_seqk_parallel_kernelI23Flash_bwd_kernel_traitsILi128ELi64ELi128ELi8ELi2ELi4ELi2ELb0ELb0EN7cutlass6half_tE19Flash_kernel_traitsILi128ELi64ELi128ELi8ES3_EELb0ELb0ELb0ELb0ELb0ELb1ELb1EEEvNS_16Flash_bwd_paramsE)
        .other          _ZN5flash44flash_bwd_dq_dk_dv_loop_seqk_parallel_kernelI23Flash_bwd_kernel_traitsILi128ELi64ELi128ELi8ELi2ELi4ELi2ELb0ELb0EN7cutlass6half_tE19Flash_kernel_traitsILi128ELi64ELi128ELi8ES3_EELb0ELb0ELb0ELb0ELb0ELb1ELb1EEEvNS_16Flash_bwd_paramsE,@"STO_CUDA_ENTRY STV_DEFAULT"
_ZN5flash44flash_bwd_dq_dk_dv_loop_seqk_parallel_kernelI23Flash_bwd_kernel_traitsILi128ELi64ELi128ELi8ELi2ELi4ELi2ELb0ELb0EN7cutlass6half_tE19Flash_kernel_traitsILi128ELi64ELi128ELi8ES3_EELb0ELb0ELb0ELb0ELb0ELb1ELb1EEEvNS_16Flash_bwd_paramsE:
.text._ZN5flash44flash_bwd_dq_dk_dv_loop_seqk_parallel_kernelI23Flash_bwd_kernel_traitsILi128ELi64ELi128ELi8ELi2ELi4ELi2ELb0ELb0EN7cutlass6half_tE19Flash_kernel_traitsILi128ELi64ELi128ELi8ES3_EELb0ELb0ELb0ELb0ELb0ELb1ELb1EEEvNS_16Flash_bwd_paramsE:
        /* <DEDUP_REMOVED lines=37> */
[----:B------:R-:W-:Y:S01]  /*0250*/  SHF.R.S32.HI R6, RZ, 0x4, R8 ;  /* 0x00000004ff067819 */ /* 0x000fe20000011408 */
[----:B------:R-:W-:Y:S01]  /*0260*/  UIMAD UR55, UR8, UR6, UR55 ;  /* 0x00000006083772a4 */ /* 0x000fe2000f8e0237 */
[-C--:B------:R-:W-:Y:S01]  /*0270*/  LEA.HI R0, R0, R5.reuse, RZ, 0x2 ;  /* 0x0000000500007211 */ /* 0x080fe200078f10ff */
[----:B------:R-:W-:Y:S01]  /*0280*/  UIMAD UR52, UR7, UR31, URZ ;  /* 0x0000001f073472a4 */ /* 0x000fe2000f8e023f */
[----:B------:R-:W-:Y:S01]  /*0290*/  LEA.HI R3, R8, R6, RZ, 0x1 ;  /* 0x0000000608037211 */ /* 0x000fe200078f08ff */
[----:B------:R-:W-:Y:S01]  /*02a0*/  UIMAD UR6, UR31, UR11, UR38 ;  /* 0x0000000b1f0672a4 */ /* 0x000fe2000f8e0226 */
[----:B------:R-:W-:Y:S01]  /*02b0*/  LOP3.LUT R0, R0, 0xfffffffc, RZ, 0xc0, !PT ;  /* 0xfffffffc00007812 */ /* 0x000fe200078ec0ff */
[----:B------:R-:W-:Y:S01]  /*02c0*/  @!UP5 UIMAD UR7, UR31, UR13, UR38 ;  /* 0x0000000d1f07d2a4 */ /* 0x000fe2000f8e0226 */
[----:B------:R-:W-:Y:S01]  /*02d0*/  LEA.HI R2, R4, R5, RZ, 0x1 ;  /* 0x0000000504027211 */ /* 0x000fe200078f08ff */
[----:B------:R-:W-:Y:S01]  /*02e0*/  USHF.L.U32 UR41, UR46, 0x6, URZ ;  /* 0x000000062e297899 */ /* 0x000fe2000800063f */
[----:B------:R-:W-:Y:S01]  /*02f0*/  LEA.HI R17, R14, R15, RZ, 0x2 ;  /* 0x0000000f0e117211 */ /* 0x000fe200078f10ff */
[----:B------:R-:W-:Y:S01]  /*0300*/  IMAD.IADD R10, R5, 0x1, -R0 ;  /* 0x00000001050a7824 */ /* 0x000fe200078e0a00 */
[----:B------:R-:W-:Y:S01]  /*0310*/  LOP3.LUT R0, R3, 0xfffffffe, RZ, 0xc0, !PT ;  /* 0xfffffffe03007812 */ /* 0x000fe200078ec0ff */
[----:B------:R-:W-:Y:S01]  /*0320*/  ULDC UR49, c[0x0][0x214] ;  /* 0x0000850000317ab9 */ /* 0x000fe20000000800 */
[----:B------:R-:W-:Y:S01]  /*0330*/  LOP3.LUT R2, R2, 0xfffffffe, RZ, 0xc0, !PT ;  /* 0xfffffffe02027812 */ /* 0x000fe200078ec0ff */
[----:B------:R-:W-:-:S02]  /*0340*/  ULDC UR56, c[0x0][0x1c8] ;  /* 0x0000720000387ab9 */ /* 0x000fc40000000800 */
[----:B------:R-:W-:Y:S01]  /*0350*/  IMAD.IADD R9, R6, 0x1, -R0 ;  /* 0x0000000106097824 */ /* 0x000fe200078e0a00 */
[----:B------:R-:W-:Y:S01]  /*0360*/  LOP3.LUT R0, R4, 0xffffffe0, RZ, 0xc0, !PT ;  /* 0xffffffe004007812 */ /* 0x000fe200078ec0ff */
[----:B------:R-:W-:Y:S01]  /*0370*/  IMAD.IADD R13, R5, 0x1, -R2 ;  /* 0x00000001050d7824 */ /* 0x000fe200078e0a02 */
[--C-:B------:R-:W-:Y:S01]  /*0380*/  SHF.R.S32.HI R5, RZ, 0x2, R17.reuse ;  /* 0x00000002ff057819 */ /* 0x100fe20000011411 */
[----:B------:R-:W-:Y:S01]  /*0390*/  ULDC.U8 UR10, c[0x0][0x3d0] ;  /* 0x0000f400000a7ab9 */ /* 0x000fe20000000000 */
[----:B------:R-:W-:Y:S01]  /*03a0*/  SHF.R.S32.HI R2, RZ, 0x1f, R17 ;  /* 0x0000001fff027819 */ /* 0x000fe20000011411 */
[----:B------:R-:W-:Y:S01]  /*03b0*/  IMAD.IADD R0, R15, 0x1, -R0 ;  /* 0x000000010f007824 */ /* 0x000fe200078e0a00 */
[----:B------:R-:W-:Y:S01]  /*03c0*/  LEA.HI R6, R14, R15, RZ, 0x3 ;  /* 0x0000000f0e067211 */ /* 0x000fe200078f18ff */
[----:B------:R-:W-:Y:S01]  /*03d0*/  ULDC UR50, c[0x0][0x224] ;  /* 0x0000890000327ab9 */ /* 0x000fe20000000800 */
[----:B------:R-:W-:Y:S01]  /*03e0*/  LEA.HI R2, R2, R5, RZ, 0x3 ;  /* 0x0000000502027211 */ /* 0x000fe200078f18ff */
[----:B------:R-:W-:Y:S01]  /*03f0*/  @UP5 UIMAD UR54, UR31, UR49, URZ ;  /* 0x000000311f3652a4 */ /* 0x000fe2000f8e023f */
[----:B------:R-:W-:Y:S01]  /*0400*/  SHF.R.S32.HI R3, RZ, 0x1f, R0 ;  /* 0x0000001fff037819 */ /* 0x000fe20000011400 */
[----:B------:R-:W-:Y:S01]  /*0410*/  ULDC.64 UR4, c[0x0][0x118] ;  /* 0x0000460000047ab9 */ /* 0x000fe20000000a00 */
[----:B------:R-:W-:Y:S01]  /*0420*/  LOP3.LUT R2, R2, 0xfffffff8, RZ, 0xc0, !PT ;  /* 0xfffffff802027812 */ /* 0x000fe200078ec0ff */
[----:B------:R-:W-:Y:S01]  /*0430*/  ULOP3.LUT UR56, UR38, UR56, URZ, 0x3c, !UPT ;  /* 0x0000003826387292 */ /* 0x000fe2000f8e3c3f */
[----:B------:R-:W-:Y:S01]  /*0440*/  LEA.HI R18, R3, R0, RZ, 0x2 ;  /* 0x0000000003127211 */ /* 0x000fe200078f10ff */
[----:B------:R-:W-:Y:S01]  /*0450*/  USHF.R.S32.HI UR61, URZ, 0x1f, UR38 ;  /* 0x0000001f3f3d7899 */ /* 0x000fe20008011426 */
[----:B------:R-:W-:Y:S01]  /*0460*/  SHF.R.S32.HI R11, RZ, 0x3, R6 ;  /* 0x00000003ff0b7819 */ /* 0x000fe20000011406 */
[----:B------:R-:W-:Y:S01]  /*0470*/  IMAD.IADD R7, R5, 0x1, -R2 ;  /* 0x0000000105077824 */ /* 0x000fe200078e0a02 */
[----:B------:R-:W-:Y:S01]  /*0480*/  LOP3.LUT R0, R6, 0xfffffff8, RZ, 0xc0, !PT ;  /* 0xfffffff806007812 */ /* 0x000fe200078ec0ff */
[----:B------:R-:W-:Y:S01]  /*0490*/  UISETP.NE.AND UP6, UPT, UR10, URZ, UPT ;  /* 0x0000003f0a00728c */ /* 0x000fe2000bfc5270 */
[----:B------:R-:W-:Y:S01]  /*04a0*/  LOP3.LUT R2, R8, 0xfffffff0, RZ, 0xc0, !PT ;  /* 0xfffffff008027812 */ /* 0x000fe200078ec0ff */
[----:B------:R-:W-:Y:S01]  /*04b0*/  IMAD.SHL.U32 R3, R11, 0x40, RZ ;  /* 0x000000400b037824 */ /* 0x000fe200078e00ff */
[----:B------:R-:W-:Y:S01]  /*04c0*/  USHF.R.S32.HI UR60, URZ, 0x1f, UR31 ;  /* 0x0000001f3f3c7899 */ /* 0x000fe2000801141f */
[C---:B------:R-:W-:Y:S01]  /*04d0*/  IMAD.IADD R0, R15.reuse, 0x1, -R0 ;  /* 0x000000010f007824 */ /* 0x040fe200078e0a00 */
[----:B------:R-:W-:Y:S01]  /*04e0*/  USHF.R.S32.HI UR59, URZ, 0x1f, UR38 ;  /* 0x0000001f3f3b7899 */ /* 0x000fe20008011426 */
[----:B------:R-:W-:Y:S01]  /*04f0*/  IMAD.IADD R2, R15, 0x1, -R2 ;  /* 0x000000010f027824 */ /* 0x000fe200078e0a02 */
[----:B------:R-:W-:Y:S01]  /*0500*/  LOP3.LUT R3, R3, 0x1c0, RZ, 0xc0, !PT ;  /* 0x000001c003037812 */ /* 0x000fe200078ec0ff */
[C---:B------:R-:W-:Y:S01]  /*0510*/  IMAD.SHL.U32 R20, R0.reuse, 0x8, RZ ;  /* 0x0000000800147824 */ /* 0x040fe200078e00ff */
[C---:B------:R-:W-:Y:S01]  /*0520*/  LOP3.LUT P4, RZ, R0.reuse, 0x2, RZ, 0xc0, !PT ;  /* 0x0000000200ff7812 */ /* 0x040fe2000788c0ff */
[----:B------:R-:W-:Y:S01]  /*0530*/  IMAD.U32 R8, RZ, RZ, UR14 ;  /* 0x0000000eff087e24 */ /* 0x000fe2000f8e00ff */
[----:B------:R-:W-:Y:S01]  /*0540*/  SHF.R.S32.HI R5, RZ, 0x1f, R2 ;  /* 0x0000001fff057819 */ /* 0x000fe20000011402 */
[----:B------:R-:W-:Y:S01]  /*0550*/  USHF.R.S32.HI UR58, URZ, 0x1f, UR31 ;  /* 0x0000001f3f3a7899 */ /* 0x000fe2000801141f */
[----:B------:R-:W-:Y:S01]  /*0560*/  SHF.R.U32.HI R4, RZ, 0x3, R3 ;  /* 0x00000003ff047819 */ /* 0x000fe20000011603 */
[----:B------:R-:W-:Y:S01]  /*0570*/  STL [R1+0x50], R20 ;  /* 0x0000501401007387 */ /* 0x000fe20000100800 */
[----:B------:R-:W-:Y:S01]  /*0580*/  LOP3.LUT R3, R3, 0x38, R20, 0xf8, !PT ;  /* 0x0000003803037812 */ /* 0x000fe200078ef814 */
[----:B------:R-:W-:Y:S01]  /*0590*/  USHF.R.S32.HI UR57, URZ, 0x1f, UR38 ;  /* 0x0000001f3f397899 */ /* 0x000fe20008011426 */
[----:B------:R-:W-:Y:S01]  /*05a0*/  LEA.HI R11, R5, R2, RZ, 0x3 ;  /* 0x00000002050b7211 */ /* 0x000fe200078f18ff */
[----:B------:R-:W-:Y:S01]  /*05b0*/  IMAD.SHL.U32 R5, R9, 0x200, RZ ;  /* 0x0000020009057824 */ /* 0x000fe200078e00ff */
[----:B------:R-:W-:Y:S01]  /*05c0*/  LOP3.LUT R12, R3, R4, RZ, 0x3c, !PT ;  /* 0x00000004030c7212 */ /* 0x000fe200078e3cff */
[----:B------:R-:W-:Y:S01]  /*05d0*/  UIMAD.WIDE.U32 UR42, UR36, UR44, URZ ;  /* 0x0000002c242a72a5 */ /* 0x000fe2000f8e003f */
[----:B------:R-:W-:Y:S01]  /*05e0*/  LOP3.LUT R3, R11, 0xfffffff8, RZ, 0xc0, !PT ;  /* 0xfffffff80b037812 */ /* 0x000fe200078ec0ff */
[----:B------:R-:W-:Y:S01]  /*05f0*/  UIMAD UR51, UR37, UR44, URZ ;  /* 0x0000002c253372a4 */ /* 0x000fe2000f8e023f */
[C---:B------:R-:W-:Y:S01]  /*0600*/  LOP3.LUT P3, RZ, R0.reuse, 0x4, RZ, 0xc0, !PT ;  /* 0x0000000400ff7812 */ /* 0x040fe2000786c0ff */
[----:B------:R-:W-:Y:S01]  /*0610*/  IMAD.SHL.U32 R0, R0, 0x40, RZ ;  /* 0x0000004000007824 */ /* 0x000fe200078e00ff */
[----:B------:R-:W-:Y:S01]  /*0620*/  LEA.HI R4, R14, R15, RZ, 0x6 ;  /* 0x0000000f0e047211 */ /* 0x000fe200078f30ff */
[----:B------:R-:W-:Y:S01]  /*0630*/  IMAD.IADD R16, R2, 0x1, -R3 ;  /* 0x0000000102107824 */ /* 0x000fe200078e0a03 */
[----:B------:R-:W-:Y:S01]  /*0640*/  LOP3.LUT R3, R7, 0x1, RZ, 0xc0, !PT ;  /* 0x0000000107037812 */ /* 0x000fe200078ec0ff */
[----:B------:R-:W-:Y:S01]  /*0650*/  IMAD.SHL.U32 R2, R10, 0x10, RZ ;  /* 0x000000100a027824 */ /* 0x000fe200078e00ff */
[----:B------:R-:W-:Y:S01]  /*0660*/  LOP3.LUT R0, R0, 0x1c0, RZ, 0xc0, !PT ;  /* 0x000001c000007812 */ /* 0x000fe200078ec0ff */
[----:B------:R-:W-:Y:S01]  /*0670*/  USHF.R.S32.HI UR53, URZ, 0x1f, UR47 ;  /* 0x0000001f3f357899 */ /* 0x000fe2000801142f */
[----:B------:R-:W-:Y:S01]  /*0680*/  SHF.R.S32.HI R4, RZ, 0x6, R4 ;  /* 0x00000006ff047819 */ /* 0x000fe20000011404 */
[----:B------:R-:W-:Y:S01]  /*0690*/  UIMAD UR50, UR6, UR50, URZ ;  /* 0x00000032063272a4 */ /* 0x000fe2000f8e023f */
[C---:B------:R-:W-:Y:S01]  /*06a0*/  LOP3.LUT R210, R0.reuse, 0x8, R6, 0xf8, !PT ;  /* 0x0000000800d27812 */ /* 0x040fe200078ef806 */
[----:B------:R-:W-:Y:S01]  /*06b0*/  @!UP5 UIMAD UR49, UR7, UR49, URZ ;  /* 0x000000310731d2a4 */ /* 0x000fe2000f8e023f */
[----:B------:R-:W-:Y:S01]  /*06c0*/  LOP3.LUT R2, R0, 0x30, R2, 0xf8, !PT ;  /* 0x0000003000027812 */ /* 0x000fe200078ef802 */
[----:B------:R-:W-:Y:S01]  /*06d0*/  USHF.R.S32.HI UR48, URZ, 0x1f, UR41 ;  /* 0x0000001f3f307899 */ /* 0x000fe20008011429 */
[----:B------:R-:W-:Y:S01]  /*06e0*/  SHF.R.U32.HI R205, RZ, 0x3, R0 ;  /* 0x00000003ffcd7819 */ /* 0x000fe20000011600 */
[----:B------:R-:W-:Y:S01]  /*06f0*/  IMAD R0, R4, 0x800, R5 ;  /* 0x0000080004007824 */ /* 0x000fe200078e0205 */
[----:B------:R-:W-:Y:S01]  /*0700*/  ISETP.NE.U32.AND P0, PT, R3, 0x1, PT ;  /* 0x000000010300780c */ /* 0x000fe20003f05070 */
[----:B------:R-:W-:Y:S01]  /*0710*/  UMOV UR40, 0xffffc000 ;  /* 0xffffc00000287882 */ /* 0x000fe20000000000 */
[----:B------:R-:W-:-:S02]  /*0720*/  LOP3.LUT R210, R210, R205, RZ, 0x3c, !PT ;  /* 0x000000cdd2d27212 */ /* 0x000fc400078e3cff */
        /* <DEDUP_REMOVED lines=87> */
.L_x_1322:
        /* <DEDUP_REMOVED lines=53> */
.L_x_1278:
        /* <DEDUP_REMOVED lines=58> */
.L_x_1280:
        /* <DEDUP_REMOVED lines=18> */
.L_x_1281:
        /* <DEDUP_REMOVED lines=72> */
.L_x_1282:
[----:B------:R-:W-:Y:S02]  /*1930*/  UMOV UR11, UR50 ;  /* 0x00000032000b7c82 */ /* 0x000fe40008000000 */
.L_x_1283:
[----:B------:R-:W2:Y:S04]  /*1940*/  LDL.64 R2, [R1+0x50] ;  /* 0x0000500001027983 */ /* 0x000ea80000100a00 */
[----:B------:R1:W3:Y:S01]  /*1950*/  LDL.64 R10, [R1+0x50] ;  /* 0x00005000010a7983 */ /* 0x0002e20000100a00 */
[----:B------:R-:W-:Y:S01]  /*1960*/  UIADD3 UR8, UP3, UP2, UR8, UR41, UR47 ;  /* 0x0000002908087290 */ /* 0x000fe2000fa7e02f */
[----:B------:R-:W-:Y:S01]  /*1970*/  IMAD.U32 R6, RZ, RZ, UR38 ;  /* 0x00000026ff067e24 */ /* 0x000fe2000f8e00ff */
[----:B------:R-:W-:Y:S01]  /*1980*/  UISETP.GE.AND UP4, UPT, UR27, 0x1, UPT ;  /* 0x000000011b00788c */ /* 0x000fe2000bf86270 */
[----:B------:R-:W4:Y:S01]  /*1990*/  S2R R20, SR_TID.X ;  /* 0x0000000000147919 */ /* 0x000f220000002100 */
[----:B------:R-:W-:Y:S01]  /*19a0*/  UIADD3 UR15, UP1, UP0, UR12, UR8, UR15 ;  /* 0x000000080c0f7290 */ /* 0x000fe2000f83e00f */
[----:B------:R-:W-:Y:S01]  /*19b0*/  BSSY B1, `(.L_x_1279) ;  /* 0x0000907000017945 */ /* 0x000fe20003800000 */
[----:B------:R-:W-:Y:S01]  /*19c0*/  UIADD3 UR11, UR14, UR11, URZ ;  /* 0x0000000b0e0b7290 */ /* 0x000fe2000fffe03f */
[----:B------:R-:W5:Y:S01]  /*19d0*/  S2R R25, SR_TID.X ;  /* 0x0000000000197919 */ /* 0x000f620000002100 */
[----:B------:R-:W-:-:S02]  /*19e0*/  ULDC.64 UR8, c[0x0][0x1a8] ;  /* 0x00006a0000087ab9 */ /* 0x000fc40000000a00 */
[----:B------:R-:W-:Y:S01]  /*19f0*/  UIMAD UR7, UR61, UR8, URZ ;  /* 0x000000083d0772a4 */ /* 0x000fe2000f8e023f */
[----:B------:R-:W1:Y:S01]  /*1a00*/  S2R R27, SR_TID.X ;  /* 0x00000000001b7919 */ /* 0x000e620000002100 */
[----:B------:R-:W-:Y:S02]  /*1a10*/  UMOV UR17, 0x4 ;  /* 0x0000000400117882 */ /* 0x000fe40000000000 */
[----:B------:R-:W-:-:S03]  /*1a20*/  UIMAD UR12, UR38, UR9, UR7 ;  /* 0x00000009260c72a4 */ /* 0x000fc6000f8e0207 */
[----:B------:R-:W-:Y:S02]  /*1a30*/  ULDC.64 UR8, c[0x0][0x378] ;  /* 0x0000de0000087ab9 */ /* 0x000fe40000000a00 */
[----:B------:R-:W-:-:S04]  /*1a40*/  UIMAD UR7, UR61, UR8, URZ ;  /* 0x000000083d0772a4 */ /* 0x000fc8000f8e023f */
[----:B------:R-:W-:-:S03]  /*1a50*/  UIMAD UR10, UR38, UR9, UR7 ;  /* 0x00000009260a72a4 */ /* 0x000fc6000f8e0207 */
[----:B------:R-:W-:Y:S01]  /*1a60*/  ULDC.64 UR8, c[0x0][0x370] ;  /* 0x0000dc0000087ab9 */ /* 0x000fe20000000a00 */
[----:B----4-:R-:W-:Y:S01]  /*1a70*/  SHF.R.S32.HI R20, RZ, 0x1f, R20 ;  /* 0x0000001fff147819 */ /* 0x010fe20000011414 */
[----:B------:R-:W-:Y:S02]  /*1a80*/  UIMAD UR7, UR28, UR8, URZ ;  /* 0x000000081c0772a4 */ /* 0x000fe4000f8e023f */
[----:B------:R-:W-:Y:S01]  /*1a90*/  UIADD3 UR8, UR14, UR13, URZ ;  /* 0x0000000d0e087290 */ /* 0x000fe2000fffe03f */
[----:B-----5:R-:W-:Y:S01]  /*1aa0*/  LEA.HI R20, R20, R25, RZ, 0x3 ;  /* 0x0000001914147211 */ /* 0x020fe200078f18ff */
[----:B------:R-:W-:Y:S02]  /*1ab0*/  UIMAD UR7, UR14, UR9, UR7 ;  /* 0x000000090e0772a4 */ /* 0x000fe4000f8e0207 */
[----:B------:R-:W-:Y:S01]  /*1ac0*/  ULEA.HI.SX32 UR9, UR33, 0xffffffff, 0x1a ;  /* 0xffffffff21097891 */ /* 0x000fe2000f8fd23f */
[----:B------:R-:W-:Y:S02]  /*1ad0*/  SHF.R.S32.HI R20, RZ, 0x3, R20 ;  /* 0x00000003ff147819 */ /* 0x000fe40000011414 */
[----:B-1----:R-:W-:-:S02]  /*1ae0*/  SHF.R.S32.HI R28, RZ, 0x1f, R27 ;  /* 0x0000001fff1c7819 */ /* 0x002fc4000001141b */
[----:B------:R-:W-:Y:S02]  /*1af0*/  SHF.R.S32.HI R24, RZ, 0x1f, R20 ;  /* 0x0000001fff187819 */ /* 0x000fe40000011414 */
[----:B------:R-:W-:Y:S02]  /*1b00*/  IADD3 R0, P1, R20, UR14, RZ ;  /* 0x0000000e14007c10 */ /* 0x000fe4000ff3e0ff */
[----:B------:R-:W-:Y:S02]  /*1b10*/  LEA.HI R9, R28, R27, RZ, 0x5 ;  /* 0x0000001b1c097211 */ /* 0x000fe400078f28ff */
        /* <DEDUP_REMOVED lines=9> */
[----:B------:R-:W-:Y:S02]  /*1bb0*/  IADD3.X R3, R11, UR25, RZ, P0, !PT ;  /* 0x000000190b037c10 */ /* 0x000fe400087fe4ff */
        /* <DEDUP_REMOVED lines=11> */
[----:B------:R-:W-:Y:S01]  /*1c70*/  ULDC.64 UR12, c[0x0][0x200] ;  /* 0x00008000000c7ab9 */ /* 0x000fe20000000a00 */
[C---:B------:R-:W-:Y:S01]  /*1c80*/  LEA R6, P0, R4.reuse, c[0x0][0x160], 0x1 ;  /* 0x0000580004067a11 */ /* 0x040fe200078008ff */
[----:B------:R-:W-:Y:S01]  /*1c90*/  IMAD.IADD R0, R27, 0x1, -R0 ;  /* 0x000000011b007824 */ /* 0x000fe200078e0a00 */
[----:B------:R-:W-:Y:S01]  /*1ca0*/  SHF.R.S32.HI R9, RZ, 0x5, R9 ;  /* 0x00000005ff097819 */ /* 0x000fe20000011409 */
[----:B------:R-:W-:Y:S01]  /*1cb0*/  ULDC.64 UR24, c[0x0][0x3c8] ;  /* 0x0000f20000187ab9 */ /* 0x000fe20000000a00 */
[----:B------:R-:W-:Y:S01]  /*1cc0*/  LEA.HI.X R7, R4, c[0x0][0x164], R7, 0x1, P0 ;  /* 0x0000590004077a11 */ /* 0x000fe200000f0c07 */
[----:B------:R-:W-:Y:S01]  /*1cd0*/  UIMAD.WIDE UR12, UR8, UR17, UR12 ;  /* 0x00000011080c72a5 */ /* 0x000fe2000f8e020c */
[----:B------:R-:W-:Y:S01]  /*1ce0*/  PLOP3.LUT P0, PT, PT, PT, UP4, 0x80, 0x0 ;  /* 0x000000000000781c */ /* 0x000fe20003f0f048 */
[----:B------:R-:W-:Y:S01]  /*1cf0*/  IMAD R9, R9, UR46, R0 ;  /* 0x0000002e09097c24 */ /* 0x000fe2000f8e0200 */
[----:B------:R-:W-:Y:S01]  /*1d00*/  IADD3 R3, R3, UR10, RZ ;  /* 0x0000000a03037c10 */ /* 0x000fe2000fffe0ff */
[----:B------:R-:W-:-:S04]  /*1d10*/  IMAD R0, R24, c[0x0][0x370], RZ ;  /* 0x0000dc0018007a24 */ /* 0x000fc800078e02ff */
[C---:B------:R-:W-:Y:S01]  /*1d20*/  IMAD R5, R20.reuse, c[0x0][0x374], R0 ;  /* 0x0000dd0014057a24 */ /* 0x040fe200078e0200 */
        /* <DEDUP_REMOVED lines=10> */
[----:B-1----:R-:W2:Y:S01]  /*1dd0*/  LDL R14, [R1+0x28] ;  /* 0x00002800010e7983 */ /* 0x002ea20000100800 */
[----:B------:R-:W-:Y:S01]  /*1de0*/  UMOV UR7, UR9 ;  /* 0x0000000900077c82 */ /* 0x000fe20008000000 */
[----:B------:R-:W-:Y:S01]  /*1df0*/  PLOP3.LUT P1, PT, PT, PT, UP6, 0x80, 0x0 ;  /* 0x000000000000781c */ /* 0x000fe20003f2f068 */
[----:B------:R-:W-:Y:S01]  /*1e00*/  UIMAD UR8, UR7, -0x40, UR27 ;  /* 0xffffffc0070878a4 */ /* 0x000fe2000f8e021b */
[----:B------:R-:W3:Y:S01]  /*1e10*/  LDL R29, [R1+0x58] ;  /* 0x00005800011d7983 */ /* 0x000ee20000100800 */
[----:B------:R-:W-:Y:S01]  /*1e20*/  IADD3 R2, R20, 0x20, RZ ;  /* 0x0000002014027810 */ /* 0x000fe20007ffe0ff */
[----:B------:R-:W-:Y:S01]  /*1e30*/  ULDC.64 UR10, c[0x0][0x198] ;  /* 0x00006600000a7ab9 */ /* 0x000fe20000000a00 */
[----:B------:R-:W-:Y:S01]  /*1e40*/  IMAD.U32 R0, RZ, RZ, UR23 ;  /* 0x00000017ff007e24 */ /* 0x000fe2000f8e00ff */
[----:B------:R-:W-:Y:S01]  /*1e50*/  UIMAD UR9, UR18, -0x80, UR6 ;  /* 0xffffff80120978a4 */ /* 0x000fe2000f8e0206 */
[----:B------:R-:W-:Y:S01]  /*1e60*/  ISETP.GE.AND P6, PT, R2, UR8, PT ;  /* 0x0000000802007c0c */ /* 0x000fe2000bfc6270 */
[----:B------:R-:W-:Y:S01]  /*1e70*/  UIMAD UR10, UR20, UR10, URZ ;  /* 0x0000000a140a72a4 */ /* 0x000fe2000f8e023f */
[----:B------:R-:W-:Y:S01]  /*1e80*/  IMAD.MOV.U32 R192, RZ, RZ, 0x40 ;  /* 0x00000040ffc07424 */ /* 0x000fe200078e00ff */
[----:B------:R-:W-:Y:S01]  /*1e90*/  IADD3 R9, R20, 0x40, RZ ;  /* 0x0000004014097810 */ /* 0x000fe20007ffe0ff */
[----:B------:R-:W-:Y:S01]  /*1ea0*/  IMAD.MOV.U32 R220, RZ, RZ, R6 ;  /* 0x000000ffffdc7224 */ /* 0x000fe200078e0006 */
[----:B------:R-:W-:Y:S01]  /*1eb0*/  UIMAD UR10, UR23, UR11, UR10 ;  /* 0x0000000b170a72a4 */ /* 0x000fe2000f8e020a */
[----:B------:R-:W-:Y:S01]  /*1ec0*/  ISETP.GE.AND P4, PT, R2, UR9, PT ;  /* 0x0000000902007c0c */ /* 0x000fe2000bf86270 */
[----:B------:R-:W-:Y:S01]  /*1ed0*/  IMAD.WIDE.U32 R2, R0, c[0x0][0x198], R10 ;  /* 0x0000660000027a25 */ /* 0x000fe200078e000a */
[----:B------:R-:W-:-:S02]  /*1ee0*/  ISETP.GE.AND P3, PT, R9, UR9, PT ;  /* 0x0000000909007c0c */ /* 0x000fc4000bf66270 */
[----:B------:R-:W-:Y:S01]  /*1ef0*/  MOV R218, R4 ;  /* 0x0000000400da7202 */ /* 0x000fe20000000f00 */
[----:B------:R-:W-:Y:S01]  /*1f00*/  IMAD.MOV.U32 R221, RZ, RZ, R7 ;  /* 0x000000ffffdd7224 */ /* 0x000fe200078e0007 */
[----:B------:R-:W-:Y:S01]  /*1f10*/  IADD3 R2, P2, R2, UR32, RZ ;  /* 0x0000002002027c10 */ /* 0x000fe2000ff5e0ff */
[----:B------:R-:W-:-:S04]  /*1f20*/  IMAD.WIDE.U32 R10, R0, c[0x0][0x1a0], R10 ;  /* 0x00006800000a7a25 */ /* 0x000fc800078e000a */
[----:B------:R-:W-:-:S04]  /*1f30*/  IMAD.WIDE.U32 R6, R192, c[0x0][0x190], RZ ;  /* 0x00006400c0067a25 */ /* 0x000fc800078e00ff */
[----:B------:R-:W-:Y:S01]  /*1f40*/  IMAD.U32 R0, RZ, RZ, UR10 ;  /* 0x0000000aff007e24 */ /* 0x000fe2000f8e00ff */
[----:B------:R-:W-:Y:S01]  /*1f50*/  ULEA.HI UR10, UR7, UR7, URZ, 0x1 ;  /* 0x00000007070a7291 */ /* 0x000fe2000f8f083f */
[----:B------:R-:W-:Y:S01]  /*1f60*/  IMAD R9, R192, c[0x0][0x194], RZ ;  /* 0x00006500c0097a24 */ /* 0x000fe200078e02ff */
[----:B------:R-:W-:Y:S01]  /*1f70*/  @!P6 IADD3 R22, P0, R220, R6, RZ ;  /* 0x00000006dc16e210 */ /* 0x000fe20007f1e0ff */
[----:B------:R-:W-:Y:S01]  /*1f80*/  IMAD.MOV.U32 R219, RZ, RZ, R5 ;  /* 0x000000ffffdb7224 */ /* 0x000fe200078e0005 */
[----:B------:R-:W-:Y:S01]  /*1f90*/  ULOP3.LUT UR10, UR10, 0xfffffffe, URZ, 0xc0, !UPT ;  /* 0xfffffffe0a0a7892 */ /* 0x000fe2000f8ec03f */
[----:B------:R-:W-:Y:S01]  /*1fa0*/  IMAD.WIDE.U32 R4, R192, c[0x0][0x370], RZ ;  /* 0x0000dc00c0047a25 */ /* 0x000fe200078e00ff */
[----:B------:R-:W-:Y:S02]  /*1fb0*/  @!P6 IADD3.X R23, R221, R7, R9, P0, !PT ;  /* 0x00000007dd17e210 */ /* 0x000fe400007fe409 */
[----:B------:R-:W-:Y:S01]  /*1fc0*/  IADD3.X R3, R3, UR35, R0, P2, !PT ;  /* 0x0000002303037c10 */ /* 0x000fe200097fe400 */
[----:B------:R-:W-:Y:S01]  /*1fd0*/  @P1 BAR.SYNC.DEFER_BLOCKING 0x0 ;  /* 0x0000000000001b1d */ /* 0x000fe20000010000 */
[----:B------:R-:W-:Y:S01]  /*1fe0*/  IMAD R6, R13, c[0x0][0x1b0], RZ ;  /* 0x00006c000d067a24 */ /* 0x000fe200078e02ff */
[----:B------:R-:W-:Y:S01]  /*1ff0*/  ISETP.GE.AND P0, PT, R20, UR8, PT ;  /* 0x0000000814007c0c */ /* 0x000fe2000bf06270 */
[----:B------:R-:W-:Y:S01]  /*2000*/  IMAD R12, R192, c[0x0][0x374], RZ ;  /* 0x0000dd00c00c7a24 */ /* 0x000fe200078e02ff */
[----:B------:R-:W-:Y:S01]  /*2010*/  @!P4 IADD3 R0, P1, R20, 0x20, RZ ;  /* 0x000000201400c810 */ /* 0x000fe20007f3e0ff */
[----:B------:R-:W-:Y:S01]  /*2020*/  UIADD3 UR10, UR7, -UR10, URZ ;  /* 0x8000000a070a7290 */ /* 0x000fe2000fffe03f */
[----:B------:R-:W-:Y:S01]  /*2030*/  @!P6 IADD3 R4, P5, R218, R4, RZ ;  /* 0x00000004da04e210 */ /* 0x000fe20007fbe0ff */
[C---:B------:R-:W-:Y:S01]  /*2040*/  IMAD R7, R8.reuse, c[0x0][0x1b4], R6 ;  /* 0x00006d0008077a24 */ /* 0x040fe200078e0206 */
[----:B------:R-:W-:Y:S01]  /*2050*/  @!P4 IADD3.X R6, RZ, R24, RZ, P1, !PT ;  /* 0x00000018ff06c210 */ /* 0x000fe20000ffe4ff */
[----:B------:R-:W-:Y:S01]  /*2060*/  UISETP.NE.AND UP0, UPT, UR10, 0x1, UPT ;  /* 0x000000010a00788c */ /* 0x000fe2000bf05270 */
[----:B------:R-:W-:Y:S01]  /*2070*/  @!P6 IADD3.X R5, R219, R5, R12, P5, !PT ;  /* 0x00000005db05e210 */ /* 0x000fe20002ffe40c */
[----:B------:R-:W-:Y:S01]  /*2080*/  IMAD.WIDE.U32 R2, R8, c[0x0][0x1b0], R2 ;  /* 0x00006c0008027a25 */ /* 0x000fe200078e0002 */
[----:B------:R-:W-:Y:S01]  /*2090*/  ISETP.GE.AND P5, PT, R20, UR9, PT ;  /* 0x0000000914007c0c */ /* 0x000fe2000bfa6270 */
[----:B------:R-:W-:-:S02]  /*20a0*/  ULDC.64 UR10, c[0x0][0x1a0] ;  /* 0x00006800000a7ab9 */ /* 0x000fc40000000a00 */
[----:B------:R-:W-:Y:S01]  /*20b0*/  @!P4 IMAD R6, R6, c[0x0][0x198], RZ ;  /* 0x000066000606ca24 */ /* 0x000fe200078e02ff */
[----:B------:R-:W-:Y:S01]  /*20c0*/  PLOP3.LUT P2, PT, PT, PT, UP0, 0x80, 0x0 ;  /* 0x000000000000781c */ /* 0x000fe20003f4f008 */
[----:B------:R-:W-:Y:S01]  /*20d0*/  IMAD.IADD R3, R3, 0x1, R7 ;  /* 0x0000000103037824 */ /* 0x000fe200078e0207 */
[----:B------:R-:W-:Y:S01]  /*20e0*/  UIMAD UR10, UR20, UR10, URZ ;  /* 0x0000000a140a72a4 */ /* 0x000fe2000f8e023f */
[----:B------:R-:W-:-:S06]  /*20f0*/  @!P4 IMAD R12, R0, c[0x0][0x19c], R6 ;  /* 0x00006700000cca24 */ /* 0x000fcc00078e0206 */
[----:B------:R-:W-:Y:S01]  /*2100*/  @!P5 MOV R7, R3 ;  /* 0x000000030007d202 */ /* 0x000fe20000000f00 */
[----:B------:R-:W-:Y:S01]  /*2110*/  IMAD.MOV.U32 R33, RZ, RZ, 0x7f800000 ;  /* 0x7f800000ff217424 */ /* 0x000fe200078e00ff */
[----:B------:R-:W-:Y:S01]  /*2120*/  MOV R31, 0x7f800000 ;  /* 0x7f800000001f7802 */ /* 0x000fe20000000f00 */
[----:B------:R-:W-:Y:S02]  /*2130*/  IMAD.MOV.U32 R32, RZ, RZ, 0x7f800000 ;  /* 0x7f800000ff207424 */ /* 0x000fe400078e00ff */
[----:B------:R-:W-:Y:S02]  /*2140*/  IMAD.MOV.U32 R30, RZ, RZ, 0x7f800000 ;  /* 0x7f800000ff1e7424 */ /* 0x000fe400078e00ff */
[C---:B--2---:R-:W-:Y:S01]  /*2150*/  IMAD.SHL.U32 R21, R14.reuse, 0x2, RZ ;  /* 0x000000020e157824 */ /* 0x044fe200078e00ff */
[----:B------:R-:W-:-:S04]  /*2160*/  IADD3 R9, R14, 0x2000, RZ ;  /* 0x000020000e097810 */ /* 0x000fc80007ffe0ff */
[----:B------:R-:W-:Y:S01]  /*2170*/  @P0 STS.128 [R21+0x8000], RZ ;  /* 0x008000ff15000388 */ /* 0x000fe20000000c00 */
[----:B------:R-:W-:Y:S02]  /*2180*/  SEL R6, R9, R14, !P2 ;  /* 0x0000000e09067207 */ /* 0x000fe40005000000 */
[----:B------:R-:W-:Y:S01]  /*2190*/  IADD3 R9, R20, 0x60, RZ ;  /* 0x0000006014097810 */ /* 0x000fe20007ffe0ff */
[----:B------:R-:W-:Y:S02]  /*21a0*/  @P0 STS.128 [R21+0xa000], RZ ;  /* 0x00a000ff15000388 */ /* 0x000fe40000000c00 */
[----:B------:R-:W-:Y:S02]  /*21b0*/  IMAD.SHL.U32 R217, R6, 0x2, RZ ;  /* 0x0000000206d97824 */ /* 0x000fe400078e00ff */
[----:B------:R-:W-:Y:S01]  /*21c0*/  @!PT LDS RZ, [RZ] ;  /* 0x00000000fffff984 */ /* 0x000fe20000000800 */
[----:B------:R-:W-:Y:S01]  /*21d0*/  @!PT LDS RZ, [RZ] ;  /* 0x00000000fffff984 */ /* 0x000fe20000000800 */
[----:B------:R-:W-:Y:S01]  /*21e0*/  @!PT LDS RZ, [RZ] ;  /* 0x00000000fffff984 */ /* 0x000fe20000000800 */
[----:B------:R1:W-:Y:S01]  /*21f0*/  @!P0 LDGSTS.E.BYPASS.LTC128B.128 [R21+0x8000], [R218.64] ;  /* 0x08000000da158fae */ /* 0x0003e2000b901d44 */
[----:B------:R-:W-:-:S03]  /*2200*/  @!P5 IMAD.MOV.U32 R6, RZ, RZ, R2 ;  /* 0x000000ffff06d224 */ /* 0x000fc600078e0002 */
        /* <DEDUP_REMOVED lines=28> */
[----:B------:R-:W-:-:S03]  /*23d0*/  @!P4 LEA R16, P0, R4, c[0x0][0x168], 0x1 ;  /* 0x00005a000410ca11 */ /* 0x000fc600078008ff */
[----:B------:R-:W-:Y:S02]  /*23e0*/  @!P5 LEA.HI.X R19, R6, c[0x0][0x16c], R0, 0x1, P1 ;  /* 0x00005b000613da11 */ /* 0x000fe400008f0c00 */
[----:B------:R-:W-:Y:S02]  /*23f0*/  @!P4 LEA.HI.X R17, R4, c[0x0][0x16c], R5, 0x1, P0 ;  /* 0x00005b000411ca11 */ /* 0x000fe400000f0c05 */
[----:B------:R-:W-:Y:S02]  /*2400*/  @!P3 IADD3 R0, P0, R20, 0x40, RZ ;  /* 0x000000401400b810 */ /* 0x000fe40007f1e0ff */
[----:B------:R-:W-:Y:S01]  /*2410*/  ISETP.GE.AND P1, PT, R9, UR9, PT ;  /* 0x0000000909007c0c */ /* 0x000fe2000bf26270 */
[----:B------:R-:W-:Y:S01]  /*2420*/  UIMAD UR9, UR23, UR11, UR10 ;  /* 0x0000000b170972a4 */ /* 0x000fe2000f8e020a */
[----:B------:R-:W-:Y:S02]  /*2430*/  IMAD R9, R13, c[0x0][0x1b8], RZ ;  /* 0x00006e000d097a24 */ /* 0x000fe400078e02ff */
[----:B------:R-:W-:Y:S01]  /*2440*/  @!P3 IMAD.X R5, RZ, RZ, R24, P0 ;  /* 0x000000ffff05b224 */ /* 0x000fe200000e0618 */
[----:B------:R-:W-:Y:S01]  /*2450*/  IADD3 R4, P0, R10, UR29, RZ ;  /* 0x0000001d0a047c10 */ /* 0x000fe2000ff1e0ff */
[----:B------:R-:W-:Y:S01]  /*2460*/  IMAD R12, R8, c[0x0][0x1bc], R9 ;  /* 0x00006f00080c7a24 */ /* 0x000fe200078e0209 */
[----:B------:R-:W-:Y:S01]  /*2470*/  MOV R7, UR9 ;  /* 0x0000000900077c02 */ /* 0x000fe20008000f00 */
[----:B------:R-:W-:-:S03]  /*2480*/  @!P3 IMAD R6, R5, c[0x0][0x198], RZ ;  /* 0x000066000506ba24 */ /* 0x000fc600078e02ff */
[----:B------:R-:W-:Y:S01]  /*2490*/  IADD3.X R5, R11, UR30, R7, P0, !PT ;  /* 0x0000001e0b057c10 */ /* 0x000fe200087fe407 */
[----:B------:R-:W-:Y:S01]  /*24a0*/  @!P3 IMAD R13, R0, c[0x0][0x19c], R6 ;  /* 0x00006700000dba24 */ /* 0x000fe200078e0206 */
[----:B------:R-:W-:Y:S01]  /*24b0*/  @!P1 IADD3 R10, P0, R20, 0x60, RZ ;  /* 0x00000060140a9810 */ /* 0x000fe20007f1e0ff */
[----:B------:R-:W-:Y:S02]  /*24c0*/  @!P3 IMAD.MOV.U32 R6, RZ, RZ, R2 ;  /* 0x000000ffff06b224 */ /* 0x000fe400078e0002 */
[----:B------:R-:W-:Y:S02]  /*24d0*/  @!P3 IMAD.MOV.U32 R7, RZ, RZ, R3 ;  /* 0x000000ffff07b224 */ /* 0x000fe400078e0003 */
[----:B------:R-:W-:Y:S01]  /*24e0*/  IMAD.WIDE.U32 R4, R8, c[0x0][0x1b8], R4 ;  /* 0x00006e0008047a25 */ /* 0x000fe200078e0004 */
[----:B------:R-:W-:-:S03]  /*24f0*/  @!P1 MOV R8, R2 ;  /* 0x0000000200089202 */ /* 0x000fc60000000f00 */
[----:B------:R-:W-:-:S04]  /*2500*/  @!P3 IMAD.WIDE.U32 R6, R0, c[0x0][0x198], R6 ;  /* 0x000066000006ba25 */ /* 0x000fc800078e0006 */
[----:B------:R-:W-:Y:S01]  /*2510*/  @!P1 IMAD.X R0, RZ, RZ, R24, P0 ;  /* 0x000000ffff009224 */ /* 0x000fe200000e0618 */
[----:B------:R-:W-:Y:S01]  /*2520*/  @!P3 LEA R14, P0, R6, c[0x0][0x168], 0x1 ;  /* 0x00005a00060eba11 */ /* 0x000fe200078008ff */
[----:B------:R-:W-:Y:S02]  /*2530*/  @!P3 IMAD.IADD R2, R7, 0x1, R13 ;  /* 0x000000010702b824 */ /* 0x000fe400078e020d */
[----:B------:R-:W-:Y:S02]  /*2540*/  @!P1 IMAD.MOV.U32 R9, RZ, RZ, R3 ;  /* 0x000000ffff099224 */ /* 0x000fe400078e0003 */
[----:B------:R-:W-:Y:S01]  /*2550*/  @!P1 IMAD R0, R0, c[0x0][0x198], RZ ;  /* 0x0000660000009a24 */ /* 0x000fe200078e02ff */
[----:B------:R-:W-:Y:S01]  /*2560*/  @!P3 LEA.HI.X R15, R6, c[0x0][0x16c], R2, 0x1, P0 ;  /* 0x00005b00060fba11 */ /* 0x000fe200000f0c02 */
[----:B------:R-:W-:Y:S01]  /*2570*/  IMAD.IADD R3, R5, 0x1, R12 ;  /* 0x0000000105037824 */ /* 0x000fe200078e020c */
[----:B------:R-:W-:Y:S01]  /*2580*/  @!P5 MOV R2, R4 ;  /* 0x000000040002d202 */ /* 0x000fe20000000f00 */
[----:B------:R-:W-:-:S02]  /*2590*/  @!P1 IMAD R5, R10, c[0x0][0x19c], R0 ;  /* 0x000067000a059a24 */ /* 0x000fc400078e0200 */
[----:B------:R-:W-:-:S04]  /*25a0*/  @!P1 IMAD.WIDE.U32 R8, R10, c[0x0][0x198], R8 ;  /* 0x000066000a089a25 */ /* 0x000fc800078e0008 */
[----:B------:R-:W-:Y:S01]  /*25b0*/  @!P5 IMAD R11, R24, c[0x0][0x1a0], RZ ;  /* 0x00006800180bda24 */ /* 0x000fe200078e02ff */
[----:B------:R-:W-:Y:S01]  /*25c0*/  @!P1 LEA R12, P0, R8, c[0x0][0x168], 0x1 ;  /* 0x00005a00080c9a11 */ /* 0x000fe200078008ff */
[----:B------:R-:W-:-:S04]  /*25d0*/  @!P5 IMAD.WIDE.U32 R6, R20, c[0x0][0x1a0], R2 ;  /* 0x000068001406da25 */ /* 0x000fc800078e0002 */
[----:B------:R-:W-:Y:S02]  /*25e0*/  @!P1 IMAD.IADD R2, R9, 0x1, R5 ;  /* 0x0000000109029824 */ /* 0x000fe400078e0205 */
        /* <DEDUP_REMOVED lines=8> */
[C---:B------:R-:W-:Y:S01]  /*2670*/  @!P3 IADD3 R11, P0, R20.reuse, 0x40, RZ ;  /* 0x00000040140bb810 */ /* 0x040fe20007f1e0ff */
[----:B------:R-:W-:Y:S03]  /*2680*/  @P6 STS [R217+0x1004], RZ ;  /* 0x001004ffd9006388 */ /* 0x000fe60000000800 */
[----:B------:R-:W-:Y:S01]  /*2690*/  @!P3 IADD3.X R5, RZ, R24, RZ, P0, !PT ;  /* 0x00000018ff05b210 */ /* 0x000fe200007fe4ff */
[----:B------:R-:W-:Y:S01]  /*26a0*/  @P6 STS [R217+0x1008], RZ ;  /* 0x001008ffd9006388 */ /* 0x000fe20000000800 */
[----:B------:R-:W-:-:S03]  /*26b0*/  @!P1 IADD3 R20, P0, R20, 0x60, RZ ;  /* 0x0000006014149810 */ /* 0x000fc60007f1e0ff */
[----:B------:R-:W-:Y:S04]  /*26c0*/  @P6 STS [R217+0x100c], RZ ;  /* 0x00100cffd9006388 */ /* 0x000fe80000000800 */
[----:B------:R-:W-:Y:S04]  /*26d0*/  @P6 STS [R217+0x3000], RZ ;  /* 0x003000ffd9006388 */ /* 0x000fe80000000800 */
[----:B------:R-:W-:Y:S04]  /*26e0*/  @P6 STS [R217+0x3004], RZ ;  /* 0x003004ffd9006388 */ /* 0x000fe80000000800 */
[----:B------:R-:W-:Y:S04]  /*26f0*/  @P6 STS [R217+0x3008], RZ ;  /* 0x003008ffd9006388 */ /* 0x000fe80000000800 */
[----:B------:R-:W-:Y:S04]  /*2700*/  @P6 STS [R217+0x300c], RZ ;  /* 0x00300cffd9006388 */ /* 0x000fe80000000800 */
[----:B------:R-:W-:Y:S01]  /*2710*/  @!PT LDS RZ, [RZ] ;  /* 0x00000000fffff984 */ /* 0x000fe20000000800 */
[----:B------:R-:W-:Y:S01]  /*2720*/  @!PT LDS RZ, [RZ] ;  /* 0x00000000fffff984 */ /* 0x000fe20000000800 */
[----:B------:R-:W-:Y:S01]  /*2730*/  @!PT LDS RZ, [RZ] ;  /* 0x00000000fffff984 */ /* 0x000fe20000000800 */
[----:B------:R1:W-:Y:S04]  /*2740*/  @!P6 LDGSTS.E.BYPASS.LTC128B.128 [R217+0x1000], [R22.64] ;  /* 0x0100000016d9efae */ /* 0x0003e8000b901d44 */
[----:B------:R1:W-:Y:S04]  /*2750*/  @!P6 LDGSTS.E.BYPASS.LTC128B.128 [R217+0x3000], [R22.64+0x80] ;  /* 0x0300008016d9efae */ /* 0x0003e8000b901d44 */
[----:B------:R-:W-:Y:S04]  /*2760*/  @P5 STS.128 [R21+0xc000], RZ ;  /* 0x00c000ff15005388 */ /* 0x000fe80000000c00 */
[----:B------:R-:W-:Y:S01]  /*2770*/  @P5 STS.128 [R21+0x10000], RZ ;  /* 0x010000ff15005388 */ /* 0x000fe20000000c00 */
[----:B------:R-:W-:-:S03]  /*2780*/  @!P4 IMAD R2, R2, c[0x0][0x1a0], RZ ;  /* 0x000068000202ca24 */ /* 0x000fc600078e02ff */
[----:B------:R-:W-:Y:S01]  /*2790*/  @!PT LDS RZ, [RZ] ;  /* 0x00000000fffff984 */ /* 0x000fe20000000800 */
[----:B------:R-:W-:Y:S01]  /*27a0*/  @!PT LDS RZ, [RZ] ;  /* 0x00000000fffff984 */ /* 0x000fe20000000800 */
[----:B------:R-:W-:Y:S01]  /*27b0*/  @!PT LDS RZ, [RZ] ;  /* 0x00000000fffff984 */ /* 0x000fe20000000800 */
[----:B------:R1:W-:Y:S01]  /*27c0*/  @!P5 LDGSTS.E.BYPASS.LTC128B.128 [R21+0xc000], [R18.64] ;  /* 0x0c0000001215dfae */ /* 0x0003e2000b901d44 */
[----:B------:R-:W-:-:S03]  /*27d0*/  @!P3 IMAD R10, R5, c[0x0][0x1a0], RZ ;  /* 0x00006800050aba24 */ /* 0x000fc600078e02ff */
[----:B------:R1:W-:Y:S01]  /*27e0*/  @!P5 LDGSTS.E.BYPASS.LTC128B.128 [R21+0x10000], [R18.64+0x80] ;  /* 0x100000801215dfae */ /* 0x0003e2000b901d44 */
[----:B------:R-:W-:Y:S01]  /*27f0*/  @!P4 IMAD.MOV.U32 R6, RZ, RZ, R4 ;  /* 0x000000ffff06c224 */ /* 0x000fe200078e0004 */
[----:B------:R-:W-:Y:S02]  /*2800*/  @!P3 MOV R5, R3 ;  /* 0x000000030005b202 */ /* 0x000fe40000000f00 */
[----:B------:R-:W-:Y:S01]  /*2810*/  @P4 STS.128 [R21+0xd000], RZ ;  /* 0x00d000ff15004388 */ /* 0x000fe20000000c00 */
[----:B------:R-:W-:-:S03]  /*2820*/  @!P4 IMAD.MOV.U32 R7, RZ, RZ, R3 ;  /* 0x000000ffff07c224 */ /* 0x000fc600078e0003 */
[----:B------:R-:W-:Y:S01]  /*2830*/  @P4 STS.128 [R21+0x11000], RZ ;  /* 0x011000ff15004388 */ /* 0x000fe20000000c00 */
[----:B------:R-:W-:-:S03]  /*2840*/  @!P1 IMAD.X R24, RZ, RZ, R24, P0 ;  /* 0x000000ffff189224 */ /* 0x000fc600000e0618 */
        /* <DEDUP_REMOVED lines=8> */
[----:B------:R-:W-:-:S03]  /*28d0*/  @!P1 IMAD.MOV.U32 R2, RZ, RZ, R4 ;  /* 0x000000ffff029224 */ /* 0x000fc600078e0004 */
[----:B------:R-:W-:Y:S01]  /*28e0*/  @P3 STS.128 [R21+0x12000], RZ ;  /* 0x012000ff15003388 */ /* 0x000fe20000000c00 */
[----:B------:R-:W-:-:S03]  /*28f0*/  @!P3 IMAD R25, R11, c[0x0][0x1a4], R10 ;  /* 0x000069000b19ba24 */ /* 0x000fc600078e020a */
[----:B------:R-:W-:Y:S01]  /*2900*/  @!PT LDS RZ, [RZ] ;  /* 0x00000000fffff984 */ /* 0x000fe20000000800 */
[----:B------:R-:W-:Y:S01]  /*2910*/  @!PT LDS RZ, [RZ] ;  /* 0x00000000fffff984 */ /* 0x000fe20000000800 */
[----:B------:R-:W-:Y:S01]  /*2920*/  @!PT LDS RZ, [RZ] ;  /* 0x00000000fffff984 */ /* 0x000fe20000000800 */
[----:B------:R1:W-:Y:S01]  /*2930*/  @!P3 LDGSTS.E.BYPASS.LTC128B.128 [R21+0xe000], [R14.64] ;  /* 0x0e0000000e15bfae */ /* 0x0003e2000b901d44 */
[----:B------:R-:W-:-:S03]  /*2940*/  @!P3 IMAD.WIDE.U32 R4, R11, c[0x0][0x1a0], R4 ;  /* 0x000068000b04ba25 */ /* 0x000fc600078e0004 */
[----:B------:R1:W-:Y:S01]  /*2950*/  @!P3 LDGSTS.E.BYPASS.LTC128B.128 [R21+0x12000], [R14.64+0x80] ;  /* 0x120000800e15bfae */ /* 0x0003e2000b901d44 */
[----:B------:R-:W-:-:S03]  /*2960*/  @!P1 IMAD R0, R24, c[0x0][0x1a0], RZ ;  /* 0x0000680018009a24 */ /* 0x000fc600078e02ff */
[----:B------:R-:W-:Y:S04]  /*2970*/  @P1 STS.128 [R21+0xf000], RZ ;  /* 0x00f000ff15001388 */ /* 0x000fe80000000c00 */
[----:B------:R-:W-:Y:S01]  /*2980*/  @P1 STS.128 [R21+0x13000], RZ ;  /* 0x013000ff15001388 */ /* 0x000fe20000000c00 */
[----:B------:R-:W-:-:S03]  /*2990*/  @!P4 IMAD.IADD R7, R7, 0x1, R26 ;  /* 0x000000010707c824 */ /* 0x000fc600078e021a */
[----:B------:R-:W-:Y:S01]  /*29a0*/  @!PT LDS RZ, [RZ] ;  /* 0x00000000fffff984 */ /* 0x000fe20000000800 */
[----:B------:R-:W-:Y:S01]  /*29b0*/  @!PT LDS RZ, [RZ] ;  /* 0x00000000fffff984 */ /* 0x000fe20000000800 */
[----:B------:R-:W-:Y:S01]  /*29c0*/  @!PT LDS RZ, [RZ] ;  /* 0x00000000fffff984 */ /* 0x000fe20000000800 */
[----:B------:R1:W-:Y:S01]  /*29d0*/  @!P1 LDGSTS.E.BYPASS.LTC128B.128 [R21+0xf000], [R12.64] ;  /* 0x0f0000000c159fae */ /* 0x0003e2000b901d44 */
[----:B------:R-:W-:-:S03]  /*29e0*/  @!P4 LEA R10, P0, R6, c[0x0][0x170], 0x1 ;  /* 0x00005c00060aca11 */ /* 0x000fc600078008ff */
[----:B------:R1:W-:Y:S01]  /*29f0*/  @!P1 LDGSTS.E.BYPASS.LTC128B.128 [R21+0x13000], [R12.64+0x80] ;  /* 0x130000800c159fae */ /* 0x0003e2000b901d44 */
[----:B------:R-:W-:-:S03]  /*2a00*/  @!P3 IMAD.IADD R5, R5, 0x1, R25 ;  /* 0x000000010505b824 */ /* 0x000fc600078e0219 */
[----:B------:R-:W-:Y:S01]  /*2a10*/  @P5 STS.128 [R21+0x14000], RZ ;  /* 0x014000ff15005388 */ /* 0x000fe20000000c00 */
[----:B------:R-:W-:-:S03]  /*2a20*/  @!P1 IMAD R24, R20, c[0x0][0x1a4], R0 ;  /* 0x0000690014189a24 */ /* 0x000fc600078e0200 */
[----:B------:R-:W-:Y:S01]  /*2a30*/  @P5 STS.128 [R21+0x18000], RZ ;  /* 0x018000ff15005388 */ /* 0x000fe20000000c00 */
[----:B------:R-:W-:-:S03]  /*2a40*/  @!P1 IMAD.WIDE.U32 R2, R20, c[0x0][0x1a0], R2 ;  /* 0x0000680014029a25 */ /* 0x000fc600078e0002 */
[----:B------:R-:W-:Y:S01]  /*2a50*/  @!PT LDS RZ, [RZ] ;  /* 0x00000000fffff984 */ /* 0x000fe20000000800 */
[----:B------:R-:W-:Y:S01]  /*2a60*/  @!PT LDS RZ, [RZ] ;  /* 0x00000000fffff984 */ /* 0x000fe20000000800 */
[----:B------:R-:W-:Y:S01]  /*2a70*/  @!PT LDS RZ, [RZ] ;  /* 0x00000000fffff984 */ /* 0x000fe20000000800 */
[----:B------:R2:W-:Y:S01]  /*2a80*/  @!P5 LDGSTS.E.BYPASS.LTC128B.128 [R21+0x14000], [R8.64] ;  /* 0x140000000815dfae */ /* 0x0005e2000b901d44 */
[----:B---3--:R-:W-:-:S03]  /*2a90*/  IADD3 R0, R29, 0x20, RZ ;  /* 0x000000201d007810 */ /* 0x008fc60007ffe0ff */
[----:B------:R2:W-:Y:S01]  /*2aa0*/  @!P5 LDGSTS.E.BYPASS.LTC128B.128 [R21+0x18000], [R8.64+0x80] ;  /* 0x180000800815dfae */ /* 0x0005e2000b901d44 */
[----:B------:R-:W-:Y:S02]  /*2ab0*/  @!P4 LEA.HI.X R11, R6, c[0x0][0x174], R7, 0x1, P0 ;  /* 0x00005d00060bca11 */ /* 0x000fe400000f0c07 */
[----:B------:R-:W-:Y:S02]  /*2ac0*/  IADD3 R7, R29, 0x8, RZ ;  /* 0x000000081d077810 */ /* 0x000fe40007ffe0ff */
[----:B------:R-:W-:Y:S02]  /*2ad0*/  @!P1 IADD3 R3, R3, R24, RZ ;  /* 0x0000001803039210 */ /* 0x000fe40007ffe0ff */
[C---:B------:R-:W-:Y:S02]  /*2ae0*/  @!P1 LEA R6, P0, R2.reuse, c[0x0][0x170], 0x1 ;  /* 0x00005c0002069a11 */ /* 0x040fe400078008ff */
[----:B------:R-:W-:Y:S02]  /*2af0*/  ISETP.GE.AND P6, PT, R7, UR8, PT ;  /* 0x0000000807007c0c */ /* 0x000fe4000bfc6270 */
[----:B------:R-:W-:Y:S01]  /*2b00*/  @!P1 LEA.HI.X R7, R2, c[0x0][0x174], R3, 0x1, P0 ;  /* 0x00005d0002079a11 */ /* 0x000fe200000f0c03 */
[----:B------:R-:W-:Y:S04]  /*2b10*/  @P4 STS.128 [R21+0x15000], RZ ;  /* 0x015000ff15004388 */ /* 0x000fe80000000c00 */
[----:B------:R-:W-:Y:S04]  /*2b20*/  @P4 STS.128 [R21+0x19000], RZ ;  /* 0x019000ff15004388 */ /* 0x000fe80000000c00 */
[----:B------:R-:W-:Y:S01]  /*2b30*/  @!PT LDS RZ, [RZ] ;  /* 0x00000000fffff984 */ /* 0x000fe20000000800 */
[----:B------:R-:W-:Y:S01]  /*2b40*/  @!PT LDS RZ, [RZ] ;  /* 0x00000000fffff984 */ /* 0x000fe20000000800 */
[----:B------:R-:W-:Y:S01]  /*2b50*/  @!PT LDS RZ, [RZ] ;  /* 0x00000000fffff984 */ /* 0x000fe20000000800 */
[----:B------:R1:W-:Y:S04]  /*2b60*/  @!P4 LDGSTS.E.BYPASS.LTC128B.128 [R21+0x15000], [R10.64] ;  /* 0x150000000a15cfae */ /* 0x0003e8000b901d44 */
[----:B------:R1:W-:Y:S01]  /*2b70*/  @!P4 LDGSTS.E.BYPASS.LTC128B.128 [R21+0x19000], [R10.64+0x80] ;  /* 0x190000800a15cfae */ /* 0x0003e2000b901d44 */
[----:B--2---:R-:W-:-:S04]  /*2b80*/  @!P3 LEA R8, P5, R4, c[0x0][0x170], 0x1 ;  /* 0x00005c000408ba11 */ /* 0x004fc800078a08ff */
[----:B------:R-:W-:Y:S02]  /*2b90*/  @!P3 LEA.HI.X R9, R4, c[0x0][0x174], R5, 0x1, P5 ;  /* 0x00005d000409ba11 */ /* 0x000fe400028f0c05 */
[----:B------:R-:W-:Y:S02]  /*2ba0*/  ISETP.GE.AND P5, PT, R0, UR8, PT ;  /* 0x0000000800007c0c */ /* 0x000fe4000bfa6270 */
[----:B------:R-:W-:-:S04]  /*2bb0*/  IADD3 R0, R29, 0x28, RZ ;  /* 0x000000281d007810 */ /* 0x000fc80007ffe0ff */
[----:B------:R-:W-:Y:S01]  /*2bc0*/  ISETP.GE.AND P0, PT, R0, UR8, PT ;  /* 0x0000000800007c0c */ /* 0x000fe2000bf06270 */
[----:B------:R-:W-:Y:S04]  /*2bd0*/  @P3 STS.128 [R21+0x16000], RZ ;  /* 0x016000ff15003388 */ /* 0x000fe80000000c00 */
[----:B------:R-:W-:Y:S04]  /*2be0*/  @P3 STS.128 [R21+0x1a000], RZ ;  /* 0x01a000ff15003388 */ /* 0x000fe80000000c00 */
[----:B------:R-:W-:Y:S01]  /*2bf0*/  @!PT LDS RZ, [RZ] ;  /* 0x00000000fffff984 */ /* 0x000fe20000000800 */
[----:B------:R-:W-:Y:S01]  /*2c00*/  @!PT LDS RZ, [RZ] ;  /* 0x00000000fffff984 */ /* 0x000fe20000000800 */
[----:B------:R-:W-:Y:S01]  /*2c10*/  @!PT LDS RZ, [RZ] ;  /* 0x00000000fffff984 */ /* 0x000fe20000000800 */
[----:B------:R1:W-:Y:S01]  /*2c20*/  @!P3 LDGSTS.E.BYPASS.LTC128B.128 [R21+0x16000], [R8.64] ;  /* 0x160000000815bfae */ /* 0x0003e2000b901d44 */
[----:B------:R-:W-:-:S03]  /*2c30*/  IMAD.SHL.U32 R2, R29, 0x4, RZ ;  /* 0x000000041d027824 */ /* 0x000fc600078e00ff */
[----:B------:R1:W-:Y:S01]  /*2c40*/  @!P3 LDGSTS.E.BYPASS.LTC128B.128 [R21+0x1a000], [R8.64+0x80] ;  /* 0x1a0000800815bfae */ /* 0x0003e2000b901d44 */
[----:B------:R-:W-:-:S03]  /*2c50*/  ISETP.GE.AND P4, PT, R29, UR8, PT ;  /* 0x000000081d007c0c */ /* 0x000fc6000bf86270 */
[----:B------:R-:W-:Y:S04]  /*2c60*/  @P1 STS.128 [R21+0x17000], RZ ;  /* 0x017000ff15001388 */ /* 0x000fe80000000c00 */
[----:B------:R-:W-:Y:S01]  /*2c70*/  @P1 STS.128 [R21+0x1b000], RZ ;  /* 0x01b000ff15001388 */ /* 0x000fe20000000c00 */
[----:B------:R-:W-:-:S03]  /*2c80*/  UMOV UR9, UR12 ;  /* 0x0000000c00097c82 */ /* 0x000fc60008000000 */
[----:B------:R-:W-:Y:S01]  /*2c90*/  @!PT LDS RZ, [RZ] ;  /* 0x00000000fffff984 */ /* 0x000fe20000000800 */
[----:B------:R-:W-:Y:S01]  /*2ca0*/  @!PT LDS RZ, [RZ] ;  /* 0x00000000fffff984 */ /* 0x000fe20000000800 */
[----:B------:R-:W-:Y:S01]  /*2cb0*/  @!PT LDS RZ, [RZ] ;  /* 0x00000000fffff984 */ /* 0x000fe20000000800 */
[----:B------:R2:W-:Y:S04]  /*2cc0*/  @!P1 LDGSTS.E.BYPASS.LTC128B.128 [R21+0x17000], [R6.64] ;  /* 0x1700000006159fae */ /* 0x0005e8000b901d44 */
[----:B------:R2:W-:Y:S01]  /*2cd0*/  @!P1 LDGSTS.E.BYPASS.LTC128B.128 [R21+0x1b000], [R6.64+0x80] ;  /* 0x1b00008006159fae */ /* 0x0005e2000b901d44 */
[----:B------:R-:W-:Y:S02]  /*2ce0*/  SHF.R.S32.HI R3, RZ, 0x1f, R0 ;  /* 0x0000001fff037819 */ /* 0x000fe40000011400 */
[----:B------:R-:W-:Y:S01]  /*2cf0*/  @!P0 LEA R4, P1, R0, UR9, 0x2 ;  /* 0x0000000900048c11 */ /* 0x000fe2000f8210ff */
[----:B------:R-:W-:Y:S01]  /*2d00*/  UMOV UR8, UR13 ;  /* 0x0000000d00087c82 */ /* 0x000fe20008000000 */
[----:B------:R-:W-:Y:S01]  /*2d10*/  IADD3 R2, P3, R2, UR9, RZ ;  /* 0x0000000902027c10 */ /* 0x000fe2000ff7e0ff */
[----:B------:R-:W0:Y:S01]  /*2d20*/  LDGDEPBAR ;  /* 0x00000000000079af */ /* 0x000e220000000000 */
[----:B------:R-:W-:-:S05]  /*2d30*/  @!P0 LEA.HI.X R5, R0, UR8, R3, 0x2, P1 ;  /* 0x0000000800058c11 */ /* 0x000fca00088f1403 */
[----:B------:R-:W3:Y:S01]  /*2d40*/  @!P0 LDG.E R30, [R4.64] ;  /* 0x00000004041e8981 */ /* 0x000ee2000c1e1900 */
[----:B--2---:R-:W-:-:S04]  /*2d50*/  SHF.R.S32.HI R7, RZ, 0x1f, R29 ;  /* 0x0000001fff077819 */ /* 0x004fc8000001141d */
[----:B------:R-:W-:-:S04]  /*2d60*/  SHF.L.U64.HI R6, R29, 0x2, R7 ;  /* 0x000000021d067819 */ /* 0x000fc80000010207 */
[----:B------:R-:W-:-:S05]  /*2d70*/  IADD3.X R3, R6, UR8, RZ, P3, !PT ;  /* 0x0000000806037c10 */ /* 0x000fca0009ffe4ff */
[----:B------:R2:W4:Y:S04]  /*2d80*/  @!P4 LDG.E R33, [R2.64] ;  /* 0x000000040221c981 */ /* 0x000528000c1e1900 */
[----:B------:R2:W5:Y:S04]  /*2d90*/  @!P6 LDG.E R32, [R2.64+0x20] ;  /* 0x000020040220e981 */ /* 0x000568000c1e1900 */
[----:B------:R2:W3:Y:S01]  /*2da0*/  @!P5 LDG.E R31, [R2.64+0x80] ;  /* 0x00008004021fd981 */ /* 0x0004e2000c1e1900 */
[----:B------:R-:W-:-:S04]  /*2db0*/  LEA.HI R0, R28, R27, RZ, 0x4 ;  /* 0x0000001b1c007211 */ /* 0x000fc800078f20ff */
[----:B------:R-:W-:-:S05]  /*2dc0*/  LOP3.LUT R0, R0, 0xfffffff0, RZ, 0xc0, !PT ;  /* 0xfffffff000007812 */ /* 0x000fca00078ec0ff */
[----:B------:R-:W-:-:S05]  /*2dd0*/  IMAD.IADD R0, R27, 0x1, -R0 ;  /* 0x000000011b007824 */ /* 0x000fca00078e0a00 */
[----:B--2---:R-:W-:-:S04]  /*2de0*/  SHF.R.S32.HI R2, RZ, 0x1f, R0 ;  /* 0x0000001fff027819 */ /* 0x004fc80000011400 */
        /* <DEDUP_REMOVED lines=14> */
[----:B------:R-:W-:-:S03]  /*2ed0*/  IMAD.SHL.U32 R3, R29, 0x4, RZ ;  /* 0x000000041d037824 */ /* 0x000fc600078e00ff */
[----:B------:R-:W-:Y:S02]  /*2ee0*/  SHF.L.U32 R243, R0, 0x3, RZ ;  /* 0x0000000300f37819 */ /* 0x000fe400000006ff */
[----:B------:R-:W-:Y:S01]  /*2ef0*/  MOV R215, 0x20 ;  /* 0x0000002000d77802 */ /* 0x000fe20000000f00 */
[----:B------:R-:W-:Y:S01]  /*2f00*/  UIADD3 UR10, UR23, 0x80, URZ ;  /* 0x00000080170a7890 */ /* 0x000fe2000fffe03f */
[----:B------:R-:W-:Y:S02]  /*2f10*/  SHF.L.U32 R207, R216, 0x1, RZ ;  /* 0x00000001d8cf7819 */ /* 0x000fe400000006ff */
[----:B------:R-:W-:Y:S01]  /*2f20*/  SEL R215, R215, 0xffffffe0, !P0 ;  /* 0xffffffe0d7d77807 */ /* 0x000fe20004000000 */
        /* <DEDUP_REMOVED lines=66> */
[----:B------:R-:W-:-:S02]  /*3350*/  UISETP.GE.AND UP0, UPT, UR10, UR6, UPT ;  /* 0x000000060a00728c */ /* 0x000fc4000bf06270 */
[----:B------:R-:W-:Y:S02]  /*3360*/  UMOV UR11, UR14 ;  /* 0x0000000e000b7c82 */ /* 0x000fe40008000000 */
[----:B------:R-:W-:Y:S01]  /*3370*/  UMOV UR10, UR15 ;  /* 0x0000000f000a7c82 */ /* 0x000fe20008000000 */
[----:B----4-:R-:W-:Y:S04]  /*3380*/  STL [R1+0x8], R33 ;  /* 0x0000082101007387 */ /* 0x010fe80000100800 */
[----:B-----5:R-:W-:Y:S04]  /*3390*/  STL [R1+0xc], R32 ;  /* 0x00000c2001007387 */ /* 0x020fe80000100800 */
[----:B---3--:R-:W-:Y:S04]  /*33a0*/  STL [R1], R31 ;  /* 0x0000001f01007387 */ /* 0x008fe80000100800 */
[----:B------:R-:W-:Y:S04]  /*33b0*/  STL [R1+0x4], R30 ;  /* 0x0000041e01007387 */ /* 0x000fe80000100800 */
[----:B------:R2:W-:Y:S04]  /*33c0*/  STL [R1+0x30], R2 ;  /* 0x0000300201007387 */ /* 0x0005e80000100800 */
[----:B------:R3:W-:Y:S01]  /*33d0*/  STL [R1+0x2c], R3 ;  /* 0x00002c0301007387 */ /* 0x0007e20000100800 */
[----:B--2---:R-:W-:-:S05]  /*33e0*/  IMAD.SHL.U32 R2, R0, 0x10, RZ ;  /* 0x0000001000027824 */ /* 0x004fca00078e00ff */
[C---:B------:R-:W-:Y:S02]  /*33f0*/  IADD3 R4, R2.reuse, 0x20, RZ ;  /* 0x0000002002047810 */ /* 0x040fe40007ffe0ff */
[----:B---3--:R-:W-:-:S03]  /*3400*/  IADD3 R3, R2, 0x40, RZ ;  /* 0x0000004002037810 */ /* 0x008fc60007ffe0ff */
[C---:B------:R-:W-:Y:S01]  /*3410*/  IMAD.IADD R4, R243.reuse, 0x1, R4 ;  /* 0x00000001f3047824 */ /* 0x040fe200078e0204 */
[----:B------:R-:W-:Y:S01]  /*3420*/  IADD3 R2, R2, 0x60, RZ ;  /* 0x0000006002027810 */ /* 0x000fe20007ffe0ff */
[----:B------:R-:W-:-:S03]  /*3430*/  IMAD.IADD R3, R243, 0x1, R3 ;  /* 0x00000001f3037824 */ /* 0x000fc600078e0203 */
[C---:B------:R-:W-:Y:S01]  /*3440*/  IADD3 R4, R243.reuse, R4, RZ ;  /* 0x00000004f3047210 */ /* 0x040fe20007ffe0ff */
[C---:B------:R-:W-:Y:S02]  /*3450*/  IMAD.IADD R2, R243.reuse, 0x1, R2 ;  /* 0x00000001f3027824 */ /* 0x040fe400078e0202 */
[C---:B------:R-:W-:Y:S02]  /*3460*/  IMAD.IADD R3, R243.reuse, 0x1, R3 ;  /* 0x00000001f3037824 */ /* 0x040fe400078e0203 */
[C---:B------:R-:W-:Y:S02]  /*3470*/  IMAD.IADD R4, R243.reuse, 0x1, R4 ;  /* 0x00000001f3047824 */ /* 0x040fe400078e0204 */
[C---:B------:R-:W-:Y:S01]  /*3480*/  IMAD.IADD R2, R243.reuse, 0x1, R2 ;  /* 0x00000001f3027824 */ /* 0x040fe200078e0202 */
[C---:B------:R-:W-:Y:S01]  /*3490*/  IADD3 R3, R243.reuse, R3, RZ ;  /* 0x00000003f3037210 */ /* 0x040fe20007ffe0ff */
[C---:B------:R-:W-:Y:S02]  /*34a0*/  IMAD.IADD R4, R243.reuse, 0x1, R4 ;  /* 0x00000001f3047824 */ /* 0x040fe400078e0204 */
[C---:B------:R-:W-:Y:S01]  /*34b0*/  IMAD.IADD R2, R243.reuse, 0x1, R2 ;  /* 0x00000001f3027824 */ /* 0x040fe200078e0202 */
[C---:B------:R-:W-:Y:S01]  /*34c0*/  IADD3 R3, R243.reuse, R3, RZ ;  /* 0x00000003f3037210 */ /* 0x040fe20007ffe0ff */
[C---:B------:R-:W-:Y:S01]  /*34d0*/  IMAD.IADD R0, R243.reuse, 0x1, R4 ;  /* 0x00000001f3007824 */ /* 0x040fe200078e0204 */
[----:B------:R-:W-:Y:S01]  /*34e0*/  STL [R1+0x18], R4 ;  /* 0x0000180401007387 */ /* 0x000fe20000100800 */
[----:B------:R-:W-:-:S03]  /*34f0*/  IMAD.IADD R2, R243, 0x1, R2 ;  /* 0x00000001f3027824 */ /* 0x000fc600078e0202 */
[----:B------:R2:W-:Y:S04]  /*3500*/  STL [R1+0x14], R3 ;  /* 0x0000140301007387 */ /* 0x0005e80000100800 */
[----:B------:R3:W-:Y:S04]  /*3510*/  STL [R1+0x24], R0 ;  /* 0x0000240001007387 */ /* 0x0007e80000100800 */
[----:B------:R1:W-:Y:S01]  /*3520*/  STL [R1+0x10], R2 ;  /* 0x0000100201007387 */ /* 0x0003e20000100800 */
[C---:B--2---:R-:W-:Y:S01]  /*3530*/  IADD3 R3, R243.reuse, R3, RZ ;  /* 0x00000003f3037210 */ /* 0x044fe20007ffe0ff */
[----:B---3--:R-:W-:-:S04]  /*3540*/  IMAD.IADD R0, R243, 0x1, R2 ;  /* 0x00000001f3007824 */ /* 0x008fc800078e0202 */
[----:B------:R1:W-:Y:S04]  /*3550*/  STL [R1+0x20], R3 ;  /* 0x0000200301007387 */ /* 0x0003e80000100800 */
[----:B------:R1:W-:Y:S02]  /*3560*/  STL [R1+0x1c], R0 ;  /* 0x00001c0001007387 */ /* 0x0003e40000100800 */
.L_x_1287:
[----:B------:R-:W0:Y:S01]  /*3570*/  LDGDEPBAR ;  /* 0x00000000000079af */ /* 0x000e220000000000 */
[C---:B-1----:R-:W-:Y:S01]  /*3580*/  IADD3 R0, R209.reuse, R215, RZ ;  /* 0x000000d7d1007210 */ /* 0x042fe20007ffe0ff */
[----:B------:R-:W-:Y:S01]  /*3590*/  UISETP.GE.AND UP3, UPT, UR7, 0x1, UPT ;  /* 0x000000010700788c */ /* 0x000fe2000bf66270 */
[-C--:B------:R-:W-:Y:S02]  /*35a0*/  IADD3 R3, R209, R192.reuse, RZ ;  /* 0x000000c0d1037210 */ /* 0x080fe40007ffe0ff */
[----:B------:R-:W-:Y:S02]  /*35b0*/  IADD3 R2, R0, R192, RZ ;  /* 0x000000c000027210 */ /* 0x000fe40007ffe0ff */
[----:B------:R-:W-:Y:S01]  /*35c0*/  PLOP3.LUT P2, PT, PT, PT, UP0, 0x80, 0x0 ;  /* 0x000000000000781c */ /* 0x000fe20003f4f008 */
[----:B------:R-:W2:Y:S01]  /*35d0*/  LDL R231, [R1+0x44] ;  /* 0x0000440001e77983 */ /* 0x000ea20000100800 */
[----:B------:R-:W-:Y:S02]  /*35e0*/  PLOP3.LUT P4, PT, PT, PT, UP0, 0x80, 0x0 ;  /* 0x000000000000781c */ /* 0x000fe40003f8f008 */
[----:B------:R-:W-:Y:S01]  /*35f0*/  PLOP3.LUT P0, PT, PT, PT, UP0, 0x80, 0x0 ;  /* 0x000000000000781c */ /* 0x000fe20003f0f008 */
[----:B------:R-:W3:Y:S01]  /*3600*/  LDL R230, [R1+0x8] ;  /* 0x0000080001e67983 */ /* 0x000ee20000100800 */
[----:B------:R-:W-:Y:S02]  /*3610*/  PLOP3.LUT P5, PT, PT, PT, UP0, 0x80, 0x0 ;  /* 0x000000000000781c */ /* 0x000fe40003faf008 */
[----:B------:R-:W-:Y:S01]  /*3620*/  PLOP3.LUT P6, PT, PT, PT, UP0, 0x80, 0x0 ;  /* 0x000000000000781c */ /* 0x000fe20003fcf008 */
[----:B------:R-:W4:Y:S04]  /*3630*/  LDL R229, [R1+0xc] ;  /* 0x00000c0001e57983 */ /* 0x000f280000100800 */
[----:B------:R-:W-:Y:S04]  /*3640*/  STL [R1+0xa4], R52 ;  /* 0x0000a43401007387 */ /* 0x000fe80000100800 */
        /* <DEDUP_REMOVED lines=15> */
[----:B------:R-:W-:Y:S01]  /*3740*/  STL [R1+0x64], R36 ;  /* 0x0000642401007387 */ /* 0x000fe20000100800 */
[----:B------:R-:W-:Y:S04]  /*3750*/  DEPBAR.LE SB0, 0x0 ;  /* 0x000080000000791a */ /* 0x000fe80000000000 */
        /* <DEDUP_REMOVED lines=12> */
[----:B------:R-:W-:Y:S02]  /*3820*/  LDSM.16.M88.4 R184, [R3] ;  /* 0x0000000003b8783b */ /* 0x000fe40000000200 */
[C---:B------:R-:W-:Y:S06]  /*3830*/  HMMA.16816.F32 R16, R32.reuse, R18, RZ ;  /* 0x000000122010723c */ /* 0x040fec00000018ff */
[----:B------:R-:W1:Y:S02]  /*3840*/  LDSM.16.M88.4 R188, [R213+0xc000] ;  /* 0x00c00000d5bc783b */ /* 0x000e640000000200 */
[-C--:B------:R-:W-:Y:S06]  /*3850*/  HMMA.16816.F32 R20, R32, R164.reuse, RZ ;  /* 0x000000a42014723c */ /* 0x080fec00000018ff */
[----:B------:R-:W-:Y:S02]  /*3860*/  LDSM.16.M88.4 R192, [R213+0xc800] ;  /* 0x00c80000d5c0783b */ /* 0x000fe40000000200 */
[C---:B------:R-:W-:Y:S06]  /*3870*/  HMMA.16816.F32 R24, R28.reuse, R164, RZ ;  /* 0x000000a41c18723c */ /* 0x040fec00000018ff */
[----:B------:R-:W-:Y:S02]  /*3880*/  LDSM.16.M88.4 R196, [R2] ;  /* 0x0000000002c4783b */ /* 0x000fe40000000200 */
[-C--:B------:R-:W-:Y:S06]  /*3890*/  HMMA.16816.F32 R28, R28, R166.reuse, RZ ;  /* 0x000000a61c1c723c */ /* 0x080fec00000018ff */
[----:B------:R-:W-:Y:S02]  /*38a0*/  LDSM.16.M88.4 R200, [R212+0xc000] ;  /* 0x00c00000d4c8783b */ /* 0x000fe40000000200 */
[----:B------:R-:W-:Y:S06]  /*38b0*/  HMMA.16816.F32 R32, R32, R166, RZ ;  /* 0x000000a62020723c */ /* 0x000fec00000018ff */
[----:B------:R-:W2:Y:S02]  /*38c0*/  LDSM.16.M88.4 R164, [R3+0x1000] ;  /* 0x0010000003a4783b */ /* 0x000ea40000000200 */
[-C--:B------:R-:W-:Y:S08]  /*38d0*/  HMMA.16816.F32 R4, R168, R172.reuse, R4 ;  /* 0x000000aca804723c */ /* 0x080ff00000001804 */
        /* <DEDUP_REMOVED lines=12> */
[C---:B--2---:R-:W-:Y:S08]  /*39a0*/  HMMA.16816.F32 R8, R164.reuse, R188, R8 ;  /* 0x000000bca408723c */ /* 0x044ff00000001808 */
[-C--:B------:R-:W-:Y:S03]  /*39b0*/  HMMA.16816.F32 R12, R164, R190.reuse, R12 ;  /* 0x000000bea40c723c */ /* 0x080fe6000000180c */
[----:B---3--:R-:W-:Y:S05]  /*39c0*/  FSETP.NEU.FTZ.AND P3, PT, R230, -INF , PT ;  /* 0xff800000e600780b */ /* 0x008fea0003f7d000 */
[C---:B------:R-:W-:Y:S01]  /*39d0*/  HMMA.16816.F32 R16, R184.reuse, R190, R16 ;  /* 0x000000beb810723c */ /* 0x040fe20000001810 */
[----:B------:R-:W-:Y:S07]  /*39e0*/  LDSM.16.M88.4 R188, [R0+0x2000] ;  /* 0x0020000000bc783b */ /* 0x000fee0000000200 */
[-C--:B------:R-:W-:Y:S08]  /*39f0*/  HMMA.16816.F32 R20, R184, R192.reuse, R20 ;  /* 0x000000c0b814723c */ /* 0x080ff00000001814 */
[C---:B------:R-:W-:Y:S08]  /*3a00*/  HMMA.16816.F32 R24, R164.reuse, R192, R24 ;  /* 0x000000c0a418723c */ /* 0x040ff00000001818 */
[-C--:B------:R-:W-:Y:S01]  /*3a10*/  HMMA.16816.F32 R28, R164, R194.reuse, R28 ;  /* 0x000000c2a41c723c */ /* 0x080fe2000000181c */
[----:B------:R-:W2:Y:S07]  /*3a20*/  LDSM.16.M88.4 R164, [R209+0x3000] ;  /* 0x00300000d1a4783b */ /* 0x000eae0000000200 */
[----:B------:R-:W-:Y:S01]  /*3a30*/  HMMA.16816.F32 R32, R184, R194, R32 ;  /* 0x000000c2b820723c */ /* 0x000fe20000001820 */
[----:B------:R-:W3:Y:S07]  /*3a40*/  LDSM.16.M88.4 R184, [R210+0x10800] ;  /* 0x01080000d2b8783b */ /* 0x000eee0000000200 */
[-C--:B------:R-:W-:Y:S01]  /*3a50*/  HMMA.16816.F32 R4, R196, R200.reuse, R4 ;  /* 0x000000c8c404723c */ /* 0x080fe20000001804 */
[----:B------:R-:W2:Y:S07]  /*3a60*/  LDSM.16.M88.4 R192, [R211+0x10000] ;  /* 0x01000000d3c0783b */ /* 0x000eae0000000200 */
[C---:B-1----:R-:W-:Y:S08]  /*3a70*/  HMMA.16816.F32 R8, R168.reuse, R200, R8 ;  /* 0x000000c8a808723c */ /* 0x042ff00000001808 */
        /* <DEDUP_REMOVED lines=8> */
[----:B------:R-:W1:Y:S07]  /*3b00*/  LDSM.16.M88.4 R172, [R211+0x10800] ;  /* 0x01080000d3ac783b */ /* 0x000e6e0000000200 */
[-C--:B------:R-:W-:Y:S01]  /*3b10*/  HMMA.16816.F32 R4, R176, R180.reuse, R4 ;  /* 0x000000b4b004723c */ /* 0x080fe20000001804 */
[----:B------:R-:W1:Y:S07]  /*3b20*/  LDSM.16.M88.4 R196, [R3+0x2000] ;  /* 0x0020000003c4783b */ /* 0x000e6e0000000200 */
[C---:B--2---:R-:W-:Y:S08]  /*3b30*/  HMMA.16816.F32 R8, R164.reuse, R180, R8 ;  /* 0x000000b4a408723c */ /* 0x044ff00000001808 */
[-C--:B------:R-:W-:Y:S08]  /*3b40*/  HMMA.16816.F32 R12, R164, R182.reuse, R12 ;  /* 0x000000b6a40c723c */ /* 0x080ff0000000180c */
[C---:B------:R-:W-:Y:S01]  /*3b50*/  HMMA.16816.F32 R16, R176.reuse, R182, R16 ;  /* 0x000000b6b010723c */ /* 0x040fe20000001810 */
[----:B------:R-:W-:Y:S07]  /*3b60*/  LDSM.16.M88.4 R180, [R2+0x2000] ;  /* 0x0020000002b4783b */ /* 0x000fee0000000200 */
[-C--:B---3--:R-:W-:Y:S08]  /*3b70*/  HMMA.16816.F32 R20, R176, R184.reuse, R20 ;  /* 0x000000b8b014723c */ /* 0x088ff00000001814 */
[C---:B------:R-:W-:Y:S08]  /*3b80*/  HMMA.16816.F32 R24, R164.reuse, R184, R24 ;  /* 0x000000b8a418723c */ /* 0x040ff00000001818 */
[-C--:B------:R-:W-:Y:S01]  /*3b90*/  HMMA.16816.F32 R28, R164, R186.reuse, R28 ;  /* 0x000000baa41c723c */ /* 0x080fe2000000181c */
[----:B------:R4:W2:Y:S07]  /*3ba0*/  LDSM.16.M88.4 R164, [R3+0x3000] ;  /* 0x0030000003a4783b */ /* 0x0008ae0000000200 */
[----:B------:R-:W-:Y:S01]  /*3bb0*/  HMMA.16816.F32 R32, R176, R186, R32 ;  /* 0x000000bab020723c */ /* 0x000fe20000001820 */
[----:B------:R-:W3:Y:S07]  /*3bc0*/  LDSM.16.M88.4 R176, [R213+0x10800] ;  /* 0x01080000d5b0783b */ /* 0x000eee0000000200 */
[-C--:B------:R-:W-:Y:S01]  /*3bd0*/  HMMA.16816.F32 R4, R188, R192.reuse, R4 ;  /* 0x000000c0bc04723c */ /* 0x080fe20000001804 */
[----:B------:R-:W2:Y:S07]  /*3be0*/  LDSM.16.M88.4 R184, [R212+0x10000] ;  /* 0x01000000d4b8783b */ /* 0x000eae0000000200 */
[C---:B-1----:R-:W-:Y:S04]  /*3bf0*/  HMMA.16816.F32 R8, R168.reuse, R192, R8 ;  /* 0x000000c0a808723c */ /* 0x042fe80000001808 */
[----:B----4-:R-:W-:Y:S04]  /*3c00*/  FMUL.FTZ R3, R229, 1.4426950216293334961 ;  /* 0x3fb8aa3be5037820 */ /* 0x010fe80000410000 */
[-C--:B------:R-:W-:Y:S08]  /*3c10*/  HMMA.16816.F32 R12, R168, R194.reuse, R12 ;  /* 0x000000c2a80c723c */ /* 0x080ff0000000180c */
[C---:B------:R-:W-:Y:S08]  /*3c20*/  HMMA.16816.F32 R16, R188.reuse, R194, R16 ;  /* 0x000000c2bc10723c */ /* 0x040ff00000001810 */
[-C--:B------:R-:W-:Y:S08]  /*3c30*/  HMMA.16816.F32 R20, R188, R172.reuse, R20 ;  /* 0x000000acbc14723c */ /* 0x080ff00000001814 */
[C---:B------:R-:W-:Y:S08]  /*3c40*/  HMMA.16816.F32 R24, R168.reuse, R172, R24 ;  /* 0x000000aca818723c */ /* 0x040ff00000001818 */
[-C--:B------:R-:W-:Y:S01]  /*3c50*/  HMMA.16816.F32 R28, R168, R174.reuse, R28 ;  /* 0x000000aea81c723c */ /* 0x080fe2000000181c */
[----:B------:R-:W1:Y:S07]  /*3c60*/  LDSM.16.M88.4 R168, [R2+0x3000] ;  /* 0x0030000002a8783b */ /* 0x000e6e0000000200 */
[----:B------:R-:W-:Y:S08]  /*3c70*/  HMMA.16816.F32 R32, R188, R174, R32 ;  /* 0x000000aebc20723c */ /* 0x000ff00000001820 */
[-C--:B------:R-:W-:Y:S08]  /*3c80*/  HMMA.16816.F32 R4, R196, R200.reuse, R4 ;  /* 0x000000c8c404723c */ /* 0x080ff00000001804 */
[C---:B--2---:R-:W-:Y:S08]  /*3c90*/  HMMA.16816.F32 R8, R164.reuse, R200, R8 ;  /* 0x000000c8a408723c */ /* 0x044ff00000001808 */
[-C--:B------:R-:W-:Y:S08]  /*3ca0*/  HMMA.16816.F32 R12, R164, R202.reuse, R12 ;  /* 0x000000caa40c723c */ /* 0x080ff0000000180c */
[C---:B------:R-:W-:Y:S08]  /*3cb0*/  HMMA.16816.F32 R16, R196.reuse, R202, R16 ;  /* 0x000000cac410723c */ /* 0x040ff00000001810 */
[-C--:B---3--:R-:W-:Y:S08]  /*3cc0*/  HMMA.16816.F32 R20, R196, R176.reuse, R20 ;  /* 0x000000b0c414723c */ /* 0x088ff00000001814 */
[C---:B------:R-:W-:Y:S08]  /*3cd0*/  HMMA.16816.F32 R24, R164.reuse, R176, R24 ;  /* 0x000000b0a418723c */ /* 0x040ff00000001818 */
[-C--:B------:R-:W-:Y:S08]  /*3ce0*/  HMMA.16816.F32 R28, R164, R178.reuse, R28 ;  /* 0x000000b2a41c723c */ /* 0x080ff0000000181c */
[----:B------:R-:W-:Y:S08]  /*3cf0*/  HMMA.16816.F32 R32, R196, R178, R32 ;  /* 0x000000b2c420723c */ /* 0x000ff00000001820 */
[-C--:B------:R-:W-:Y:S08]  /*3d00*/  HMMA.16816.F32 R4, R180, R184.reuse, R4 ;  /* 0x000000b8b404723c */ /* 0x080ff00000001804 */
[C---:B-1----:R-:W-:Y:S07]  /*3d10*/  HMMA.16816.F32 R8, R168.reuse, R184, R8 ;  /* 0x000000b8a808723c */ /* 0x042fee0000001808 */
[----:B------:R-:W-:Y:S01]  /*3d20*/  MOV R184, 0x40 ;  /* 0x0000004000b87802 */ /* 0x000fe20000000f00 */
[-C--:B------:R-:W-:Y:S04]  /*3d30*/  HMMA.16816.F32 R12, R168, R186.reuse, R12 ;  /* 0x000000baa80c723c */ /* 0x080fe8000000180c */
[----:B------:R-:W-:Y:S04]  /*3d40*/  SEL R192, R184, 0xffffffc0, !P1 ;  /* 0xffffffc0b8c07807 */ /* 0x000fe80004800000 */
[----:B------:R-:W-:Y:S01]  /*3d50*/  FMUL.FTZ R4, R4, c[0x0][0x2ec] ;  /* 0x0000bb0004047a20 */ /* 0x000fe20000410000 */
[----:B------:R-:W-:Y:S01]  /*3d60*/  IADD3 R184, R192, R207, RZ ;  /* 0x000000cfc0b87210 */ /* 0x000fe20007ffe0ff */
[C---:B------:R-:W-:Y:S02]  /*3d70*/  HMMA.16816.F32 R16, R180.reuse, R186, R16 ;  /* 0x000000bab410723c */ /* 0x040fe40000001810 */
[----:B------:R-:W1:Y:S02]  /*3d80*/  MUFU.TANH R188, R4 ;  /* 0x0000000400bc7308 */ /* 0x000e640000002400 */
[----:B------:R-:W-:Y:S02]  /*3d90*/  FMUL.FTZ R5, R5, c[0x0][0x2ec] ;  /* 0x0000bb0005057a20 */ /* 0x000fe40000410000 */
[----:B------:R-:W-:Y:S02]  /*3da0*/  FMUL.FTZ R10, R10, c[0x0][0x2ec] ;  /* 0x0000bb000a0a7a20 */ /* 0x000fe40000410000 */
[----:B------:R-:W-:Y:S04]  /*3db0*/  FMUL.FTZ R6, R6, c[0x0][0x2ec] ;  /* 0x0000bb0006067a20 */ /* 0x000fe80000410000 */
[----:B------:R2:W-:Y:S01]  /*3dc0*/  MUFU.TANH R39, R10 ;  /* 0x0000000a00277308 */ /* 0x0005e20000002400 */
[----:B------:R-:W-:Y:S02]  /*3dd0*/  FMUL.FTZ R9, R9, c[0x0][0x2ec] ;  /* 0x0000bb0009097a20 */ /* 0x000fe40000410000 */
[----:B------:R-:W-:Y:S02]  /*3de0*/  FMUL.FTZ R12, R12, c[0x0][0x2ec] ;  /* 0x0000bb000c0c7a20 */ /* 0x000fe40000410000 */
[----:B------:R-:W-:Y:S02]  /*3df0*/  FMUL.FTZ R7, R7, c[0x0][0x2ec] ;  /* 0x0000bb0007077a20 */ /* 0x000fe40000410000 */
[----:B------:R-:W-:Y:S02]  /*3e00*/  FMUL.FTZ R13, R13, c[0x0][0x2ec] ;  /* 0x0000bb000d0d7a20 */ /* 0x000fe40000410000 */
[----:B------:R-:W-:Y:S01]  /*3e10*/  FMUL.FTZ R14, R14, c[0x0][0x2ec] ;  /* 0x0000bb000e0e7a20 */ /* 0x000fe20000410000 */
        /* <DEDUP_REMOVED lines=8> */
[----:B------:R-:W-:Y:S01]  /*3ea0*/  FMUL.FTZ R11, R11, c[0x0][0x2ec] ;  /* 0x0000bb000b0b7a20 */ /* 0x000fe20000410000 */
[----:B--2---:R-:W2:Y:S06]  /*3eb0*/  LDL R10, [R1+0x4] ;  /* 0x00000400010a7983 */ /* 0x004eac0000100800 */
[----:B------:R-:W-:Y:S01]  /*3ec0*/  MUFU.TANH R252, R11 ;  /* 0x0000000b00fc7308 */ /* 0x000fe20000002400 */
[----:B---3--:R-:W3:Y:S09]  /*3ed0*/  LDL R12, [R1] ;  /* 0x00000000010c7983 */ /* 0x008ef20000100800 */
[----:B------:R1:W-:Y:S01]  /*3ee0*/  MUFU.TANH R244, R8 ;  /* 0x0000000800f47308 */ /* 0x0003e20000002400 */
[----:B----4-:R-:W-:Y:S04]  /*3ef0*/  MOV R9, UR18 ;  /* 0x0000001200097c02 */ /* 0x010fe80008000f00 */
[----:B------:R-:W-:Y:S05]  /*3f00*/  @P2 LEA R9, R9, R231, 0x7 ;  /* 0x000000e709092211 */ /* 0x000fea00078e38ff */
[----:B------:R-:W4:Y:S01]  /*3f10*/  MUFU.TANH R191, R5 ;  /* 0x0000000500bf7308 */ /* 0x000f220000002400 */
[----:B------:R-:W-:Y:S02]  /*3f20*/  PLOP3.LUT P2, PT, PT, PT, UP0, 0x80, 0x0 ;  /* 0x000000000000781c */ /* 0x000fe40003f4f008 */
[C---:B------:R-:W-:Y:S02]  /*3f30*/  @P4 ISETP.GE.AND P4, PT, R9.reuse, UR6, PT ;  /* 0x0000000609004c0c */ /* 0x040fe4000bf86270 */
[----:B------:R-:W-:Y:S02]  /*3f40*/  @P0 IADD3 R0, R9, 0x1, RZ ;  /* 0x0000000109000810 */ /* 0x000fe40007ffe0ff */
[----:B------:R-:W-:Y:S02]  /*3f50*/  PLOP3.LUT P0, PT, PT, PT, UP0, 0x80, 0x0 ;  /* 0x000000000000781c */ /* 0x000fe40003f0f008 */
[----:B------:R-:W-:Y:S01]  /*3f60*/  @P5 ISETP.GE.AND P5, PT, R0, UR6, PT ;  /* 0x0000000600005c0c */ /* 0x000fe2000bfa6270 */
[----:B------:R-:W4:Y:S01]  /*3f70*/  MUFU.TANH R228, R6 ;  /* 0x0000000600e47308 */ /* 0x000f220000002400 */
[----:B-1----:R-:W-:Y:S01]  /*3f80*/  MOV R0, R188 ;  /* 0x000000bc00007202 */ /* 0x002fe20000000f00 */
[----:B------:R-:W-:Y:S04]  /*3f90*/  FMUL.FTZ R8, R230, 1.4426950216293334961 ;  /* 0x3fb8aa3be6087820 */ /* 0x000fe80000410000 */
[----:B------:R-:W-:Y:S02]  /*3fa0*/  @P2 FSEL R0, R188, -INF , !P4 ;  /* 0xff800000bc002808 */ /* 0x000fe40006000000 */
[----:B------:R-:W-:Y:S02]  /*3fb0*/  PLOP3.LUT P2, PT, PT, PT, UP0, 0x80, 0x0 ;  /* 0x000000000000781c */ /* 0x000fe40003f4f008 */
[----:B------:R1:W1:Y:S01]  /*3fc0*/  MUFU.TANH R203, R7 ;  /* 0x0000000700cb7308 */ /* 0x0002620000002400 */
[----:B------:R-:W-:Y:S02]  /*3fd0*/  FSEL R8, R8, RZ, P3 ;  /* 0x000000ff08087208 */ /* 0x000fe40001800000 */
[----:B------:R-:W-:Y:S03]  /*3fe0*/  FSETP.NEU.FTZ.AND P3, PT, R229, -INF , PT ;  /* 0xff800000e500780b */ /* 0x000fe60003f7d000 */
[--C-:B------:R-:W-:Y:S01]  /*3ff0*/  FFMA.FTZ R2, R0, c[0x0][0x23c], -R8.reuse ;  /* 0x00008f0000027a23 */ /* 0x100fe20000010808 */
[----:B------:R-:W-:Y:S02]  /*4000*/  FSEL R3, R3, RZ, P3 ;  /* 0x000000ff03037208 */ /* 0x000fe40001800000 */
[----:B----4-:R-:W-:Y:S01]  /*4010*/  MOV R0, R191 ;  /* 0x000000bf00007202 */ /* 0x010fe20000000f00 */
[----:B------:R4:W-:Y:S01]  /*4020*/  MUFU.EX2 R245, R2 ;  /* 0x0000000200f57308 */ /* 0x0009e20000000800 */
[----:B------:R-:W-:Y:S02]  /*4030*/  @P0 FSEL R0, R191, -INF , !P5 ;  /* 0xff800000bf000808 */ /* 0x000fe40006800000 */
[----:B------:R-:W-:Y:S07]  /*4040*/  PLOP3.LUT P0, PT, PT, PT, UP0, 0x80, 0x0 ;  /* 0x000000000000781c */ /* 0x000fee0003f0f008 */
[----:B------:R-:W-:Y:S01]  /*4050*/  MUFU.TANH R236, R13 ;  /* 0x0000000d00ec7308 */ /* 0x000fe20000002400 */
[----:B-1----:R-:W1:Y:S09]  /*4060*/  LDSM.16.M88.4 R4, [R212+0x10800] ;  /* 0x01080000d404783b */ /* 0x002e720000000200 */
[----:B------:R-:W-:Y:S01]  /*4070*/  MUFU.TANH R187, R16 ;  /* 0x0000001000bb7308 */ /* 0x000fe20000002400 */
[----:B----4-:R-:W-:Y:S01]  /*4080*/  FFMA.FTZ R2, R0, c[0x0][0x23c], -R8 ;  /* 0x00008f0000027a23 */ /* 0x010fe20000010808 */
[----:B------:R-:W-:Y:S02]  /*4090*/  MOV R0, R228 ;  /* 0x000000e400007202 */ /* 0x000fe40000000f00 */
[----:B------:R-:W-:Y:S02]  /*40a0*/  @P2 FSEL R0, R228, -INF , !P4 ;  /* 0xff800000e4002808 */ /* 0x000fe40006000000 */
[----:B------:R-:W-:Y:S04]  /*40b0*/  PLOP3.LUT P2, PT, PT, PT, UP0, 0x80, 0x0 ;  /* 0x000000000000781c */ /* 0x000fe80003f4f008 */
[----:B------:R4:W-:Y:S10]  /*40c0*/  MUFU.EX2 R242, R2 ;  /* 0x0000000200f27308 */ /* 0x0009f40000000800 */
[----:B------:R-:W-:Y:S10]  /*40d0*/  MUFU.TANH R186, R17 ;  /* 0x0000001100ba7308 */ /* 0x000ff40000002400 */
[----:B------:R-:W-:Y:S01]  /*40e0*/  MUFU.TANH R197, R18 ;  /* 0x0000001200c57308 */ /* 0x000fe20000002400 */
[-C--:B-1----:R-:W-:Y:S03]  /*40f0*/  HMMA.16816.F32 R20, R180, R4.reuse, R20 ;  /* 0x00000004b414723c */ /* 0x082fe60000001814 */
[--C-:B----4-:R-:W-:Y:S01]  /*4100*/  FFMA.FTZ R2, R0, c[0x0][0x23c], -R3.reuse ;  /* 0x00008f0000027a23 */ /* 0x110fe20000010803 */
[----:B------:R-:W-:Y:S02]  /*4110*/  MOV R0, R203 ;  /* 0x000000cb00007202 */ /* 0x000fe40000000f00 */
[----:B------:R-:W-:Y:S03]  /*4120*/  @P0 FSEL R0, R203, -INF , !P5 ;  /* 0xff800000cb000808 */ /* 0x000fe60006800000 */
[----:B------:R-:W1:Y:S01]  /*4130*/  MUFU.EX2 R11, R2 ;  /* 0x00000002000b7308 */ /* 0x000e620000000800 */
[C---:B------:R-:W-:Y:S01]  /*4140*/  HMMA.16816.F32 R24, R168.reuse, R4, R24 ;  /* 0x00000004a818723c */ /* 0x040fe20000001818 */
[----:B------:R-:W-:Y:S03]  /*4150*/  PLOP3.LUT P0, PT, PT, PT, UP0, 0x80, 0x0 ;  /* 0x000000000000781c */ /* 0x000fe60003f0f008 */
[--C-:B------:R-:W-:Y:S04]  /*4160*/  FFMA.FTZ R0, R0, c[0x0][0x23c], -R3.reuse ;  /* 0x00008f0000007a23 */ /* 0x100fe80000010803 */
[-C--:B------:R-:W-:Y:S01]  /*4170*/  HMMA.16816.F32 R28, R168, R6.reuse, R28 ;  /* 0x00000006a81c723c */ /* 0x080fe2000000181c */
[----:B------:R4:W-:Y:S07]  /*4180*/  MUFU.EX2 R52, R0 ;  /* 0x0000000000347308 */ /* 0x0009ee0000000800 */
[----:B------:R-:W-:Y:S03]  /*4190*/  HMMA.16816.F32 R32, R180, R6, R32 ;  /* 0x00000006b420723c */ /* 0x000fe60000001820 */
[----:B------:R-:W2:Y:S01]  /*41a0*/  MUFU.TANH R251, R14 ;  /* 0x0000000e00fb7308 */ /* 0x000ea20000002400 */
[----:B------:R-:W-:Y:S02]  /*41b0*/  FMUL.FTZ R20, R20, c[0x0][0x2ec] ;  /* 0x0000bb0014147a20 */ /* 0x000fe40000410000 */
[----:B------:R-:W-:Y:S01]  /*41c0*/  FMUL.FTZ R21, R21, c[0x0][0x2ec] ;  /* 0x0000bb0015157a20 */ /* 0x000fe20000410000 */
[----:B-1----:R-:W-:Y:S01]  /*41d0*/  MOV R180, R11 ;  /* 0x0000000b00b47202 */ /* 0x002fe20000000f00 */
[----:B------:R-:W-:Y:S04]  /*41e0*/  FMUL.FTZ R22, R22, c[0x0][0x2ec] ;  /* 0x0000bb0016167a20 */ /* 0x000fe80000410000 */
[----:B------:R-:W-:Y:S01]  /*41f0*/  FMUL.FTZ R23, R23, c[0x0][0x2ec] ;  /* 0x0000bb0017177a20 */ /* 0x000fe20000410000 */
[----:B------:R-:W1:Y:S01]  /*4200*/  MUFU.TANH R250, R15 ;  /* 0x0000000f00fa7308 */ /* 0x000e620000002400 */
[----:B------:R-:W-:Y:S02]  /*4210*/  FMUL.FTZ R24, R24, c[0x0][0x2ec] ;  /* 0x0000bb0018187a20 */ /* 0x000fe40000410000 */
[----:B------:R-:W-:Y:S01]  /*4220*/  FMUL.FTZ R25, R25, c[0x0][0x2ec] ;  /* 0x0000bb0019197a20 */ /* 0x000fe20000410000 */
[----:B----4-:R-:W-:Y:S01]  /*4230*/  MOV R0, R244 ;  /* 0x000000f400007202 */ /* 0x010fe20000000f00 */
[----:B------:R-:W-:Y:S01]  /*4240*/  FMUL.FTZ R26, R26, c[0x0][0x2ec] ;  /* 0x0000bb001a1a7a20 */ /* 0x000fe20000410000 */
[----:B------:R-:W-:Y:S01]  /*4250*/  @P2 FSEL R0, R244, -INF , !P4 ;  /* 0xff800000f4002808 */ /* 0x000fe20006000000 */
[----:B------:R-:W-:Y:S01]  /*4260*/  FMUL.FTZ R27, R27, c[0x0][0x2ec] ;  /* 0x0000bb001b1b7a20 */ /* 0x000fe20000410000 */
[----:B------:R-:W-:Y:S01]  /*4270*/  PLOP3.LUT P2, PT, PT, PT, UP0, 0x80, 0x0 ;  /* 0x000000000000781c */ /* 0x000fe20003f4f008 */
[----:B------:R-:W-:Y:S01]  /*4280*/  FMUL.FTZ R28, R28, c[0x0][0x2ec] ;  /* 0x0000bb001c1c7a20 */ /* 0x000fe20000410000 */
[----:B------:R-:W4:Y:S01]  /*4290*/  MUFU.TANH R195, R19 ;  /* 0x0000001300c37308 */ /* 0x000f220000002400 */
[----:B------:R-:W-:Y:S02]  /*42a0*/  FMUL.FTZ R29, R29, c[0x0][0x2ec] ;  /* 0x0000bb001d1d7a20 */ /* 0x000fe40000410000 */
[----:B------:R-:W-:Y:S02]  /*42b0*/  FMUL.FTZ R30, R30, c[0x0][0x2ec] ;  /* 0x0000bb001e1e7a20 */ /* 0x000fe40000410000 */
[----:B------:R-:W-:Y:S02]  /*42c0*/  FMUL.FTZ R32, R32, c[0x0][0x2ec] ;  /* 0x0000bb0020207a20 */ /* 0x000fe40000410000 */
[----:B------:R-:W-:Y:S02]  /*42d0*/  FMUL.FTZ R33, R33, c[0x0][0x2ec] ;  /* 0x0000bb0021217a20 */ /* 0x000fe40000410000 */
[----:B------:R-:W-:Y:S01]  /*42e0*/  FMUL.FTZ R34, R34, c[0x0][0x2ec] ;  /* 0x0000bb0022227a20 */ /* 0x000fe20000410000 */
[----:B------:R-:W1:Y:S01]  /*42f0*/  MUFU.TANH R190, R20 ;  /* 0x0000001400be7308 */ /* 0x000e620000002400 */
[----:B------:R-:W-:Y:S02]  /*4300*/  FMUL.FTZ R35, R35, c[0x0][0x2ec] ;  /* 0x0000bb0023237a20 */ /* 0x000fe40000410000 */
[----:B------:R-:W-:Y:S07]  /*4310*/  FMUL.FTZ R31, R31, c[0x0][0x2ec] ;  /* 0x0000bb001f1f7a20 */ /* 0x000fee0000410000 */
[----:B------:R-:W1:Y:S10]  /*4320*/  MUFU.TANH R189, R21 ;  /* 0x0000001500bd7308 */ /* 0x000e740000002400 */
        /* <DEDUP_REMOVED lines=11> */
[----:B------:R-:W1:Y:S01]  /*43e0*/  MUFU.TANH R185, R34 ;  /* 0x0000002200b97308 */ /* 0x000e620000002400 */
[----:B--2---:R-:W-:Y:S09]  /*43f0*/  FMUL.FTZ R5, R10, 1.4426950216293334961 ;  /* 0x3fb8aa3b0a057820 */ /* 0x004ff20000410000 */
[----:B------:R-:W-:Y:S01]  /*4400*/  MUFU.TANH R183, R35 ;  /* 0x0000002300b77308 */ /* 0x000fe20000002400 */
[C---:B---3--:R-:W-:Y:S01]  /*4410*/  FMUL.FTZ R2, R12.reuse, 1.4426950216293334961 ;  /* 0x3fb8aa3b0c027820 */ /* 0x048fe20000410000 */
[----:B------:R-:W-:Y:S04]  /*4420*/  FSETP.NEU.FTZ.AND P3, PT, R12, -INF , PT ;  /* 0xff8000000c00780b */ /* 0x000fe80003f7d000 */
[----:B------:R-:W-:Y:S02]  /*4430*/  FSEL R2, R2, RZ, P3 ;  /* 0x000000ff02027208 */ /* 0x000fe40001800000 */
[----:B------:R-:W-:Y:S02]  /*4440*/  FSETP.NEU.FTZ.AND P3, PT, R10, -INF , PT ;  /* 0xff8000000a00780b */ /* 0x000fe40003f7d000 */
[----:B------:R-:W-:Y:S01]  /*4450*/  MUFU.TANH R231, R31 ;  /* 0x0000001f00e77308 */ /* 0x000fe20000002400 */
[--C-:B------:R-:W-:Y:S01]  /*4460*/  FFMA.FTZ R4, R0, c[0x0][0x23c], -R2.reuse ;  /* 0x00008f0000047a23 */ /* 0x100fe20000010802 */
[----:B------:R-:W-:Y:S02]  /*4470*/  MOV R0, R241 ;  /* 0x000000f100007202 */ /* 0x000fe40000000f00 */
[----:B------:R-:W-:Y:S02]  /*4480*/  @P0 FSEL R0, R241, -INF , !P5 ;  /* 0xff800000f1000808 */ /* 0x000fe40006800000 */
[----:B------:R-:W-:Y:S04]  /*4490*/  PLOP3.LUT P0, PT, PT, PT, UP0, 0x80, 0x0 ;  /* 0x000000000000781c */ /* 0x000fe80003f0f008 */
[----:B------:R2:W-:Y:S01]  /*44a0*/  MUFU.EX2 R51, R4 ;  /* 0x0000000400337308 */ /* 0x0005e20000000800 */
[----:B------:R-:W-:Y:S01]  /*44b0*/  FFMA.FTZ R10, R0, c[0x0][0x23c], -R2 ;  /* 0x00008f00000a7a23 */ /* 0x000fe20000010802 */
[----:B------:R-:W-:Y:S02]  /*44c0*/  FSEL R0, R5, RZ, P3 ;  /* 0x000000ff05007208 */ /* 0x000fe40001800000 */
[----:B------:R-:W-:Y:S06]  /*44d0*/  PLOP3.LUT P3, PT, PT, PT, UP0, 0x80, 0x0 ;  /* 0x000000000000781c */ /* 0x000fec0003f6f008 */
[----:B------:R-:W-:Y:S01]  /*44e0*/  MUFU.EX2 R50, R10 ;  /* 0x0000000a00327308 */ /* 0x000fe20000000800 */
[----:B--2---:R-:W-:Y:S02]  /*44f0*/  MOV R4, R39 ;  /* 0x0000002700047202 */ /* 0x004fe40000000f00 */
[----:B------:R-:W-:Y:S02]  /*4500*/  @P2 FSEL R4, R39, -INF , !P4 ;  /* 0xff80000027042808 */ /* 0x000fe40006000000 */
[----:B------:R-:W-:Y:S02]  /*4510*/  PLOP3.LUT P2, PT, PT, PT, UP0, 0x80, 0x0 ;  /* 0x000000000000781c */ /* 0x000fe40003f4f008 */
[----:B------:R-:W-:Y:S01]  /*4520*/  PLOP3.LUT P4, PT, PT, PT, UP0, 0x80, 0x0 ;  /* 0x000000000000781c */ /* 0x000fe20003f8f008 */
[--C-:B------:R-:W-:Y:S01]  /*4530*/  FFMA.FTZ R5, R4, c[0x0][0x23c], -R0.reuse ;  /* 0x00008f0004057a23 */ /* 0x100fe20000010800 */
[----:B------:R-:W-:Y:S02]  /*4540*/  MOV R4, R252 ;  /* 0x000000fc00047202 */ /* 0x000fe40000000f00 */
[----:B------:R-:W-:Y:S01]  /*4550*/  @P0 FSEL R4, R252, -INF , !P5 ;  /* 0xff800000fc040808 */ /* 0x000fe20006800000 */
[----:B------:R-:W-:Y:S01]  /*4560*/  MUFU.EX2 R43, R5 ;  /* 0x00000005002b7308 */ /* 0x000fe20000000800 */
[----:B------:R-:W-:Y:S02]  /*4570*/  PLOP3.LUT P5, PT, PT, PT, UP0, 0x80, 0x0 ;  /* 0x000000000000781c */ /* 0x000fe40003faf008 */
[----:B------:R-:W-:Y:S01]  /*4580*/  PLOP3.LUT P0, PT, PT, PT, UP0, 0x80, 0x0 ;  /* 0x000000000000781c */ /* 0x000fe20003f0f008 */
[----:B------:R-:W-:Y:S06]  /*4590*/  FFMA.FTZ R4, R4, c[0x0][0x23c], -R0 ;  /* 0x00008f0004047a23 */ /* 0x000fec0000010800 */
[----:B------:R2:W-:Y:S02]  /*45a0*/  MUFU.EX2 R42, R4 ;  /* 0x00000004002a7308 */ /* 0x0005e40000000800 */
[C---:B--2---:R-:W-:Y:S02]  /*45b0*/  @P2 IADD3 R4, R9.reuse, 0x8, RZ ;  /* 0x0000000809042810 */ /* 0x044fe40007ffe0ff */
[----:B------:R-:W-:Y:S02]  /*45c0*/  PLOP3.LUT P2, PT, PT, PT, UP0, 0x80, 0x0 ;  /* 0x000000000000781c */ /* 0x000fe40003f4f008 */
[----:B------:R-:W-:Y:S02]  /*45d0*/  @P5 ISETP.GE.AND P5, PT, R4, UR6, PT ;  /* 0x0000000604005c0c */ /* 0x000fe4000bfa6270 */
[----:B------:R-:W-:Y:S02]  /*45e0*/  @P0 IADD3 R4, R9, 0x9, RZ ;  /* 0x0000000909040810 */ /* 0x000fe40007ffe0ff */
[----:B------:R-:W-:Y:S02]  /*45f0*/  PLOP3.LUT P0, PT, PT, PT, UP0, 0x80, 0x0 ;  /* 0x000000000000781c */ /* 0x000fe40003f0f008 */
[----:B------:R-:W-:Y:S02]  /*4600*/  @P6 ISETP.GE.AND P6, PT, R4, UR6, PT ;  /* 0x0000000604006c0c */ /* 0x000fe4000bfc6270 */
[----:B------:R-:W-:Y:S05]  /*4610*/  MOV R4, R239 ;  /* 0x000000ef00047202 */ /* 0x000fea0000000f00 */
[----:B------:R-:W-:Y:S02]  /*4620*/  @P2 FSEL R4, R239, -INF , !P5 ;  /* 0xff800000ef042808 */ /* 0x000fe40006800000 */
[----:B------:R-:W-:Y:S03]  /*4630*/  PLOP3.LUT P2, PT, PT, PT, UP0, 0x80, 0x0 ;  /* 0x000000000000781c */ /* 0x000fe60003f4f008 */
[--C-:B------:R-:W-:Y:S01]  /*4640*/  FFMA.FTZ R5, R4, c[0x0][0x23c], -R2.reuse ;  /* 0x00008f0004057a23 */ /* 0x100fe20000010802 */
[----:B------:R-:W-:Y:S02]  /*4650*/  MOV R4, R236 ;  /* 0x000000ec00047202 */ /* 0x000fe40000000f00 */
[----:B------:R-:W-:Y:S01]  /*4660*/  @P0 FSEL R4, R236, -INF , !P6 ;  /* 0xff800000ec040808 */ /* 0x000fe20007000000 */
[----:B------:R2:W-:Y:S01]  /*4670*/  MUFU.EX2 R49, R5 ;  /* 0x0000000500317308 */ /* 0x0005e20000000800 */
[----:B------:R-:W-:Y:S03]  /*4680*/  PLOP3.LUT P0, PT, PT, PT, UP0, 0x80, 0x0 ;  /* 0x000000000000781c */ /* 0x000fe60003f0f008 */
[----:B--2---:R-:W-:Y:S01]  /*4690*/  FFMA.FTZ R5, R4, c[0x0][0x23c], -R2 ;  /* 0x00008f0004057a23 */ /* 0x004fe20000010802 */
[----:B------:R-:W-:Y:S02]  /*46a0*/  MOV R4, R251 ;  /* 0x000000fb00047202 */ /* 0x000fe40000000f00 */
[----:B------:R-:W-:Y:S03]  /*46b0*/  @P2 FSEL R4, R251, -INF , !P5 ;  /* 0xff800000fb042808 */ /* 0x000fe60006800000 */
[----:B------:R2:W3:Y:S01]  /*46c0*/  MUFU.EX2 R48, R5 ;  /* 0x0000000500307308 */ /* 0x0004e20000000800 */
[----:B------:R-:W-:Y:S01]  /*46d0*/  PLOP3.LUT P2, PT, PT, PT, UP0, 0x80, 0x0 ;  /* 0x000000000000781c */ /* 0x000fe20003f4f008 */
[--C-:B--2---:R-:W-:Y:S01]  /*46e0*/  FFMA.FTZ R5, R4, c[0x0][0x23c], -R0.reuse ;  /* 0x00008f0004057a23 */ /* 0x104fe20000010800 */
[----:B-1----:R-:W-:Y:S02]  /*46f0*/  MOV R4, R250 ;  /* 0x000000fa00047202 */ /* 0x002fe40000000f00 */
[----:B------:R-:W-:Y:S05]  /*4700*/  @P0 FSEL R4, R250, -INF , !P6 ;  /* 0xff800000fa040808 */ /* 0x000fea0007000000 */
[----:B------:R-:W-:Y:S01]  /*4710*/  MUFU.EX2 R41, R5 ;  /* 0x0000000500297308 */ /* 0x000fe20000000800 */
[----:B------:R-:W-:Y:S01]  /*4720*/  PLOP3.LUT P0, PT, PT, PT, UP0, 0x80, 0x0 ;  /* 0x000000000000781c */ /* 0x000fe20003f0f008 */
[----:B------:R-:W-:Y:S08]  /*4730*/  FFMA.FTZ R4, R4, c[0x0][0x23c], -R0 ;  /* 0x00008f0004047a23 */ /* 0x000ff00000010800 */
[----:B------:R1:W-:Y:S02]  /*4740*/  MUFU.EX2 R40, R4 ;  /* 0x0000000400287308 */ /* 0x0003e40000000800 */
[----:B-1----:R-:W-:Y:S02]  /*4750*/  MOV R4, R187 ;  /* 0x000000bb00047202 */ /* 0x002fe40000000f00 */
[----:B------:R-:W-:Y:S02]  /*4760*/  @P0 FSEL R4, R187, -INF , !P5 ;  /* 0xff800000bb040808 */ /* 0x000fe40006800000 */
[----:B------:R-:W-:Y:S03]  /*4770*/  PLOP3.LUT P0, PT, PT, PT, UP0, 0x80, 0x0 ;  /* 0x000000000000781c */ /* 0x000fe60003f0f008 */
[--C-:B------:R-:W-:Y:S01]  /*4780*/  FFMA.FTZ R5, R4, c[0x0][0x23c], -R8.reuse ;  /* 0x00008f0004057a23 */ /* 0x100fe20000010808 */
[----:B------:R-:W-:Y:S02]  /*4790*/  MOV R4, R186 ;  /* 0x000000ba00047202 */ /* 0x000fe40000000f00 */
[----:B------:R-:W-:Y:S01]  /*47a0*/  @P3 FSEL R4, R186, -INF , !P6 ;  /* 0xff800000ba043808 */ /* 0x000fe20007000000 */
[----:B------:R1:W-:Y:S01]  /*47b0*/  MUFU.EX2 R234, R5 ;  /* 0x0000000500ea7308 */ /* 0x0003e20000000800 */
[----:B------:R-:W-:Y:S05]  /*47c0*/  PLOP3.LUT P3, PT, PT, PT, UP0, 0x80, 0x0 ;  /* 0x000000000000781c */ /* 0x000fea0003f6f008 */
[----:B------:R-:W-:Y:S02]  /*47d0*/  @P0 IADD3 R6, R9, 0x10, RZ ;  /* 0x0000001009060810 */ /* 0x000fe40007ffe0ff */
[----:B------:R-:W-:Y:S01]  /*47e0*/  PLOP3.LUT P0, PT, PT, PT, UP0, 0x80, 0x0 ;  /* 0x000000000000781c */ /* 0x000fe20003f0f008 */
[--C-:B-1----:R-:W-:Y:S01]  /*47f0*/  FFMA.FTZ R5, R4, c[0x0][0x23c], -R8.reuse ;  /* 0x00008f0004057a23 */ /* 0x102fe20000010808 */
[----:B------:R-:W-:Y:S02]  /*4800*/  MOV R4, R197 ;  /* 0x000000c500047202 */ /* 0x000fe40000000f00 */
[----:B------:R-:W-:Y:S01]  /*4810*/  @P2 FSEL R4, R197, -INF , !P5 ;  /* 0xff800000c5042808 */ /* 0x000fe20006800000 */
[----:B------:R1:W2:Y:S01]  /*4820*/  MUFU.EX2 R233, R5 ;  /* 0x0000000500e97308 */ /* 0x0002a20000000800 */
[----:B------:R-:W-:Y:S02]  /*4830*/  @P3 ISETP.GE.AND P5, PT, R6, UR6, PT ;  /* 0x0000000606003c0c */ /* 0x000fe4000bfa6270 */
[----:B------:R-:W-:Y:S02]  /*4840*/  PLOP3.LUT P3, PT, PT, PT, UP0, 0x80, 0x0 ;  /* 0x000000000000781c */ /* 0x000fe40003f6f008 */
[----:B------:R-:W-:Y:S02]  /*4850*/  PLOP3.LUT P2, PT, PT, PT, UP0, 0x80, 0x0 ;  /* 0x000000000000781c */ /* 0x000fe40003f4f008 */
[----:B------:R-:W-:Y:S02]  /*4860*/  @P4 IADD3 R6, R9, 0x11, RZ ;  /* 0x0000001109064810 */ /* 0x000fe40007ffe0ff */
[----:B------:R-:W-:Y:S09]  /*4870*/  PLOP3.LUT P4, PT, PT, PT, UP0, 0x80, 0x0 ;  /* 0x000000000000781c */ /* 0x000ff20003f8f008 */
[----:B------:R-:W-:Y:S01]  /*4880*/  @P2 ISETP.GE.AND P2, PT, R6, UR6, PT ;  /* 0x0000000606002c0c */ /* 0x000fe2000bf46270 */
[--C-:B-1----:R-:W-:Y:S01]  /*4890*/  FFMA.FTZ R5, R4, c[0x0][0x23c], -R3.reuse ;  /* 0x00008f0004057a23 */ /* 0x102fe20000010803 */
[----:B----4-:R-:W-:Y:S02]  /*48a0*/  MOV R4, R195 ;  /* 0x000000c300047202 */ /* 0x010fe40000000f00 */
[----:B------:R-:W-:Y:S01]  /*48b0*/  @P0 FSEL R4, R195, -INF , !P6 ;  /* 0xff800000c3040808 */ /* 0x000fe20007000000 */
[----:B------:R1:W-:Y:S01]  /*48c0*/  MUFU.EX2 R249, R5 ;  /* 0x0000000500f97308 */ /* 0x0003e20000000800 */
[----:B------:R-:W-:Y:S02]  /*48d0*/  PLOP3.LUT P0, PT, PT, PT, UP0, 0x80, 0x0 ;  /* 0x000000000000781c */ /* 0x000fe40003f0f008 */
[----:B------:R-:W-:Y:S01]  /*48e0*/  PLOP3.LUT P6, PT, PT, PT, UP0, 0x80, 0x0 ;  /* 0x000000000000781c */ /* 0x000fe20003fcf008 */
[--C-:B-1----:R-:W-:Y:S01]  /*48f0*/  FFMA.FTZ R5, R4, c[0x0][0x23c], -R3.reuse ;  /* 0x00008f0004057a23 */ /* 0x102fe20000010803 */
[----:B------:R-:W-:Y:S02]  /*4900*/  MOV R4, R190 ;  /* 0x000000be00047202 */ /* 0x000fe40000000f00 */
[----:B------:R-:W-:Y:S03]  /*4910*/  @P3 FSEL R4, R190, -INF , !P5 ;  /* 0xff800000be043808 */ /* 0x000fe60006800000 */
[----:B------:R1:W4:Y:S01]  /*4920*/  MUFU.EX2 R248, R5 ;  /* 0x0000000500f87308 */ /* 0x0003220000000800 */
[----:B------:R-:W-:Y:S01]  /*4930*/  PLOP3.LUT P3, PT, PT, PT, UP0, 0x80, 0x0 ;  /* 0x000000000000781c */ /* 0x000fe20003f6f008 */
[--C-:B-1----:R-:W-:Y:S01]  /*4940*/  FFMA.FTZ R5, R4, c[0x0][0x23c], -R8.reuse ;  /* 0x00008f0004057a23 */ /* 0x102fe20000010808 */
[----:B------:R-:W-:Y:S02]  /*4950*/  MOV R4, R189 ;  /* 0x000000bd00047202 */ /* 0x000fe40000000f00 */
[----:B------:R-:W-:Y:S05]  /*4960*/  @P0 FSEL R4, R189, -INF , !P2 ;  /* 0xff800000bd040808 */ /* 0x000fea0005000000 */
[----:B------:R1:W-:Y:S01]  /*4970*/  MUFU.EX2 R230, R5 ;  /* 0x0000000500e67308 */ /* 0x0003e20000000800 */
[----:B------:R-:W-:Y:S01]  /*4980*/  PLOP3.LUT P0, PT, PT, PT, UP0, 0x80, 0x0 ;  /* 0x000000000000781c */ /* 0x000fe20003f0f008 */
[----:B-1----:R-:W-:Y:S01]  /*4990*/  FFMA.FTZ R5, R4, c[0x0][0x23c], -R8 ;  /* 0x00008f0004057a23 */ /* 0x002fe20000010808 */
[----:B------:R-:W-:Y:S02]  /*49a0*/  MOV R4, R199 ;  /* 0x000000c700047202 */ /* 0x000fe40000000f00 */
[----:B------:R-:W-:Y:S05]  /*49b0*/  @P3 FSEL R4, R199, -INF , !P5 ;  /* 0xff800000c7043808 */ /* 0x000fea0006800000 */
[----:B------:R1:W-:Y:S01]  /*49c0*/  MUFU.EX2 R229, R5 ;  /* 0x0000000500e57308 */ /* 0x0003e20000000800 */
[----:B------:R-:W-:Y:S01]  /*49d0*/  PLOP3.LUT P3, PT, PT, PT, UP0, 0x80, 0x0 ;  /* 0x000000000000781c */ /* 0x000fe20003f6f008 */
[--C-:B-1----:R-:W-:Y:S01]  /*49e0*/  FFMA.FTZ R5, R4, c[0x0][0x23c], -R3.reuse ;  /* 0x00008f0004057a23 */ /* 0x102fe20000010803 */
[----:B------:R-:W-:Y:S02]  /*49f0*/  MOV R4, R196 ;  /* 0x000000c400047202 */ /* 0x000fe40000000f00 */
[----:B------:R-:W-:Y:S05]  /*4a00*/  @P0 FSEL R4, R196, -INF , !P2 ;  /* 0xff800000c4040808 */ /* 0x000fea0005000000 */
[----:B------:R1:W-:Y:S01]  /*4a10*/  MUFU.EX2 R247, R5 ;  /* 0x0000000500f77308 */ /* 0x0003e20000000800 */
[----:B------:R-:W-:Y:S11]  /*4a20*/  PLOP3.LUT P0, PT, PT, PT, UP0, 0x80, 0x0 ;  /* 0x000000000000781c */ /* 0x000ff60003f0f008 */
[----:B------:R-:W-:Y:S02]  /*4a30*/  @!UPT UIADD3 URZ, URZ, URZ, URZ ;  /* 0x0000003f3f3ff290 */ /* 0x000fe4000fffe03f */
[C---:B------:R-:W-:Y:S02]  /*4a40*/  @P0 IADD3 R6, R9.reuse, 0x18, RZ ;  /* 0x0000001809060810 */ /* 0x040fe40007ffe0ff */
[----:B------:R-:W-:Y:S02]  /*4a50*/  PLOP3.LUT P0, PT, PT, PT, UP0, 0x80, 0x0 ;  /* 0x000000000000781c */ /* 0x000fe40003f0f008 */
[----:B------:R-:W-:Y:S01]  /*4a60*/  @P6 IADD3 R9, R9, 0x19, RZ ;  /* 0x0000001909096810 */ /* 0x000fe20007ffe0ff */
[--C-:B-1----:R-:W-:Y:S01]  /*4a70*/  FFMA.FTZ R5, R4, c[0x0][0x23c], -R3.reuse ;  /* 0x00008f0004057a23 */ /* 0x102fe20000010803 */
[----:B------:R-:W-:Y:S02]  /*4a80*/  MOV R4, R202 ;  /* 0x000000ca00047202 */ /* 0x000fe40000000f00 */
[----:B------:R-:W-:Y:S01]  /*4a90*/  @P3 FSEL R4, R202, -INF , !P5 ;  /* 0xff800000ca043808 */ /* 0x000fe20006800000 */
[----:B------:R1:W1:Y:S01]  /*4aa0*/  MUFU.EX2 R246, R5 ;  /* 0x0000000500f67308 */ /* 0x0002620000000800 */
[----:B------:R-:W-:Y:S03]  /*4ab0*/  PLOP3.LUT P3, PT, PT, PT, UP0, 0x80, 0x0 ;  /* 0x000000000000781c */ /* 0x000fe60003f6f008 */
[--C-:B-1----:R-:W-:Y:S01]  /*4ac0*/  FFMA.FTZ R5, R4, c[0x0][0x23c], -R2.reuse ;  /* 0x00008f0004057a23 */ /* 0x102fe20000010802 */
[----:B------:R-:W-:Y:S02]  /*4ad0*/  MOV R4, R201 ;  /* 0x000000c900047202 */ /* 0x000fe40000000f00 */
[----:B------:R-:W-:Y:S03]  /*4ae0*/  @P4 FSEL R4, R201, -INF , !P2 ;  /* 0xff800000c9044808 */ /* 0x000fe60005000000 */
[----:B------:R1:W-:Y:S01]  /*4af0*/  MUFU.EX2 R47, R5 ;  /* 0x00000005002f7308 */ /* 0x0003e20000000800 */
[----:B------:R-:W-:Y:S01]  /*4b00*/  PLOP3.LUT P4, PT, PT, PT, UP0, 0x80, 0x0 ;  /* 0x000000000000781c */ /* 0x000fe20003f8f008 */
[----:B-1----:R-:W-:Y:S01]  /*4b10*/  FFMA.FTZ R5, R4, c[0x0][0x23c], -R2 ;  /* 0x00008f0004057a23 */ /* 0x002fe20000010802 */
[----:B------:R-:W-:Y:S02]  /*4b20*/  MOV R4, R240 ;  /* 0x000000f000047202 */ /* 0x000fe40000000f00 */
[----:B------:R-:W-:Y:S05]  /*4b30*/  @P3 FSEL R4, R240, -INF , !P5 ;  /* 0xff800000f0043808 */ /* 0x000fea0006800000 */
[----:B------:R1:W-:Y:S01]  /*4b40*/  MUFU.EX2 R46, R5 ;  /* 0x00000005002e7308 */ /* 0x0003e20000000800 */
[----:B------:R-:W-:Y:S03]  /*4b50*/  PLOP3.LUT P3, PT, PT, PT, UP0, 0x80, 0x0 ;  /* 0x000000000000781c */ /* 0x000fe60003f6f008 */
[----:B------:R-:W-:Y:S02]  /*4b60*/  @P4 ISETP.GE.AND P5, PT, R6, UR6, PT ;  /* 0x0000000606004c0c */ /* 0x000fe4000bfa6270 */
[----:B------:R-:W-:Y:S08]  /*4b70*/  PLOP3.LUT P4, PT, PT, PT, UP0, 0x80, 0x0 ;  /* 0x000000000000781c */ /* 0x000ff00003f8f008 */
[----:B------:R-:W-:Y:S01]  /*4b80*/  @P3 ISETP.GE.AND P3, PT, R9, UR6, PT ;  /* 0x0000000609003c0c */ /* 0x000fe2000bf66270 */
[--C-:B-1----:R-:W-:Y:S01]  /*4b90*/  FFMA.FTZ R5, R4, c[0x0][0x23c], -R0.reuse ;  /* 0x00008f0004057a23 */ /* 0x102fe20000010800 */
[----:B------:R-:W-:Y:S02]  /*4ba0*/  MOV R4, R238 ;  /* 0x000000ee00047202 */ /* 0x000fe40000000f00 */
[----:B------:R-:W-:Y:S01]  /*4bb0*/  @P0 FSEL R4, R238, -INF , !P2 ;  /* 0xff800000ee040808 */ /* 0x000fe20005000000 */
[----:B------:R1:W-:Y:S01]  /*4bc0*/  MUFU.EX2 R38, R5 ;  /* 0x0000000500267308 */ /* 0x0003e20000000800 */
[----:B------:R-:W-:Y:S02]  /*4bd0*/  PLOP3.LUT P0, PT, PT, PT, UP0, 0x80, 0x0 ;  /* 0x000000000000781c */ /* 0x000fe40003f0f008 */
[----:B------:R-:W-:Y:S01]  /*4be0*/  PLOP3.LUT P2, PT, PT, PT, UP0, 0x80, 0x0 ;  /* 0x000000000000781c */ /* 0x000fe20003f4f008 */
[----:B-1----:R-:W-:Y:S01]  /*4bf0*/  FFMA.FTZ R5, R4, c[0x0][0x23c], -R0 ;  /* 0x00008f0004057a23 */ /* 0x002fe20000010800 */
[----:B------:R-:W-:Y:S02]  /*4c00*/  MOV R4, R194 ;  /* 0x000000c200047202 */ /* 0x000fe40000000f00 */
[----:B------:R-:W-:Y:S03]  /*4c10*/  @P4 FSEL R4, R194, -INF , !P5 ;  /* 0xff800000c2044808 */ /* 0x000fe60006800000 */
[----:B------:R1:W-:Y:S02]  /*4c20*/  MUFU.EX2 R37, R5 ;  /* 0x0000000500257308 */ /* 0x0003e40000000800 */
[--C-:B-1----:R-:W-:Y:S01]  /*4c30*/  FFMA.FTZ R5, R4, c[0x0][0x23c], -R2.reuse ;  /* 0x00008f0004057a23 */ /* 0x102fe20000010802 */
[----:B------:R-:W-:Y:S02]  /*4c40*/  MOV R4, R193 ;  /* 0x000000c100047202 */ /* 0x000fe40000000f00 */
[----:B------:R-:W-:Y:S05]  /*4c50*/  @P0 FSEL R4, R193, -INF , !P3 ;  /* 0xff800000c1040808 */ /* 0x000fea0005800000 */
[----:B------:R1:W-:Y:S01]  /*4c60*/  MUFU.EX2 R45, R5 ;  /* 0x00000005002d7308 */ /* 0x0003e20000000800 */
[----:B------:R-:W-:Y:S01]  /*4c70*/  PLOP3.LUT P0, PT, PT, PT, UP0, 0x80, 0x0 ;  /* 0x000000000000781c */ /* 0x000fe20003f0f008 */
[----:B------:R-:W-:Y:S01]  /*4c80*/  FFMA.FTZ R2, R4, c[0x0][0x23c], -R2 ;  /* 0x00008f0004027a23 */ /* 0x000fe20000010802 */
[----:B------:R-:W-:Y:S02]  /*4c90*/  MOV R4, R232 ;  /* 0x000000e800047202 */ /* 0x000fe40000000f00 */
[----:B------:R-:W-:Y:S02]  /*4ca0*/  @P2 FSEL R4, R232, -INF , !P5 ;  /* 0xff800000e8042808 */ /* 0x000fe40006800000 */
[----:B------:R-:W-:Y:S03]  /*4cb0*/  PLOP3.LUT P2, PT, PT, PT, UP0, 0x80, 0x0 ;  /* 0x000000000000781c */ /* 0x000fe60003f4f008 */
[----:B------:R2:W-:Y:S01]  /*4cc0*/  MUFU.EX2 R44, R2 ;  /* 0x00000002002c7308 */ /* 0x0005e20000000800 */
[----:B------:R-:W-:Y:S09]  /*4cd0*/  FFMA.FTZ R4, R4, c[0x0][0x23c], -R0 ;  /* 0x00008f0004047a23 */ /* 0x000ff20000010800 */
[----:B------:R3:W-:Y:S01]  /*4ce0*/  MUFU.EX2 R36, R4 ;  /* 0x0000000400247308 */ /* 0x0007e20000000800 */
[----:B-1----:R-:W-:Y:S05]  /*4cf0*/  F2FP.PACK_AB R5, R52, R180 ;  /* 0x000000b43405723e */ /* 0x002fea00000000ff */
[----:B------:R1:W-:Y:S01]  /*4d00*/  STS [R224+0x20400], R5 ;  /* 0x02040005e0007388 */ /* 0x0003e20000000800 */
[----:B--2---:R-:W-:Y:S02]  /*4d10*/  MOV R2, R182 ;  /* 0x000000b600027202 */ /* 0x004fe40000000f00 */
[----:B------:R-:W-:Y:S02]  /*4d20*/  @P0 FSEL R2, R182, -INF , !P5 ;  /* 0xff800000b6020808 */ /* 0x000fe40006800000 */
[----:B------:R-:W-:Y:S03]  /*4d30*/  PLOP3.LUT P0, PT, PT, PT, UP0, 0x80, 0x0 ;  /* 0x000000000000781c */ /* 0x000fe60003f0f008 */
[--C-:B---3--:R-:W-:Y:S01]  /*4d40*/  FFMA.FTZ R4, R2, c[0x0][0x23c], -R8.reuse ;  /* 0x00008f0002047a23 */ /* 0x108fe20000010808 */
[----:B------:R-:W-:Y:S02]  /*4d50*/  MOV R2, R181 ;  /* 0x000000b500027202 */ /* 0x000fe40000000f00 */
[----:B------:R-:W-:Y:S01]  /*4d60*/  @P2 FSEL R2, R181, -INF , !P3 ;  /* 0xff800000b5022808 */ /* 0x000fe20005800000 */
[----:B------:R2:W-:Y:S01]  /*4d70*/  MUFU.EX2 R200, R4 ;  /* 0x0000000400c87308 */ /* 0x0005e20000000800 */
[----:B------:R-:W-:Y:S03]  /*4d80*/  PLOP3.LUT P2, PT, PT, PT, UP0, 0x80, 0x0 ;  /* 0x000000000000781c */ /* 0x000fe60003f4f008 */
[----:B------:R-:W-:Y:S01]  /*4d90*/  FFMA.FTZ R8, R2, c[0x0][0x23c], -R8 ;  /* 0x00008f0002087a23 */ /* 0x000fe20000010808 */
[----:B------:R-:W-:Y:S02]  /*4da0*/  MOV R2, R185 ;  /* 0x000000b900027202 */ /* 0x000fe40000000f00 */
[----:B------:R-:W-:Y:S02]  /*4db0*/  @P0 FSEL R2, R185, -INF , !P5 ;  /* 0xff800000b9020808 */ /* 0x000fe40006800000 */
[----:B------:R-:W-:Y:S01]  /*4dc0*/  PLOP3.LUT P0, PT, PT, PT, UP0, 0x80, 0x0 ;  /* 0x000000000000781c */ /* 0x000fe20003f0f008 */
[----:B------:R-:W3:Y:S01]  /*4dd0*/  MUFU.EX2 R198, R8 ;  /* 0x0000000800c67308 */ /* 0x000ee20000000800 */
[----:B-1----:R-:W-:Y:S01]  /*4de0*/  F2FP.PACK_AB R5, R48, R49 ;  /* 0x000000313005723e */ /* 0x002fe200000000ff */
[--C-:B--2---:R-:W-:Y:S01]  /*4df0*/  FFMA.FTZ R4, R2, c[0x0][0x23c], -R3.reuse ;  /* 0x00008f0002047a23 */ /* 0x104fe20000010803 */
[----:B------:R-:W-:Y:S02]  /*4e00*/  MOV R2, R183 ;  /* 0x000000b700027202 */ /* 0x000fe40000000f00 */
[----:B------:R-:W-:Y:S05]  /*4e10*/  @P2 FSEL R2, R183, -INF , !P3 ;  /* 0xff800000b7022808 */ /* 0x000fea0005800000 */
[----:B------:R1:W-:Y:S01]  /*4e20*/  MUFU.EX2 R237, R4 ;  /* 0x0000000400ed7308 */ /* 0x0003e20000000800 */
[----:B------:R-:W-:Y:S01]  /*4e30*/  FFMA.FTZ R3, R2, c[0x0][0x23c], -R3 ;  /* 0x00008f0002037a23 */ /* 0x000fe20000010803 */
[----:B------:R-:W-:Y:S05]  /*4e40*/  F2FP.PACK_AB R2, R242, R245 ;  /* 0x000000f5f202723e */ /* 0x000fea00000000ff */
[----:B------:R2:W-:Y:S03]  /*4e50*/  STS [R224+0x20000], R2 ;  /* 0x02000002e0007388 */ /* 0x0005e60000000800 */
[----:B------:R2:W2:Y:S01]  /*4e60*/  MUFU.EX2 R235, R3 ;  /* 0x0000000300eb7308 */ /* 0x0004a20000000800 */
[----:B-1----:R-:W-:Y:S02]  /*4e70*/  MOV R4, R231 ;  /* 0x000000e700047202 */ /* 0x002fe40000000f00 */
[----:B------:R-:W-:Y:S05]  /*4e80*/  @P0 FSEL R4, R231, -INF , !P3 ;  /* 0xff800000e7040808 */ /* 0x000fea0005800000 */
[----:B------:R-:W-:Y:S01]  /*4e90*/  FFMA.FTZ R0, R4, c[0x0][0x23c], -R0 ;  /* 0x00008f0004007a23 */ /* 0x000fe20000010800 */
[----:B------:R-:W-:Y:S03]  /*4ea0*/  F2FP.PACK_AB R4, R50, R51 ;  /* 0x000000333204723e */ /* 0x000fe600000000ff */
[----:B------:R4:W1:Y:S01]  /*4eb0*/  MUFU.EX2 R243, R0 ;  /* 0x0000000000f37308 */ /* 0x0008620000000800 */
[----:B--2---:R-:W-:Y:S02]  /*4ec0*/  F2FP.PACK_AB R2, R233, R234 ;  /* 0x000000eae902723e */ /* 0x004fe400000000ff */
[----:B------:R-:W-:Y:S03]  /*4ed0*/  F2FP.PACK_AB R3, R42, R43 ;  /* 0x0000002b2a03723e */ /* 0x000fe600000000ff */
[----:B------:R2:W-:Y:S01]  /*4ee0*/  STS [R227+0x20000], R2 ;  /* 0x02000002e3007388 */ /* 0x0005e20000000800 */
[----:B----4-:R-:W-:Y:S05]  /*4ef0*/  F2FP.PACK_AB R0, R248, R249 ;  /* 0x000000f9f800723e */ /* 0x010fea00000000ff */
[----:B------:R3:W-:Y:S01]  /*4f00*/  STS [R227+0x20400], R0 ;  /* 0x02040000e3007388 */ /* 0x0007e20000000800 */
[----:B--2---:R-:W-:Y:S03]  /*4f10*/  F2FP.PACK_AB R2, R246, R247 ;  /* 0x000000f7f602723e */ /* 0x004fe600000000ff */
[----:B------:R2:W-:Y:S04]  /*4f20*/  STS [R224+0x21000], R4 ;  /* 0x02100004e0007388 */ /* 0x0005e80000000800 */
[----:B------:R4:W-:Y:S04]  /*4f30*/  STS [R224+0x21400], R3 ;  /* 0x02140003e0007388 */ /* 0x0009e80000000800 */
[----:B------:R1:W-:Y:S01]  /*4f40*/  STS [R227+0x21000], R5 ;  /* 0x02100005e3007388 */ /* 0x0003e20000000800 */
[----:B---3--:R-:W-:Y:S02]  /*4f50*/  F2FP.PACK_AB R0, R198, R200 ;  /* 0x000000c8c600723e */ /* 0x008fe400000000ff */
[----:B--2---:R-:W-:Y:S02]  /*4f60*/  F2FP.PACK_AB R4, R40, R41 ;  /* 0x000000292804723e */ /* 0x004fe400000000ff */
[----:B----4-:R-:W-:Y:S03]  /*4f70*/  F2FP.PACK_AB R3, R229, R230 ;  /* 0x000000e6e503723e */ /* 0x010fe600000000ff */
[----:B------:R2:W-:Y:S01]  /*4f80*/  STS [R227+0x21400], R4 ;  /* 0x02140004e3007388 */ /* 0x0005e20000000800 */
[----:B-1----:R-:W-:Y:S03]  /*4f90*/  F2FP.PACK_AB R5, R46, R47 ;  /* 0x0000002f2e05723e */ /* 0x002fe600000000ff */
[----:B------:R1:W-:Y:S04]  /*4fa0*/  STS [R225+0x20000], R3 ;  /* 0x02000003e1007388 */ /* 0x0003e80000000800 */
[----:B------:R3:W-:Y:S04]  /*4fb0*/  STS [R225+0x20400], R2 ;  /* 0x02040002e1007388 */ /* 0x0007e80000000800 */
[----:B------:R4:W-:Y:S01]  /*4fc0*/  STS [R226+0x20000], R0 ;  /* 0x02000000e2007388 */ /* 0x0009e20000000800 */
[----:B--2---:R-:W-:Y:S02]  /*4fd0*/  F2FP.PACK_AB R4, R37, R38 ;  /* 0x000000262504723e */ /* 0x004fe400000000ff */
[----:B-1----:R-:W-:Y:S02]  /*4fe0*/  F2FP.PACK_AB R3, R235, R237 ;  /* 0x000000edeb03723e */ /* 0x002fe400000000ff */
[----:B---3--:R-:W-:Y:S03]  /*4ff0*/  F2FP.PACK_AB R2, R44, R45 ;  /* 0x0000002d2c02723e */ /* 0x008fe600000000ff */
[----:B------:R1:W-:Y:S01]  /*5000*/  STS [R226+0x20400], R3 ;  /* 0x02040003e2007388 */ /* 0x0003e20000000800 */
[----:B----4-:R-:W-:Y:S03]  /*5010*/  F2FP.PACK_AB R0, R243, R36 ;  /* 0x00000024f300723e */ /* 0x010fe600000000ff */
[----:B------:R-:W-:Y:S04]  /*5020*/  STS [R225+0x21000], R5 ;  /* 0x02100005e1007388 */ /* 0x000fe80000000800 */
[----:B------:R-:W-:Y:S04]  /*5030*/  STS [R225+0x21400], R4 ;  /* 0x02140004e1007388 */ /* 0x000fe80000000800 */
[----:B------:R2:W-:Y:S04]  /*5040*/  STS [R226+0x21000], R2 ;  /* 0x02100002e2007388 */ /* 0x0005e80000000800 */
[----:B------:R3:W-:Y:S04]  /*5050*/  STS [R226+0x21400], R0 ;  /* 0x02140000e2007388 */ /* 0x0007e80000000800 */
[----:B------:R-:W-:Y:S01]  /*5060*/  LDSM.16.M88.4 R32, [R207+0x8000] ;  /* 0x00800000cf20783b */ /* 0x000fe20000000200 */
[----:B-1----:R-:W-:Y:S07]  /*5070*/  IADD3 R3, R192, R208, RZ ;  /* 0x000000d0c0037210 */ /* 0x002fee0007ffe0ff */
        /* <DEDUP_REMOVED lines=46> */
[----:B---3--:R-:W-:Y:S01]  /*5360*/  IADD3.X R179, R0, UR10, RZ, P0, !PT ;  /* 0x0000000a00b37c10 */ /* 0x008fe200087fe4ff */
[----:B------:R-:W-:Y:S01]  /*5370*/  FFMA.FTZ R0, -R188, R188, 1 ;  /* 0x3f800000bc007423 */ /* 0x000fe200000101bc */
[----:B------:R-:W-:Y:S03]  /*5380*/  PLOP3.LUT P0, PT, PT, PT, UP3, 0x80, 0x0 ;  /* 0x000000000000781c */ /* 0x000fe60003f0f038 */
[----:B------:R-:W-:Y:S01]  /*5390*/  FMUL.FTZ R0, R0, c[0x0][0x2ec] ;  /* 0x0000bb0000007a20 */ /* 0x000fe20000410000 */
[----:B------:R-:W2:Y:S01]  /*53a0*/  LDG.E R176, [R178.64] ;  /* 0x00000004b2b07981 */ /* 0x000ea2000c1e1900 */
[-C--:B-1----:R-:W-:Y:S08]  /*53b0*/  HMMA.16816.F32 R20, R164, R168.reuse, R20 ;  /* 0x000000a8a414723c */ /* 0x082ff00000001814 */
[C---:B------:R-:W-:Y:S08]  /*53c0*/  HMMA.16816.F32 R24, R172.reuse, R168, R24 ;  /* 0x000000a8ac18723c */ /* 0x040ff00000001818 */
[-C--:B------:R-:W-:Y:S01]  /*53d0*/  HMMA.16816.F32 R28, R172, R170.reuse, R28 ;  /* 0x000000aaac1c723c */ /* 0x080fe2000000181c */
[----:B------:R-:W-:Y:S07]  /*53e0*/  LDSM.16.M88.4 R172, [R207+0xa000] ;  /* 0x00a00000cfac783b */ /* 0x000fee0000000200 */
[----:B------:R-:W-:Y:S01]  /*53f0*/  HMMA.16816.F32 R32, R164, R170, R32 ;  /* 0x000000aaa420723c */ /* 0x000fe20000001820 */
[----:B------:R-:W1:Y:S08]  /*5400*/  LDSM.16.M88.4 R164, [R210+0x18000] ;  /* 0x01800000d2a4783b */ /* 0x000e700000000200 */
[----:B------:R-:W3:Y:S01]  /*5410*/  LDSM.16.M88.4 R168, [R207+0xb000] ;  /* 0x00b00000cfa8783b */ /* 0x000ee20000000200 */
[-C--:B-1----:R-:W-:Y:S08]  /*5420*/  HMMA.16816.F32 R4, R172, R164.reuse, R4 ;  /* 0x000000a4ac04723c */ /* 0x082ff00000001804 */
[C---:B---3--:R-:W-:Y:S08]  /*5430*/  HMMA.16816.F32 R8, R168.reuse, R164, R8 ;  /* 0x000000a4a808723c */ /* 0x048ff00000001808 */
        /* <DEDUP_REMOVED lines=37> */
[C---:B--2---:R-:W-:Y:S01]  /*5690*/  FADD.FTZ R2, -R176.reuse, R4 ;  /* 0x00000004b0027221 */ /* 0x044fe20000010100 */
[C---:B------:R-:W-:Y:S01]  /*56a0*/  HMMA.16816.F32 R16, R168.reuse, R166, R16 ;  /* 0x000000a6a810723c */ /* 0x040fe20000001810 */
[----:B------:R-:W2:Y:S03]  /*56b0*/  LDG.E R4, [R178.64+0x20] ;  /* 0x00002004b2047981 */ /* 0x000ea6000c1e1900 */
[----:B------:R-:W-:Y:S01]  /*56c0*/  FMUL.FTZ R2, R245, R2 ;  /* 0x00000002f5027220 */ /* 0x000fe20000410000 */
[----:B------:R-:W-:Y:S01]  /*56d0*/  MOV R245, R180 ;  /* 0x000000b400f57202 */ /* 0x000fe20000000f00 */
[----:B------:R-:W-:Y:S01]  /*56e0*/  FADD.FTZ R5, -R176, R5 ;  /* 0x00000005b0057221 */ /* 0x000fe20000010100 */
[----:B------:R-:W1:Y:S01]  /*56f0*/  LDSM.16.M88.4 R164, [R212+0x18800] ;  /* 0x01880000d4a4783b */ /* 0x000e620000000200 */
[----:B------:R-:W-:Y:S04]  /*5700*/  FMUL.FTZ R180, R2, R0 ;  /* 0x0000000002b47220 */ /* 0x000fe80000410000 */
[----:B------:R-:W-:Y:S02]  /*5710*/  FMUL.FTZ R177, R242, R5 ;  /* 0x00000005f2b17220 */ /* 0x000fe40000410000 */
[----:B------:R-:W-:Y:S01]  /*5720*/  FFMA.FTZ R5, -R191, R191, 1 ;  /* 0x3f800000bf057423 */ /* 0x000fe200000101bf */
[----:B------:R-:W3:Y:S03]  /*5730*/  LDG.E R2, [R178.64+0x80] ;  /* 0x00008004b2027981 */ /* 0x000ee6000c1e1900 */
[----:B------:R-:W-:Y:S01]  /*5740*/  FMUL.FTZ R5, R5, c[0x0][0x2ec] ;  /* 0x0000bb0005057a20 */ /* 0x000fe20000410000 */
[----:B------:R-:W4:Y:S05]  /*5750*/  LDG.E R0, [R178.64+0xa0] ;  /* 0x0000a004b2007981 */ /* 0x000f2a000c1e1900 */
[C---:B------:R-:W-:Y:S02]  /*5760*/  FADD.FTZ R16, -R176.reuse, R16 ;  /* 0x00000010b0107221 */ /* 0x040fe40000010100 */
[----:B------:R-:W-:Y:S04]  /*5770*/  FADD.FTZ R17, -R176, R17 ;  /* 0x00000011b0117221 */ /* 0x000fe80000010100 */
[----:B------:R-:W-:Y:S01]  /*5780*/  FMUL.FTZ R17, R233, R17 ;  /* 0x00000011e9117220 */ /* 0x000fe20000410000 */
[-C--:B-1----:R-:W-:Y:S08]  /*5790*/  HMMA.16816.F32 R20, R168, R164.reuse, R20 ;  /* 0x000000a4a814723c */ /* 0x082ff00000001814 */
[C---:B------:R-:W-:Y:S07]  /*57a0*/  HMMA.16816.F32 R24, R172.reuse, R164, R24 ;  /* 0x000000a4ac18723c */ /* 0x040fee0000001818 */
[----:B------:R-:W-:Y:S01]  /*57b0*/  FMUL.FTZ R164, R234, R16 ;  /* 0x00000010eaa47220 */ /* 0x000fe20000410000 */
[-C--:B------:R-:W-:Y:S04]  /*57c0*/  HMMA.16816.F32 R28, R172, R166.reuse, R28 ;  /* 0x000000a6ac1c723c */ /* 0x080fe8000000181c */
[----:B------:R-:W-:Y:S01]  /*57d0*/  FFMA.FTZ R16, -R187, R187, 1 ;  /* 0x3f800000bb107423 */ /* 0x000fe200000101bb */
[----:B------:R-:W-:Y:S02]  /*57e0*/  MOV R187, R222 ;  /* 0x000000de00bb7202 */ /* 0x000fe40000000f00 */
[----:B------:R-:W-:Y:S01]  /*57f0*/  FMUL.FTZ R173, R177, R5 ;  /* 0x00000005b1ad7220 */ /* 0x000fe20000410000 */
[----:B------:R-:W-:Y:S04]  /*5800*/  HMMA.16816.F32 R32, R168, R166, R32 ;  /* 0x000000a6a820723c */ /* 0x000fe80000001820 */
[----:B------:R-:W-:Y:S01]  /*5810*/  FFMA.FTZ R5, -R186, R186, 1 ;  /* 0x3f800000ba057423 */ /* 0x000fe200000101ba */
[----:B------:R-:W-:Y:S01]  /*5820*/  MOV R186, R223 ;  /* 0x000000df00ba7202 */ /* 0x000fe20000000f00 */
[----:B------:R-:W-:Y:S02]  /*5830*/  FADD.FTZ R21, -R176, R21 ;  /* 0x00000015b0157221 */ /* 0x000fe40000010100 */
[----:B------:R-:W-:Y:S04]  /*5840*/  FMUL.FTZ R5, R5, c[0x0][0x2ec] ;  /* 0x0000bb0005057a20 */ /* 0x000fe80000410000 */
[----:B------:R-:W-:Y:S02]  /*5850*/  FMUL.FTZ R165, R229, R21 ;  /* 0x00000015e5a57220 */ /* 0x000fe40000410000 */
[----:B------:R-:W-:Y:S02]  /*5860*/  FMUL.FTZ R16, R16, c[0x0][0x2ec] ;  /* 0x0000bb0010107a20 */ /* 0x000fe40000410000 */
[----:B------:R-:W-:Y:S02]  /*5870*/  FMUL.FTZ R171, R17, R5 ;  /* 0x0000000511ab7220 */ /* 0x000fe40000410000 */
[----:B------:R-:W-:Y:S02]  /*5880*/  FFMA.FTZ R5, -R181, R181, 1 ;  /* 0x3f800000b5057423 */ /* 0x000fe400000101b5 */
[----:B------:R-:W-:Y:S02]  /*5890*/  FMUL.FTZ R172, R164, R16 ;  /* 0x00000010a4ac7220 */ /* 0x000fe40000410000 */
[----:B------:R-:W-:Y:S02]  /*58a0*/  FFMA.FTZ R16, -R182, R182, 1 ;  /* 0x3f800000b6107423 */ /* 0x000fe400000101b6 */
[C---:B------:R-:W-:Y:S02]  /*58b0*/  FADD.FTZ R21, -R176.reuse, R33 ;  /* 0x00000021b0157221 */ /* 0x040fe40000010100 */
[----:B------:R-:W-:Y:S02]  /*58c0*/  FADD.FTZ R32, -R176, R32 ;  /* 0x00000020b0207221 */ /* 0x000fe40000010100 */
[----:B------:R-:W-:Y:S02]  /*58d0*/  FMUL.FTZ R21, R198, R21 ;  /* 0x00000015c6157220 */ /* 0x000fe40000410000 */
[----:B------:R-:W-:Y:S02]  /*58e0*/  FMUL.FTZ R5, R5, c[0x0][0x2ec] ;  /* 0x0000bb0005057a20 */ /* 0x000fe40000410000 */
[----:B------:R-:W-:Y:S02]  /*58f0*/  FADD.FTZ R20, -R176, R20 ;  /* 0x00000014b0147221 */ /* 0x000fe40000010100 */
[----:B------:R-:W-:Y:S02]  /*5900*/  FMUL.FTZ R32, R200, R32 ;  /* 0x00000020c8207220 */ /* 0x000fe40000410000 */
[----:B------:R-:W-:Y:S02]  /*5910*/  FFMA.FTZ R17, -R189, R189, 1 ;  /* 0x3f800000bd117423 */ /* 0x000fe400000101bd */
[----:B------:R-:W-:Y:S02]  /*5920*/  FMUL.FTZ R16, R16, c[0x0][0x2ec] ;  /* 0x0000bb0010107a20 */ /* 0x000fe40000410000 */
[----:B------:R-:W-:Y:S02]  /*5930*/  FMUL.FTZ R167, R21, R5 ;  /* 0x0000000515a77220 */ /* 0x000fe40000410000 */
[----:B------:R-:W-:Y:S02]  /*5940*/  FFMA.FTZ R5, -R203, R203, 1 ;  /* 0x3f800000cb057423 */ /* 0x000fe400000101cb */
[----:B------:R-:W-:Y:S02]  /*5950*/  FMUL.FTZ R166, R230, R20 ;  /* 0x00000014e6a67220 */ /* 0x000fe40000410000 */
[----:B------:R-:W-:Y:S02]  /*5960*/  FFMA.FTZ R20, -R190, R190, 1 ;  /* 0x3f800000be147423 */ /* 0x000fe400000101be */
[----:B------:R-:W-:Y:S02]  /*5970*/  FMUL.FTZ R17, R17, c[0x0][0x2ec] ;  /* 0x0000bb0011117a20 */ /* 0x000fe40000410000 */
[----:B------:R-:W-:Y:S02]  /*5980*/  FMUL.FTZ R168, R32, R16 ;  /* 0x0000001020a87220 */ /* 0x000fe40000410000 */
[----:B------:R-:W-:Y:S02]  /*5990*/  FMUL.FTZ R5, R5, c[0x0][0x2ec] ;  /* 0x0000bb0005057a20 */ /* 0x000fe40000410000 */
[----:B------:R-:W-:Y:S02]  /*59a0*/  FFMA.FTZ R32, -R197, R197, 1 ;  /* 0x3f800000c5207423 */ /* 0x000fe400000101c5 */
[----:B------:R-:W-:Y:S02]  /*59b0*/  FMUL.FTZ R20, R20, c[0x0][0x2ec] ;  /* 0x0000bb0014147a20 */ /* 0x000fe40000410000 */
[----:B------:R-:W-:Y:S02]  /*59c0*/  FMUL.FTZ R169, R165, R17 ;  /* 0x00000011a5a97220 */ /* 0x000fe40000410000 */
[----:B------:R-:W-:Y:S02]  /*59d0*/  FMUL.FTZ R32, R32, c[0x0][0x2ec] ;  /* 0x0000bb0020207a20 */ /* 0x000fe40000410000 */
[----:B------:R-:W-:Y:S02]  /*59e0*/  FFMA.FTZ R164, -R185, R185, 1 ;  /* 0x3f800000b9a47423 */ /* 0x000fe400000101b9 */
[----:B------:R-:W-:Y:S02]  /*59f0*/  FMUL.FTZ R170, R166, R20 ;  /* 0x00000014a6aa7220 */ /* 0x000fe40000410000 */
[----:B------:R-:W-:Y:S02]  /*5a00*/  FMUL.FTZ R164, R164, c[0x0][0x2ec] ;  /* 0x0000bb00a4a47a20 */ /* 0x000fe40000410000 */
[----:B------:R-:W-:Y:S02]  /*5a10*/  FFMA.FTZ R33, -R196, R196, 1 ;  /* 0x3f800000c4217423 */ /* 0x000fe400000101c4 */
[----:B------:R-:W-:Y:S02]  /*5a20*/  FFMA.FTZ R21, -R244, R244, 1 ;  /* 0x3f800000f4157423 */ /* 0x000fe400000101f4 */
[----:B------:R-:W-:Y:S02]  /*5a30*/  FMUL.FTZ R33, R33, c[0x0][0x2ec] ;  /* 0x0000bb0021217a20 */ /* 0x000fe40000410000 */
[----:B------:R-:W-:Y:S02]  /*5a40*/  FMUL.FTZ R21, R21, c[0x0][0x2ec] ;  /* 0x0000bb0015157a20 */ /* 0x000fe40000410000 */
[----:B------:R-:W-:Y:S04]  /*5a50*/  FFMA.FTZ R20, -R232, R232, 1 ;  /* 0x3f800000e8147423 */ /* 0x000fe800000101e8 */
[----:B------:R-:W-:Y:S02]  /*5a60*/  FMUL.FTZ R20, R20, c[0x0][0x2ec] ;  /* 0x0000bb0014147a20 */ /* 0x000fe40000410000 */
[C---:B--2---:R-:W-:Y:S02]  /*5a70*/  FADD.FTZ R7, -R4.reuse, R7 ;  /* 0x0000000704077221 */ /* 0x044fe40000010100 */
[----:B------:R-:W-:Y:S02]  /*5a80*/  FADD.FTZ R16, -R4, R6 ;  /* 0x0000000604107221 */ /* 0x000fe40000010100 */
[----:B------:R-:W-:Y:S02]  /*5a90*/  FFMA.FTZ R6, -R228, R228, 1 ;  /* 0x3f800000e4067423 */ /* 0x000fe400000101e4 */
[----:B------:R-:W-:Y:S02]  /*5aa0*/  FMUL.FTZ R7, R52, R7 ;  /* 0x0000000734077220 */ /* 0x000fe40000410000 */
[----:B------:R-:W-:Y:S01]  /*5ab0*/  FADD.FTZ R18, -R4, R18 ;  /* 0x0000001204127221 */ /* 0x000fe20000010100 */
[----:B------:R1:W5:Y:S01]  /*5ac0*/  LDL.LU R52, [R1+0xa4] ;  /* 0x0000a40001347983 */ /* 0x0003620000300800 */
[----:B------:R-:W-:Y:S02]  /*5ad0*/  FMUL.FTZ R16, R245, R16 ;  /* 0x00000010f5107220 */ /* 0x000fe40000410000 */
[----:B------:R-:W-:Y:S02]  /*5ae0*/  FMUL.FTZ R6, R6, c[0x0][0x2ec] ;  /* 0x0000bb0006067a20 */ /* 0x000fe40000410000 */
[----:B------:R-:W-:Y:S02]  /*5af0*/  FMUL.FTZ R165, R7, R5 ;  /* 0x0000000507a57220 */ /* 0x000fe40000410000 */
[----:B------:R-:W-:Y:S02]  /*5b00*/  FMUL.FTZ R5, R249, R18 ;  /* 0x00000012f9057220 */ /* 0x000fe40000410000 */
[C---:B------:R-:W-:Y:S02]  /*5b10*/  FADD.FTZ R34, -R4.reuse, R34 ;  /* 0x0000002204227221 */ /* 0x040fe40000010100 */
[C---:B------:R-:W-:Y:S02]  /*5b20*/  FADD.FTZ R35, -R4.reuse, R35 ;  /* 0x0000002304237221 */ /* 0x040fe40000010100 */
[----:B------:R-:W-:Y:S02]  /*5b30*/  FADD.FTZ R19, -R4, R19 ;  /* 0x0000001304137221 */ /* 0x000fe40000010100 */
[----:B------:R-:W-:Y:S02]  /*5b40*/  FMUL.FTZ R166, R16, R6 ;  /* 0x0000000610a67220 */ /* 0x000fe40000410000 */
[C---:B------:R-:W-:Y:S02]  /*5b50*/  FADD.FTZ R16, -R4.reuse, R22 ;  /* 0x0000001604107221 */ /* 0x040fe40000010100 */
[----:B------:R-:W-:Y:S02]  /*5b60*/  FADD.FTZ R17, -R4, R23 ;  /* 0x0000001704117221 */ /* 0x000fe40000010100 */
[----:B------:R-:W-:Y:S02]  /*5b70*/  FMUL.FTZ R32, R5, R32 ;  /* 0x0000002005207220 */ /* 0x000fe40000410000 */
[----:B------:R-:W-:Y:S02]  /*5b80*/  FMUL.FTZ R4, R237, R34 ;  /* 0x00000022ed047220 */ /* 0x000fe40000410000 */
[----:B------:R-:W-:Y:S02]  /*5b90*/  FMUL.FTZ R5, R235, R35 ;  /* 0x00000023eb057220 */ /* 0x000fe40000410000 */
[----:B------:R-:W-:Y:S02]  /*5ba0*/  FFMA.FTZ R35, -R183, R183, 1 ;  /* 0x3f800000b7237423 */ /* 0x000fe400000101b7 */
[----:B------:R-:W-:Y:S02]  /*5bb0*/  FFMA.FTZ R7, -R195, R195, 1 ;  /* 0x3f800000c3077423 */ /* 0x000fe400000101c3 */
[----:B------:R-:W-:Y:S02]  /*5bc0*/  FMUL.FTZ R35, R35, c[0x0][0x2ec] ;  /* 0x0000bb0023237a20 */ /* 0x000fe40000410000 */
[----:B------:R-:W-:Y:S02]  /*5bd0*/  FMUL.FTZ R164, R4, R164 ;  /* 0x000000a404a47220 */ /* 0x000fe40000410000 */
[----:B---3--:R-:W-:Y:S02]  /*5be0*/  FADD.FTZ R4, -R2, R8 ;  /* 0x0000000802047221 */ /* 0x008fe40000010100 */
[----:B------:R-:W-:Y:S02]  /*5bf0*/  FMUL.FTZ R6, R248, R19 ;  /* 0x00000013f8067220 */ /* 0x000fe40000410000 */
[----:B------:R-:W-:Y:S02]  /*5c00*/  FMUL.FTZ R7, R7, c[0x0][0x2ec] ;  /* 0x0000bb0007077a20 */ /* 0x000fe40000410000 */
[----:B------:R-:W-:Y:S02]  /*5c10*/  FMUL.FTZ R35, R5, R35 ;  /* 0x0000002305237220 */ /* 0x000fe40000410000 */
[----:B------:R-:W-:Y:S02]  /*5c20*/  FADD.FTZ R5, -R2, R9 ;  /* 0x0000000902057221 */ /* 0x000fe40000010100 */
[----:B------:R-:W-:Y:S02]  /*5c30*/  FMUL.FTZ R4, R51, R4 ;  /* 0x0000000433047220 */ /* 0x000fe40000410000 */
[----:B------:R-:W-:Y:S01]  /*5c40*/  FMUL.FTZ R17, R246, R17 ;  /* 0x00000011f6117220 */ /* 0x000fe20000410000 */
[----:B------:R1:W5:Y:S01]  /*5c50*/  LDL.LU R51, [R1+0xa0] ;  /* 0x0000a00001337983 */ /* 0x0003620000300800 */
[----:B------:R-:W-:Y:S02]  /*5c60*/  FMUL.FTZ R7, R6, R7 ;  /* 0x0000000706077220 */ /* 0x000fe40000410000 */
[----:B------:R-:W-:Y:S02]  /*5c70*/  FADD.FTZ R6, -R2, R12 ;  /* 0x0000000c02067221 */ /* 0x000fe40000010100 */
[----:B------:R-:W-:Y:S02]  /*5c80*/  FMUL.FTZ R5, R50, R5 ;  /* 0x0000000532057220 */ /* 0x000fe40000410000 */
[----:B------:R-:W-:Y:S01]  /*5c90*/  FMUL.FTZ R33, R17, R33 ;  /* 0x0000002111217220 */ /* 0x000fe20000410000 */
[----:B------:R1:W5:Y:S01]  /*5ca0*/  LDL.LU R50, [R1+0x9c] ;  /* 0x00009c0001327983 */ /* 0x0003620000300800 */
[----:B------:R-:W-:Y:S02]  /*5cb0*/  FADD.FTZ R8, -R2, R13 ;  /* 0x0000000d02087221 */ /* 0x000fe40000010100 */
[----:B------:R-:W-:Y:S02]  /*5cc0*/  FMUL.FTZ R6, R49, R6 ;  /* 0x0000000631067220 */ /* 0x000fe40000410000 */
[----:B------:R-:W-:Y:S01]  /*5cd0*/  FFMA.FTZ R17, -R241, R241, 1 ;  /* 0x3f800000f1117423 */ /* 0x000fe200000101f1 */
[----:B------:R1:W5:Y:S01]  /*5ce0*/  LDL.LU R49, [R1+0x98] ;  /* 0x0000980001317983 */ /* 0x0003620000300800 */
[----:B------:R-:W-:Y:S02]  /*5cf0*/  FFMA.FTZ R23, -R239, R239, 1 ;  /* 0x3f800000ef177423 */ /* 0x000fe400000101ef */
[----:B------:R-:W-:Y:S02]  /*5d00*/  FMUL.FTZ R8, R48, R8 ;  /* 0x0000000830087220 */ /* 0x000fe40000410000 */
[----:B------:R-:W-:Y:S01]  /*5d10*/  FMUL.FTZ R17, R17, c[0x0][0x2ec] ;  /* 0x0000bb0011117a20 */ /* 0x000fe20000410000 */
[----:B------:R1:W5:Y:S01]  /*5d20*/  LDL.LU R48, [R1+0x94] ;  /* 0x0000940001307983 */ /* 0x0003620000300800 */
[----:B------:R-:W-:Y:S02]  /*5d30*/  FMUL.FTZ R23, R23, c[0x0][0x2ec] ;  /* 0x0000bb0017177a20 */ /* 0x000fe40000410000 */
        /* <DEDUP_REMOVED lines=8> */
[----:B------:R-:W-:Y:S01]  /*5dc0*/  FMUL.FTZ R4, R46, R4 ;  /* 0x000000042e047220 */ /* 0x000fe20000410000 */
[----:B------:R1:W5:Y:S01]  /*5dd0*/  LDL.LU R47, [R1+0x90] ;  /* 0x00009000012f7983 */ /* 0x0003620000300800 */
[----:B------:R-:W-:Y:S02]  /*5de0*/  FFMA.FTZ R25, -R202, R202, 1 ;  /* 0x3f800000ca197423 */ /* 0x000fe400000101ca */
[----:B------:R-:W-:Y:S01]  /*5df0*/  FMUL.FTZ R5, R45, R5 ;  /* 0x000000052d057220 */ /* 0x000fe20000410000 */
[----:B------:R1:W5:Y:S01]  /*5e00*/  LDL.LU R46, [R1+0x8c] ;  /* 0x00008c00012e7983 */ /* 0x0003620000300800 */
[----:B------:R-:W-:Y:S02]  /*5e10*/  FFMA.FTZ R24, -R201, R201, 1 ;  /* 0x3f800000c9187423 */ /* 0x000fe400000101c9 */
[----:B------:R-:W-:Y:S01]  /*5e20*/  FMUL.FTZ R25, R25, c[0x0][0x2ec] ;  /* 0x0000bb0019197a20 */ /* 0x000fe20000410000 */
[----:B------:R1:W5:Y:S01]  /*5e30*/  LDL.LU R45, [R1+0x88] ;  /* 0x00008800012d7983 */ /* 0x0003620000300800 */
[----:B------:R-:W-:Y:S02]  /*5e40*/  FMUL.FTZ R6, R44, R6 ;  /* 0x000000062c067220 */ /* 0x000fe40000410000 */
[----:B------:R-:W-:Y:S01]  /*5e50*/  FFMA.FTZ R29, -R194, R194, 1 ;  /* 0x3f800000c21d7423 */ /* 0x000fe200000101c2 */
[----:B------:R1:W5:Y:S01]  /*5e60*/  LDL.LU R44, [R1+0x84] ;  /* 0x00008400012c7983 */ /* 0x0003620000300800 */
[----:B------:R-:W-:Y:S02]  /*5e70*/  FMUL.FTZ R24, R24, c[0x0][0x2ec] ;  /* 0x0000bb0018187a20 */ /* 0x000fe40000410000 */
[----:B------:R-:W-:Y:S02]  /*5e80*/  FMUL.FTZ R25, R2, R25 ;  /* 0x0000001902197220 */ /* 0x000fe40000410000 */
[----:B----4-:R-:W-:Y:S02]  /*5e90*/  FADD.FTZ R2, -R0, R10 ;  /* 0x0000000a00027221 */ /* 0x010fe40000010100 */
[----:B------:R-:W-:Y:S02]  /*5ea0*/  FFMA.FTZ R22, -R236, R236, 1 ;  /* 0x3f800000ec167423 */ /* 0x000fe400000101ec */
[----:B------:R-:W-:Y:S02]  /*5eb0*/  FMUL.FTZ R29, R29, c[0x0][0x2ec] ;  /* 0x0000bb001d1d7a20 */ /* 0x000fe40000410000 */
[----:B------:R-:W-:Y:S02]  /*5ec0*/  FMUL.FTZ R24, R4, R24 ;  /* 0x0000001804187220 */ /* 0x000fe40000410000 */
[----:B------:R-:W-:Y:S02]  /*5ed0*/  FADD.FTZ R4, -R0, R11 ;  /* 0x0000000b00047221 */ /* 0x000fe40000010100 */
[----:B------:R-:W-:Y:S02]  /*5ee0*/  FMUL.FTZ R2, R43, R2 ;  /* 0x000000022b027220 */ /* 0x000fe40000410000 */
[----:B------:R-:W-:Y:S01]  /*5ef0*/  FMUL.FTZ R22, R22, c[0x0][0x2ec] ;  /* 0x0000bb0016167a20 */ /* 0x000fe20000410000 */
[----:B------:R1:W5:Y:S01]  /*5f00*/  LDL.LU R43, [R1+0x80] ;  /* 0x00008000012b7983 */ /* 0x0003620000300800 */
[----:B------:R-:W-:Y:S02]  /*5f10*/  FFMA.FTZ R28, -R193, R193, 1 ;  /* 0x3f800000c11c7423 */ /* 0x000fe400000101c1 */
[----:B------:R-:W-:Y:S02]  /*5f20*/  FMUL.FTZ R29, R5, R29 ;  /* 0x0000001d051d7220 */ /* 0x000fe40000410000 */
[----:B------:R-:W-:Y:S02]  /*5f30*/  FADD.FTZ R5, -R0, R14 ;  /* 0x0000000e00057221 */ /* 0x000fe40000010100 */
[----:B------:R-:W-:Y:S02]  /*5f40*/  FMUL.FTZ R4, R42, R4 ;  /* 0x000000042a047220 */ /* 0x000fe40000410000 */
[----:B------:R-:W-:Y:S01]  /*5f50*/  FMUL.FTZ R22, R8, R22 ;  /* 0x0000001608167220 */ /* 0x000fe20000410000 */
[----:B------:R1:W5:Y:S01]  /*5f60*/  LDL.LU R42, [R1+0x7c] ;  /* 0x00007c00012a7983 */ /* 0x0003620000300800 */
[----:B------:R-:W-:Y:S02]  /*5f70*/  FMUL.FTZ R28, R28, c[0x0][0x2ec] ;  /* 0x0000bb001c1c7a20 */ /* 0x000fe40000410000 */
[----:B------:R-:W-:Y:S02]  /*5f80*/  FADD.FTZ R8, -R0, R15 ;  /* 0x0000000f00087221 */ /* 0x000fe40000010100 */
[----:B------:R-:W-:Y:S02]  /*5f90*/  FMUL.FTZ R5, R41, R5 ;  /* 0x0000000529057220 */ /* 0x000fe40000410000 */
[----:B------:R-:W-:Y:S01]  /*5fa0*/  FMUL.FTZ R28, R6, R28 ;  /* 0x0000001c061c7220 */ /* 0x000fe20000410000 */
[----:B------:R1:W5:Y:S01]  /*5fb0*/  LDL.LU R41, [R1+0x78] ;  /* 0x0000780001297983 */ /* 0x0003620000300800 */
[----:B------:R-:W-:Y:S02]  /*5fc0*/  FMUL.FTZ R8, R40, R8 ;  /* 0x0000000828087220 */ /* 0x000fe40000410000 */
[----:B------:R-:W-:Y:S01]  /*5fd0*/  FFMA.FTZ R6, -R39, R39, 1 ;  /* 0x3f80000027067423 */ /* 0x000fe20000010127 */
[----:B------:R1:W5:Y:S01]  /*5fe0*/  LDL.LU R40, [R1+0x74] ;  /* 0x0000740001287983 */ /* 0x0003620000300800 */
[----:B------:R-:W-:Y:S02]  /*5ff0*/  FFMA.FTZ R9, -R252, R252, 1 ;  /* 0x3f800000fc097423 */ /* 0x000fe400000101fc */
[----:B------:R-:W-:Y:S01]  /*6000*/  FFMA.FTZ R14, -R251, R251, 1 ;  /* 0x3f800000fb0e7423 */ /* 0x000fe200000101fb */
[----:B------:R1:W5:Y:S01]  /*6010*/  LDL.LU R39, [R1+0x70] ;  /* 0x0000700001277983 */ /* 0x0003620000300800 */
[----:B------:R-:W-:Y:S02]  /*6020*/  FMUL.FTZ R6, R6, c[0x0][0x2ec] ;  /* 0x0000bb0006067a20 */ /* 0x000fe40000410000 */
[----:B------:R-:W-:Y:S02]  /*6030*/  FMUL.FTZ R9, R9, c[0x0][0x2ec] ;  /* 0x0000bb0009097a20 */ /* 0x000fe40000410000 */
        /* <DEDUP_REMOVED lines=11> */
[----:B------:R-:W-:Y:S02]  /*60f0*/  FMUL.FTZ R4, R36, R4 ;  /* 0x0000000424047220 */ /* 0x000fe40000410000 */
[----:B------:R-:W-:Y:S01]  /*6100*/  FFMA.FTZ R34, -R199, R199, 1 ;  /* 0x3f800000c7227423 */ /* 0x000fe200000101c7 */
[----:B------:R1:W5:Y:S01]  /*6110*/  LDL.LU R37, [R1+0x68] ;  /* 0x0000680001257983 */ /* 0x0003620000300800 */
[----:B------:R-:W-:Y:S02]  /*6120*/  FMUL.FTZ R16, R247, R16 ;  /* 0x00000010f7107220 */ /* 0x000fe40000410000 */
[----:B------:R-:W-:Y:S01]  /*6130*/  FMUL.FTZ R34, R34, c[0x0][0x2ec] ;  /* 0x0000bb0022227a20 */ /* 0x000fe20000410000 */
[----:B------:R1:W5:Y:S01]  /*6140*/  LDL.LU R36, [R1+0x64] ;  /* 0x0000640001247983 */ /* 0x0003620000300800 */
[----:B------:R-:W-:Y:S01]  /*6150*/  FMUL.FTZ R5, R243, R5 ;  /* 0x00000005f3057220 */ /* 0x000fe20000410000 */
[----:B------:R-:W-:Y:S01]  /*6160*/  MOV R243, c[0x0][0x22c] ;  /* 0x00008b0000f37a02 */ /* 0x000fe20000000f00 */
[----:B------:R-:W-:Y:S02]  /*6170*/  FMUL.FTZ R34, R16, R34 ;  /* 0x0000002210227220 */ /* 0x000fe40000410000 */
[----:B------:R-:W-:Y:S02]  /*6180*/  FFMA.FTZ R13, -R250, R250, 1 ;  /* 0x3f800000fa0d7423 */ /* 0x000fe400000101fa */
[----:B------:R-:W-:Y:S02]  /*6190*/  FFMA.FTZ R18, -R240, R240, 1 ;  /* 0x3f800000f0127423 */ /* 0x000fe400000101f0 */
[----:B------:R-:W-:Y:S02]  /*61a0*/  FFMA.FTZ R16, -R238, R238, 1 ;  /* 0x3f800000ee107423 */ /* 0x000fe400000101ee */
[----:B------:R-:W-:Y:S02]  /*61b0*/  FFMA.FTZ R19, -R231, R231, 1 ;  /* 0x3f800000e7137423 */ /* 0x000fe400000101e7 */
[----:B------:R-:W-:Y:S02]  /*61c0*/  IMAD R243, R243, c[0x0][0x1c0], RZ ;  /* 0x00007000f3f37a24 */ /* 0x000fe400078e02ff */
[----:B------:R-:W-:Y:S02]  /*61d0*/  FMUL.FTZ R13, R13, c[0x0][0x2ec] ;  /* 0x0000bb000d0d7a20 */ /* 0x000fe40000410000 */
[----:B------:R-:W-:Y:S01]  /*61e0*/  FMUL.FTZ R18, R18, c[0x0][0x2ec] ;  /* 0x0000bb0012127a20 */ /* 0x000fe20000410000 */
[----:B------:R-:W-:Y:S01]  /*61f0*/  SHF.L.U32 R243, R243, 0x3, RZ ;  /* 0x00000003f3f37819 */ /* 0x000fe200000006ff */
        /* <DEDUP_REMOVED lines=8> */
[----:B-1----:R-:W-:Y:S01]  /*6280*/  IMAD.MOV.U32 R5, RZ, RZ, c[0x0][0x190] ;  /* 0x00006400ff057624 */ /* 0x002fe200078e00ff */
        /* <DEDUP_REMOVED lines=21> */
.L_x_1285:
[----:B-1----:R-:W-:Y:S01]  /*63e0*/  F2FP.PACK_AB R12, R173, R180 ;  /* 0x000000b4ad0c723e */ /* 0x002fe200000000ff */
        /* <DEDUP_REMOVED lines=32> */
[----:B--2---:R-:W-:Y:S04]  /*65f0*/  IMAD.SHL.U32 R0, R214, 0x2, RZ ;  /* 0x00000002d6007824 */ /* 0x004fe800078e00ff */
[----:B------:R-:W-:Y:S01]  /*6600*/  BAR.SYNC.DEFER_BLOCKING 0x0 ;  /* 0x0000000000007b1d */ /* 0x000fe20000010000 */
[C---:B------:R-:W-:Y:S02]  /*6610*/  IADD3 R2, R0.reuse, 0x8040, RZ ;  /* 0x0000804000027810 */ /* 0x040fe40007ffe0ff */
[----:B---3--:R-:W-:Y:S04]  /*6620*/  IADD3 R16, R0, 0x8000, RZ ;  /* 0x0000800000107810 */ /* 0x008fe80007ffe0ff */
[----:B------:R-:W-:Y:S01]  /*6630*/  @P1 IADD3 R2, R16, -0x40, RZ ;  /* 0xffffffc010021810 */ /* 0x000fe20007ffe0ff */
[----:B------:R-:W-:Y:S05]  /*6640*/  LDSM.16.MT88.4 R4, [R205+0x20000] ;  /* 0x02000000cd04783b */ /* 0x000fea0000004200 */
[----:B------:R-:W2:Y:S05]  /*6650*/  LDSM.16.MT88.4 R8, [R0+0x8000] ;  /* 0x008000000008783b */ /* 0x000eaa0000004200 */
[----:B------:R-:W3:Y:S05]  /*6660*/  LDSM.16.MT88.4 R12, [R205+0x22000] ;  /* 0x02200000cd0c783b */ /* 0x000eea0000004200 */
[----:B------:R-:W4:Y:S05]  /*6670*/  LDSM.16.MT88.4 R16, [R2] ;  /* 0x000000000210783b */ /* 0x000f2a0000004200 */
[----:B------:R-:W1:Y:S05]  /*6680*/  LDSM.16.MT88.4 R20, [R0+0xa000] ;  /* 0x00a000000014783b */ /* 0x000e6a0000004200 */
[----:B------:R-:W1:Y:S05]  /*6690*/  LDSM.16.MT88.4 R24, [R2+0x2000] ;  /* 0x002000000218783b */ /* 0x000e6a0000004200 */
[----:B------:R-:W-:Y:S05]  /*66a0*/  LDSM.16.MT88.4 R28, [R0+0x8800] ;  /* 0x00880000001c783b */ /* 0x000fea0000004200 */
[----:B------:R-:W-:Y:S05]  /*66b0*/  LDSM.16.MT88.4 R32, [R205+0x22800] ;  /* 0x02280000cd20783b */ /* 0x000fea0000004200 */
[----:B------:R-:W-:Y:S01]  /*66c0*/  LDSM.16.MT88.4 R164, [R2+0x800] ;  /* 0x0008000002a4783b */ /* 0x000fe20000004200 */
[-C--:B--2--5:R-:W-:Y:S04]  /*66d0*/  HMMA.16816.F32 R36, R4, R8.reuse, R36 ;  /* 0x000000080424723c */ /* 0x0a4fe80000001824 */
[----:B------:R-:W-:Y:S05]  /*66e0*/  LDSM.16.MT88.4 R168, [R0+0xa800] ;  /* 0x00a8000000a8783b */ /* 0x000fea0000004200 */
[----:B------:R-:W-:Y:S01]  /*66f0*/  LDSM.16.MT88.4 R172, [R2+0x2800] ;  /* 0x0028000002ac783b */ /* 0x000fe20000004200 */
[C---:B---3--:R-:W-:Y:S08]  /*6700*/  HMMA.16816.F32 R40, R12.reuse, R8, R40 ;  /* 0x000000080c28723c */ /* 0x048ff00000001828 */
[-C--:B------:R-:W-:Y:S08]  /*6710*/  HMMA.16816.F32 R44, R12, R10.reuse, R44 ;  /* 0x0000000a0c2c723c */ /* 0x080ff0000000182c */
[C---:B------:R-:W-:Y:S01]  /*6720*/  HMMA.16816.F32 R48, R4.reuse, R10, R48 ;  /* 0x0000000a0430723c */ /* 0x040fe20000001830 */
[----:B------:R-:W2:Y:S07]  /*6730*/  LDSM.16.MT88.4 R8, [R205+0x20800] ;  /* 0x02080000cd08783b */ /* 0x000eae0000004200 */
[-C--:B----4-:R-:W-:Y:S08]  /*6740*/  HMMA.16816.F32 R52, R4, R16.reuse, R52 ;  /* 0x000000100434723c */ /* 0x090ff00000001834 */
[C---:B------:R-:W-:Y:S08]  /*6750*/  HMMA.16816.F32 R56, R12.reuse, R16, R56 ;  /* 0x000000100c38723c */ /* 0x040ff00000001838 */
[-C--:B------:R-:W-:Y:S08]  /*6760*/  HMMA.16816.F32 R60, R12, R18.reuse, R60 ;  /* 0x000000120c3c723c */ /* 0x080ff0000000183c */
[C---:B------:R-:W-:Y:S01]  /*6770*/  HMMA.16816.F32 R64, R4.reuse, R18, R64 ;  /* 0x000000120440723c */ /* 0x040fe20000001840 */
[----:B------:R-:W-:Y:S07]  /*6780*/  LDSM.16.MT88.4 R16, [R205+0x23000] ;  /* 0x02300000cd10783b */ /* 0x000fee0000004200 */
        /* <DEDUP_REMOVED lines=10> */
[----:B------:R-:W1:Y:S05]  /*6830*/  LDSM.16.MT88.4 R4, [R205+0x21000] ;  /* 0x02100000cd04783b */ /* 0x000e6a0000004200 */
[----:B------:R-:W3:Y:S02]  /*6840*/  LDSM.16.MT88.4 R24, [R0+0xb000] ;  /* 0x00b000000018783b */ /* 0x000ee40000004200 */
        /* <DEDUP_REMOVED lines=21> */
[----:B------:R-:W2:Y:S02]  /*69a0*/  LDSM.16.MT88.4 R172, [R0+0xb800] ;  /* 0x00b8000000ac783b */ /* 0x000ea40000004200 */
[-C--:B-1----:R-:W-:Y:S08]  /*69b0*/  HMMA.16816.F32 R36, R4, R12.reuse, R36 ;  /* 0x0000000c0424723c */ /* 0x082ff00000001824 */
[C---:B------:R-:W-:Y:S08]  /*69c0*/  HMMA.16816.F32 R40, R16.reuse, R12, R40 ;  /* 0x0000000c1028723c */ /* 0x040ff00000001828 */
[-C--:B------:R-:W-:Y:S08]  /*69d0*/  HMMA.16816.F32 R44, R16, R14.reuse, R44 ;  /* 0x0000000e102c723c */ /* 0x080ff0000000182c */
[C---:B------:R-:W-:Y:S01]  /*69e0*/  HMMA.16816.F32 R48, R4.reuse, R14, R48 ;  /* 0x0000000e0430723c */ /* 0x040fe20000001830 */
[----:B------:R-:W1:Y:S05]  /*69f0*/  LDSM.16.MT88.4 R12, [R2+0x3800] ;  /* 0x00380000020c783b */ /* 0x000e6a0000004200 */
        /* <DEDUP_REMOVED lines=9> */
[-C--:B--2---:R-:W-:Y:S08]  /*6a90*/  HMMA.16816.F32 R84, R4, R28.reuse, R84 ;  /* 0x0000001c0454723c */ /* 0x084ff00000001854 */
        /* <DEDUP_REMOVED lines=27> */
[----:B------:R-:W-:Y:S02]  /*6c50*/  SHF.L.U32 R0, R185, 0x1, RZ ;  /* 0x00000001b9007819 */ /* 0x000fe400000006ff */
        /* <DEDUP_REMOVED lines=10> */
.L_x_1286:
[----:B------:R-:W-:Y:S01]  /*6d00*/  LDSM.16.M88.4 R32, [R207+0x1c000] ;  /* 0x01c00000cf20783b */ /* 0x000fe20000000200 */
[----:B------:R-:W-:Y:S01]  /*6d10*/  IMAD.MOV.U32 R2, RZ, RZ, c[0x0][0x22c] ;  /* 0x00008b00ff027624 */ /* 0x000fe200078e00ff */
[----:B------:R-:W-:Y:S03]  /*6d20*/  ULOP3.LUT UR12, UR7, 0x1, URZ, 0xc0, !UPT ;  /* 0x00000001070c7892 */ /* 0x000fe6000f8ec03f */
[----:B------:R-:W2:Y:S01]  /*6d30*/  LDSM.16.MT88.4 R16, [R204] ;  /* 0x00000000cc10783b */ /* 0x000ea20000004200 */
[----:B------:R-:W-:Y:S01]  /*6d40*/  IMAD R2, R2, c[0x0][0x1c0], RZ ;  /* 0x0000700002027a24 */ /* 0x000fe200078e02ff */
[----:B------:R-:W-:Y:S02]  /*6d50*/  UISETP.NE.U32.AND UP1, UPT, UR12, 0x1, UPT ;  /* 0x000000010c00788c */ /* 0x000fe4000bf25070 */
[----:B------:R-:W-:Y:S01]  /*6d60*/  UIADD3 UR12, UR7, -0x1, URZ ;  /* 0xffffffff070c7890 */ /* 0x000fe2000fffe03f */
[----:B------:R-:W3:Y:S01]  /*6d70*/  LDSM.16.M88.4 R28, [R207+0x1d000] ;  /* 0x01d00000cf1c783b */ /* 0x000ee20000000200 */
[----:B------:R-:W-:Y:S04]  /*6d80*/  IMAD.U32 R2, R2, -0x40, RZ ;  /* 0xffffffc002027824 */ /* 0x000fe800078e00ff */
[----:B------:R-:W4:Y:S01]  /*6d90*/  LDSM.16.MT88.4 R164, [R204+0x4000] ;  /* 0x00400000cca4783b */ /* 0x000f220000004200 */
[C---:B------:R-:W-:Y:S04]  /*6da0*/  LEA R223, P2, R2.reuse, R186, 0x2 ;  /* 0x000000ba02df7211 */ /* 0x040fe800078410ff */
[----:B------:R-:W5:Y:S01]  /*6db0*/  LDL R193, [R1+0x3c] ;  /* 0x00003c0001c17983 */ /* 0x000f620000100800 */
[----:B------:R-:W-:Y:S01]  /*6dc0*/  LEA.HI.X.SX32 R222, R2, R187, 0x2, P2 ;  /* 0x000000bb02de7211 */ /* 0x000fe200010f16ff */
[----:B------:R-:W-:Y:S03]  /*6dd0*/  IMAD.MOV.U32 R2, RZ, RZ, R223 ;  /* 0x000000ffff027224 */ /* 0x000fe600078e00df */
[----:B------:R-:W-:Y:S05]  /*6de0*/  LDSM.16.M88.4 R168, [R208+0x1c000] ;  /* 0x01c00000d0a8783b */ /* 0x000fea0000000200 */
[----:B------:R-:W5:Y:S05]  /*6df0*/  LDL R191, [R1+0x40] ;  /* 0x0000400001bf7983 */ /* 0x000f6a0000100800 */
[----:B------:R-:W1:Y:S05]  /*6e00*/  LDSM.16.MT88.4 R172, [R204+0x800] ;  /* 0x00080000ccac783b */ /* 0x000e6a0000004200 */
[----:B------:R1:W5:Y:S02]  /*6e10*/  LDL R188, [R1+0xc] ;  /* 0x00000c0001bc7983 */ /* 0x0003640000100800 */
[-C--:B-12---:R-:W-:Y:S03]  /*6e20*/  HMMA.16816.F32 R4, R32, R16.reuse, RZ ;  /* 0x000000102004723c */ /* 0x086fe600000018ff */
[----:B------:R-:W1:Y:S05]  /*6e30*/  LDSM.16.M88.4 R176, [R208+0x1d000] ;  /* 0x01d00000d0b0783b */ /* 0x000e6a0000000200 */
[----:B------:R2:W2:Y:S01]  /*6e40*/  LDL R0, [R1+0x4] ;  /* 0x0000040001007983 */ /* 0x0004a20000100800 */
[C---:B---3--:R-:W-:Y:S04]  /*6e50*/  HMMA.16816.F32 R8, R28.reuse, R16, RZ ;  /* 0x000000101c08723c */ /* 0x048fe800000018ff */
[----:B------:R-:W3:Y:S04]  /*6e60*/  LDSM.16.MT88.4 R180, [R204+0x4800] ;  /* 0x00480000ccb4783b */ /* 0x000ee80000004200 */
[-C--:B------:R-:W-:Y:S01]  /*6e70*/  HMMA.16816.F32 R12, R28, R18.reuse, RZ ;  /* 0x000000121c0c723c */ /* 0x080fe200000018ff */
[----:B------:R1:W2:Y:S05]  /*6e80*/  LDL R189, [R1] ;  /* 0x0000000001bd7983 */ /* 0x0002aa0000100800 */
[----:B------:R1:W2:Y:S02]  /*6e90*/  LDL R190, [R1+0x8] ;  /* 0x0000080001be7983 */ /* 0x0002a40000100800 */
[C---:B------:R-:W-:Y:S08]  /*6ea0*/  HMMA.16816.F32 R16, R32.reuse, R18, RZ ;  /* 0x000000122010723c */ /* 0x040ff000000018ff */
[-C--:B----4-:R-:W-:Y:S08]  /*6eb0*/  HMMA.16816.F32 R20, R32, R164.reuse, RZ ;  /* 0x000000a42014723c */ /* 0x090ff000000018ff */
[C---:B------:R-:W-:Y:S08]  /*6ec0*/  HMMA.16816.F32 R24, R28.reuse, R164, RZ ;  /* 0x000000a41c18723c */ /* 0x040ff000000018ff */
[-C--:B------:R-:W-:Y:S08]  /*6ed0*/  HMMA.16816.F32 R28, R28, R166.reuse, RZ ;  /* 0x000000a61c1c723c */ /* 0x080ff000000018ff */
[----:B------:R-:W-:Y:S01]  /*6ee0*/  HMMA.16816.F32 R32, R32, R166, RZ ;  /* 0x000000a62020723c */ /* 0x000fe200000018ff */
[----:B------:R-:W-:Y:S07]  /*6ef0*/  LDSM.16.M88.4 R164, [R184+0x1c000] ;  /* 0x01c00000b8a4783b */ /* 0x000fee0000000200 */
[-C--:B------:R-:W-:Y:S08]  /*6f00*/  HMMA.16816.F32 R4, R168, R172.reuse, R4 ;  /* 0x000000aca804723c */ /* 0x080ff00000001804 */
[C---:B-1----:R-:W-:Y:S08]  /*6f10*/  HMMA.16816.F32 R8, R176.reuse, R172, R8 ;  /* 0x000000acb008723c */ /* 0x042ff00000001808 */
[-C--:B------:R-:W-:Y:S08]  /*6f20*/  HMMA.16816.F32 R12, R176, R174.reuse, R12 ;  /* 0x000000aeb00c723c */ /* 0x080ff0000000180c */
[C---:B------:R-:W-:Y:S01]  /*6f30*/  HMMA.16816.F32 R16, R168.reuse, R174, R16 ;  /* 0x000000aea810723c */ /* 0x040fe20000001810 */
[----:B------:R-:W1:Y:S07]  /*6f40*/  LDSM.16.MT88.4 R172, [R204+0x1000] ;  /* 0x00100000ccac783b */ /* 0x000e6e0000004200 */
[-C--:B---3--:R-:W-:Y:S08]  /*6f50*/  HMMA.16816.F32 R20, R168, R180.reuse, R20 ;  /* 0x000000b4a814723c */ /* 0x088ff00000001814 */
[C---:B------:R-:W-:Y:S08]  /*6f60*/  HMMA.16816.F32 R24, R176.reuse, R180, R24 ;  /* 0x000000b4b018723c */ /* 0x040ff00000001818 */
[-C--:B------:R-:W-:Y:S01]  /*6f70*/  HMMA.16816.F32 R28, R176, R182.reuse, R28 ;  /* 0x000000b6b01c723c */ /* 0x080fe2000000181c */
[----:B------:R-:W3:Y:S07]  /*6f80*/  LDSM.16.M88.4 R176, [R184+0x1d000] ;  /* 0x01d00000b8b0783b */ /* 0x000eee0000000200 */
[----:B------:R-:W-:Y:S01]  /*6f90*/  HMMA.16816.F32 R32, R168, R182, R32 ;  /* 0x000000b6a820723c */ /* 0x000fe20000001820 */
[----:B------:R-:W4:Y:S05]  /*6fa0*/  LDSM.16.MT88.4 R168, [R204+0x5000] ;  /* 0x00500000cca8783b */ /* 0x000f2a0000004200 */
[----:B------:R-:W-:Y:S02]  /*6fb0*/  LDSM.16.M88.4 R180, [R3+0x1d000] ;  /* 0x01d0000003b4783b */ /* 0x000fe40000000200 */
[-C--:B-1----:R-:W-:Y:S08]  /*6fc0*/  HMMA.16816.F32 R4, R164, R172.reuse, R4 ;  /* 0x000000aca404723c */ /* 0x082ff00000001804 */
[C---:B---3--:R-:W-:Y:S08]  /*6fd0*/  HMMA.16816.F32 R8, R176.reuse, R172, R8 ;  /* 0x000000acb008723c */ /* 0x048ff00000001808 */
[-C--:B------:R-:W-:Y:S08]  /*6fe0*/  HMMA.16816.F32 R12, R176, R174.reuse, R12 ;  /* 0x000000aeb00c723c */ /* 0x080ff0000000180c */
[C---:B------:R-:W-:Y:S01]  /*6ff0*/  HMMA.16816.F32 R16, R164.reuse, R174, R16 ;  /* 0x000000aea410723c */ /* 0x040fe20000001810 */
[----:B------:R-:W-:Y:S07]  /*7000*/  LDSM.16.M88.4 R172, [R3+0x1c000] ;  /* 0x01c0000003ac783b */ /* 0x000fee0000000200 */
[-C--:B----4-:R-:W-:Y:S08]  /*7010*/  HMMA.16816.F32 R20, R164, R168.reuse, R20 ;  /* 0x000000a8a414723c */ /* 0x090ff00000001814 */
[C---:B------:R-:W-:Y:S08]  /*7020*/  HMMA.16816.F32 R24, R176.reuse, R168, R24 ;  /* 0x000000a8b018723c */ /* 0x040ff00000001818 */
[-C--:B------:R-:W-:Y:S01]  /*7030*/  HMMA.16816.F32 R28, R176, R170.reuse, R28 ;  /* 0x000000aab01c723c */ /* 0x080fe2000000181c */
[----:B------:R-:W1:Y:S07]  /*7040*/  LDSM.16.MT88.4 R176, [R204+0x1800] ;  /* 0x00180000ccb0783b */ /* 0x000e6e0000004200 */
[----:B------:R-:W-:Y:S01]  /*7050*/  HMMA.16816.F32 R32, R164, R170, R32 ;  /* 0x000000aaa420723c */ /* 0x000fe20000001820 */
[----:B------:R-:W3:Y:S05]  /*7060*/  LDSM.16.MT88.4 R164, [R204+0x5800] ;  /* 0x00580000cca4783b */ /* 0x000eea0000004200 */
[----:B------:R-:W-:Y:S02]  /*7070*/  LDSM.16.M88.4 R168, [R207+0x1e000] ;  /* 0x01e00000cfa8783b */ /* 0x000fe40000000200 */
[-C--:B-1----:R-:W-:Y:S08]  /*7080*/  HMMA.16816.F32 R4, R172, R176.reuse, R4 ;  /* 0x000000b0ac04723c */ /* 0x082ff00000001804 */
[C---:B------:R-:W-:Y:S08]  /*7090*/  HMMA.16816.F32 R8, R180.reuse, R176, R8 ;  /* 0x000000b0b408723c */ /* 0x040ff00000001808 */
        /* <DEDUP_REMOVED lines=14> */
[----:B------:R-:W1:Y:S07]  /*7180*/  LDSM.16.MT88.4 R176, [R204+0x2800] ;  /* 0x00280000ccb0783b */ /* 0x000e6e0000004200 */
[-C--:B----4-:R-:W-:Y:S08]  /*7190*/  HMMA.16816.F32 R20, R168, R164.reuse, R20 ;  /* 0x000000a4a814723c */ /* 0x090ff00000001814 */
        /* <DEDUP_REMOVED lines=14> */
[----:B------:R3:W4:Y:S07]  /*7280*/  LDSM.16.M88.4 R180, [R184+0x1f000] ;  /* 0x01f00000b8b4783b */ /* 0x00072e0000000200 */
[----:B------:R-:W-:Y:S01]  /*7290*/  HMMA.16816.F32 R32, R172, R166, R32 ;  /* 0x000000a6ac20723c */ /* 0x000fe20000001820 */
[----:B------:R-:W2:Y:S05]  /*72a0*/  LDSM.16.MT88.4 R164, [R204+0x7000] ;  /* 0x00700000cca4783b */ /* 0x000eaa0000004200 */
[----:B------:R-:W-:Y:S02]  /*72b0*/  LDSM.16.M88.4 R172, [R3+0x1e000] ;  /* 0x01e0000003ac783b */ /* 0x000fe40000000200 */
[-C--:B-1----:R-:W-:Y:S01]  /*72c0*/  HMMA.16816.F32 R4, R168, R176.reuse, R4 ;  /* 0x000000b0a804723c */ /* 0x082fe20000001804 */
[----:B---3--:R-:W-:Y:S04]  /*72d0*/  IMAD.MOV.U32 R184, RZ, RZ, c[0x0][0x22c] ;  /* 0x00008b00ffb87624 */ /* 0x008fe800078e00ff */
[----:B------:R-:W-:Y:S04]  /*72e0*/  IMAD R184, R184, c[0x0][0x1c0], RZ ;  /* 0x00007000b8b87a24 */ /* 0x000fe800078e02ff */
[----:B------:R-:W-:Y:S01]  /*72f0*/  IMAD R184, R184, 0x30, RZ ;  /* 0x00000030b8b87824 */ /* 0x000fe200078e02ff */
[C---:B----4-:R-:W-:Y:S08]  /*7300*/  HMMA.16816.F32 R8, R180.reuse, R176, R8 ;  /* 0x000000b0b408723c */ /* 0x050ff00000001808 */
[-C--:B------:R-:W-:Y:S08]  /*7310*/  HMMA.16816.F32 R12, R180, R178.reuse, R12 ;  /* 0x000000b2b40c723c */ /* 0x080ff0000000180c */
[C---:B------:R-:W-:Y:S01]  /*7320*/  HMMA.16816.F32 R16, R168.reuse, R178, R16 ;  /* 0x000000b2a810723c */ /* 0x040fe20000001810 */
[----:B------:R-:W1:Y:S07]  /*7330*/  LDSM.16.MT88.4 R176, [R204+0x3800] ;  /* 0x00380000ccb0783b */ /* 0x000e6e0000004200 */
[-C--:B--2---:R-:W-:Y:S08]  /*7340*/  HMMA.16816.F32 R20, R168, R164.reuse, R20 ;  /* 0x000000a4a814723c */ /* 0x084ff00000001814 */
[C---:B------:R-:W-:Y:S08]  /*7350*/  HMMA.16816.F32 R24, R180.reuse, R164, R24 ;  /* 0x000000a4b418723c */ /* 0x040ff00000001818 */
[-C--:B------:R-:W-:Y:S01]  /*7360*/  HMMA.16816.F32 R28, R180, R166.reuse, R28 ;  /* 0x000000a6b41c723c */ /* 0x080fe2000000181c */
[----:B------:R2:W3:Y:S07]  /*7370*/  LDSM.16.M88.4 R180, [R3+0x1f000] ;  /* 0x01f0000003b4783b */ /* 0x0004ee0000000200 */
[----:B------:R-:W-:Y:S01]  /*7380*/  HMMA.16816.F32 R32, R168, R166, R32 ;  /* 0x000000a6a820723c */ /* 0x000fe20000001820 */
[----:B------:R-:W4:Y:S06]  /*7390*/  LDSM.16.MT88.4 R164, [R204+0x7800] ;  /* 0x00780000cca4783b */ /* 0x000f2c0000004200 */
[----:B-----5:R-:W-:Y:S01]  /*73a0*/  @P0 IADD3 R168, P3, R193, UR9, RZ ;  /* 0x00000009c1a80c10 */ /* 0x020fe2000ff7e0ff */
[----:B------:R-:W-:Y:S01]  /*73b0*/  @UP3 UIADD3 UR9, UP2, UR9, -0x100, URZ ;  /* 0xffffff0009093890 */ /* 0x000fe2000ff5e03f */
[-C--:B-1----:R-:W-:Y:S05]  /*73c0*/  HMMA.16816.F32 R4, R172, R176.reuse, R4 ;  /* 0x000000b0ac04723c */ /* 0x082fea0000001804 */
[----:B------:R-:W-:Y:S01]  /*73d0*/  @P0 IADD3.X R169, R191, UR8, RZ, P3, !PT ;  /* 0x00000008bfa90c10 */ /* 0x000fe20009ffe4ff */
[----:B------:R-:W-:Y:S01]  /*73e0*/  IMAD.MOV.U32 R191, RZ, RZ, c[0x0][0x22c] ;  /* 0x00008b00ffbf7624 */ /* 0x000fe200078e00ff */
[----:B------:R-:W-:Y:S01]  /*73f0*/  @UP3 UIADD3.X UR8, UR8, -0x1, URZ, UP2, !UPT ;  /* 0xffffffff08083890 */ /* 0x000fe200097fe43f */
[----:B--2---:R-:W-:Y:S02]  /*7400*/  IMAD.MOV.U32 R3, RZ, RZ, R222 ;  /* 0x000000ffff037224 */ /* 0x004fe400078e00de */
[----:B------:R-:W2:Y:S02]  /*7410*/  @P0 LDG.E R188, [R168.64+0x20] ;  /* 0x00002004a8bc0981 */ /* 0x000ea4000c1e1900 */
[----:B------:R-:W-:Y:S03]  /*7420*/  IMAD R191, R191, c[0x0][0x1c0], RZ ;  /* 0x00007000bfbf7a24 */ /* 0x000fe600078e02ff */
[----:B------:R-:W5:Y:S01]  /*7430*/  @P0 LDG.E R0, [R168.64+0xa0] ;  /* 0x0000a004a8000981 */ /* 0x000f62000c1e1900 */
[----:B------:R-:W-:Y:S04]  /*7440*/  IMAD R191, R191, 0x18, RZ ;  /* 0x00000018bfbf7824 */ /* 0x000fe800078e02ff */
[----:B------:R-:W5:Y:S01]  /*7450*/  @P0 LDG.E R189, [R168.64+0x80] ;  /* 0x00008004a8bd0981 */ /* 0x000f62000c1e1900 */
[C---:B---3--:R-:W-:Y:S04]  /*7460*/  HMMA.16816.F32 R8, R180.reuse, R176, R8 ;  /* 0x000000b0b408723c */ /* 0x048fe80000001808 */
[----:B------:R-:W3:Y:S05]  /*7470*/  @P0 LDG.E R190, [R168.64] ;  /* 0x00000004a8be0981 */ /* 0x000eea000c1e1900 */
[----:B------:R1:W-:Y:S01]  /*7480*/  RED.E.ADD.F32.FTZ.RN.STRONG.GPU [R2.64], R4 ;  /* 0x000000040200798e */ /* 0x0003e2000c10e784 */
[-C--:B------:R-:W-:Y:S08]  /*7490*/  HMMA.16816.F32 R12, R180, R178.reuse, R12 ;  /* 0x000000b2b40c723c */ /* 0x080ff0000000180c */
[C---:B------:R-:W-:Y:S07]  /*74a0*/  HMMA.16816.F32 R16, R172.reuse, R178, R16 ;  /* 0x000000b2ac10723c */ /* 0x040fee0000001810 */
[----:B------:R-:W-:Y:S01]  /*74b0*/  IMAD.MOV.U32 R179, RZ, RZ, c[0x0][0x22c] ;  /* 0x00008b00ffb37624 */ /* 0x000fe200078e00ff */
[-C--:B----4-:R-:W-:Y:S04]  /*74c0*/  HMMA.16816.F32 R20, R172, R164.reuse, R20 ;  /* 0x000000a4ac14723c */ /* 0x090fe80000001814 */
[----:B------:R-:W-:Y:S04]  /*74d0*/  IMAD R179, R179, c[0x0][0x1c0], RZ ;  /* 0x00007000b3b37a24 */ /* 0x000fe800078e02ff */
[C---:B------:R-:W-:Y:S04]  /*74e0*/  HMMA.16816.F32 R24, R180.reuse, R164, R24 ;  /* 0x000000a4b418723c */ /* 0x040fe80000001818 */
[----:B------:R-:W-:Y:S03]  /*74f0*/  IMAD R179, R179, 0x38, RZ ;  /* 0x00000038b3b37824 */ /* 0x000fe600078e02ff */
[CC--:B------:R-:W-:Y:S01]  /*7500*/  LEA R164, P2, R243.reuse, R2.reuse, 0x2 ;  /* 0x00000002f3a47211 */ /* 0x0c0fe200078410ff */
[-C--:B------:R-:W-:Y:S04]  /*7510*/  HMMA.16816.F32 R28, R180, R166.reuse, R28 ;  /* 0x000000a6b41c723c */ /* 0x080fe8000000181c */
[-C--:B------:R-:W-:Y:S02]  /*7520*/  LEA.HI.X.SX32 R165, R243, R3.reuse, 0x2, P2 ;  /* 0x00000003f3a57211 */ /* 0x080fe400010f16ff */
[CC--:B------:R-:W-:Y:S02]  /*7530*/  LEA R170, P2, R191.reuse, R2.reuse, 0x2 ;  /* 0x00000002bfaa7211 */ /* 0x0c0fe400078410ff */
[----:B------:R-:W-:Y:S01]  /*7540*/  HMMA.16816.F32 R32, R172, R166, R32 ;  /* 0x000000a6ac20723c */ /* 0x000fe20000001820 */
[----:B------:R4:W-:Y:S03]  /*7550*/  RED.E.ADD.F32.FTZ.RN.STRONG.GPU [R164.64], R5 ;  /* 0x00000005a400798e */ /* 0x0009e6000c10e784 */
[-C--:B------:R-:W-:Y:S02]  /*7560*/  LEA.HI.X.SX32 R171, R191, R3.reuse, 0x2, P2 ;  /* 0x00000003bfab7211 */ /* 0x080fe400010f16ff */
[CC--:B-1----:R-:W-:Y:S06]  /*7570*/  LEA R4, P2, R184.reuse, R2.reuse, 0x2 ;  /* 0x00000002b8047211 */ /* 0x0c2fec00078410ff */
[-C--:B----4-:R-:W-:Y:S01]  /*7580*/  LEA.HI.X.SX32 R5, R184, R3.reuse, 0x2, P2 ;  /* 0x00000003b8057211 */ /* 0x090fe200010f16ff */
[----:B--2---:R1:W-:Y:S05]  /*7590*/  @P0 STL [R1+0xc], R188 ;  /* 0x00000cbc01000387 */ /* 0x0043ea0000100800 */
[----:B-----5:R2:W-:Y:S05]  /*75a0*/  @P0 STL [R1+0x4], R0 ;  /* 0x0000040001000387 */ /* 0x0205ea0000100800 */
[----:B------:R-:W4:Y:S01]  /*75b0*/  LDL R178, [R1+0x24] ;  /* 0x0000240001b27983 */ /* 0x000f220000100800 */
[----:B-1----:R-:W-:Y:S04]  /*75c0*/  IMAD.MOV.U32 R188, RZ, RZ, c[0x0][0x22c] ;  /* 0x00008b00ffbc7624 */ /* 0x002fe800078e00ff */
[----:B------:R-:W-:Y:S01]  /*75d0*/  IMAD R188, R188, c[0x0][0x1c0], RZ ;  /* 0x00007000bcbc7a24 */ /* 0x000fe200078e02ff */
[----:B--2---:R-:W2:Y:S03]  /*75e0*/  LDL R0, [R1+0x18] ;  /* 0x0000180001007983 */ /* 0x004ea60000100800 */
[----:B------:R-:W-:Y:S02]  /*75f0*/  IMAD.SHL.U32 R188, R188, 0x10, RZ ;  /* 0x00000010bcbc7824 */ /* 0x000fe400078e00ff */
[----:B------:R1:W-:Y:S05]  /*7600*/  @P0 STL [R1], R189 ;  /* 0x000000bd01000387 */ /* 0x0003ea0000100800 */
[----:B---3--:R3:W-:Y:S01]  /*7610*/  @P0 STL [R1+0x8], R190 ;  /* 0x000008be01000387 */ /* 0x0087e20000100800 */
[CC--:B------:R-:W-:Y:S04]  /*7620*/  LEA R176, P0, R188.reuse, R2.reuse, 0x2 ;  /* 0x00000002bcb07211 */ /* 0x0c0fe800078010ff */
[-C--:B------:R-:W-:Y:S05]  /*7630*/  LEA.HI.X.SX32 R177, R188, R3.reuse, 0x2, P0 ;  /* 0x00000003bcb17211 */ /* 0x080fea00000f16ff */
[----:B------:R5:W-:Y:S05]  /*7640*/  RED.E.ADD.F32.FTZ.RN.STRONG.GPU [R176.64], R6 ;  /* 0x00000006b000798e */ /* 0x000bea000c10e784 */
[----:B------:R5:W-:Y:S01]  /*7650*/  RED.E.ADD.F32.FTZ.RN.STRONG.GPU [R170.64], R7 ;  /* 0x00000007aa00798e */ /* 0x000be2000c10e784 */
[----:B-1----:R-:W-:Y:S04]  /*7660*/  IMAD.MOV.U32 R189, RZ, RZ, c[0x0][0x22c] ;  /* 0x00008b00ffbd7624 */ /* 0x002fe800078e00ff */
[----:B------:R-:W-:Y:S02]  /*7670*/  IMAD R189, R189, c[0x0][0x1c0], RZ ;  /* 0x00007000bdbd7a24 */ /* 0x000fe400078e02ff */
[----:B---3--:R-:W-:Y:S02]  /*7680*/  IMAD.MOV.U32 R190, RZ, RZ, c[0x0][0x22c] ;  /* 0x00008b00ffbe7624 */ /* 0x008fe400078e00ff */
[----:B------:R-:W-:Y:S02]  /*7690*/  IMAD R189, R189, 0x28, RZ ;  /* 0x00000028bdbd7824 */ /* 0x000fe400078e02ff */
[----:B------:R-:W-:Y:S03]  /*76a0*/  IMAD R190, R190, c[0x0][0x1c0], RZ ;  /* 0x00007000bebe7a24 */ /* 0x000fe600078e02ff */
[CC--:B------:R-:W-:Y:S01]  /*76b0*/  LEA R166, P3, R189.reuse, R2.reuse, 0x2 ;  /* 0x00000002bda67211 */ /* 0x0c0fe200078610ff */
[----:B------:R-:W-:Y:S03]  /*76c0*/  IMAD.SHL.U32 R190, R190, 0x20, RZ ;  /* 0x00000020bebe7824 */ /* 0x000fe600078e00ff */
[-C--:B------:R-:W-:Y:S01]  /*76d0*/  LEA.HI.X.SX32 R167, R189, R3.reuse, 0x2, P3 ;  /* 0x00000003bda77211 */ /* 0x080fe200018f16ff */
[----:B------:R-:W-:Y:S01]  /*76e0*/  IMAD.MOV.U32 R189, RZ, RZ, c[0x0][0x22c] ;  /* 0x00008b00ffbd7624 */ /* 0x000fe200078e00ff */
[CC--:B------:R-:W-:Y:S03]  /*76f0*/  LEA R168, P0, R190.reuse, R2.reuse, 0x2 ;  /* 0x00000002bea87211 */ /* 0x0c0fe600078010ff */
[----:B------:R-:W-:Y:S01]  /*7700*/  IMAD R189, R189, c[0x0][0x1c0], RZ ;  /* 0x00007000bdbd7a24 */ /* 0x000fe200078e02ff */
[-C--:B------:R-:W-:Y:S01]  /*7710*/  LEA.HI.X.SX32 R169, R190, R3.reuse, 0x2, P0 ;  /* 0x00000003bea97211 */ /* 0x080fe200000f16ff */
[----:B------:R-:W-:Y:S01]  /*7720*/  IMAD.MOV.U32 R190, RZ, RZ, c[0x0][0x22c] ;  /* 0x00008b00ffbe7624 */ /* 0x000fe200078e00ff */
[-C--:B-----5:R-:W-:Y:S01]  /*7730*/  LEA R6, P0, R179, R2.reuse, 0x2 ;  /* 0x00000002b3067211 */ /* 0x0a0fe200078010ff */
[----:B------:R-:W-:Y:S02]  /*7740*/  IMAD.SHL.U32 R189, R189, 0x10, RZ ;  /* 0x00000010bdbd7824 */ /* 0x000fe400078e00ff */
[----:B------:R1:W-:Y:S01]  /*7750*/  RED.E.ADD.F32.FTZ.RN.STRONG.GPU [R168.64], R8 ;  /* 0x00000008a800798e */ /* 0x0003e2000c10e784 */
[----:B------:R-:W-:Y:S01]  /*7760*/  IMAD R190, R190, c[0x0][0x1c0], RZ ;  /* 0x00007000bebe7a24 */ /* 0x000fe200078e02ff */
[-C--:B------:R-:W-:Y:S02]  /*7770*/  LEA.HI.X.SX32 R7, R179, R3.reuse, 0x2, P0 ;  /* 0x00000003b3077211 */ /* 0x080fe400000f16ff */
[C---:B------:R-:W-:Y:S01]  /*7780*/  IADD3 R181, R189.reuse, 0x20, RZ ;  /* 0x00000020bdb57810 */ /* 0x040fe20007ffe0ff */
[----:B------:R3:W-:Y:S01]  /*7790*/  RED.E.ADD.F32.FTZ.RN.STRONG.GPU [R166.64], R9 ;  /* 0x00000009a600798e */ /* 0x0007e2000c10e784 */
[----:B------:R-:W-:Y:S01]  /*77a0*/  IMAD.SHL.U32 R190, R190, 0x10, RZ ;  /* 0x00000010bebe7824 */ /* 0x000fe200078e00ff */
[----:B------:R-:W-:Y:S02]  /*77b0*/  IADD3 R180, R189, 0x20, RZ ;  /* 0x00000020bdb47810 */ /* 0x000fe40007ffe0ff */
[C---:B------:R-:W-:Y:S01]  /*77c0*/  IMAD.IADD R181, R243.reuse, 0x1, R181 ;  /* 0x00000001f3b57824 */ /* 0x040fe200078e02b5 */
[----:B------:R5:W-:Y:S01]  /*77d0*/  RED.E.ADD.F32.FTZ.RN.STRONG.GPU [R4.64], R10 ;  /* 0x0000000a0400798e */ /* 0x000be2000c10e784 */
[----:B------:R-:W-:Y:S01]  /*77e0*/  IADD3 R179, R190, 0x20, RZ ;  /* 0x00000020beb37810 */ /* 0x000fe20007ffe0ff */
[C---:B------:R-:W-:Y:S02]  /*77f0*/  IMAD.IADD R180, R243.reuse, 0x1, R180 ;  /* 0x00000001f3b47824 */ /* 0x040fe400078e02b4 */
[----:B------:R-:W-:Y:S01]  /*7800*/  IMAD.MOV.U32 R190, RZ, RZ, c[0x0][0x22c] ;  /* 0x00008b00ffbe7624 */ /* 0x000fe200078e00ff */
[----:B------:R5:W-:Y:S01]  /*7810*/  RED.E.ADD.F32.FTZ.RN.STRONG.GPU [R6.64], R11 ;  /* 0x0000000b0600798e */ /* 0x000be2000c10e784 */
[----:B------:R-:W-:Y:S02]  /*7820*/  IMAD.IADD R180, R243, 0x1, R180 ;  /* 0x00000001f3b47824 */ /* 0x000fe400078e02b4 */
[----:B------:R-:W-:Y:S02]  /*7830*/  IMAD R190, R190, c[0x0][0x1c0], RZ ;  /* 0x00007000bebe7a24 */ /* 0x000fe400078e02ff */
[----:B------:R5:W-:Y:S02]  /*7840*/  RED.E.ADD.F32.FTZ.RN.STRONG.GPU [R2.64+0x80], R16 ;  /* 0x000080100200798e */ /* 0x000be4000c10e784 */
[----:B------:R-:W-:Y:S03]  /*7850*/  IMAD.SHL.U32 R190, R190, 0x10, RZ ;  /* 0x00000010bebe7824 */ /* 0x000fe600078e00ff */
[----:B------:R5:W-:Y:S02]  /*7860*/  RED.E.ADD.F32.FTZ.RN.STRONG.GPU [R164.64+0x80], R17 ;  /* 0x00008011a400798e */ /* 0x000be4000c10e784 */
[----:B-1----:R-:W-:Y:S03]  /*7870*/  IADD3 R168, R190, 0x40, RZ ;  /* 0x00000040bea87810 */ /* 0x002fe60007ffe0ff */
[----:B---3--:R-:W3:Y:S01]  /*7880*/  LDL R166, [R1+0x14] ;  /* 0x0000140001a67983 */ /* 0x008ee20000100800 */
[CC--:B-----5:R-:W-:Y:S04]  /*7890*/  LEA R4, P0, R179.reuse, R2.reuse, 0x2 ;  /* 0x00000002b3047211 */ /* 0x0e0fe800078010ff */
[----:B------:R-:W5:Y:S01]  /*78a0*/  LDL R167, [R1+0x20] ;  /* 0x0000200001a77983 */ /* 0x000f620000100800 */
[-C--:B------:R-:W-:Y:S02]  /*78b0*/  LEA.HI.X.SX32 R5, R179, R3.reuse, 0x2, P0 ;  /* 0x00000003b3057211 */ /* 0x080fe400000f16ff */
[-C--:B------:R-:W-:Y:S02]  /*78c0*/  LEA R6, P2, R181, R2.reuse, 0x2 ;  /* 0x00000002b5067211 */ /* 0x080fe400078410ff */
[----:B------:R-:W-:Y:S01]  /*78d0*/  IADD3 R179, R189, 0x20, RZ ;  /* 0x00000020bdb37810 */ /* 0x000fe20007ffe0ff */
[----:B------:R1:W-:Y:S01]  /*78e0*/  RED.E.ADD.F32.FTZ.RN.STRONG.GPU [R4.64], R18 ;  /* 0x000000120400798e */ /* 0x0003e2000c10e784 */
[-C--:B------:R-:W-:Y:S01]  /*78f0*/  LEA.HI.X.SX32 R7, R181, R3.reuse, 0x2, P2 ;  /* 0x00000003b5077211 */ /* 0x080fe200010f16ff */
[----:B------:R-:W-:Y:S01]  /*7900*/  IMAD.MOV.U32 R189, RZ, RZ, c[0x0][0x22c] ;  /* 0x00008b00ffbd7624 */ /* 0x000fe200078e00ff */
[CC--:B------:R-:W-:Y:S01]  /*7910*/  LEA R10, P0, R180.reuse, R2.reuse, 0x2 ;  /* 0x00000002b40a7211 */ /* 0x0c0fe200078010ff */
[----:B------:R-:W-:Y:S01]  /*7920*/  IMAD.IADD R179, R243, 0x1, R179 ;  /* 0x00000001f3b37824 */ /* 0x000fe200078e02b3 */
[----:B------:R-:W5:Y:S01]  /*7930*/  LDL R16, [R1+0x10] ;  /* 0x0000100001107983 */ /* 0x000f620000100800 */
[----:B------:R-:W-:Y:S01]  /*7940*/  IMAD R189, R189, c[0x0][0x1c0], RZ ;  /* 0x00007000bdbd7a24 */ /* 0x000fe200078e02ff */
[-C--:B------:R-:W-:Y:S01]  /*7950*/  LEA.HI.X.SX32 R11, R180, R3.reuse, 0x2, P0 ;  /* 0x00000003b40b7211 */ /* 0x080fe200000f16ff */
[----:B------:R-:W-:Y:S01]  /*7960*/  IMAD.IADD R179, R243, 0x1, R179 ;  /* 0x00000001f3b37824 */ /* 0x000fe200078e02b3 */
[C---:B------:R-:W-:Y:S01]  /*7970*/  IADD3 R17, R188.reuse, 0x60, RZ ;  /* 0x00000060bc117810 */ /* 0x040fe20007ffe0ff */
[----:B------:R1:W-:Y:S01]  /*7980*/  RED.E.ADD.F32.FTZ.RN.STRONG.GPU [R6.64], R19 ;  /* 0x000000130600798e */ /* 0x0003e2000c10e784 */
[----:B------:R-:W-:Y:S02]  /*7990*/  IMAD.SHL.U32 R189, R189, 0x10, RZ ;  /* 0x00000010bdbd7824 */ /* 0x000fe400078e00ff */
[----:B------:R-:W-:Y:S02]  /*79a0*/  IMAD.IADD R179, R243, 0x1, R179 ;  /* 0x00000001f3b37824 */ /* 0x000fe400078e02b3 */
[----:B------:R2:W-:Y:S01]  /*79b0*/  RED.E.ADD.F32.FTZ.RN.STRONG.GPU [R10.64], R12 ;  /* 0x0000000c0a00798e */ /* 0x0005e2000c10e784 */
[----:B------:R-:W-:Y:S01]  /*79c0*/  IADD3 R170, R189, 0x40, RZ ;  /* 0x00000040bdaa7810 */ /* 0x000fe20007ffe0ff */
[----:B------:R-:W-:Y:S01]  /*79d0*/  IMAD.IADD R17, R243, 0x1, R17 ;  /* 0x00000001f3117824 */ /* 0x000fe200078e0211 */
[-C--:B------:R-:W-:Y:S02]  /*79e0*/  LEA R8, P3, R179, R2.reuse, 0x2 ;  /* 0x00000002b3087211 */ /* 0x080fe400078610ff */
[----:B------:R-:W-:Y:S01]  /*79f0*/  IADD3 R169, R189, 0x40, RZ ;  /* 0x00000040bda97810 */ /* 0x000fe20007ffe0ff */
[----:B------:R-:W-:Y:S01]  /*7a00*/  IMAD.IADD R170, R243, 0x1, R170 ;  /* 0x00000001f3aa7824 */ /* 0x000fe200078e02aa */
[-C--:B------:R-:W-:Y:S01]  /*7a10*/  LEA.HI.X.SX32 R9, R179, R3.reuse, 0x2, P3 ;  /* 0x00000003b3097211 */ /* 0x080fe200018f16ff */
[C---:B------:R-:W-:Y:S02]  /*7a20*/  IMAD.IADD R17, R243.reuse, 0x1, R17 ;  /* 0x00000001f3117824 */ /* 0x040fe400078e0211 */
[C---:B------:R-:W-:Y:S02]  /*7a30*/  IMAD.IADD R169, R243.reuse, 0x1, R169 ;  /* 0x00000001f3a97824 */ /* 0x040fe400078e02a9 */
[----:B------:R2:W-:Y:S01]  /*7a40*/  RED.E.ADD.F32.FTZ.RN.STRONG.GPU [R8.64], R13 ;  /* 0x0000000d0800798e */ /* 0x0005e2000c10e784 */
[C---:B-1----:R-:W-:Y:S01]  /*7a50*/  IADD3 R18, R188.reuse, 0x60, RZ ;  /* 0x00000060bc127810 */ /* 0x042fe20007ffe0ff */
[C---:B------:R-:W-:Y:S02]  /*7a60*/  IMAD.IADD R169, R243.reuse, 0x1, R169 ;  /* 0x00000001f3a97824 */ /* 0x040fe400078e02a9 */
[C---:B------:R-:W-:Y:S02]  /*7a70*/  IMAD.IADD R17, R243.reuse, 0x1, R17 ;  /* 0x00000001f3117824 */ /* 0x040fe400078e0211 */
[C---:B------:R-:W-:Y:S01]  /*7a80*/  IMAD.IADD R18, R243.reuse, 0x1, R18 ;  /* 0x00000001f3127824 */ /* 0x040fe200078e0212 */
[----:B------:R-:W-:Y:S03]  /*7a90*/  IADD3 R19, R188, 0x60, RZ ;  /* 0x00000060bc137810 */ /* 0x000fe60007ffe0ff */
[C---:B------:R-:W-:Y:S02]  /*7aa0*/  IMAD.IADD R18, R243.reuse, 0x1, R18 ;  /* 0x00000001f3127824 */ /* 0x040fe400078e0212 */
[----:B------:R-:W-:Y:S01]  /*7ab0*/  IMAD.IADD R19, R243, 0x1, R19 ;  /* 0x00000001f3137824 */ /* 0x000fe200078e0213 */
[CC--:B----4-:R-:W-:Y:S04]  /*7ac0*/  LEA R6, P0, R178.reuse, R2.reuse, 0x2 ;  /* 0x00000002b2067211 */ /* 0x0d0fe800078010ff */
[-C--:B------:R-:W-:Y:S02]  /*7ad0*/  LEA.HI.X.SX32 R7, R178, R3.reuse, 0x2, P0 ;  /* 0x00000003b2077211 */ /* 0x080fe400000f16ff */
[CC--:B--2---:R-:W-:Y:S04]  /*7ae0*/  LEA R4, P2, R0.reuse, R2.reuse, 0x2 ;  /* 0x0000000200047211 */ /* 0x0c4fe800078410ff */
[-C--:B------:R-:W-:Y:S02]  /*7af0*/  LEA.HI.X.SX32 R5, R0, R3.reuse, 0x2, P2 ;  /* 0x0000000300057211 */ /* 0x080fe400010f16ff */
[----:B------:R-:W2:Y:S01]  /*7b00*/  LDL R0, [R1+0x1c] ;  /* 0x00001c0001007983 */ /* 0x000ea20000100800 */
[CC--:B------:R-:W-:Y:S04]  /*7b10*/  LEA R12, P2, R170.reuse, R2.reuse, 0x2 ;  /* 0x00000002aa0c7211 */ /* 0x0c0fe800078410ff */
[----:B------:R1:W-:Y:S01]  /*7b20*/  RED.E.ADD.F32.FTZ.RN.STRONG.GPU [R4.64], R14 ;  /* 0x0000000e0400798e */ /* 0x0003e2000c10e784 */
[-C--:B------:R-:W-:Y:S04]  /*7b30*/  LEA.HI.X.SX32 R13, R170, R3.reuse, 0x2, P2 ;  /* 0x00000003aa0d7211 */ /* 0x080fe800010f16ff */
[----:B------:R-:W-:Y:S05]  /*7b40*/  RED.E.ADD.F32.FTZ.RN.STRONG.GPU [R6.64], R15 ;  /* 0x0000000f0600798e */ /* 0x000fea000c10e784 */
[----:B------:R-:W-:Y:S05]  /*7b50*/  RED.E.ADD.F32.FTZ.RN.STRONG.GPU [R2.64+0x100], R20 ;  /* 0x000100140200798e */ /* 0x000fea000c10e784 */
[----:B------:R-:W-:Y:S01]  /*7b60*/  RED.E.ADD.F32.FTZ.RN.STRONG.GPU [R164.64+0x100], R21 ;  /* 0x00010015a400798e */ /* 0x000fe2000c10e784 */
[CC--:B-1----:R-:W-:Y:S04]  /*7b70*/  LEA R4, P0, R168.reuse, R2.reuse, 0x2 ;  /* 0x00000002a8047211 */ /* 0x0c2fe800078010ff */
[-C--:B------:R-:W-:Y:S02]  /*7b80*/  LEA.HI.X.SX32 R5, R168, R3.reuse, 0x2, P0 ;  /* 0x00000003a8057211 */ /* 0x080fe400000f16ff */
[----:B------:R-:W-:Y:S02]  /*7b90*/  IADD3 R168, R189, 0x40, RZ ;  /* 0x00000040bda87810 */ /* 0x000fe40007ffe0ff */
[-C--:B------:R-:W-:Y:S01]  /*7ba0*/  LEA R10, P0, R169, R2.reuse, 0x2 ;  /* 0x00000002a90a7211 */ /* 0x080fe200078010ff */
[----:B------:R-:W-:Y:S02]  /*7bb0*/  RED.E.ADD.F32.FTZ.RN.STRONG.GPU [R4.64], R22 ;  /* 0x000000160400798e */ /* 0x000fe4000c10e784 */
[----:B------:R-:W-:Y:S01]  /*7bc0*/  IMAD.IADD R168, R243, 0x1, R168 ;  /* 0x00000001f3a87824 */ /* 0x000fe200078e02a8 */
[-C--:B------:R-:W-:Y:S02]  /*7bd0*/  LEA.HI.X.SX32 R11, R169, R3.reuse, 0x2, P0 ;  /* 0x00000003a90b7211 */ /* 0x080fe400000f16ff */
[----:B------:R1:W-:Y:S01]  /*7be0*/  RED.E.ADD.F32.FTZ.RN.STRONG.GPU [R12.64], R23 ;  /* 0x000000170c00798e */ /* 0x0003e2000c10e784 */
[C---:B------:R-:W-:Y:S04]  /*7bf0*/  IMAD.IADD R168, R243.reuse, 0x1, R168 ;  /* 0x00000001f3a87824 */ /* 0x040fe800078e02a8 */
[----:B------:R-:W-:Y:S01]  /*7c00*/  IMAD.IADD R168, R243, 0x1, R168 ;  /* 0x00000001f3a87824 */ /* 0x000fe200078e02a8 */
[----:B------:R4:W-:Y:S04]  /*7c10*/  RED.E.ADD.F32.FTZ.RN.STRONG.GPU [R10.64], R24 ;  /* 0x000000180a00798e */ /* 0x0009e8000c10e784 */
[CC--:B------:R-:W-:Y:S01]  /*7c20*/  LEA R8, P3, R168.reuse, R2.reuse, 0x2 ;  /* 0x00000002a8087211 */ /* 0x0c0fe200078610ff */
[----:B------:R-:W-:Y:S03]  /*7c30*/  LDSM.16.MT88.4 R20, [R206+0x2000] ;  /* 0x00200000ce14783b */ /* 0x000fe60000004200 */
[-C--:B------:R-:W-:Y:S02]  /*7c40*/  LEA.HI.X.SX32 R9, R168, R3.reuse, 0x2, P3 ;  /* 0x00000003a8097211 */ /* 0x080fe400018f16ff */
[----:B------:R-:W-:Y:S05]  /*7c50*/  LDSM.16.MT88.4 R168, [R206+0x2800] ;  /* 0x00280000cea8783b */ /* 0x000fea0000004200 */
[----:B------:R5:W-:Y:S01]  /*7c60*/  RED.E.ADD.F32.FTZ.RN.STRONG.GPU [R8.64], R25 ;  /* 0x000000190800798e */ /* 0x000be2000c10e784 */
[CC--:B-1----:R-:W-:Y:S04]  /*7c70*/  LEA R12, P5, R19.reuse, R2.reuse, 0x2 ;  /* 0x00000002130c7211 */ /* 0x0c2fe800078a10ff */
[-C--:B------:R-:W-:Y:S02]  /*7c80*/  LEA.HI.X.SX32 R13, R19, R3.reuse, 0x2, P5 ;  /* 0x00000003130d7211 */ /* 0x080fe400028f16ff */
[CC--:B----4-:R-:W-:Y:S04]  /*7c90*/  LEA R10, P4, R18.reuse, R2.reuse, 0x2 ;  /* 0x00000002120a7211 */ /* 0x0d0fe800078810ff */
[-C--:B------:R-:W-:Y:S02]  /*7ca0*/  LEA.HI.X.SX32 R11, R18, R3.reuse, 0x2, P4 ;  /* 0x00000003120b7211 */ /* 0x080fe400020f16ff */
[CC--:B---3--:R-:W-:Y:S04]  /*7cb0*/  LEA R6, P2, R166.reuse, R2.reuse, 0x2 ;  /* 0x00000002a6067211 */ /* 0x0c8fe800078410ff */
[-C--:B------:R-:W-:Y:S02]  /*7cc0*/  LEA.HI.X.SX32 R7, R166, R3.reuse, 0x2, P2 ;  /* 0x00000003a6077211 */ /* 0x080fe400010f16ff */
[CC--:B-----5:R-:W-:Y:S02]  /*7cd0*/  LEA R4, P0, R167.reuse, R2.reuse, 0x2 ;  /* 0x00000002a7047211 */ /* 0x0e0fe400078010ff */
[----:B------:R-:W-:Y:S01]  /*7ce0*/  IADD3 R166, R188, 0x60, RZ ;  /* 0x00000060bca67810 */ /* 0x000fe20007ffe0ff */
[----:B------:R1:W-:Y:S01]  /*7cf0*/  RED.E.ADD.F32.FTZ.RN.STRONG.GPU [R6.64], R26 ;  /* 0x0000001a0600798e */ /* 0x0003e2000c10e784 */
[-C--:B------:R-:W-:Y:S02]  /*7d00*/  LEA.HI.X.SX32 R5, R167, R3.reuse, 0x2, P0 ;  /* 0x00000003a7057211 */ /* 0x080fe400000f16ff */
[CC--:B------:R-:W-:Y:S02]  /*7d10*/  LEA R14, P6, R166.reuse, R2.reuse, 0x2 ;  /* 0x00000002a60e7211 */ /* 0x0c0fe400078c10ff */
[CC--:B------:R-:W-:Y:S01]  /*7d20*/  LEA R8, P3, R17.reuse, R2.reuse, 0x2 ;  /* 0x0000000211087211 */ /* 0x0c0fe200078610ff */
[----:B------:R2:W-:Y:S01]  /*7d30*/  RED.E.ADD.F32.FTZ.RN.STRONG.GPU [R4.64], R27 ;  /* 0x0000001b0400798e */ /* 0x0005e2000c10e784 */
[-C--:B------:R-:W-:Y:S02]  /*7d40*/  LEA.HI.X.SX32 R15, R166, R3.reuse, 0x2, P6 ;  /* 0x00000003a60f7211 */ /* 0x080fe400030f16ff */
[-C--:B------:R-:W-:Y:S02]  /*7d50*/  LEA.HI.X.SX32 R9, R17, R3.reuse, 0x2, P3 ;  /* 0x0000000311097211 */ /* 0x080fe400018f16ff */
[----:B------:R-:W-:Y:S05]  /*7d60*/  RED.E.ADD.F32.FTZ.RN.STRONG.GPU [R2.64+0x180], R32 ;  /* 0x000180200200798e */ /* 0x000fea000c10e784 */
[----:B------:R-:W-:Y:S05]  /*7d70*/  RED.E.ADD.F32.FTZ.RN.STRONG.GPU [R164.64+0x180], R33 ;  /* 0x00018021a400798e */ /* 0x000fea000c10e784 */
[----:B------:R-:W-:Y:S05]  /*7d80*/  RED.E.ADD.F32.FTZ.RN.STRONG.GPU [R14.64], R34 ;  /* 0x000000220e00798e */ /* 0x000fea000c10e784 */
[----:B------:R-:W-:Y:S01]  /*7d90*/  RED.E.ADD.F32.FTZ.RN.STRONG.GPU [R12.64], R35 ;  /* 0x000000230c00798e */ /* 0x000fe2000c10e784 */
[CC--:B-1----:R-:W-:Y:S04]  /*7da0*/  LEA R6, P2, R16.reuse, R2.reuse, 0x2 ;  /* 0x0000000210067211 */ /* 0x0c2fe800078410ff */
[----:B------:R-:W-:Y:S01]  /*7db0*/  RED.E.ADD.F32.FTZ.RN.STRONG.GPU [R10.64], R28 ;  /* 0x0000001c0a00798e */ /* 0x000fe2000c10e784 */
[-C--:B------:R-:W-:Y:S02]  /*7dc0*/  LEA.HI.X.SX32 R7, R16, R3.reuse, 0x2, P2 ;  /* 0x0000000310077211 */ /* 0x080fe400010f16ff */
[----:B------:R-:W-:Y:S01]  /*7dd0*/  ISETP.LT.AND P2, PT, RZ, UR7, PT ;  /* 0x00000007ff007c0c */ /* 0x000fe2000bf41270 */
[----:B------:R-:W-:Y:S01]  /*7de0*/  UMOV UR7, UR12 ;  /* 0x0000000c00077c82 */ /* 0x000fe20008000000 */
[----:B------:R-:W-:Y:S05]  /*7df0*/  RED.E.ADD.F32.FTZ.RN.STRONG.GPU [R8.64], R29 ;  /* 0x0000001d0800798e */ /* 0x000fea000c10e784 */
[----:B------:R-:W-:Y:S05]  /*7e00*/  RED.E.ADD.F32.FTZ.RN.STRONG.GPU [R6.64], R30 ;  /* 0x0000001e0600798e */ /* 0x000fea000c10e784 */
[----:B------:R-:W-:Y:S05]  /*7e10*/  LDSM.16.MT88.4 R8, [R206] ;  /* 0x00000000ce08783b */ /* 0x000fea0000004200 */
[----:B------:R-:W-:Y:S05]  /*7e20*/  LDSM.16.MT88.4 R12, [R205+0x1e000] ;  /* 0x01e00000cd0c783b */ /* 0x000fea0000004200 */
[----:B------:R-:W-:Y:S01]  /*7e30*/  LDSM.16.MT88.4 R32, [R205+0x1e800] ;  /* 0x01e80000cd20783b */ /* 0x000fe20000004200 */
[C---:B--2---:R-:W-:Y:S04]  /*7e40*/  LEA R4, P0, R0.reuse, R2, 0x2 ;  /* 0x0000000200047211 */ /* 0x044fe800078010ff */
[----:B------:R-:W-:Y:S01]  /*7e50*/  LEA.HI.X.SX32 R5, R0, R3, 0x2, P0 ;  /* 0x0000000300057211 */ /* 0x000fe200000f16ff */
[----:B------:R-:W-:Y:S01]  /*7e60*/  IMAD.IADD R0, R192, 0x1, R206 ;  /* 0x00000001c0007824 */ /* 0x000fe200078e02ce */
[----:B------:R-:W-:Y:S01]  /*7e70*/  PLOP3.LUT P0, PT, PT, PT, UP1, 0x80, 0x0 ;  /* 0x000000000000781c */ /* 0x000fe20003f0f018 */
[----:B------:R-:W-:Y:S02]  /*7e80*/  @UP3 UIADD3 UR11, UP1, UR11, -0x100, URZ ;  /* 0xffffff000b0b3890 */ /* 0x000fe4000ff3e03f */
[----:B------:R-:W-:Y:S02]  /*7e90*/  RED.E.ADD.F32.FTZ.RN.STRONG.GPU [R4.64], R31 ;  /* 0x0000001f0400798e */ /* 0x000fe4000c10e784 */
[----:B------:R-:W-:Y:S03]  /*7ea0*/  @UP3 UIADD3.X UR10, UR10, -0x1, URZ, UP1, !UPT ;  /* 0xffffffff0a0a3890 */ /* 0x000fe60008ffe43f */
[----:B------:R-:W1:Y:S05]  /*7eb0*/  LDSM.16.MT88.4 R4, [R205+0x1c000] ;  /* 0x01c00000cd04783b */ /* 0x000e6a0000004200 */
[----:B------:R-:W2:Y:S05]  /*7ec0*/  LDSM.16.MT88.4 R16, [R0] ;  /* 0x000000000010783b */ /* 0x000eaa0000004200 */
[----:B------:R-:W3:Y:S05]  /*7ed0*/  LDSM.16.MT88.4 R24, [R0+0x2000] ;  /* 0x002000000018783b */ /* 0x000eea0000004200 */
[----:B------:R-:W-:Y:S05]  /*7ee0*/  LDSM.16.MT88.4 R28, [R206+0x800] ;  /* 0x00080000ce1c783b */ /* 0x000fea0000004200 */
[----:B------:R-:W-:Y:S05]  /*7ef0*/  LDSM.16.MT88.4 R164, [R0+0x800] ;  /* 0x0008000000a4783b */ /* 0x000fea0000004200 */
        /* <DEDUP_REMOVED lines=85> */
[----:B------:R-:W5:Y:S04]  /*8450*/  LDL R177, [R1+0x38] ;  /* 0x0000380001b17983 */ /* 0x000f680000100800 */
[----:B------:R-:W5:Y:S04]  /*8460*/  LDL R176, [R1+0x4c] ;  /* 0x00004c0001b07983 */ /* 0x000f680000100800 */
[----:B------:R-:W5:Y:S01]  /*8470*/  LDL R180, [R1+0x5c] ;  /* 0x00005c0001b47983 */ /* 0x000f620000100800 */
        /* <DEDUP_REMOVED lines=142> */
[----:B-----5:R1:W-:Y:S04]  /*8d60*/  STS [R177], R24 ;  /* 0x00000018b1007388 */ /* 0x0203e80000000800 */
        /* <DEDUP_REMOVED lines=70> */
.L_x_1288:
        /* <DEDUP_REMOVED lines=18> */
.L_x_1289:
[----:B-1----:R-:W2:Y:S01]  /*92f0*/  LDL.64 R2, [R1+0x50] ;  /* 0x0000500001027983 */ /* 0x002ea20000100a00 */
[----:B------:R-:W-:Y:S01]  /*9300*/  IMAD.SHL.U32 R0, R185, 0x2, RZ ;  /* 0x00000002b9007824 */ /* 0x000fe200078e00ff */
[----:B------:R-:W-:Y:S01]  /*9310*/  USHF.L.U32 UR7, UR18, 0x7, URZ ;  /* 0x0000000712077899 */ /* 0x000fe2000800063f */
[----:B------:R-:W-:Y:S01]  /*9320*/  BSSY B0, `(.L_x_1290) ;  /* 0x0000036000007945 */ /* 0x000fe20003800000 */
[----:B------:R-:W-:Y:S01]  /*9330*/  BAR.SYNC.DEFER_BLOCKING 0x0 ;  /* 0x0000000000007b1d */ /* 0x000fe20000010000 */
[----:B------:R-:W-:Y:S02]  /*9340*/  UIMAD UR6, UR18, -0x80, UR6 ;  /* 0xffffff80120678a4 */ /* 0x000fe4000f8e0206 */
[----:B------:R-:W-:Y:S01]  /*9350*/  USHF.R.S32.HI UR10, URZ, 0x1f, UR7 ;  /* 0x0000001f3f0a7899 */ /* 0x000fe20008011407 */
[----:B------:R-:W-:-:S02]  /*9360*/  IMAD.U32 R11, RZ, RZ, UR7 ;  /* 0x00000007ff0b7e24 */ /* 0x000fc4000f8e00ff */
[----:B------:R-:W1:Y:S01]  /*9370*/  S2R R77, SR_TID.X ;  /* 0x00000000004d7919 */ /* 0x000e620000002100 */
[----:B------:R-:W-:Y:S02]  /*9380*/  ULDC.64 UR8, c[0x0][0x3a0] ;  /* 0x0000e80000087ab9 */ /* 0x000fe40000000a00 */
[----:B------:R-:W-:Y:S01]  /*9390*/  UIMAD UR8, UR10, UR8, URZ ;  /* 0x000000080a0872a4 */ /* 0x000fe2000f8e023f */
[----:B------:R-:W3:Y:S03]  /*93a0*/  S2R R78, SR_TID.X ;  /* 0x00000000004e7919 */ /* 0x000ee60000002100 */
[----:B------:R-:W-:-:S06]  /*93b0*/  UIMAD UR8, UR7, UR9, UR8 ;  /* 0x00000009070872a4 */ /* 0x000fcc000f8e0208 */
[----:B------:R-:W-:Y:S01]  /*93c0*/  IMAD.U32 R4, RZ, RZ, UR8 ;  /* 0x00000008ff047e24 */ /* 0x000fe2000f8e00ff */
[----:B------:R-:W-:Y:S02]  /*93d0*/  ULDC.64 UR8, c[0x0][0x3b8] ;  /* 0x0000ee0000087ab9 */ /* 0x000fe40000000a00 */
[----:B------:R-:W-:Y:S01]  /*93e0*/  UIMAD UR8, UR59, UR8, URZ ;  /* 0x000000083b0872a4 */ /* 0x000fe2000f8e023f */
[----:B------:R4:W2:Y:S03]  /*93f0*/  LDS.128 R24, [R0+0xd000] ;  /* 0x00d0000000187984 */ /* 0x0008a60000000c00 */
[----:B------:R-:W-:Y:S01]  /*9400*/  UIMAD UR8, UR38, UR9, UR8 ;  /* 0x00000009260872a4 */ /* 0x000fe2000f8e0208 */
[----:B------:R4:W2:Y:S01]  /*9410*/  LDS.128 R32, [R0+0xe000] ;  /* 0x00e0000000207984 */ /* 0x0008a20000000c00 */
[----:B-1----:R-:W-:-:S03]  /*9420*/  SHF.R.S32.HI R77, RZ, 0x1f, R77 ;  /* 0x0000001fff4d7819 */ /* 0x002fc6000001144d */
[----:B------:R4:W1:Y:S01]  /*9430*/  LDS.128 R40, [R0+0xf000] ;  /* 0x00f0000000287984 */ /* 0x0008620000000c00 */
[----:B---3--:R-:W-:-:S03]  /*9440*/  LEA.HI R77, R77, R78, RZ, 0x3 ;  /* 0x0000004e4d4d7211 */ /* 0x008fc600078f18ff */
[----:B------:R4:W3:Y:S01]  /*9450*/  LDS.128 R20, [R0+0x11000] ;  /* 0x0110000000147984 */ /* 0x0008e20000000c00 */
        /* <DEDUP_REMOVED lines=34> */
.L_x_1291:
[----:B-1-34-:R-:W-:Y:S05]  /*9680*/  BSYNC B0 ;  /* 0x0000000000007941 */ /* 0x01afea0003800000 */
.L_x_1290:
        /* <DEDUP_REMOVED lines=16> */
.L_x_1293:
[----:B------:R-:W-:Y:S05]  /*9790*/  BSYNC B0 ;  /* 0x0000000000007941 */ /* 0x000fea0003800000 */
.L_x_1292:
        /* <DEDUP_REMOVED lines=16> */
.L_x_1295:
[----:B------:R-:W-:Y:S05]  /*98a0*/  BSYNC B0 ;  /* 0x0000000000007941 */ /* 0x000fea0003800000 */
.L_x_1294:
        /* <DEDUP_REMOVED lines=15> */
.L_x_1297:
[----:B------:R-:W-:Y:S05]  /*99a0*/  BSYNC B0 ;  /* 0x0000000000007941 */ /* 0x000fea0003800000 */
.L_x_1296:
        /* <DEDUP_REMOVED lines=25> */
.L_x_1299:
[----:B------:R-:W-:Y:S05]  /*9b40*/  BSYNC B0 ;  /* 0x0000000000007941 */ /* 0x000fea0003800000 */
.L_x_1298:
        /* <DEDUP_REMOVED lines=14> */
.L_x_1301:
[----:B------:R-:W-:Y:S05]  /*9c30*/  BSYNC B0 ;  /* 0x0000000000007941 */ /* 0x000fea0003800000 */
.L_x_1300:
        /* <DEDUP_REMOVED lines=14> */
.L_x_1303:
[----:B------:R-:W-:Y:S05]  /*9d20*/  BSYNC B0 ;  /* 0x0000000000007941 */ /* 0x000fea0003800000 */
.L_x_1302:
        /* <DEDUP_REMOVED lines=13> */
.L_x_1284:
        /* <DEDUP_REMOVED lines=20> */
.L_x_1305:
        /* <DEDUP_REMOVED lines=18> */
.L_x_1306:
[----:B------:R-:W2:Y:S01]  /*a060*/  LDL.64 R14, [R1+0x50] ;  /* 0x00005000010e7983 */ /* 0x000ea20000100a00 */
[----:B------:R-:W-:Y:S01]  /*a070*/  USHF.L.U32 UR7, UR18, 0x7, URZ ;  /* 0x0000000712077899 */ /* 0x000fe2000800063f */
[----:B------:R-:W-:Y:S01]  /*a080*/  BSSY B0, `(.L_x_1307) ;  /* 0x0000023000007945 */ /* 0x000fe20003800000 */
[----:B------:R-:W-:Y:S01]  /*a090*/  ULDC.64 UR8, c[0x0][0x3a0] ;  /* 0x0000e80000087ab9 */ /* 0x000fe20000000a00 */
[----:B------:R-:W1:Y:S01]  /*a0a0*/  S2R R11, SR_TID.X ;  /* 0x00000000000b7919 */ /* 0x000e620000002100 */
[----:B------:R-:W-:Y:S02]  /*a0b0*/  USHF.R.S32.HI UR10, URZ, 0x1f, UR7 ;  /* 0x0000001f3f0a7899 */ /* 0x000fe40008011407 */
[----:B------:R-:W-:Y:S01]  /*a0c0*/  IMAD.U32 R9, RZ, RZ, UR7 ;  /* 0x00000007ff097e24 */ /* 0x000fe2000f8e00ff */
[----:B------:R-:W3:Y:S01]  /*a0d0*/  S2R R12, SR_TID.X ;  /* 0x00000000000c7919 */ /* 0x000ee20000002100 */
[----:B------:R-:W-:-:S02]  /*a0e0*/  UIMAD UR8, UR10, UR8, URZ ;  /* 0x000000080a0872a4 */ /* 0x000fc4000f8e023f */
[----:B------:R-:W-:Y:S02]  /*a0f0*/  UIMAD UR6, UR18, -0x80, UR6 ;  /* 0xffffff80120678a4 */ /* 0x000fe4000f8e0206 */
[----:B------:R-:W-:-:S06]  /*a100*/  UIMAD UR8, UR7, UR9, UR8 ;  /* 0x00000009070872a4 */ /* 0x000fcc000f8e0208 */
[----:B------:R-:W-:Y:S01]  /*a110*/  IMAD.U32 R0, RZ, RZ, UR8 ;  /* 0x00000008ff007e24 */ /* 0x000fe2000f8e00ff */
[----:B------:R-:W-:Y:S02]  /*a120*/  ULDC.64 UR8, c[0x0][0x3b8] ;  /* 0x0000ee0000087ab9 */ /* 0x000fe40000000a00 */
[----:B------:R-:W-:-:S04]  /*a130*/  UIMAD UR8, UR57, UR8, URZ ;  /* 0x00000008390872a4 */ /* 0x000fc8000f8e023f */
[----:B------:R-:W-:Y:S01]  /*a140*/  UIMAD UR8, UR38, UR9, UR8 ;  /* 0x00000009260872a4 */ /* 0x000fe2000f8e0208 */
[----:B-1----:R-:W-:-:S04]  /*a150*/  SHF.R.S32.HI R11, RZ, 0x1f, R11 ;  /* 0x0000001fff0b7819 */ /* 0x002fc8000001140b */
[----:B---3--:R-:W-:-:S04]  /*a160*/  LEA.HI R11, R11, R12, RZ, 0x3 ;  /* 0x0000000c0b0b7211 */ /* 0x008fc800078f18ff */
[----:B------:R-:W-:-:S04]  /*a170*/  SHF.R.S32.HI R11, RZ, 0x3, R11 ;  /* 0x00000003ff0b7819 */ /* 0x000fc8000001140b */
[----:B------:R-:W-:Y:S02]  /*a180*/  ISETP.GE.AND P4, PT, R11, UR6, PT ;  /* 0x000000060b007c0c */ /* 0x000fe4000bf86270 */
[----:B------:R-:W-:Y:S01]  /*a190*/  SHF.R.S32.HI R10, RZ, 0x1f, R11 ;  /* 0x0000001fff0a7819 */ /* 0x000fe2000001140b */
        /* <DEDUP_REMOVED lines=17> */
.L_x_1308:
[----:B------:R-:W-:Y:S05]  /*a2b0*/  BSYNC B0 ;  /* 0x0000000000007941 */ /* 0x000fea0003800000 */
.L_x_1307:
        /* <DEDUP_REMOVED lines=16> */
.L_x_1310:
[----:B------:R-:W-:Y:S05]  /*a3c0*/  BSYNC B0 ;  /* 0x0000000000007941 */ /* 0x000fea0003800000 */
.L_x_1309:
        /* <DEDUP_REMOVED lines=16> */
.L_x_1312:
[----:B------:R-:W-:Y:S05]  /*a4d0*/  BSYNC B0 ;  /* 0x0000000000007941 */ /* 0x000fea0003800000 */
.L_x_1311:
        /* <DEDUP_REMOVED lines=15> */
.L_x_1314:
[----:B------:R-:W-:Y:S05]  /*a5d0*/  BSYNC B0 ;  /* 0x0000000000007941 */ /* 0x000fea0003800000 */
.L_x_1313:
        /* <DEDUP_REMOVED lines=25> */
.L_x_1316:
[----:B------:R-:W-:Y:S05]  /*a770*/  BSYNC B0 ;  /* 0x0000000000007941 */ /* 0x000fea0003800000 */
.L_x_1315:
        /* <DEDUP_REMOVED lines=14> */
.L_x_1318:
[----:B------:R-:W-:Y:S05]  /*a860*/  BSYNC B0 ;  /* 0x0000000000007941 */ /* 0x000fea0003800000 */
.L_x_1317:
        /* <DEDUP_REMOVED lines=14> */
.L_x_1320:
[----:B------:R-:W-:Y:S05]  /*a950*/  BSYNC B0 ;  /* 0x0000000000007941 */ /* 0x000fea0003800000 */
.L_x_1319:
        /* <DEDUP_REMOVED lines=12> */
.L_x_1304:
[----:B------:R-:W-:Y:S05]  /*aa20*/  BSYNC B1 ;  /* 0x0000000000017941 */ /* 0x000fea0003800000 */
.L_x_1279:
        /* <DEDUP_REMOVED lines=11> */
.L_x_1321:
[----:B------:R-:W-:Y:S05]  /*aae0*/  EXIT ;  /* 0x000000000000794d */ /* 0x000fea0003800000 */
.L_x_1323:
        /* <DEDUP_REMOVED lines=9> */
.L_x_2079:


//--------------------- .text._ZN5flash44flash_bwd_dq_dk_dv_loop_seqk_parallel_kernelI23Flash_bwd_kernel_traitsILi128ELi64ELi128ELi8ELi2ELi4ELi2ELb0ELb0EN7cutlass6half_tE19Flash_kernel_traitsILi128ELi64ELi128ELi8ES3_EELb1ELb0ELb0ELb0ELb0ELb0ELb0EEEvNS_16Flash_bwd_paramsE --------------------------
	.section	.text._ZN5flash44flash_bwd_dq_dk_dv_loop_seqk_parallel_kernelI23Flash_bwd_kernel_traitsILi128ELi64ELi128ELi8ELi2ELi4ELi2ELb0ELb0EN7cutlass6half_tE19Flash_kernel_traitsILi128ELi64ELi128ELi8ES3_EELb1ELb0ELb0ELb0ELb0ELb0ELb0EEEvNS_16Flash_bwd_paramsE,"ax",@progbits
	.sectioninfo	@"SHI_REGISTERS=255"
	.align	128
        .global         _ZN5flash44flash_bwd_dq_dk_dv_loop_seqk_parallel_kernelI23Flash_bwd_kernel_traitsILi128ELi64ELi128ELi8ELi2ELi4ELi2ELb0ELb0EN7cutlass6half_tE19Flash_kernel_traitsILi128ELi64ELi128ELi8ES3_EELb1ELb0ELb0ELb0ELb0ELb0ELb0EEEvNS_16Flash_bwd_paramsE
        .type           _ZN5flash44flash_bwd_dq_dk_dv_loop_seqk_parallel_kernelI23Flash_bwd_kernel_traitsILi128ELi64ELi128ELi8ELi2ELi4ELi2ELb0ELb0EN7cutlass6half_tE19Flash_kernel_traitsILi128ELi64ELi128ELi8ES3_EELb1ELb0ELb0ELb0ELb0ELb0ELb0EEEvNS_16Flash_bwd_paramsE,@function
        .size           _ZN5flash44flash_bwd_dq_dk_dv_loop_seqk_parallel_kernelI23Flash_bwd_kernel_traitsILi128ELi64ELi128ELi8ELi2ELi4ELi2ELb0ELb0EN7cutlass6half_tE19Flash_kernel_traitsILi128ELi64ELi128ELi8ES3_EELb1ELb0ELb0ELb0ELb0ELb0ELb0EEEvNS_16Flash_bwd_paramsE,(.L_x_2080 - _ZN5flash44flash_bwd_dq_dk_dv_loop_seqk_parallel_kernelI23Flash_bwd_kernel_traitsILi128ELi64ELi128ELi8ELi2ELi4ELi2ELb0ELb0EN7cutlass6half_tE19Flash_kernel_traitsILi128ELi64ELi128ELi8ES3_EELb1ELb0ELb0ELb0ELb0ELb0ELb0EEEvNS_16Flash_bwd_paramsE)
        .other          _ZN5flash44flash_bwd_dq_dk_dv_loop_seqk_parallel_kernelI23Flash_bwd_kernel_traitsILi128ELi64ELi128ELi8ELi2ELi4ELi2ELb0ELb0EN7cutlass6half_tE19Flash_kernel_traitsILi128ELi64ELi128ELi8ES3_EELb1ELb0ELb0ELb0ELb0ELb0ELb0EEEvNS_16Flash_bwd_paramsE,@"STO_CUDA_ENTRY STV_DEFAULT"
_ZN5flash44flash_bwd_dq_dk_dv_loop_seqk_parallel_kernelI23Flash_bwd_kernel_traitsILi128ELi64ELi128ELi8ELi2ELi4ELi2ELb0ELb0EN7cutlass6half_tE19Flash_kernel_traitsILi128ELi64ELi128ELi8ES3_EELb1ELb0ELb0ELb0ELb0ELb0ELb0EEEvNS_16Flash_bwd_paramsE:
.text._ZN5flash44flash_bwd_dq_dk_dv_loop_seqk_parallel_kernelI23Flash_bwd_kernel_traitsILi128ELi64ELi128ELi8ELi2ELi4ELi2ELb0ELb0EN7cutlass6half_tE19Flash_kernel_traitsILi128ELi64ELi128ELi8ES3_EELb1ELb0ELb0ELb0ELb0ELb0ELb0EEEvNS_16Flash_bwd_paramsE:
        /* <DEDUP_REMOVED lines=12> */
[----:B------:R-:W2:Y:S01]  /*00c0*/  S2UR UR35, SR_CTAID.Z ;  /* 0x00000000002379c3 */ /* 0x000ea20000002700 */
[----:B------:R-:W-:Y:S01]  /*00d0*/  ULDC UR15, c[0x0][0x224] ;  /* 0x00008900000f7ab9 */ /* 0x000fe20000000800 */
[----:B------:R-:W-:Y:S01]  /*00e0*/  IMAD.MOV.U32 R229, RZ, RZ, -0x10 ;  /* 0xfffffff0ffe57424 */ /* 0x000fe200078e00ff */
[----:B------:R-:W-:Y:S02]  /*00f0*/  USHF.R.S32.HI UR8, URZ, 0x1f, UR15 ;  /* 0x0000001f3f087899 */ /* 0x000fe4000801140f */
[----:B------:R-:W-:Y:S02]  /*0100*/  ULDC.U8 UR9, c[0x0][0x328] ;  /* 0x0000ca0000097ab9 */ /* 0x000fe40000000000 */
[----:B------:R-:W-:Y:S01]  /*0110*/  UISETP.NE.AND UP2, UPT, UR9, URZ, UPT ;  /* 0x0000003f0900728c */ /* 0x000fe2000bf45270 */
[----:B------:R-:W3:Y:S01]  /*0120*/  S2UR UR32, SR_CTAID.Y ;  /* 0x00000000002079c3 */ /* 0x000ee20000002600 */
        /* <DEDUP_REMOVED lines=8> */
[----:B--2---:R-:W-:-:S02]  /*01b0*/  USHF.R.S32.HI UR16, URZ, 0x1f, UR35 ;  /* 0x0000001f3f107899 */ /* 0x004fc40008011423 */
[----:B------:R-:W-:Y:S01]  /*01c0*/  UIMAD.WIDE UR36, UR47, UR36, URZ ;  /* 0x000000242f2472a5 */ /* 0x000fe2000f8e023f */
[CC--:B------:R-:W-:Y:S01]  /*01d0*/  LEA.HI R5, R0.reuse, R8.reuse, RZ, 0x5 ;  /* 0x0000000800057211 */ /* 0x0c0fe200078f28ff */
[----:B------:R-:W-:Y:S01]  /*01e0*/  UIMAD UR48, UR35, UR47, URZ ;  /* 0x0000002f233072a4 */ /* 0x000fe2000f8e023f */
[CC--:B------:R-:W-:Y:S01]  /*01f0*/  LEA.HI R3, R0.reuse, R8.reuse, RZ, 0x2 ;  /* 0x0000000800037211 */ /* 0x0c0fe200078f10ff */
[----:B------:R-:W-:Y:S01]  /*0200*/  UIMAD UR57, UR7, UR6, UR57 ;  /* 0x00000006073972a4 */ /* 0x000fe2000f8e0239 */
[CC--:B------:R-:W-:Y:S01]  /*0210*/  LEA.HI R242, R0.reuse, R8.reuse, RZ, 0x3 ;  /* 0x0000000800f27211 */ /* 0x0c0fe200078f18ff */
[----:B---3--:R-:W-:Y:S01]  /*0220*/  UIMAD.WIDE.U32 UR44, UR32, UR15, URZ ;  /* 0x0000000f202c72a5 */ /* 0x008fe2000f8e003f */
[CC--:B------:R-:W-:Y:S01]  /*0230*/  LEA.HI R12, R0.reuse, R8.reuse, RZ, 0x6 ;  /* 0x00000008000c7211 */ /* 0x0c0fe200078f30ff */
[----:B------:R-:W-:Y:S01]  /*0240*/  USHF.L.U32 UR15, UR32, 0x7, URZ ;  /* 0x00000007200f7899 */ /* 0x000fe2000800063f */
[CC--:B------:R-:W-:Y:S01]  /*0250*/  LEA.HI R6, R0.reuse, R8.reuse, RZ, 0x4 ;  /* 0x0000000800067211 */ /* 0x0c0fe200078f20ff */
[----:B------:R-:W-:Y:S01]  /*0260*/  USHF.R.S32.HI UR9, URZ, 0x1f, UR32 ;  /* 0x0000001f3f097899 */ /* 0x000fe20008011420 */
[----:B------:R-:W-:Y:S01]  /*0270*/  LEA.HI R15, R0, R8, RZ, 0x7 ;  /* 0x00000008000f7211 */ /* 0x000fe200078f38ff */
[----:B------:R-:W-:Y:S01]  /*0280*/  UIMAD UR47, UR47, UR12, URZ ;  /* 0x0000000c2f2f72a4 */ /* 0x000fe2000f8e023f */
[--C-:B------:R-:W-:Y:S01]  /*0290*/  SHF.R.S32.HI R0, RZ, 0x5, R5.reuse ;  /* 0x00000005ff007819 */ /* 0x100fe20000011405 */
[----:B------:R-:W-:Y:S01]  /*02a0*/  UIMAD UR6, UR32, UR13, UR35 ;  /* 0x0000000d200672a4 */ /* 0x000fe2000f8e0223 */
[----:B------:R-:W-:Y:S01]  /*02b0*/  SHF.R.S32.HI R2, RZ, 0x1f, R5 ;  /* 0x0000001fff027819 */ /* 0x000fe20000011405 */
[----:B------:R-:W-:Y:S01]  /*02c0*/  ULDC UR14, c[0x0][0x1c0] ;  /* 0x00007000000e7ab9 */ /* 0x000fe20000000800 */
[C---:B------:R-:W-:Y:S01]  /*02d0*/  LOP3.LUT R4, R5.reuse, 0xffffffe0, RZ, 0xc0, !PT ;  /* 0xffffffe005047812 */ /* 0x040fe200078ec0ff */
[----:B------:R-:W-:Y:S01]  /*02e0*/  ULDC UR11, c[0x0][0x1c0] ;  /* 0x00007000000b7ab9 */ /* 0x000fe20000000800 */
[-C--:B------:R-:W-:Y:S01]  /*02f0*/  LEA.HI R5, R5, R0.reuse, RZ, 0x1 ;  /* 0x0000000005057211 */ /* 0x080fe200078f08ff */
[----:B------:R-:W-:Y:S01]  /*0300*/  UIMAD UR54, UR8, UR32, URZ ;  /* 0x00000020083672a4 */ /* 0x000fe2000f8e023f */
[----:B------:R-:W-:Y:S01]  /*0310*/  LEA.HI R2, R2, R0, RZ, 0x2 ;  /* 0x0000000002027211 */ /* 0x000fe200078f10ff */
[----:B------:R-:W-:Y:S01]  /*0320*/  IMAD.IADD R7, R8, 0x1, -R4 ;  /* 0x0000000108077824 */ /* 0x000fe200078e0a04 */
[----:B------:R-:W-:Y:S01]  /*0330*/  LOP3.LUT R9, R3, 0x7ffffffc, RZ, 0xc0, !PT ;  /* 0x7ffffffc03097812 */ /* 0x000fe200078ec0ff */
[----:B------:R-:W-:Y:S01]  /*0340*/  UIMAD UR7, UR32, UR11, UR35 ;  /* 0x0000000b200772a4 */ /* 0x000fe2000f8e0223 */
[----:B------:R-:W-:Y:S01]  /*0350*/  LOP3.LUT R4, R5, 0xfffffffe, RZ, 0xc0, !PT ;  /* 0xfffffffe05047812 */ /* 0x000fe200078ec0ff */
[----:B------:R-:W-:Y:S01]  /*0360*/  @!UP2 UIMAD UR8, UR32, UR14, UR35 ;  /* 0x0000000e2008a2a4 */ /* 0x000fe2000f8e0223 */
        /* <DEDUP_REMOVED lines=10> */
[----:B------:R-:W-:Y:S01]  /*0410*/  LOP3.LUT R10, R242, 0xfffffff8, RZ, 0xc0, !PT ;  /* 0xfffffff8f20a7812 */ /* 0x000fe200078ec0ff */
[----:B------:R-:W-:Y:S01]  /*0420*/  USHF.L.U32 UR46, UR47, 0x6, URZ ;  /* 0x000000062f2e7899 */ /* 0x000fe2000800063f */
[----:B------:R-:W-:Y:S01]  /*0430*/  LEA.HI R2, R6, R3, RZ, 0x1 ;  /* 0x0000000306027211 */ /* 0x000fe200078f08ff */
[----:B------:R-:W-:Y:S01]  /*0440*/  USHF.L.U32 UR41, UR6, 0x5, URZ ;  /* 0x0000000506297899 */ /* 0x000fe2000800063f */
[----:B------:R-:W-:Y:S01]  /*0450*/  LEA.HI R0, R0, R4, RZ, 0x3 ;  /* 0x0000000400007211 */ /* 0x000fe200078f18ff */
[----:B------:R-:W-:Y:S01]  /*0460*/  IMAD.IADD R10, R8, 0x1, -R10 ;  /* 0x00000001080a7824 */ /* 0x000fe200078e0a0a */
[----:B------:R-:W-:Y:S01]  /*0470*/  LOP3.LUT R2, R2, 0xfffffffe, RZ, 0xc0, !PT ;  /* 0xfffffffe02027812 */ /* 0x000fe200078ec0ff */
[----:B------:R-:W-:Y:S01]  /*0480*/  ULDC UR51, c[0x0][0x214] ;  /* 0x0000850000337ab9 */ /* 0x000fe20000000800 */
[----:B------:R-:W-:Y:S01]  /*0490*/  LOP3.LUT R0, R0, 0xfffffff8, RZ, 0xc0, !PT ;  /* 0xfffffff800007812 */ /* 0x000fe200078ec0ff */
[----:B------:R-:W-:Y:S01]  /*04a0*/  IMAD.SHL.U32 R236, R10, 0x8, RZ ;  /* 0x000000080aec7824 */ /* 0x000fe200078e00ff */
[----:B------:R-:W-:Y:S01]  /*04b0*/  SHF.R.S32.HI R17, RZ, 0x6, R12 ;  /* 0x00000006ff117819 */ /* 0x000fe2000001140c */
[----:B------:R-:W-:Y:S01]  /*04c0*/  IMAD.IADD R8, R3, 0x1, -R2 ;  /* 0x0000000103087824 */ /* 0x000fe200078e0a02 */
[----:B------:R-:W-:Y:S01]  /*04d0*/  SHF.R.S32.HI R2, RZ, 0x1f, R5 ;  /* 0x0000001fff027819 */ /* 0x000fe20000011405 */
[----:B------:R-:W-:Y:S01]  /*04e0*/  IMAD.IADD R6, R4, 0x1, -R0 ;  /* 0x0000000104067824 */ /* 0x000fe200078e0a00 */
[----:B------:R-:W-:Y:S01]  /*04f0*/  SHF.R.S32.HI R0, RZ, 0x1f, R7 ;  /* 0x0000001fff007819 */ /* 0x000fe20000011407 */
[----:B------:R-:W-:Y:S01]  /*0500*/  IMAD.U32 R3, RZ, RZ, UR16 ;  /* 0x00000010ff037e24 */ /* 0x000fe2000f8e00ff */
[----:B------:R-:W-:Y:S01]  /*0510*/  LEA.HI R11, R2, R5, RZ, 0x3 ;  /* 0x00000005020b7211 */ /* 0x000fe200078f18ff */
[----:B------:R-:W-:Y:S01]  /*0520*/  IMAD.SHL.U32 R2, R10, 0x40, RZ ;  /* 0x000000400a027824 */ /* 0x000fe200078e00ff */
[----:B------:R-:W-:Y:S01]  /*0530*/  LEA.HI R248, R0, R7, RZ, 0x2 ;  /* 0x0000000700f87211 */ /* 0x000fe200078f10ff */
[----:B------:R-:W-:Y:S01]  /*0540*/  IMAD.U32 R3, RZ, RZ, UR15 ;  /* 0x0000000fff037e24 */ /* 0x000fe2000f8e00ff */
[----:B------:R-:W-:Y:S01]  /*0550*/  LOP3.LUT R0, R11, 0xfffffff8, RZ, 0xc0, !PT ;  /* 0xfffffff80b007812 */ /* 0x000fe200078ec0ff */
[----:B------:R-:W-:Y:S01]  /*0560*/  IMAD.SHL.U32 R4, R8, 0x200, RZ ;  /* 0x0000020008047824 */ /* 0x000fe200078e00ff */
[----:B------:R-:W-:Y:S01]  /*0570*/  SHF.R.S32.HI R248, RZ, 0x2, R248 ;  /* 0x00000002fff87819 */ /* 0x000fe200000114f8 */
[----:B------:R-:W-:Y:S01]  /*0580*/  ULDC UR58, c[0x0][0x1c8] ;  /* 0x00007200003a7ab9 */ /* 0x000fe20000000800 */
[----:B------:R-:W-:Y:S01]  /*0590*/  IADD3 R243, R236, 0x40, RZ ;  /* 0x00000040ecf37810 */ /* 0x000fe20007ffe0ff */
[----:B------:R-:W-:Y:S01]  /*05a0*/  IMAD.IADD R13, R5, 0x1, -R0 ;  /* 0x00000001050d7824 */ /* 0x000fe200078e0a00 */
[----:B------:R-:W-:Y:S01]  /*05b0*/  LOP3.LUT R0, R2, 0x1c0, RZ, 0xc0, !PT ;  /* 0x000001c002007812 */ /* 0x000fe200078ec0ff */
[----:B------:R-:W-:Y:S01]  /*05c0*/  IMAD.SHL.U32 R2, R9, 0x10, RZ ;  /* 0x0000001009027824 */ /* 0x000fe200078e00ff */
[----:B------:R-:W-:Y:S01]  /*05d0*/  ULDC.U8 UR10, c[0x0][0x3d0] ;  /* 0x0000f400000a7ab9 */ /* 0x000fe20000000000 */
[C---:B------:R-:W-:Y:S01]  /*05e0*/  IMAD.SHL.U32 R5, R17.reuse, 0x20, RZ ;  /* 0x0000002011057824 */ /* 0x040fe200078e00ff */
[----:B------:R-:W-:Y:S01]  /*05f0*/  LOP3.LUT R216, R0, 0x8, R242, 0xf8, !PT ;  /* 0x0000000800d87812 */ /* 0x000fe200078ef8f2 */
[----:B------:R-:W-:Y:S01]  /*0600*/  IMAD R248, R16, 0x10, R248 ;  /* 0x0000001010f87824 */ /* 0x000fe200078e02f8 */
[----:B------:R-:W-:Y:S01]  /*0610*/  LOP3.LUT R209, R0, 0x30, R2, 0xf8, !PT ;  /* 0x0000003000d17812 */ /* 0x000fe200078ef802 */
[----:B------:R-:W-:Y:S01]  /*0620*/  IMAD R2, R17, 0x800, R4 ;  /* 0x0000080011027824 */ /* 0x000fe200078e0204 */
[----:B------:R-:W-:Y:S01]  /*0630*/  SHF.R.U32.HI R3, RZ, 0x3, R0 ;  /* 0x00000003ff037819 */ /* 0x000fe20000011600 */
[----:B------:R-:W-:Y:S01]  /*0640*/  ULDC UR52, c[0x0][0x224] ;  /* 0x0000890000347ab9 */ /* 0x000fe20000000800 */
[----:B------:R-:W-:Y:S01]  /*0650*/  LOP3.LUT R0, R6, 0x1, RZ, 0xc0, !PT ;  /* 0x0000000106007812 */ /* 0x000fe200078ec0ff */
[----:B------:R-:W-:Y:S01]  /*0660*/  @UP2 UIMAD UR56, UR32, UR51, URZ ;  /* 0x00000033203822a4 */ /* 0x000fe2000f8e023f */
[----:B------:R-:W-:Y:S01]  /*0670*/  LOP3.LUT R216, R216, R3, RZ, 0x3c, !PT ;  /* 0x00000003d8d87212 */ /* 0x000fe200078e3cff */
[----:B------:R-:W-:Y:S01]  /*0680*/  ULDC.64 UR4, c[0x0][0x118] ;  /* 0x0000460000047ab9 */ /* 0x000fe20000000a00 */
[----:B------:R-:W-:Y:S01]  /*0690*/  ISETP.NE.U32.AND P0, PT, R0, 0x1, PT ;  /* 0x000000010000780c */ /* 0x000fe20003f05070 */
[----:B------:R-:W-:Y:S01]  /*06a0*/  IMAD.SHL.U32 R0, R8, 0x20, RZ ;  /* 0x0000002008007824 */ /* 0x000fe200078e00ff */
[----:B------:R-:W-:Y:S01]  /*06b0*/  LOP3.LUT R209, R209, 0x8, R242, 0xf8, !PT ;  /* 0x00000008d1d17812 */ /* 0x000fe200078ef8f2 */
[----:B------:R-:W-:Y:S01]  /*06c0*/  IMAD.IADD R216, R2, 0x1, R216 ;  /* 0x0000000102d87824 */ /* 0x000fe200078e02d8 */
[----:B------:R-:W-:Y:S01]  /*06d0*/  R2P PR, R6, 0x6 ;  /* 0x0000000606007804 */ /* 0x000fe20000000000 */
[----:B------:R-:W-:Y:S01]  /*06e0*/  IMAD.SHL.U32 R2, R17, 0x8, RZ ;  /* 0x0000000811027824 */ /* 0x000fe200078e00ff */
[----:B------:R-:W-:Y:S01]  /*06f0*/  LOP3.LUT R0, R0, 0x20, RZ, 0xc0, !PT ;  /* 0x0000002000007812 */ /* 0x000fe200078ec0ff */
[----:B------:R-:W-:Y:S01]  /*0700*/  IMAD.SHL.U32 R217, R216, 0x2, RZ ;  /* 0x00000002d8d97824 */ /* 0x000fe200078e00ff */
[----:B------:R-:W-:Y:S01]  /*0710*/  LOP3.LUT R209, R4, R209, R3, 0xf6, !PT ;  /* 0x000000d104d17212 */ /* 0x000fe200078ef603 */
[----:B------:R-:W-:Y:S01]  /*0720*/  IMAD.SHL.U32 R3, R6, 0x40, RZ ;  /* 0x0000004006037824 */ /* 0x000fe200078e00ff */
[----:B------:R-:W-:Y:S01]  /*0730*/  LOP3.LUT R208, R0, 0x18, R2, 0xf8, !PT ;  /* 0x0000001800d07812 */ /* 0x000fe200078ef802 */
[----:B------:R-:W-:Y:S01]  /*0740*/  IMAD.U32 R0, RZ, RZ, UR9 ;  /* 0x00000009ff007e24 */ /* 0x000fe2000f8e00ff */
[----:B------:R-:W-:Y:S01]  /*0750*/  SHF.R.S32.HI R0, RZ, 0x7, R15 ;  /* 0x00000007ff007819 */ /* 0x000fe2000001140f */
[----:B------:R-:W-:Y:S01]  /*0760*/  IMAD.SHL.U32 R2, R14, 0x2, RZ ;  /* 0x000000020e027824 */ /* 0x000fe200078e00ff */
[----:B------:R-:W-:Y:S01]  /*0770*/  LOP3.LUT P4, RZ, R10, 0x2, RZ, 0xc0, !PT ;  /* 0x000000020aff7812 */ /* 0x000fe2000788c0ff */
[----:B------:R-:W-:Y:S01]  /*0780*/  IMAD.SHL.U32 R4, R8, 0x10, RZ ;  /* 0x0000001008047824 */ /* 0x000fe200078e00ff */
[----:B------:R-:W-:Y:S01]  /*0790*/  LOP3.LUT P3, RZ, R10, 0x4, RZ, 0xc0, !PT ;  /* 0x000000040aff7812 */ /* 0x000fe2000786c0ff */
[--C-:B------:R-:W-:Y:S01]  /*07a0*/  IMAD R12, R9, 0x400, R2.reuse ;  /* 0x00000400090c7824 */ /* 0x100fe200078e0202 */
[----:B------:R-:W-:Y:S01]  /*07b0*/  SEL R229, R229, 0x10, !P0 ;  /* 0x00000010e5e57807 */ /* 0x000fe20004000000 */
[C---:B------:R-:W-:Y:S01]  /*07c0*/  IMAD R7, R0.reuse, 0x1000, R2 ;  /* 0x0000100000077824 */ /* 0x040fe200078e0202 */
[----:B------:R-:W-:Y:S01]  /*07d0*/  SHF.R.S32.HI R242, RZ, 0x3, R242 ;  /* 0x00000003fff27819 */ /* 0x000fe200000114f2 */
[----:B------:R-:W-:Y:S01]  /*07e0*/  IMAD.SHL.U32 R2, R0, 0x8, RZ ;  /* 0x0000000800027824 */ /* 0x000fe200078e00ff */
[----:B------:R-:W-:Y:S01]  /*07f0*/  LOP3.LUT R0, R3, 0x1c0, RZ, 0xc0, !PT ;  /* 0x000001c003007812 */ /* 0x000fe200078ec0ff */
[----:B------:R-:W-:Y:S01]  /*0800*/  IMAD.SHL.U32 R209, R209, 0x2, RZ ;  /* 0x00000002d1d17824 */ /* 0x000fe200078e00ff */
[----:B------:R-:W-:-:S02]  /*0810*/  ULOP3.LUT UR58, UR35, UR58, URZ, 0x3c, !UPT ;  /* 0x0000003a233a7292 */ /* 0x000fc4000f8e3c3f */
[----:B------:R-:W-:Y:S01]  /*0820*/  LOP3.LUT R2, R2, 0x8, RZ, 0xc0, !PT ;  /* 0x0000000802027812 */ /* 0x000fe200078ec0ff */
[----:B------:R-:W-:Y:S01]  /*0830*/  UISETP.NE.AND UP3, UPT, UR10, URZ, UPT ;  /* 0x0000003f0a00728c */ /* 0x000fe2000bf65270 */
[----:B------:R-:W-:Y:S01]  /*0840*/  SHF.R.U32.HI R3, RZ, 0x3, R0 ;  /* 0x00000003ff037819 */ /* 0x000fe20000011600 */
[----:B------:R-:W-:Y:S01]  /*0850*/  USHF.R.S32.HI UR61, URZ, 0x1f, UR35 ;  /* 0x0000001f3f3d7899 */ /* 0x000fe20008011423 */
        /* <DEDUP_REMOVED lines=8> */
[----:B------:R-:W-:Y:S01]  /*08e0*/  USHF.R.S32.HI UR59, URZ, 0x1f, UR35 ;  /* 0x0000001f3f3b7899 */ /* 0x000fe20008011423 */
[----:B------:R-:W-:Y:S01]  /*08f0*/  IMAD.SHL.U32 R5, R8, 0x8, RZ ;  /* 0x0000000808057824 */ /* 0x000fe200078e00ff */
[----:B------:R-:W-:Y:S01]  /*0900*/  UIMAD.WIDE.U32 UR42, UR36, UR44, URZ ;  /* 0x0000002c242a72a5 */ /* 0x000fe2000f8e003f */
[----:B------:R-:W-:Y:S01]  /*0910*/  IMAD.IADD R230, R2, 0x1, R0 ;  /* 0x0000000102e67824 */ /* 0x000fe200078e0200 */
[----:B------:R-:W-:Y:S01]  /*0920*/  LOP3.LUT R3, R3, 0x1c0, RZ, 0xc0, !PT ;  /* 0x000001c003037812 */ /* 0x000fe200078ec0ff */
[----:B------:R-:W-:Y:S01]  /*0930*/  IMAD.IADD R6, R12, 0x1, R6 ;  /* 0x000000010c067824 */ /* 0x000fe200078e0206 */
[----:B------:R-:W-:Y:S01]  /*0940*/  LOP3.LUT R0, R4, 0xfffffe00, RZ, 0xc0, !PT ;  /* 0xfffffe0004007812 */ /* 0x000fe200078ec0ff */
[----:B------:R-:W-:Y:S01]  /*0950*/  IMAD.SHL.U32 R230, R230, 0x2, RZ ;  /* 0x00000002e6e67824 */ /* 0x000fe200078e00ff */
[----:B------:R-:W-:Y:S01]  /*0960*/  LOP3.LUT R2, R3, 0x8, R5, 0xf8, !PT ;  /* 0x0000000803027812 */ /* 0x000fe200078ef805 */
[----:B------:R-:W-:Y:S01]  /*0970*/  UIMAD UR53, UR37, UR44, URZ ;  /* 0x0000002c253572a4 */ /* 0x000fe2000f8e023f */
[----:B------:R-:W-:Y:S01]  /*0980*/  SHF.R.U32.HI R4, RZ, 0x3, R3 ;  /* 0x00000003ff047819 */ /* 0x000fe20000011603 */
[----:B------:R-:W-:Y:S01]  /*0990*/  IMAD R5, R16, 0x400, R0 ;  /* 0x0000040010057824 */ /* 0x000fe200078e0200 */
[----:B------:R-:W-:Y:S01]  /*09a0*/  LEA R6, R6, 0xc000, 0x1 ;  /* 0x0000c00006067811 */ /* 0x000fe200078e08ff */
[----:B------:R-:W-:Y:S01]  /*09b0*/  IMAD.IADD R231, R230, 0x1, R229 ;  /* 0x00000001e6e77824 */ /* 0x000fe200078e02e5 */
[----:B------:R-:W-:Y:S01]  /*09c0*/  LOP3.LUT R220, R2, R4, RZ, 0x3c, !PT ;  /* 0x0000000402dc7212 */ /* 0x000fe200078e3cff */
[----:B------:R-:W-:Y:S01]  /*09d0*/  USHF.R.S32.HI UR55, URZ, 0x1f, UR48 ;  /* 0x0000001f3f377899 */ /* 0x000fe20008011430 */
[C-C-:B------:R-:W-:Y:S01]  /*09e0*/  LOP3.LUT R2, R4.reuse, R9, R3.reuse, 0x1e, !PT ;  /* 0x0000000904027212 */ /* 0x140fe200078e1e03 */
[----:B------:R-:W-:Y:S01]  /*09f0*/  STL [R1+0x18], R6 ;  /* 0x0000180601007387 */ /* 0x000fe20000100800 */
[----:B------:R-:W-:Y:S01]  /*0a00*/  LOP3.LUT R208, R4, R208, R3, 0x1e, !PT ;  /* 0x000000d004d07212 */ /* 0x000fe200078e1e03 */
[----:B------:R-:W-:Y:S01]  /*0a10*/  IMAD.MOV.U32 R3, RZ, RZ, 0x20 ;  /* 0x00000020ff037424 */ /* 0x000fe200078e00ff */
[-C--:B------:R-:W-:Y:S01]  /*0a20*/  LOP3.LUT R218, R2, R0.reuse, RZ, 0xfc, !PT ;  /* 0x0000000002da7212 */ /* 0x080fe200078efcff */
[----:B------:R-:W-:Y:S01]  /*0a30*/  IMAD.MOV.U32 R2, RZ, RZ, 0x40 ;  /* 0x00000040ff027424 */ /* 0x000fe200078e00ff */
[----:B------:R-:W-:Y:S01]  /*0a40*/  LOP3.LUT R208, R208, R0, RZ, 0xfc, !PT ;  /* 0x00000000d0d07212 */ /* 0x000fe200078efcff */
[----:B------:R-:W-:Y:S01]  /*0a50*/  IMAD.IADD R220, R5, 0x1, R220 ;  /* 0x0000000105dc7824 */ /* 0x000fe200078e02dc */
[C---:B------:R-:W-:Y:S01]  /*0a60*/  SEL R0, R3.reuse, 0xffffffe0, !P4 ;  /* 0xffffffe003007807 */ /* 0x040fe20006000000 */
[----:B------:R-:W-:Y:S01]  /*0a70*/  UIMAD UR52, UR7, UR52, URZ ;  /* 0x00000034073472a4 */ /* 0x000fe2000f8e023f */
[----:B------:R-:W-:Y:S01]  /*0a80*/  SEL R215, R2, 0xffffffc0, !P3 ;  /* 0xffffffc002d77807 */ /* 0x000fe20005800000 */
[----:B------:R-:W-:Y:S01]  /*0a90*/  @!UP2 UIMAD UR51, UR8, UR51, URZ ;  /* 0x000000330833a2a4 */ /* 0x000fe2000f8e023f */
[----:B------:R-:W-:Y:S01]  /*0aa0*/  SEL R3, R3, 0xffffffe0, !P1 ;  /* 0xffffffe003037807 */ /* 0x000fe20004800000 */
[----:B------:R-:W-:Y:S01]  /*0ab0*/  IMAD R214, R216, 0x2, R0 ;  /* 0x00000002d8d67824 */ /* 0x000fe200078e0200 */
[----:B------:R-:W-:Y:S01]  /*0ac0*/  SEL R2, R2, 0xffffffc0, !P2 ;  /* 0xffffffc002027807 */ /* 0x000fe20005000000 */
[----:B------:R-:W-:Y:S01]  /*0ad0*/  IMAD R216, R216, 0x2, R215 ;  /* 0x00000002d8d87824 */ /* 0x000fe200078e02d7 */
[C---:B------:R-:W-:Y:S01]  /*0ae0*/  IADD3 R4, R6.reuse, 0x420, RZ ;  /* 0x0000042006047810 */ /* 0x040fe20007ffe0ff */
[----:B------:R-:W-:Y:S01]  /*0af0*/  IMAD.IADD R5, R3, 0x1, R6 ;  /* 0x0000000103057824 */ /* 0x000fe200078e0206 */
[C---:B------:R-:W-:Y:S01]  /*0b00*/  @P1 IADD3 R4, R6.reuse, 0x3e0, RZ ;  /* 0x000003e006041810 */ /* 0x040fe20007ffe0ff */
[--C-:B------:R-:W-:Y:S01]  /*0b10*/  IMAD.IADD R0, R6, 0x1, R2.reuse ;  /* 0x0000000106007824 */ /* 0x100fe200078e0202 */
[----:B------:R-:W-:Y:S01]  /*0b20*/  LEA R208, R208, 0xc000, 0x1 ;  /* 0x0000c000d0d07811 */ /* 0x000fe200078e08ff */
[----:B------:R-:W-:Y:S01]  /*0b30*/  IMAD.IADD R228, R230, 0x1, R3 ;  /* 0x00000001e6e47824 */ /* 0x000fe200078e0203 */
[----:B------:R-:W-:Y:S01]  /*0b40*/  STL [R1+0x24], R5 ;  /* 0x0000240501007387 */ /* 0x000fe20000100800 */
[----:B------:R-:W-:Y:S01]  /*0b50*/  IMAD.IADD R3, R5, 0x1, R2 ;  /* 0x0000000105037824 */ /* 0x000fe200078e0202 */
[----:B------:R-:W-:Y:S01]  /*0b60*/  USHF.R.S32.HI UR50, URZ, 0x1f, UR46 ;  /* 0x0000001f3f327899 */ /* 0x000fe2000801142e */
[----:B------:R-:W-:Y:S01]  /*0b70*/  IMAD.IADD R215, R215, 0x1, R214 ;  /* 0x00000001d7d77824 */ /* 0x000fe200078e02d6 */
[----:B------:R1:W-:Y:S01]  /*0b80*/  STL [R1+0x1c], R0 ;  /* 0x00001c0001007387 */ /* 0x0003e20000100800 */
[----:B------:R-:W-:Y:S01]  /*0b90*/  IMAD.IADD R229, R229, 0x1, R228 ;  /* 0x00000001e5e57824 */ /* 0x000fe200078e02e4 */
[----:B------:R-:W-:-:S02]  /*0ba0*/  USHF.R.S32.HI UR49, URZ, 0x1f, UR41 ;  /* 0x0000001f3f317899 */ /* 0x000fc40008011429 */
[----:B------:R2:W-:Y:S01]  /*0bb0*/  STL [R1+0x30], R4 ;  /* 0x0000300401007387 */ /* 0x0005e20000100800 */
[----:B------:R-:W-:-:S03]  /*0bc0*/  UMOV UR40, 0xffffc000 ;  /* 0xffffc00000287882 */ /* 0x000fc60000000000 */
[----:B------:R2:W-:Y:S01]  /*0bd0*/  STL [R1+0x28], R3 ;  /* 0x0000280301007387 */ /* 0x0005e20000100800 */
[----:B-1----:R-:W-:-:S05]  /*0be0*/  IMAD.IADD R0, R2, 0x1, R4 ;  /* 0x0000000102007824 */ /* 0x002fca00078e0204 */
[----:B------:R2:W-:Y:S02]  /*0bf0*/  STL [R1+0x2c], R0 ;  /* 0x00002c0001007387 */ /* 0x0005e40000100800 */
.L_x_1394:
        /* <DEDUP_REMOVED lines=12> */
[----:B-12---:R-:W-:Y:S01]  /*0cc0*/  IMAD.U32 R2, RZ, RZ, UR6 ;  /* 0x00000006ff027e24 */ /* 0x006fe2000f8e00ff */
        /* <DEDUP_REMOVED lines=40> */
.L_x_1324:
        /* <DEDUP_REMOVED lines=23> */
[----:B------:R-:W-:Y:S02]  /*10c0*/  UISETP.NE.AND UP1, UPT, UR15, -0x1, UPT ;  /* 0xffffffff0f00788c */ /* 0x000fe4000bf25270 */
[----:B------:R-:W-:Y:S01]  /*10d0*/  ULDC.64 UR12, c[0x0][0x178] ;  /* 0x00005e00000c7ab9 */ /* 0x000fe20000000a00 */
[----:B------:R-:W-:Y:S01]  /*10e0*/  PLOP3.LUT P0, PT, PT, PT, UP0, 0x80, 0x0 ;  /* 0x000000000000781c */ /* 0x000fe20003f0f008 */
[----:B------:R-:W-:Y:S02]  /*10f0*/  UIMAD UR14, UR38, UR12, URZ ;  /* 0x0000000c260e72a4 */ /* 0x000fe4000f8e023f */
[----:B------:R-:W-:-:S02]  /*1100*/  ULDC.64 UR10, c[0x0][0x190] ;  /* 0x00006400000a7ab9 */ /* 0x000fc40000000a00 */
[----:B------:R-:W-:Y:S02]  /*1110*/  USHF.R.S32.HI UR16, URZ, 0x1f, UR7 ;  /* 0x0000001f3f107899 */ /* 0x000fe40008011407 */
[----:B------:R-:W-:Y:S02]  /*1120*/  UIMAD.WIDE.U32 UR8, UR15, UR10, URZ ;  /* 0x0000000a0f0872a5 */ /* 0x000fe4000f8e003f */
[----:B------:R-:W-:Y:S02]  /*1130*/  UIMAD UR19, UR15, UR11, URZ ;  /* 0x0000000b0f1372a4 */ /* 0x000fe4000f8e023f */
[----:B------:R-:W-:Y:S02]  /*1140*/  UIMAD.WIDE.U32 UR10, UR32, UR12, URZ ;  /* 0x0000000c200a72a5 */ /* 0x000fe4000f8e003f */
[----:B------:R-:W-:Y:S02]  /*1150*/  UIMAD UR13, UR32, UR13, UR14 ;  /* 0x0000000d200d72a4 */ /* 0x000fe4000f8e020e */
[----:B------:R-:W-:-:S02]  /*1160*/  ULEA.HI UR33, UR16, UR7, URZ, 0x6 ;  /* 0x0000000710217291 */ /* 0x000fc4000f8f303f */
[----:B------:R-:W-:Y:S02]  /*1170*/  @UP0 UIADD3 UR7, UR18, UR22, URZ ;  /* 0x0000001612070290 */ /* 0x000fe4000fffe03f */
[----:B------:R-:W-:Y:S02]  /*1180*/  ULDC.64 UR20, c[0x0][0x198] ;  /* 0x0000660000147ab9 */ /* 0x000fe40000000a00 */
[----:B------:R-:W-:Y:S02]  /*1190*/  UIADD3 UR34, UR11, UR13, URZ ;  /* 0x0000000d0b227290 */ /* 0x000fe4000fffe03f */
[----:B------:R-:W-:Y:S02]  /*11a0*/  USEL UR39, UR10, UR8, !UP1 ;  /* 0x000000080a277287 */ /* 0x000fe4000c800000 */
        /* <DEDUP_REMOVED lines=20> */
.L_x_1326:
        /* <DEDUP_REMOVED lines=18> */
.L_x_1327:
        /* <DEDUP_REMOVED lines=42> */
[----:B------:R-:W-:Y:S01]  /*16b0*/  IMAD.MOV.U32 R2, RZ, RZ, R4 ;  /* 0x000000ffff027224 */ /* 0x000fe200078e0004 */
[----:B------:R-:W-:-:S02]  /*16c0*/  ULDC UR12, c[0x0][0x234] ;  /* 0x00008d00000c7ab9 */ /* 0x000fc40000000800 */
        /* <DEDUP_REMOVED lines=28> */
.L_x_1328:
[----:B------:R-:W-:Y:S02]  /*1890*/  UMOV UR12, UR52 ;  /* 0x00000034000c7c82 */ /* 0x000fe40008000000 */
.L_x_1329:
[----:B------:R-:W-:Y:S01]  /*18a0*/  UIADD3 UR8, UP5, UP4, UR8, UR46, UR48 ;  /* 0x0000002e08087290 */ /* 0x000fe2000fcbe030 */
[----:B------:R-:W-:Y:S01]  /*18b0*/  SHF.R.S32.HI R19, RZ, 0x1f, R242 ;  /* 0x0000001fff137819 */ /* 0x000fe200000114f2 */
[----:B------:R-:W-:Y:S01]  /*18c0*/  USHF.R.S32.HI UR38, URZ, 0x1f, UR35 ;  /* 0x0000001f3f267899 */ /* 0x000fe20008011423 */
[----:B------:R-:W-:Y:S01]  /*18d0*/  IADD3 R0, P1, R242, UR16, RZ ;  /* 0x00000010f2007c10 */ /* 0x000fe2000ff3e0ff */
[----:B------:R-:W-:Y:S01]  /*18e0*/  UIADD3 UR15, UP1, UP0, UR20, UR8, UR21 ;  /* 0x00000008140f7290 */ /* 0x000fe2000f83e015 */
[----:B------:R-:W1:Y:S01]  /*18f0*/  S2R R20, SR_TID.X ;  /* 0x0000000000147919 */ /* 0x000e620000002100 */
[----:B------:R-:W-:Y:S01]  /*1900*/  UIADD3.X UR7, UR10, UR50, UR55, UP5, UP4 ;  /* 0x000000320a077290 */ /* 0x000fe2000afe8437 */
[----:B------:R-:W-:Y:S01]  /*1910*/  IADD3.X R3, R19, UR31, RZ, P1, !PT ;  /* 0x0000001f13037c10 */ /* 0x000fe20008ffe4ff */
[----:B------:R-:W-:Y:S01]  /*1920*/  ULDC.64 UR8, c[0x0][0x1a8] ;  /* 0x00006a0000087ab9 */ /* 0x000fe20000000a00 */
[--C-:B------:R-:W-:Y:S01]  /*1930*/  SHF.R.S32.HI R237, RZ, 0x1f, R236.reuse ;  /* 0x0000001fffed7819 */ /* 0x100fe200000114ec */
[----:B------:R-:W-:Y:S01]  /*1940*/  UIADD3.X UR20, UR11, UR7, UR13, UP1, UP0 ;  /* 0x000000070b147290 */ /* 0x000fe20008fe040d */
[----:B------:R-:W-:Y:S01]  /*1950*/  IADD3 R2, P0, R236, UR28, RZ ;  /* 0x0000001cec027c10 */ /* 0x000fe2000ff1e0ff */
[----:B------:R-:W-:Y:S01]  /*1960*/  UIMAD UR7, UR38, UR8, URZ ;  /* 0x00000008260772a4 */ /* 0x000fe2000f8e023f */
[----:B------:R-:W-:Y:S01]  /*1970*/  IMAD R3, R3, c[0x0][0x190], RZ ;  /* 0x0000640003037a24 */ /* 0x000fe200078e02ff */
[----:B------:R-:W-:Y:S01]  /*1980*/  UISETP.GE.AND UP0, UPT, UR30, 0x1, UPT ;  /* 0x000000011e00788c */ /* 0x000fe2000bf06270 */
[C---:B------:R-:W-:Y:S01]  /*1990*/  IMAD.WIDE.U32 R4, R0.reuse, c[0x0][0x190], R236 ;  /* 0x0000640000047a25 */ /* 0x040fe200078e00ec */
[----:B------:R-:W-:Y:S01]  /*19a0*/  UIMAD UR13, UR35, UR9, UR7 ;  /* 0x00000009230d72a4 */ /* 0x000fe2000f8e0207 */
[----:B------:R-:W-:Y:S01]  /*19b0*/  BSSY B1, `(.L_x_1325) ;  /* 0x0000a54000017945 */ /* 0x000fe20003800000 */
[----:B------:R-:W-:Y:S01]  /*19c0*/  UMOV UR21, 0x4 ;  /* 0x0000000400157882 */ /* 0x000fe20000000000 */
[----:B------:R-:W-:Y:S01]  /*19d0*/  IMAD R0, R0, c[0x0][0x194], R3 ;  /* 0x0000650000007a24 */ /* 0x000fe200078e0203 */
[----:B------:R-:W-:Y:S01]  /*19e0*/  ULDC.64 UR8, c[0x0][0x378] ;  /* 0x0000de0000087ab9 */ /* 0x000fe20000000a00 */
[----:B------:R-:W-:Y:S01]  /*19f0*/  IADD3 R4, P1, R4, UR39, RZ ;  /* 0x0000002704047c10 */ /* 0x000fe2000ff3e0ff */
[----:B------:R-:W-:Y:S01]  /*1a00*/  UIMAD UR7, UR38, UR8, URZ ;  /* 0x00000008260772a4 */ /* 0x000fe2000f8e023f */
[----:B------:R-:W-:Y:S01]  /*1a10*/  IADD3.X R3, R237, UR29, RZ, P0, !PT ;  /* 0x0000001ded037c10 */ /* 0x000fe200087fe4ff */
[----:B------:R-:W-:Y:S01]  /*1a20*/  IMAD.U32 R7, RZ, RZ, UR35 ;  /* 0x00000023ff077e24 */ /* 0x000fe2000f8e00ff */
[----:B------:R-:W-:Y:S01]  /*1a30*/  IADD3.X R5, R5, UR34, R0, P1, !PT ;  /* 0x0000002205057c10 */ /* 0x000fe20008ffe400 */
[----:B------:R-:W-:Y:S01]  /*1a40*/  UIMAD UR11, UR35, UR9, UR7 ;  /* 0x00000009230b72a4 */ /* 0x000fe2000f8e0207 */
[----:B------:R-:W-:Y:S01]  /*1a50*/  IMAD.U32 R0, RZ, RZ, UR16 ;  /* 0x00000010ff007e24 */ /* 0x000fe2000f8e00ff */
[----:B------:R-:W-:Y:S01]  /*1a60*/  PLOP3.LUT P0, PT, PT, PT, UP0, 0x80, 0x0 ;  /* 0x000000000000781c */ /* 0x000fe20003f0f008 */
[----:B------:R-:W-:Y:S01]  /*1a70*/  ULDC.64 UR8, c[0x0][0x370] ;  /* 0x0000dc0000087ab9 */ /* 0x000fe20000000a00 */
[----:B-1----:R-:W-:Y:S01]  /*1a80*/  SHF.R.S32.HI R21, RZ, 0x1f, R20 ;  /* 0x0000001fff157819 */ /* 0x002fe20000011414 */
[----:B------:R-:W-:Y:S01]  /*1a90*/  UIMAD UR7, UR31, UR8, URZ ;  /* 0x000000081f0772a4 */ /* 0x000fe2000f8e023f */
[----:B------:R-:W-:Y:S01]  /*1aa0*/  IMAD.WIDE.U32 R2, R0, c[0x0][0x370], R2 ;  /* 0x0000dc0000027a25 */ /* 0x000fe200078e0002 */
[----:B------:R-:W-:Y:S01]  /*1ab0*/  UIADD3 UR8, UR16, UR14, URZ ;  /* 0x0000000e10087290 */ /* 0x000fe2000fffe03f */
[----:B------:R-:W-:Y:S01]  /*1ac0*/  LEA.HI R6, R21, R20, RZ, 0x5 ;  /* 0x0000001415067211 */ /* 0x000fe200078f28ff */
[----:B------:R-:W-:Y:S01]  /*1ad0*/  UIMAD UR7, UR16, UR9, UR7 ;  /* 0x00000009100772a4 */ /* 0x000fe2000f8e0207 */
[----:B------:R-:W-:Y:S01]  /*1ae0*/  IMAD.U32 R0, RZ, RZ, UR35 ;  /* 0x00000023ff007e24 */ /* 0x000fe2000f8e00ff */
[----:B------:R-:W-:Y:S01]  /*1af0*/  ULDC.64 UR38, c[0x0][0x200] ;  /* 0x0000800000267ab9 */ /* 0x000fe20000000a00 */
[----:B------:R-:W-:Y:S01]  /*1b00*/  IMAD.WIDE.U32 R4, R7, c[0x0][0x1a8], R4 ;  /* 0x00006a0007047a25 */ /* 0x000fe200078e0004 */
[----:B------:R-:W-:-:S02]  /*1b10*/  UIADD3 UR10, UR16, UR12, URZ ;  /* 0x0000000c100a7290 */ /* 0x000fc4000fffe03f */
[----:B------:R-:W-:Y:S01]  /*1b20*/  IADD3 R3, R3, UR7, RZ ;  /* 0x0000000703037c10 */ /* 0x000fe2000fffe0ff */
[----:B------:R-:W-:Y:S01]  /*1b30*/  ULEA.HI.SX32 UR7, UR33, 0xffffffff, 0x1a ;  /* 0xffffffff21077891 */ /* 0x000fe2000f8fd23f */
[----:B------:R-:W-:Y:S02]  /*1b40*/  IADD3 R15, R5, UR13, RZ ;  /* 0x0000000d050f7c10 */ /* 0x000fe4000fffe0ff */
[----:B------:R-:W-:Y:S01]  /*1b50*/  LEA R8, P3, R4, c[0x0][0x160], 0x1 ;  /* 0x0000580004087a11 */ /* 0x000fe200078608ff */
[----:B------:R-:W-:Y:S01]  /*1b60*/  IMAD.WIDE.U32 R2, R0, c[0x0][0x378], R2 ;  /* 0x0000de0000027a25 */ /* 0x000fe200078e0002 */
[----:B------:R-:W-:Y:S02]  /*1b70*/  LOP3.LUT R0, R6, 0xffffffe0, RZ, 0xc0, !PT ;  /* 0xffffffe006007812 */ /* 0x000fe400078ec0ff */
[----:B------:R-:W-:Y:S02]  /*1b80*/  SHF.R.S32.HI R6, RZ, 0x5, R6 ;  /* 0x00000005ff067819 */ /* 0x000fe40000011406 */
[----:B------:R-:W-:Y:S01]  /*1b90*/  IADD3 R3, R3, UR11, RZ ;  /* 0x0000000b03037c10 */ /* 0x000fe2000fffe0ff */
[----:B------:R-:W-:Y:S01]  /*1ba0*/  IMAD.IADD R17, R20, 0x1, -R0 ;  /* 0x0000000114117824 */ /* 0x000fe200078e0a00 */
[----:B------:R-:W-:-:S03]  /*1bb0*/  LEA.HI.X R9, R4, c[0x0][0x164], R15, 0x1, P3 ;  /* 0x0000590004097a11 */ /* 0x000fc600018f0c0f */
[----:B------:R-:W-:Y:S02]  /*1bc0*/  IMAD R0, R6, UR47, R17 ;  /* 0x0000002f06007c24 */ /* 0x000fe4000f8e0211 */
[----:B------:R-:W-:Y:S02]  /*1bd0*/  IMAD R6, R19, c[0x0][0x370], RZ ;  /* 0x0000dc0013067a24 */ /* 0x000fe400078e02ff */
[----:B------:R-:W-:Y:S01]  /*1be0*/  IMAD.WIDE.U32 R2, R242, c[0x0][0x370], R2 ;  /* 0x0000dc00f2027a25 */ /* 0x000fe200078e0002 */
[----:B------:R-:W-:Y:S01]  /*1bf0*/  IADD3 R10, P1, R0, UR15, RZ ;  /* 0x0000000f000a7c10 */ /* 0x000fe2000ff3e0ff */
[----:B------:R-:W-:Y:S02]  /*1c00*/  UIMAD.WIDE UR14, UR8, UR21, UR38 ;  /* 0x00000015080e72a5 */ /* 0x000fe4000f8e0226 */
[----:B------:R-:W-:Y:S01]  /*1c10*/  IMAD R6, R242, c[0x0][0x374], R6 ;  /* 0x0000dd00f2067a24 */ /* 0x000fe200078e0206 */
[----:B------:R-:W-:Y:S01]  /*1c20*/  LEA.HI.X.SX32 R0, R0, UR20, 0x1, P1 ;  /* 0x0000001400007c11 */ /* 0x000fe200088f0eff */
[----:B------:R-:W-:Y:S01]  /*1c30*/  ULDC.64 UR38, c[0x0][0x3c8] ;  /* 0x0000f20000267ab9 */ /* 0x000fe20000000a00 */
[----:B------:R-:W-:Y:S01]  /*1c40*/  LEA R14, P1, R10, c[0x0][0x350], 0x2 ;  /* 0x0000d4000a0e7a11 */ /* 0x000fe200078210ff */
[----:B------:R-:W-:Y:S01]  /*1c50*/  IMAD.IADD R11, R3, 0x1, R6 ;  /* 0x00000001030b7824 */ /* 0x000fe200078e0206 */
[----:B------:R-:W-:Y:S01]  /*1c60*/  LEA R6, P2, R2, c[0x0][0x330], 0x1 ;  /* 0x0000cc0002067a11 */ /* 0x000fe200078408ff */
[----:B------:R-:W-:Y:S01]  /*1c70*/  UIMAD.WIDE UR10, UR10, UR21, UR38 ;  /* 0x000000150a0a72a5 */ /* 0x000fe2000f8e0226 */
[----:B------:R-:W-:-:S02]  /*1c80*/  LEA.HI.X R13, R10, c[0x0][0x354], R0, 0x2, P1 ;  /* 0x0000d5000a0d7a11 */ /* 0x000fc400008f1400 */
[----:B------:R-:W-:Y:S01]  /*1c90*/  LEA.HI.X R7, R2, c[0x0][0x334], R11, 0x1, P2 ;  /* 0x0000cd0002077a11 */ /* 0x000fe200010f0c0b */
[----:B------:R-:W-:Y:S05]  /*1ca0*/  @!P0 BRA `(.L_x_1330) ;  /* 0x0000958000008947 */ /* 0x000fea0003800000 */
[----:B------:R-:W1:Y:S01]  /*1cb0*/  S2R R22, SR_TID.X ;  /* 0x0000000000167919 */ /* 0x000e620000002100 */
[----:B------:R-:W-:Y:S01]  /*1cc0*/  PLOP3.LUT P0, PT, PT, PT, UP3, 0x80, 0x0 ;  /* 0x000000000000781c */ /* 0x000fe20003f0f038 */
[----:B------:R-:W-:Y:S01]  /*1cd0*/  IMAD.SHL.U32 R0, R242, 0x40, RZ ;  /* 0x00000040f2007824 */ /* 0x000fe200078e00ff */
[----:B------:R-:W-:Y:S01]  /*1ce0*/  UIMAD UR8, UR7, -0x40, UR30 ;  /* 0xffffffc0070878a4 */ /* 0x000fe2000f8e021e */
[----:B------:R-:W2:Y:S01]  /*1cf0*/  S2R R23, SR_TID.X ;  /* 0x0000000000177919 */ /* 0x000ea20000002100 */
[----:B------:R-:W-:Y:S01]  /*1d00*/  ULEA.HI UR9, UR7, UR7, URZ, 0x1 ;  /* 0x0000000707097291 */ /* 0x000fe2000f8f083f */
[----:B------:R-:W-:Y:S01]  /*1d10*/  BSSY B0, `(.L_x_1331) ;  /* 0x0000027000007945 */ /* 0x000fe20003800000 */
[----:B------:R-:W-:Y:S01]  /*1d20*/  LOP3.LUT R0, R0, 0x1c0, RZ, 0xc0, !PT ;  /* 0x000001c000007812 */ /* 0x000fe200078ec0ff */
[----:B------:R-:W-:Y:S01]  /*1d30*/  UMOV UR16, UR10 ;  /* 0x0000000a00107c82 */ /* 0x000fe20008000000 */
[----:B------:R-:W-:Y:S01]  /*1d40*/  ISETP.GE.AND P1, PT, R242, UR8, PT ;  /* 0x00000008f2007c0c */ /* 0x000fe2000bf26270 */
[----:B------:R-:W-:Y:S01]  /*1d50*/  ULOP3.LUT UR9, UR9, 0xfffffffe, URZ, 0xc0, !UPT ;  /* 0xfffffffe09097892 */ /* 0x000fe2000f8ec03f */
[----:B------:R-:W-:Y:S01]  /*1d60*/  LOP3.LUT R12, R0, 0x38, R236, 0xf8, !PT ;  /* 0x00000038000c7812 */ /* 0x000fe200078ef8ec */
[----:B------:R-:W-:Y:S01]  /*1d70*/  UMOV UR13, UR11 ;  /* 0x0000000b000d7c82 */ /* 0x000fe20008000000 */
[----:B------:R-:W-:Y:S01]  /*1d80*/  SHF.R.U32.HI R10, RZ, 0x3, R0 ;  /* 0x00000003ff0a7819 */ /* 0x000fe20000011600 */
[----:B------:R-:W-:Y:S01]  /*1d90*/  @P0 BAR.SYNC.DEFER_BLOCKING 0x0 ;  /* 0x0000000000000b1d */ /* 0x000fe20000010000 */
[----:B------:R-:W-:Y:S01]  /*1da0*/  UIADD3 UR9, UR7, -UR9, URZ ;  /* 0x8000000907097290 */ /* 0x000fe2000fffe03f */
[----:B------:R-:W-:Y:S01]  /*1db0*/  IMAD.MOV.U32 R240, RZ, RZ, R8 ;  /* 0x000000fffff07224 */ /* 0x000fe200078e0008 */
[----:B------:R-:W-:Y:S01]  /*1dc0*/  LOP3.LUT R10, R12, R10, RZ, 0x3c, !PT ;  /* 0x0000000a0c0a7212 */ /* 0x000fe200078e3cff */
[----:B------:R-:W-:Y:S01]  /*1dd0*/  IMAD.MOV.U32 R241, RZ, RZ, R9 ;  /* 0x000000fffff17224 */ /* 0x000fe200078e0009 */
[----:B------:R-:W-:Y:S01]  /*1de0*/  UISETP.NE.AND UP0, UPT, UR9, 0x1, UPT ;  /* 0x000000010900788c */ /* 0x000fe2000bf05270 */
[----:B------:R-:W-:-:S02]  /*1df0*/  IMAD.MOV.U32 R238, RZ, RZ, R6 ;  /* 0x000000ffffee7224 */ /* 0x000fc400078e0006 */
[----:B------:R-:W-:Y:S01]  /*1e00*/  IMAD.MOV.U32 R239, RZ, RZ, R7 ;  /* 0x000000ffffef7224 */ /* 0x000fe200078e0007 */
[----:B-1----:R-:W-:Y:S01]  /*1e10*/  SHF.R.S32.HI R22, RZ, 0x1f, R22 ;  /* 0x0000001fff167819 */ /* 0x002fe20000011416 */
[----:B------:R-:W-:Y:S02]  /*1e20*/  IMAD.MOV.U32 R233, RZ, RZ, R14 ;  /* 0x000000ffffe97224 */ /* 0x000fe400078e000e */
[----:B------:R-:W-:Y:S01]  /*1e30*/  IMAD.MOV.U32 R232, RZ, RZ, R13 ;  /* 0x000000ffffe87224 */ /* 0x000fe200078e000d */
[----:B--2---:R-:W-:-:S04]  /*1e40*/  LEA.HI R22, R22, R23, RZ, 0x6 ;  /* 0x0000001716167211 */ /* 0x004fc800078f30ff */
[----:B------:R-:W-:-:S05]  /*1e50*/  SHF.R.S32.HI R22, RZ, 0x6, R22 ;  /* 0x00000006ff167819 */ /* 0x000fca0000011416 */
[----:B------:R-:W-:-:S04]  /*1e60*/  IMAD R10, R22, 0x200, R10 ;  /* 0x00000200160a7824 */ /* 0x000fc800078e020a */
[----:B------:R-:W-:-:S05]  /*1e70*/  IMAD.SHL.U32 R0, R10, 0x2, RZ ;  /* 0x000000020a007824 */ /* 0x000fca00078e00ff */
        /* <DEDUP_REMOVED lines=16> */
.L_x_1332:
[----:B------:R-:W-:Y:S05]  /*1f80*/  BSYNC B0 ;  /* 0x0000000000007941 */ /* 0x000fea0003800000 */
.L_x_1331:
        /* <DEDUP_REMOVED lines=29> */
.L_x_1334:
[----:B------:R-:W-:Y:S05]  /*2160*/  BSYNC B0 ;  /* 0x0000000000007941 */ /* 0x000fea0003800000 */
.L_x_1333:
[----:B------:R-:W-:Y:S01]  /*2170*/  PLOP3.LUT P2, PT, PT, PT, UP0, 0x80, 0x0 ;  /* 0x000000000000781c */ /* 0x000fe20003f4f008 */
[----:B------:R-:W-:Y:S01]  /*2180*/  BSSY B0, `(.L_x_1335) ;  /* 0x0000021000007945 */ /* 0x000fe20003800000 */
[----:B-1----:R-:W-:-:S04]  /*2190*/  IADD3 R2, R10, 0x2000, RZ ;  /* 0x000020000a027810 */ /* 0x002fc80007ffe0ff */
        /* <DEDUP_REMOVED lines=12> */
.L_x_1336:
        /* <DEDUP_REMOVED lines=19> */
.L_x_1337:
[----:B------:R-:W-:Y:S05]  /*2390*/  BSYNC B0 ;  /* 0x0000000000007941 */ /* 0x000fea0003800000 */
.L_x_1335:
        /* <DEDUP_REMOVED lines=14> */
.L_x_1339:
        /* <DEDUP_REMOVED lines=27> */
.L_x_1340:
[----:B------:R-:W-:Y:S05]  /*2630*/  BSYNC B0 ;  /* 0x0000000000007941 */ /* 0x000fea0003800000 */
.L_x_1338:
[C---:B------:R-:W-:Y:S01]  /*2640*/  IADD3 R4, R248.reuse, 0x28, RZ ;  /* 0x00000028f8047810 */ /* 0x040fe20007ffe0ff */
[----:B------:R-:W-:Y:S01]  /*2650*/  IMAD.MOV.U32 R246, RZ, RZ, 0x7f800000 ;  /* 0x7f800000fff67424 */ /* 0x000fe200078e00ff */
[C---:B-1----:R-:W-:Y:S01]  /*2660*/  IADD3 R3, R248.reuse, 0x8, RZ ;  /* 0x00000008f8037810 */ /* 0x042fe20007ffe0ff */
[----:B------:R-:W-:Y:S01]  /*2670*/  IMAD.MOV.U32 R244, RZ, RZ, 0x7f800000 ;  /* 0x7f800000fff47424 */ /* 0x000fe200078e00ff */
[----:B------:R-:W-:Y:S01]  /*2680*/  IADD3 R2, R248, 0x20, RZ ;  /* 0x00000020f8027810 */ /* 0x000fe20007ffe0ff */
[----:B------:R-:W-:Y:S01]  /*2690*/  IMAD.MOV.U32 R5, RZ, RZ, 0x4 ;  /* 0x00000004ff057424 */ /* 0x000fe200078e00ff */
[----:B------:R-:W-:Y:S02]  /*26a0*/  ISETP.GE.AND P0, PT, R4, UR8, PT ;  /* 0x0000000804007c0c */ /* 0x000fe4000bf06270 */
[----:B------:R-:W-:Y:S02]  /*26b0*/  ISETP.GE.AND P4, PT, R248, UR8, PT ;  /* 0x00000008f8007c0c */ /* 0x000fe4000bf86270 */
[----:B------:R-:W-:-:S02]  /*26c0*/  ISETP.GE.AND P3, PT, R3, UR8, PT ;  /* 0x0000000803007c0c */ /* 0x000fc4000bf66270 */
[----:B------:R-:W-:Y:S01]  /*26d0*/  ISETP.GE.AND P1, PT, R2, UR8, PT ;  /* 0x0000000802007c0c */ /* 0x000fe2000bf26270 */
[----:B------:R-:W-:Y:S01]  /*26e0*/  ULDC.64 UR8, c[0x0][0x198] ;  /* 0x0000660000087ab9 */ /* 0x000fe20000000a00 */
[----:B------:R-:W-:Y:S01]  /*26f0*/  IMAD.MOV.U32 R2, RZ, RZ, 0x4 ;  /* 0x00000004ff027424 */ /* 0x000fe200078e00ff */
[----:B------:R-:W-:Y:S01]  /*2700*/  UIMAD UR8, UR19, UR8, URZ ;  /* 0x00000008130872a4 */ /* 0x000fe2000f8e023f */
[----:B------:R-:W-:Y:S02]  /*2710*/  MOV R247, 0x7f800000 ;  /* 0x7f80000000f77802 */ /* 0x000fe40000000f00 */
[----:B------:R-:W-:Y:S01]  /*2720*/  IMAD.WIDE R2, R248, R2, UR14 ;  /* 0x0000000ef8027e25 */ /* 0x000fe2000f8e0202 */
[----:B------:R-:W-:Y:S01]  /*2730*/  UIMAD UR9, UR24, UR9, UR8 ;  /* 0x00000009180972a4 */ /* 0x000fe2000f8e0208 */
[----:B------:R-:W-:Y:S01]  /*2740*/  MOV R245, 0x7f800000 ;  /* 0x7f80000000f57802 */ /* 0x000fe20000000f00 */
[----:B------:R-:W-:Y:S01]  /*2750*/  UIMAD UR8, UR17, -0x80, UR6 ;  /* 0xffffff80110878a4 */ /* 0x000fe2000f8e0206 */
[----:B------:R-:W-:Y:S01]  /*2760*/  MOV R10, UR24 ;  /* 0x00000018000a7c02 */ /* 0x000fe20008000f00 */
[----:B------:R-:W-:Y:S01]  /*2770*/  @!P0 IMAD.WIDE R4, R4, R5, UR14 ;  /* 0x0000000e04048e25 */ /* 0x000fe2000f8e0205 */
[----:B------:R1:W5:Y:S03]  /*2780*/  @!P4 LDG.E R246, [R2.64] ;  /* 0x0000000402f6c981 */ /* 0x000366000c1e1900 */
[----:B------:R-:W-:Y:S01]  /*2790*/  ISETP.GE.AND P6, PT, R242, UR8, PT ;  /* 0x00000008f2007c0c */ /* 0x000fe2000bfc6270 */
[----:B------:R1:W5:Y:S04]  /*27a0*/  @!P3 LDG.E R247, [R2.64+0x20] ;  /* 0x0000200402f7b981 */ /* 0x000368000c1e1900 */
[----:B------:R1:W5:Y:S04]  /*27b0*/  @!P1 LDG.E R244, [R2.64+0x80] ;  /* 0x0000800402f49981 */ /* 0x000368000c1e1900 */
[----:B------:R2:W5:Y:S01]  /*27c0*/  @!P0 LDG.E R245, [R4.64] ;  /* 0x0000000404f58981 */ /* 0x000562000c1e1900 */
[----:B------:R-:W-:Y:S03]  /*27d0*/  BSSY B0, `(.L_x_1341) ;  /* 0x0000023000007945 */ /* 0x000fe60003800000 */
[----:B------:R3:W-:Y:S04]  /*27e0*/  @P6 STS.128 [R0+0xc000], RZ ;  /* 0x00c000ff00006388 */ /* 0x0007e80000000c00 */
[----:B------:R3:W-:Y:S01]  /*27f0*/  @P6 STS.128 [R0+0x10000], RZ ;  /* 0x010000ff00006388 */ /* 0x0007e20000000c00 */
[----:B-1----:R-:W-:-:S05]  /*2800*/  IMAD.WIDE.U32 R2, R10, c[0x0][0x198], R236 ;  /* 0x000066000a027a25 */ /* 0x002fca00078e00ec */
[----:B--2---:R-:W-:Y:S01]  /*2810*/  IADD3 R4, P0, R2, UR23, RZ ;  /* 0x0000001702047c10 */ /* 0x004fe2000ff1e0ff */
[----:B------:R-:W-:-:S05]  /*2820*/  IMAD.U32 R2, RZ, RZ, UR9 ;  /* 0x00000009ff027e24 */ /* 0x000fca000f8e00ff */
[----:B------:R-:W-:Y:S01]  /*2830*/  IADD3.X R5, R3, UR26, R2, P0, !PT ;  /* 0x0000001a03057c10 */ /* 0x000fe200087fe402 */
[----:B------:R-:W-:-:S04]  /*2840*/  IMAD R2, R18, c[0x0][0x1b0], RZ ;  /* 0x00006c0012027a24 */ /* 0x000fc800078e02ff */
[C---:B------:R-:W-:Y:S02]  /*2850*/  IMAD R2, R16.reuse, c[0x0][0x1b4], R2 ;  /* 0x00006d0010027a24 */ /* 0x040fe400078e0202 */
[----:B------:R-:W-:-:S05]  /*2860*/  IMAD.WIDE.U32 R4, R16, c[0x0][0x1b0], R4 ;  /* 0x00006c0010047a25 */ /* 0x000fca00078e0004 */
[----:B------:R-:W-:Y:S01]  /*2870*/  IADD3 R9, R5, R2, RZ ;  /* 0x0000000205097210 */ /* 0x000fe20007ffe0ff */
        /* <DEDUP_REMOVED lines=24> */
.L_x_1342:
[----:B---3--:R-:W-:Y:S05]  /*2a00*/  BSYNC B0 ;  /* 0x0000000000007941 */ /* 0x008fea0003800000 */
.L_x_1341:
[----:B------:R-:W-:Y:S01]  /*2a10*/  ISETP.GE.AND P5, PT, R12, UR8, PT ;  /* 0x000000080c007c0c */ /* 0x000fe2000bfa6270 */
[----:B------:R-:W-:-:S12]  /*2a20*/  BSSY B0, `(.L_x_1343) ;  /* 0x000001d000007945 */ /* 0x000fd80003800000 */
[----:B------:R2:W-:Y:S04]  /*2a30*/  @P5 STS.128 [R0+0xd000], RZ ;  /* 0x00d000ff00005388 */ /* 0x0005e80000000c00 */
[----:B------:R2:W-:Y:S01]  /*2a40*/  @P5 STS.128 [R0+0x11000], RZ ;  /* 0x011000ff00005388 */ /* 0x0005e20000000c00 */
[----:B------:R-:W-:Y:S05]  /*2a50*/  @P5 BRA `(.L_x_1344) ;  /* 0x0000019000005947 */ /* 0x000fea0003800000 */
[----:B-1----:R-:W-:Y:S02]  /*2a60*/  IADD3 R6, P0, R242, 0x20, RZ ;  /* 0x00000020f2067810 */ /* 0x002fe40007f1e0ff */
[----:B------:R-:W-:Y:S02]  /*2a70*/  ISETP.GE.AND P1, PT, R236, c[0x0][0x220], PT ;  /* 0x00008800ec007a0c */ /* 0x000fe40003f26270 */
[----:B------:R-:W-:Y:S01]  /*2a80*/  MOV R3, R9 ;  /* 0x0000000900037202 */ /* 0x000fe20000000f00 */
[----:B------:R-:W-:Y:S01]  /*2a90*/  IMAD.X R2, RZ, RZ, R19, P0 ;  /* 0x000000ffff027224 */ /* 0x000fe200000e0613 */
[----:B------:R-:W-:-:S03]  /*2aa0*/  ISETP.GE.AND P0, PT, R243, c[0x0][0x220], PT ;  /* 0x00008800f3007a0c */ /* 0x000fc60003f06270 */
[----:B------:R-:W-:Y:S02]  /*2ab0*/  IMAD R8, R2, c[0x0][0x198], RZ ;  /* 0x0000660002087a24 */ /* 0x000fe400078e02ff */
[----:B------:R-:W-:Y:S02]  /*2ac0*/  IMAD.MOV.U32 R2, RZ, RZ, R4 ;  /* 0x000000ffff027224 */ /* 0x000fe400078e0004 */
[C---:B------:R-:W-:Y:S02]  /*2ad0*/  IMAD R8, R6.reuse, c[0x0][0x19c], R8 ;  /* 0x0000670006087a24 */ /* 0x040fe400078e0208 */
[----:B------:R-:W-:Y:S01]  /*2ae0*/  IMAD.WIDE.U32 R2, R6, c[0x0][0x198], R2 ;  /* 0x0000660006027a25 */ /* 0x000fe200078e0002 */
[----:B------:R1:W-:Y:S03]  /*2af0*/  @P1 STS.128 [R0+0xd000], RZ ;  /* 0x00d000ff00001388 */ /* 0x0003e60000000c00 */
[----:B------:R-:W-:Y:S01]  /*2b00*/  IMAD.IADD R8, R3, 0x1, R8 ;  /* 0x0000000103087824 */ /* 0x000fe200078e0208 */
[----:B------:R-:W-:-:S04]  /*2b10*/  @!P1 LEA R6, P3, R2, c[0x0][0x168], 0x1 ;  /* 0x00005a0002069a11 */ /* 0x000fc800078608ff */
        /* <DEDUP_REMOVED lines=13> */
.L_x_1344:
[----:B------:R-:W-:Y:S05]  /*2bf0*/  BSYNC B0 ;  /* 0x0000000000007941 */ /* 0x000fea0003800000 */
.L_x_1343:
[----:B------:R-:W-:Y:S01]  /*2c00*/  IADD3 R2, R242, 0x40, RZ ;  /* 0x00000040f2027810 */ /* 0x000fe20007ffe0ff */
[----:B------:R-:W-:Y:S03]  /*2c10*/  BSSY B0, `(.L_x_1345) ;  /* 0x000001e000007945 */ /* 0x000fe60003800000 */
[----:B------:R-:W-:-:S13]  /*2c20*/  ISETP.GE.AND P4, PT, R2, UR8, PT ;  /* 0x0000000802007c0c */ /* 0x000fda000bf86270 */
        /* <DEDUP_REMOVED lines=28> */
.L_x_1346:
[----:B------:R-:W-:Y:S05]  /*2df0*/  BSYNC B0 ;  /* 0x0000000000007941 */ /* 0x000fea0003800000 */
.L_x_1345:
        /* <DEDUP_REMOVED lines=11> */
[----:B-1----:R-:W-:-:S04]  /*2eb0*/  IMAD.WIDE.U32 R6, R2, c[0x0][0x198], R4 ;  /* 0x0000660002067a25 */ /* 0x002fc800078e0004 */
        /* <DEDUP_REMOVED lines=18> */
.L_x_1348:
[----:B------:R-:W-:Y:S05]  /*2fe0*/  BSYNC B0 ;  /* 0x0000000000007941 */ /* 0x000fea0003800000 */
.L_x_1347:
[----:B------:R-:W-:Y:S01]  /*2ff0*/  ULDC.64 UR8, c[0x0][0x1a0] ;  /* 0x0000680000087ab9 */ /* 0x000fe20000000a00 */
[----:B-1----:R-:W-:Y:S01]  /*3000*/  IMAD.WIDE.U32 R2, R10, c[0x0][0x1a0], R236 ;  /* 0x000068000a027a25 */ /* 0x002fe200078e00ec */
[----:B------:R-:W-:Y:S01]  /*3010*/  UIMAD UR8, UR19, UR8, URZ ;  /* 0x00000008130872a4 */ /* 0x000fe2000f8e023f */
[----:B------:R1:W-:Y:S01]  /*3020*/  @P6 STS.128 [R0+0x14000], RZ ;  /* 0x014000ff00006388 */ /* 0x0003e20000000c00 */
[----:B------:R-:W-:Y:S02]  /*3030*/  BSSY B0, `(.L_x_1349) ;  /* 0x0000022000007945 */ /* 0x000fe40003800000 */
[----:B------:R-:W-:Y:S01]  /*3040*/  UIMAD UR8, UR24, UR9, UR8 ;  /* 0x00000009180872a4 */ /* 0x000fe2000f8e0208 */
[----:B------:R1:W-:Y:S01]  /*3050*/  @P6 STS.128 [R0+0x18000], RZ ;  /* 0x018000ff00006388 */ /* 0x0003e20000000c00 */
        /* <DEDUP_REMOVED lines=31> */
.L_x_1350:
[----:B------:R-:W-:Y:S05]  /*3250*/  BSYNC B0 ;  /* 0x0000000000007941 */ /* 0x000fea0003800000 */
.L_x_1349:
[----:B------:R1:W-:Y:S01]  /*3260*/  @P5 STS.128 [R0+0x15000], RZ ;  /* 0x015000ff00005388 */ /* 0x0003e20000000c00 */
[----:B------:R-:W-:Y:S03]  /*3270*/  BSSY B0, `(.L_x_1351) ;  /* 0x000001c000007945 */ /* 0x000fe60003800000 */
        /* <DEDUP_REMOVED lines=27> */
.L_x_1352:
[----:B------:R-:W-:Y:S05]  /*3430*/  BSYNC B0 ;  /* 0x0000000000007941 */ /* 0x000fea0003800000 */
.L_x_1351:
        /* <DEDUP_REMOVED lines=29> */
.L_x_1354:
[----:B------:R-:W-:Y:S05]  /*3610*/  BSYNC B0 ;  /* 0x0000000000007941 */ /* 0x000fea0003800000 */
.L_x_1353:
[----:B------:R1:W-:Y:S01]  /*3620*/  @P3 STS.128 [R0+0x17000], RZ ;  /* 0x017000ff00003388 */ /* 0x0003e20000000c00 */
[----:B------:R-:W-:Y:S03]  /*3630*/  BSSY B0, `(.L_x_1355) ;  /* 0x000001a000007945 */ /* 0x000fe60003800000 */
[----:B------:R1:W-:Y:S01]  /*3640*/  @P3 STS.128 [R0+0x1b000], RZ ;  /* 0x01b000ff00003388 */ /* 0x0003e20000000c00 */
[----:B------:R-:W-:Y:S05]  /*3650*/  @P3 BRA `(.L_x_1356) ;  /* 0x0000017000003947 */ /* 0x000fea0003800000 */
[----:B------:R-:W-:Y:S01]  /*3660*/  IADD3 R2, P0, R242, 0x60, RZ ;  /* 0x00000060f2027810 */ /* 0x000fe20007f1e0ff */
[----:B------:R-:W-:Y:S01]  /*3670*/  IMAD.MOV.U32 R5, RZ, RZ, R9 ;  /* 0x000000ffff057224 */ /* 0x000fe200078e0009 */
[----:B------:R-:W-:Y:S02]  /*3680*/  ISETP.GE.AND P3, PT, R236, c[0x0][0x220], PT ;  /* 0x00008800ec007a0c */ /* 0x000fe40003f66270 */
[----:B------:R-:W-:Y:S01]  /*3690*/  ISETP.GE.AND P1, PT, R243, c[0x0][0x220], PT ;  /* 0x00008800f3007a0c */ /* 0x000fe20003f26270 */
[----:B------:R-:W-:-:S02]  /*36a0*/  IMAD.X R3, RZ, RZ, R19, P0 ;  /* 0x000000ffff037224 */ /* 0x000fc400000e0613 */
[----:B-1----:R-:W-:-:S04]  /*36b0*/  IMAD.WIDE.U32 R6, R2, c[0x0][0x1a0], R4 ;  /* 0x0000680002067a25 */ /* 0x002fc800078e0004 */
[----:B------:R-:W-:-:S04]  /*36c0*/  IMAD R3, R3, c[0x0][0x1a0], RZ ;  /* 0x0000680003037a24 */ /* 0x000fc800078e02ff */
[----:B------:R-:W-:Y:S01]  /*36d0*/  IMAD R3, R2, c[0x0][0x1a4], R3 ;  /* 0x0000690002037a24 */ /* 0x000fe200078e0203 */
[C---:B------:R-:W-:Y:S01]  /*36e0*/  @!P3 LEA R4, P4, R6.reuse, c[0x0][0x170], 0x1 ;  /* 0x00005c000604ba11 */ /* 0x040fe200078808ff */
[----:B------:R1:W-:Y:S01]  /*36f0*/  @P3 STS.128 [R0+0x17000], RZ ;  /* 0x017000ff00003388 */ /* 0x0003e20000000c00 */
[----:B------:R-:W-:Y:S01]  /*3700*/  @!P1 LEA R2, P0, R6, c[0x0][0x170], 0x1 ;  /* 0x00005c0006029a11 */ /* 0x000fe200078008ff */
[----:B------:R-:W-:-:S05]  /*3710*/  IMAD.IADD R3, R7, 0x1, R3 ;  /* 0x0000000107037824 */ /* 0x000fca00078e0203 */
[C-C-:B------:R-:W-:Y:S02]  /*3720*/  @!P3 LEA.HI.X R5, R6.reuse, c[0x0][0x174], R3.reuse, 0x1, P4 ;  /* 0x00005d000605ba11 */ /* 0x140fe400020f0c03 */
[----:B------:R-:W-:-:S03]  /*3730*/  @!P1 LEA.HI.X R3, R6, c[0x0][0x174], R3, 0x1, P0 ;  /* 0x00005d0006039a11 */ /* 0x000fc600000f0c03 */
        /* <DEDUP_REMOVED lines=8> */
[----:B------:R1:W-:Y:S02]  /*37c0*/  @!P1 LDGSTS.E.BYPASS.LTC128B.128 [R0+0x1b000], [R2.64+0x80] ;  /* 0x1b00008002009fae */ /* 0x0003e4000b901d44 */
.L_x_1356:
[----:B------:R-:W-:Y:S05]  /*37d0*/  BSYNC B0 ;  /* 0x0000000000007941 */ /* 0x000fea0003800000 */
.L_x_1355:
[----:B-1----:R-:W-:Y:S02]  /*37e0*/  IMAD.MOV.U32 R6, RZ, RZ, c[0x0][0x308] ;  /* 0x0000c200ff067624 */ /* 0x002fe400078e00ff */
[----:B------:R-:W-:Y:S01]  /*37f0*/  IMAD.MOV.U32 R7, RZ, RZ, c[0x0][0x30c] ;  /* 0x0000c300ff077624 */ /* 0x000fe200078e00ff */
[----:B--234-:R-:W-:Y:S01]  /*3800*/  LEA.HI R0, R21, R20, RZ, 0x4 ;  /* 0x0000001415007211 */ /* 0x01cfe200078f20ff */
[----:B------:R-:W0:Y:S04]  /*3810*/  LDGDEPBAR ;  /* 0x00000000000079af */ /* 0x000e280000000000 */
[----:B------:R1:W2:Y:S04]  /*3820*/  LDG.E.64 R2, [R6.64+0x8] ;  /* 0x0000080406027981 */ /* 0x0002a8000c1e1b00 */
[----:B-1----:R-:W3:Y:S01]  /*3830*/  LDG.E.64 R6, [R6.64] ;  /* 0x0000000406067981 */ /* 0x002ee2000c1e1b00 */
[----:B------:R-:W-:Y:S01]  /*3840*/  LOP3.LUT R0, R0, 0xfffffff0, RZ, 0xc0, !PT ;  /* 0xfffffff000007812 */ /* 0x000fe200078ec0ff */
[----:B------:R-:W-:Y:S01]  /*3850*/  IMAD.SHL.U32 R211, R220, 0x2, RZ ;  /* 0x00000002dcd37824 */ /* 0x000fe200078e00ff */
[----:B------:R-:W-:Y:S01]  /*3860*/  MOV R196, 0x40 ;  /* 0x0000004000c47802 */ /* 0x000fe20000000f00 */
[----:B------:R-:W-:Y:S01]  /*3870*/  UIADD3 UR10, UR24, 0x80, URZ ;  /* 0x00000080180a7890 */ /* 0x000fe2000fffe03f */
        /* <DEDUP_REMOVED lines=21> */
[----:B------:R-:W-:Y:S01]  /*39d0*/  SHF.R.S32.HI R4, RZ, 0x1f, R17 ;  /* 0x0000001fff047819 */ /* 0x000fe20000011411 */
[----:B------:R-:W-:Y:S01]  /*39e0*/  CS2R R132, SRZ ;  /* 0x0000000000847805 */ /* 0x000fe2000001ff00 */
[----:B------:R-:W-:Y:S01]  /*39f0*/  CS2R R126, SRZ ;  /* 0x00000000007e7805 */ /* 0x000fe2000001ff00 */
[----:B------:R-:W-:Y:S01]  /*3a00*/  CS2R R124, SRZ ;  /* 0x00000000007c7805 */ /* 0x000fe2000001ff00 */
[C---:B------:R-:W-:Y:S01]  /*3a10*/  LOP3.LUT P0, RZ, R0.reuse, 0x2, RZ, 0xc0, !PT ;  /* 0x0000000200ff7812 */ /* 0x040fe2000780c0ff */
[----:B------:R-:W-:Y:S01]  /*3a20*/  CS2R R130, SRZ ;  /* 0x0000000000827805 */ /* 0x000fe2000001ff00 */
[----:B------:R-:W-:Y:S01]  /*3a30*/  LOP3.LUT P1, RZ, R0, 0x4, RZ, 0xc0, !PT ;  /* 0x0000000400ff7812 */ /* 0x000fe2000782c0ff */
[----:B------:R-:W-:Y:S01]  /*3a40*/  CS2R R128, SRZ ;  /* 0x0000000000807805 */ /* 0x000fe2000001ff00 */
        /* <DEDUP_REMOVED lines=46> */
[----:B------:R-:W-:Y:S01]  /*3d30*/  UISETP.GE.AND UP0, UPT, UR10, UR6, UPT ;  /* 0x000000060a00728c */ /* 0x000fe2000bf06270 */
[----:B------:R-:W-:-:S02]  /*3d40*/  IADD3 R212, R219, R211, RZ ;  /* 0x000000d3dbd47210 */ /* 0x000fc40007ffe0ff */
[----:B--2---:R-:W-:Y:S02]  /*3d50*/  IADD3 R17, P4, P3, R2, UR41, R17 ;  /* 0x0000002902117c10 */ /* 0x004fe4000fb9e011 */
[----:B------:R-:W-:Y:S02]  /*3d60*/  IADD3 R2, R218, 0x2000, RZ ;  /* 0x00002000da027810 */ /* 0x000fe40007ffe0ff */
[----:B------:R-:W-:Y:S01]  /*3d70*/  IADD3.X R0, R3, UR49, R4, P4, P3 ;  /* 0x0000003103007c10 */ /* 0x000fe2000a7e6404 */
[----:B------:R-:W-:Y:S01]  /*3d80*/  IMAD.WIDE.U32 R4, R17, -0x2daee0ad, RZ ;  /* 0xd2511f5311047825 */ /* 0x000fe200078e00ff */
[----:B------:R-:W-:-:S03]  /*3d90*/  SEL R2, R2, R218, !P2 ;  /* 0x000000da02027207 */ /* 0x000fc60005000000 */
[----:B------:R1:W-:Y:S02]  /*3da0*/  STL [R1+0x14], R0 ;  /* 0x0000140001007387 */ /* 0x0003e40000100800 */
[----:B------:R-:W-:Y:S02]  /*3db0*/  IMAD.SHL.U32 R210, R2, 0x2, RZ ;  /* 0x0000000202d27824 */ /* 0x000fe400078e00ff */
[----:B------:R-:W-:-:S05]  /*3dc0*/  IMAD.SHL.U32 R2, R22, 0x20, RZ ;  /* 0x0000002016027824 */ /* 0x000fca00078e00ff */
[----:B------:R2:W-:Y:S04]  /*3dd0*/  STL [R1+0x34], R2 ;  /* 0x0000340201007387 */ /* 0x0005e80000100800 */
[----:B------:R4:W-:Y:S01]  /*3de0*/  STL.64 [R1+0x8], R4 ;  /* 0x0000080401007387 */ /* 0x0009e20000100a00 */
[----:B---3--:R3:W2:Y:S08]  /*3df0*/  R2UR UR8, R7 ;  /* 0x00000000070873c2 */ /* 0x0086b000000e0000 */
[----:B------:R3:W2:Y:S01]  /*3e00*/  R2UR UR9, R6 ;  /* 0x00000000060973c2 */ /* 0x0006a200000e0000 */
[----:B-1----:R-:W-:-:S04]  /*3e10*/  IADD3 R0, R220, 0x2000, RZ ;  /* 0x00002000dc007810 */ /* 0x002fc80007ffe0ff */
[----:B------:R-:W-:-:S05]  /*3e20*/  SEL R0, R0, R220, !P2 ;  /* 0x000000dc00007207 */ /* 0x000fca0005000000 */
[----:B------:R-:W-:Y:S01]  /*3e30*/  IMAD.SHL.U32 R213, R0, 0x2, RZ ;  /* 0x0000000200d57824 */ /* 0x000fe200078e00ff */
[----:B------:R-:W-:-:S05]  /*3e40*/  MOV R0, c[0x0][0x22c] ;  /* 0x00008b0000007a02 */ /* 0x000fca0000000f00 */
[----:B------:R-:W-:-:S04]  /*3e50*/  IMAD R0, R0, c[0x0][0x1c0], RZ ;  /* 0x0000700000007a24 */ /* 0x000fc800078e02ff */
[C---:B------:R-:W-:Y:S02]  /*3e60*/  IMAD.SHL.U32 R3, R0.reuse, 0x10, RZ ;  /* 0x0000001000037824 */ /* 0x040fe400078e00ff */
[----:B------:R-:W-:-:S03]  /*3e70*/  IMAD.SHL.U32 R235, R0, 0x8, RZ ;  /* 0x0000000800eb7824 */ /* 0x000fc600078e00ff */
[C---:B--2---:R-:W-:Y:S02]  /*3e80*/  IADD3 R2, R3.reuse, 0x20, RZ ;  /* 0x0000002003027810 */ /* 0x044fe40007ffe0ff */
[C---:B----4-:R-:W-:Y:S02]  /*3e90*/  IADD3 R4, R3.reuse, 0x40, RZ ;  /* 0x0000004003047810 */ /* 0x050fe40007ffe0ff */
        /* <DEDUP_REMOVED lines=10> */
[C---:B------:R-:W-:Y:S01]  /*3f40*/  IMAD.IADD R2, R235.reuse, 0x1, R2 ;  /* 0x00000001eb027824 */ /* 0x040fe200078e0202 */
[C---:B------:R-:W-:Y:S01]  /*3f50*/  IADD3 R251, R235.reuse, R252, RZ ;  /* 0x000000fcebfb7210 */ /* 0x040fe20007ffe0ff */
[C---:B------:R-:W-:Y:S02]  /*3f60*/  IMAD.IADD R249, R235.reuse, 0x1, R250 ;  /* 0x00000001ebf97824 */ /* 0x040fe400078e02fa */
[C---:B------:R-:W-:Y:S01]  /*3f70*/  IMAD.IADD R3, R235.reuse, 0x1, R2 ;  /* 0x00000001eb037824 */ /* 0x040fe200078e0202 */
[----:B------:R1:W-:Y:S01]  /*3f80*/  STL [R1], R2 ;  /* 0x0000000201007387 */ /* 0x0003e20000100800 */
[----:B------:R-:W-:-:S03]  /*3f90*/  IMAD.IADD R0, R235, 0x1, R249 ;  /* 0x00000001eb007824 */ /* 0x000fc600078e02f9 */
[----:B------:R3:W-:Y:S02]  /*3fa0*/  STL [R1+0x10], R3 ;  /* 0x0000100301007387 */ /* 0x0007e40000100800 */
[----:B-1-3--:R-:W-:Y:S02]  /*3fb0*/  IADD3 R2, R235, R251, RZ ;  /* 0x000000fbeb027210 */ /* 0x00afe40007ffe0ff */
.L_x_1359:
        /* <DEDUP_REMOVED lines=15> */
[----:B------:R-:W4:Y:S01]  /*40b0*/  LDL.64 R222, [R1+0x8] ;  /* 0x0000080001de7983 */ /* 0x000f220000100a00 */
        /* <DEDUP_REMOVED lines=154> */
[----:B------:R-:W1:Y:S01]  /*4a60*/  MUFU.EX2 R204, R4 ;  /* 0x0000000400cc7308 */ /* 0x000e620000000800 */
[----:B------:R-:W-:Y:S01]  /*4a70*/  @P3 FSEL R9, R9, -INF , !P4 ;  /* 0xff80000009093808 */ /* 0x000fe20006000000 */
[----:B------:R-:W-:Y:S01]  /*4a80*/  UIADD3 UR11, UR8, -0x4498517b, URZ ;  /* 0xbb67ae85080b7890 */ /* 0x000fe2000fffe03f */
[----:B------:R-:W-:Y:S01]  /*4a90*/  PLOP3.LUT P3, PT, PT, PT, UP0, 0x80, 0x0 ;  /* 0x000000000000781c */ /* 0x000fe20003f6f008 */
[--C-:B------:R-:W-:Y:S01]  /*4aa0*/  FFMA.FTZ R6, R6, c[0x0][0x23c], -R164.reuse ;  /* 0x00008f0006067a23 */ /* 0x100fe200000108a4 */
[----:B------:R-:W-:Y:S01]  /*4ab0*/  @P6 ISETP.GE.AND P6, PT, R2, UR6, PT ;  /* 0x0000000602006c0c */ /* 0x000fe2000bfc6270 */
[----:B------:R-:W-:Y:S01]  /*4ac0*/  FFMA.FTZ R7, R7, c[0x0][0x23c], -R164 ;  /* 0x00008f0007077a23 */ /* 0x000fe200000108a4 */
[----:B------:R-:W-:Y:S01]  /*4ad0*/  PLOP3.LUT P0, PT, PT, PT, UP0, 0x80, 0x0 ;  /* 0x000000000000781c */ /* 0x000fe20003f0f008 */
[----:B------:R-:W-:Y:S01]  /*4ae0*/  FMUL.FTZ R2, R244, 1.4426950216293334961 ;  /* 0x3fb8aa3bf4027820 */ /* 0x000fe20000410000 */
[----:B------:R-:W-:Y:S01]  /*4af0*/  LOP3.LUT R0, R222, UR11, RZ, 0x3c, !PT ;  /* 0x0000000bde007c12 */ /* 0x000fe2000f8e3cff */
[----:B------:R2:W3:Y:S01]  /*4b00*/  MUFU.EX2 R203, R5 ;  /* 0x0000000500cb7308 */ /* 0x0004e20000000800 */
[----:B------:R-:W-:Y:S01]  /*4b10*/  FSETP.NEU.FTZ.AND P5, PT, R244, -INF , PT ;  /* 0xff800000f400780b */ /* 0x000fe20003fbd000 */
[----:B------:R-:W-:Y:S01]  /*4b20*/  UIADD3 UR11, UR9, -0x255992d5, URZ ;  /* 0xdaa66d2b090b7890 */ /* 0x000fe2000fffe03f */
[----:B------:R-:W-:Y:S02]  /*4b30*/  LOP3.LUT R184, R0, R167, RZ, 0x3c, !PT ;  /* 0x000000a700b87212 */ /* 0x000fe400078e3cff */
[----:B------:R-:W-:Y:S02]  /*4b40*/  FSEL R2, R2, RZ, P5 ;  /* 0x000000ff02027208 */ /* 0x000fe40002800000 */
[----:B------:R-:W-:Y:S02]  /*4b50*/  @P3 IADD3 R173, R3, 0x9, RZ ;  /* 0x0000000903ad3810 */ /* 0x000fe40007ffe0ff */
[----:B------:R-:W-:Y:S01]  /*4b60*/  PLOP3.LUT P3, PT, PT, PT, UP0, 0x80, 0x0 ;  /* 0x000000000000781c */ /* 0x000fe20003f6f008 */
[----:B------:R-:W-:Y:S01]  /*4b70*/  MUFU.EX2 R202, R6 ;  /* 0x0000000600ca7308 */ /* 0x000fe20000000800 */
[----:B------:R-:W-:Y:S01]  /*4b80*/  @P0 FSEL R12, R12, -INF , !P6 ;  /* 0xff8000000c0c0808 */ /* 0x000fe20007000000 */
[--C-:B------:R-:W-:Y:S01]  /*4b90*/  FFMA.FTZ R8, R8, c[0x0][0x23c], -R2.reuse ;  /* 0x00008f0008087a23 */ /* 0x100fe20000010802 */
[----:B------:R-:W-:Y:S01]  /*4ba0*/  PLOP3.LUT P0, PT, PT, PT, UP0, 0x80, 0x0 ;  /* 0x000000000000781c */ /* 0x000fe20003f0f008 */
[--C-:B------:R-:W-:Y:S01]  /*4bb0*/  FFMA.FTZ R9, R9, c[0x0][0x23c], -R2.reuse ;  /* 0x00008f0009097a23 */ /* 0x100fe20000010802 */
[----:B------:R-:W-:Y:S01]  /*4bc0*/  PLOP3.LUT P5, PT, PT, PT, UP0, 0x80, 0x0 ;  /* 0x000000000000781c */ /* 0x000fe20003faf008 */
[----:B------:R-:W-:Y:S01]  /*4bd0*/  FFMA.FTZ R12, R12, c[0x0][0x23c], -R2 ;  /* 0x00008f000c0c7a23 */ /* 0x000fe20000010802 */
[----:B------:R-:W-:Y:S02]  /*4be0*/  PLOP3.LUT P2, PT, PT, PT, UP0, 0x80, 0x0 ;  /* 0x000000000000781c */ /* 0x000fe40003f4f008 */
[----:B------:R-:W-:Y:S01]  /*4bf0*/  LOP3.LUT R181, R181, UR10, R166, 0x96, !PT ;  /* 0x0000000ab5b57c12 */ /* 0x000fe2000f8e96a6 */
[----:B------:R4:W-:Y:S02]  /*4c00*/  MUFU.EX2 R223, R7 ;  /* 0x0000000700df7308 */ /* 0x0009e40000000800 */
[----:B------:R-:W-:Y:S01]  /*4c10*/  @P3 ISETP.GE.AND P3, PT, R173, UR6, PT ;  /* 0x00000006ad003c0c */ /* 0x000fe2000bf66270 */
[----:B--2---:R-:W-:Y:S03]  /*4c20*/  IMAD.WIDE.U32 R4, R183, -0x2daee0ad, RZ ;  /* 0xd2511f53b7047825 */ /* 0x004fe600078e00ff */
[----:B------:R-:W-:Y:S02]  /*4c30*/  @P0 FSEL R16, R16, -INF , !P6 ;  /* 0xff80000010100808 */ /* 0x000fe40007000000 */
[----:B------:R-:W-:Y:S01]  /*4c40*/  FSETP.NEU.FTZ.AND P0, PT, R245, -INF , PT ;  /* 0xff800000f500780b */ /* 0x000fe20003f1d000 */
[----:B------:R-:W-:Y:S01]  /*4c50*/  IMAD.WIDE.U32 R182, R181, -0x326172a9, RZ ;  /* 0xcd9e8d57b5b67825 */ /* 0x000fe200078e00ff */
[----:B------:R-:W-:Y:S01]  /*4c60*/  LOP3.LUT R173, R0, R5, RZ, 0x3c, !PT ;  /* 0x0000000500ad7212 */ /* 0x000fe200078e3cff */
[----:B------:R2:W-:Y:S01]  /*4c70*/  MUFU.EX2 R225, R8 ;  /* 0x0000000800e17308 */ /* 0x0005e20000000800 */
[----:B------:R-:W-:Y:S01]  /*4c80*/  LOP3.LUT R185, R175, UR10, R4, 0x96, !PT ;  /* 0x0000000aafb97c12 */ /* 0x000fe2000f8e9604 */
[----:B------:R-:W-:Y:S01]  /*4c90*/  FMUL.FTZ R0, R245, 1.4426950216293334961 ;  /* 0x3fb8aa3bf5007820 */ /* 0x000fe20000410000 */
[----:B------:R-:W-:Y:S01]  /*4ca0*/  @P5 FSEL R14, R14, -INF , !P6 ;  /* 0xff8000000e0e5808 */ /* 0x000fe20007000000 */
[----:B------:R-:W-:Y:S01]  /*4cb0*/  UIADD3 UR10, UR8, 0x32370b8f, URZ ;  /* 0x32370b8f080a7890 */ /* 0x000fe2000fffe03f */
[----:B------:R-:W-:Y:S01]  /*4cc0*/  PLOP3.LUT P5, PT, PT, PT, UP0, 0x80, 0x0 ;  /* 0x000000000000781c */ /* 0x000fe20003faf008 */
[--C-:B------:R-:W-:Y:S01]  /*4cd0*/  FFMA.FTZ R16, R16, c[0x0][0x23c], -R165.reuse ;  /* 0x00008f0010107a23 */ /* 0x100fe200000108a5 */
[----:B------:R-:W-:Y:S02]  /*4ce0*/  FSEL R0, R0, RZ, P0 ;  /* 0x000000ff00007208 */ /* 0x000fe40000000000 */
[----:B------:R-:W-:Y:S01]  /*4cf0*/  PLOP3.LUT P0, PT, PT, PT, UP0, 0x80, 0x0 ;  /* 0x000000000000781c */ /* 0x000fe20003f0f008 */
[----:B------:R1:W-:Y:S01]  /*4d00*/  MUFU.EX2 R224, R9 ;  /* 0x0000000900e07308 */ /* 0x0003e20000000800 */
[----:B------:R-:W-:Y:S01]  /*4d10*/  @P2 FSEL R11, R11, -INF , !P4 ;  /* 0xff8000000b0b2808 */ /* 0x000fe20006000000 */
[--C-:B------:R-:W-:Y:S01]  /*4d20*/  FFMA.FTZ R14, R14, c[0x0][0x23c], -R0.reuse ;  /* 0x00008f000e0e7a23 */ /* 0x100fe20000010800 */
[----:B----4-:R-:W4:Y:S01]  /*4d30*/  LDSM.16.M88.4 R4, [R215+0x10800] ;  /* 0x01080000d704783b */ /* 0x010f220000000200 */
[----:B------:R-:W-:Y:S02]  /*4d40*/  PLOP3.LUT P2, PT, PT, PT, UP0, 0x80, 0x0 ;  /* 0x000000000000781c */ /* 0x000fe40003f4f008 */
[----:B------:R-:W-:Y:S01]  /*4d50*/  PLOP3.LUT P4, PT, PT, PT, UP0, 0x80, 0x0 ;  /* 0x000000000000781c */ /* 0x000fe20003f8f008 */
[----:B------:R-:W-:Y:S01]  /*4d60*/  FFMA.FTZ R175, R11, c[0x0][0x23c], -R0 ;  /* 0x00008f000baf7a23 */ /* 0x000fe20000010800 */
[----:B------:R-:W-:Y:S02]  /*4d70*/  @P5 FSEL R18, R18, -INF , !P6 ;  /* 0xff80000012125808 */ /* 0x000fe40007000000 */
[----:B------:R-:W-:Y:S01]  /*4d80*/  PLOP3.LUT P6, PT, PT, PT, UP0, 0x80, 0x0 ;  /* 0x000000000000781c */ /* 0x000fe20003fcf008 */
[----:B------:R-:W-:Y:S01]  /*4d90*/  MUFU.EX2 R201, R16 ;  /* 0x0000001000c97308 */ /* 0x000fe20000000800 */
[----:B------:R-:W-:Y:S01]  /*4da0*/  @P0 FSEL R13, R13, -INF , !P3 ;  /* 0xff8000000d0d0808 */ /* 0x000fe20005800000 */
[----:B------:R-:W-:Y:S01]  /*4db0*/  FFMA.FTZ R18, R18, c[0x0][0x23c], -R164 ;  /* 0x00008f0012127a23 */ /* 0x000fe200000108a4 */
[----:B------:R-:W-:Y:S01]  /*4dc0*/  PLOP3.LUT P0, PT, PT, PT, UP0, 0x80, 0x0 ;  /* 0x000000000000781c */ /* 0x000fe20003f0f008 */
[----:B--2---:R-:W-:Y:S01]  /*4dd0*/  FFMA.FTZ R8, R10, c[0x0][0x23c], -R0 ;  /* 0x00008f000a087a23 */ /* 0x004fe20000010800 */
[----:B------:R-:W-:Y:S01]  /*4de0*/  PLOP3.LUT P5, PT, PT, PT, UP0, 0x80, 0x0 ;  /* 0x000000000000781c */ /* 0x000fe20003faf008 */
[----:B------:R-:W-:Y:S01]  /*4df0*/  FFMA.FTZ R13, R13, c[0x0][0x23c], -R2 ;  /* 0x00008f000d0d7a23 */ /* 0x000fe20000010802 */
[----:B------:R-:W-:Y:S01]  /*4e00*/  @P2 IADD3 R166, R3, 0x10, RZ ;  /* 0x0000001003a62810 */ /* 0x000fe20007ffe0ff */
[----:B------:R-:W-:Y:S01]  /*4e10*/  IMAD.WIDE.U32 R10, R173, -0x326172a9, RZ ;  /* 0xcd9e8d57ad0a7825 */ /* 0x000fe200078e00ff */
[----:B------:R-:W-:Y:S01]  /*4e20*/  PLOP3.LUT P2, PT, PT, PT, UP0, 0x80, 0x0 ;  /* 0x000000000000781c */ /* 0x000fe20003f4f008 */
[----:B------:R-:W-:Y:S01]  /*4e30*/  MUFU.EX2 R200, R18 ;  /* 0x0000001200c87308 */ /* 0x000fe20000000800 */
[----:B------:R-:W-:Y:S02]  /*4e40*/  @P4 IADD3 R167, R3, 0x11, RZ ;  /* 0x0000001103a74810 */ /* 0x000fe40007ffe0ff */
[----:B------:R-:W-:Y:S03]  /*4e50*/  PLOP3.LUT P4, PT, PT, PT, UP0, 0x80, 0x0 ;  /* 0x000000000000781c */ /* 0x000fe60003f8f008 */
[----:B------:R-:W-:Y:S02]  /*4e60*/  @P0 FSEL R17, R17, -INF , !P3 ;  /* 0xff80000011110808 */ /* 0x000fe40005800000 */
[----:B------:R-:W-:Y:S02]  /*4e70*/  PLOP3.LUT P0, PT, PT, PT, UP0, 0x80, 0x0 ;  /* 0x000000000000781c */ /* 0x000fe40003f0f008 */
[----:B------:R2:W-:Y:S01]  /*4e80*/  MUFU.EX2 R227, R8 ;  /* 0x0000000800e37308 */ /* 0x0005e20000000800 */
[--C-:B------:R-:W-:Y:S01]  /*4e90*/  FFMA.FTZ R17, R17, c[0x0][0x23c], -R165.reuse ;  /* 0x00008f0011117a23 */ /* 0x100fe200000108a5 */
[C---:B------:R-:W-:Y:S02]  /*4ea0*/  @P5 IADD3 R181, R3.reuse, 0x18, RZ ;  /* 0x0000001803b55810 */ /* 0x040fe40007ffe0ff */
[----:B------:R-:W-:Y:S02]  /*4eb0*/  @P6 IADD3 R3, R3, 0x19, RZ ;  /* 0x0000001903036810 */ /* 0x000fe40007ffe0ff */
[----:B------:R-:W-:Y:S02]  /*4ec0*/  @P4 ISETP.GE.AND P4, PT, R167, UR6, PT ;  /* 0x00000006a7004c0c */ /* 0x000fe4000bf86270 */
[----:B------:R-:W-:Y:S02]  /*4ed0*/  PLOP3.LUT P6, PT, PT, PT, UP0, 0x80, 0x0 ;  /* 0x000000000000781c */ /* 0x000fe40003fcf008 */
[----:B------:R-:W-:Y:S01]  /*4ee0*/  MUFU.EX2 R199, R17 ;  /* 0x0000001100c77308 */ /* 0x000fe20000000800 */
[----:B------:R-:W-:Y:S01]  /*4ef0*/  @P0 FSEL R19, R19, -INF , !P3 ;  /* 0xff80000013130808 */ /* 0x000fe20005800000 */
[-C--:B----4-:R-:W-:Y:S01]  /*4f00*/  HMMA.16816.F32 R20, R168, R4.reuse, R20 ;  /* 0x00000004a814723c */ /* 0x090fe20000001814 */
[----:B------:R-:W-:Y:S02]  /*4f10*/  PLOP3.LUT P0, PT, PT, PT, UP0, 0x80, 0x0 ;  /* 0x000000000000781c */ /* 0x000fe40003f0f008 */
[----:B------:R-:W-:Y:S01]  /*4f20*/  @P2 ISETP.GE.AND P2, PT, R166, UR6, PT ;  /* 0x00000006a6002c0c */ /* 0x000fe2000bf46270 */
[----:B------:R-:W-:Y:S01]  /*4f30*/  FFMA.FTZ R19, R19, c[0x0][0x23c], -R164 ;  /* 0x00008f0013137a23 */ /* 0x000fe200000108a4 */
[----:B------:R-:W-:Y:S01]  /*4f40*/  PLOP3.LUT P5, PT, PT, PT, UP0, 0x80, 0x0 ;  /* 0x000000000000781c */ /* 0x000fe20003faf008 */
[----:B------:R-:W-:Y:S02]  /*4f50*/  IMAD.WIDE.U32 R166, R184, -0x326172a9, RZ ;  /* 0xcd9e8d57b8a67825 */ /* 0x000fe400078e00ff */
[C---:B------:R-:W-:Y:S01]  /*4f60*/  HMMA.16816.F32 R24, R176.reuse, R4, R24 ;  /* 0x00000004b018723c */ /* 0x040fe20000001818 */
[----:B------:R4:W-:Y:S03]  /*4f70*/  MUFU.EX2 R226, R175 ;  /* 0x000000af00e27308 */ /* 0x0009e60000000800 */
[----:B------:R-:W-:Y:S02]  /*4f80*/  @P6 FSEL R15, R15, -INF , !P3 ;  /* 0xff8000000f0f6808 */ /* 0x000fe40005800000 */
[----:B------:R-:W-:Y:S02]  /*4f90*/  PLOP3.LUT P3, PT, PT, PT, UP0, 0x80, 0x0 ;  /* 0x000000000000781c */ /* 0x000fe40003f6f008 */
[-C--:B------:R-:W-:Y:S01]  /*4fa0*/  HMMA.16816.F32 R28, R176, R6.reuse, R28 ;  /* 0x00000006b01c723c */ /* 0x080fe2000000181c */
[----:B------:R-:W-:Y:S02]  /*4fb0*/  PLOP3.LUT P6, PT, PT, PT, UP0, 0x80, 0x0 ;  /* 0x000000000000781c */ /* 0x000fe40003fcf008 */
[----:B------:R3:W-:Y:S01]  /*4fc0*/  MUFU.EX2 R222, R12 ;  /* 0x0000000c00de7308 */ /* 0x0007e20000000800 */
[C---:B-1----:R-:W-:Y:S01]  /*4fd0*/  LOP3.LUT R9, R172.reuse, R167, RZ, 0x3c, !PT ;  /* 0x000000a7ac097212 */ /* 0x042fe200078e3cff */
[----:B------:R-:W-:Y:S01]  /*4fe0*/  FFMA.FTZ R15, R15, c[0x0][0x23c], -R0 ;  /* 0x00008f000f0f7a23 */ /* 0x000fe20000010800 */
[----:B------:R-:W-:Y:S02]  /*4ff0*/  LOP3.LUT R172, R172, R11, RZ, 0x3c, !PT ;  /* 0x0000000bacac7212 */ /* 0x000fe400078e3cff */
[----:B------:R-:W-:Y:S04]  /*5000*/  HMMA.16816.F32 R32, R168, R6, R32 ;  /* 0x00000006a820723c */ /* 0x000fe80000001820 */
[----:B------:R-:W-:Y:S01]  /*5010*/  @P0 FSEL R22, R22, -INF , !P2 ;  /* 0xff80000016160808 */ /* 0x000fe20005000000 */
[----:B------:R1:W-:Y:S01]  /*5020*/  MUFU.EX2 R207, R13 ;  /* 0x0000000d00cf7308 */ /* 0x0003e20000000800 */
[----:B------:R-:W-:Y:S01]  /*5030*/  PLOP3.LUT P0, PT, PT, PT, UP0, 0x80, 0x0 ;  /* 0x000000000000781c */ /* 0x000fe20003f0f008 */
[----:B------:R-:W-:Y:S01]  /*5040*/  IMAD.WIDE.U32 R172, R172, -0x2daee0ad, RZ ;  /* 0xd2511f53acac7825 */ /* 0x000fe200078e00ff */
[----:B------:R-:W-:Y:S02]  /*5050*/  @P3 FSEL R20, R20, -INF , !P2 ;  /* 0xff80000014143808 */ /* 0x000fe40005000000 */
[----:B------:R-:W-:Y:S02]  /*5060*/  PLOP3.LUT P3, PT, PT, PT, UP0, 0x80, 0x0 ;  /* 0x000000000000781c */ /* 0x000fe40003f6f008 */
[----:B------:R-:W-:Y:S01]  /*5070*/  LOP3.LUT R184, R183, UR11, R166, 0x96, !PT ;  /* 0x0000000bb7b87c12 */ /* 0x000fe2000f8e96a6 */
[----:B--2---:R-:W-:Y:S01]  /*5080*/  IMAD.WIDE.U32 R8, R9, -0x2daee0ad, RZ ;  /* 0xd2511f5309087825 */ /* 0x004fe200078e00ff */
[----:B------:R-:W-:Y:S01]  /*5090*/  LOP3.LUT R174, R173, UR10, R174, 0x96, !PT ;  /* 0x0000000aadae7c12 */ /* 0x000fe2000f8e96ae */
[----:B------:R2:W-:Y:S01]  /*50a0*/  MUFU.EX2 R206, R14 ;  /* 0x0000000e00ce7308 */ /* 0x0005e20000000800 */
[----:B------:R-:W-:Y:S01]  /*50b0*/  @P5 ISETP.GE.AND P5, PT, R181, UR6, PT ;  /* 0x00000006b5005c0c */ /* 0x000fe2000bfa6270 */
[----:B------:R-:W-:Y:S01]  /*50c0*/  IMAD.WIDE.U32 R166, R185, -0x326172a9, RZ ;  /* 0xcd9e8d57b9a67825 */ /* 0x000fe200078e00ff */
[----:B------:R-:W-:Y:S01]  /*50d0*/  LOP3.LUT R9, R9, UR10, R180, 0x96, !PT ;  /* 0x0000000a09097c12 */ /* 0x000fe2000f8e96b4 */
[----:B------:R-:W-:Y:S01]  /*50e0*/  UIADD3 UR10, UR9, 0x78dde6e4, URZ ;  /* 0x78dde6e4090a7890 */ /* 0x000fe2000fffe03f */
[----:B------:R-:W-:Y:S01]  /*50f0*/  @P0 FSEL R26, R26, -INF , !P2 ;  /* 0xff8000001a1a0808 */ /* 0x000fe20005000000 */
[----:B------:R-:W-:Y:S01]  /*5100*/  IMAD.WIDE.U32 R184, R184, -0x2daee0ad, RZ ;  /* 0xd2511f53b8b87825 */ /* 0x000fe200078e00ff */
[----:B------:R-:W-:Y:S02]  /*5110*/  PLOP3.LUT P0, PT, PT, PT, UP0, 0x80, 0x0 ;  /* 0x000000000000781c */ /* 0x000fe40003f0f008 */
[----:B------:R-:W-:Y:S01]  /*5120*/  @P3 FSEL R24, R24, -INF , !P2 ;  /* 0xff80000018183808 */ /* 0x000fe20005000000 */
[----:B----4-:R-:W-:Y:S01]  /*5130*/  IMAD.WIDE.U32 R174, R174, -0x326172a9, RZ ;  /* 0xcd9e8d57aeae7825 */ /* 0x010fe200078e00ff */
[----:B------:R-:W-:Y:S01]  /*5140*/  PLOP3.LUT P3, PT, PT, PT, UP0, 0x80, 0x0 ;  /* 0x000000000000781c */ /* 0x000fe20003f6f008 */
[----:B------:R4:W-:Y:S01]  /*5150*/  MUFU.EX2 R205, R15 ;  /* 0x0000000f00cd7308 */ /* 0x0009e20000000800 */
[----:B------:R-:W-:Y:S01]  /*5160*/  LOP3.LUT R181, R167, UR11, R10, 0x96, !PT ;  /* 0x0000000ba7b57c12 */ /* 0x000fe2000f8e960a */
[----:B------:R-:W-:Y:S01]  /*5170*/  UIADD3 UR11, UR9, 0x1715609d, URZ ;  /* 0x1715609d090b7890 */ /* 0x000fe2000fffe03f */
[----:B------:R-:W-:Y:S01]  /*5180*/  PLOP3.LUT P2, PT, PT, PT, UP0, 0x80, 0x0 ;  /* 0x000000000000781c */ /* 0x000fe20003f4f008 */
[----:B------:R-:W-:Y:S01]  /*5190*/  FFMA.FTZ R24, R24, c[0x0][0x23c], -R2 ;  /* 0x00008f0018187a23 */ /* 0x000fe20000010802 */
[----:B------:R-:W-:Y:S01]  /*51a0*/  LOP3.LUT R186, R185, UR12, R8, 0x96, !PT ;  /* 0x0000000cb9ba7c12 */ /* 0x000fe2000f8e9608 */
[----:B------:R-:W-:Y:S01]  /*51b0*/  IMAD.WIDE.U32 R8, R9, -0x326172a9, RZ ;  /* 0xcd9e8d5709087825 */ /* 0x000fe200078e00ff */
[----:B---3--:R-:W-:Y:S02]  /*51c0*/  LOP3.LUT R12, R175, UR10, R166, 0x96, !PT ;  /* 0x0000000aaf0c7c12 */ /* 0x008fe4000f8e96a6 */
[----:B------:R-:W-:Y:S01]  /*51d0*/  @P0 FSEL R23, R23, -INF , !P4 ;  /* 0xff80000017170808 */ /* 0x000fe20006000000 */
[----:B------:R-:W-:Y:S01]  /*51e0*/  IMAD.WIDE.U32 R180, R181, -0x2daee0ad, RZ ;  /* 0xd2511f53b5b47825 */ /* 0x000fe200078e00ff */
[----:B------:R-:W-:Y:S01]  /*51f0*/  PLOP3.LUT P0, PT, PT, PT, UP0, 0x80, 0x0 ;  /* 0x000000000000781c */ /* 0x000fe20003f0f008 */
[----:B------:R-:W-:Y:S01]  /*5200*/  MUFU.EX2 R197, R19 ;  /* 0x0000001300c57308 */ /* 0x000fe20000000800 */
[----:B------:R-:W-:Y:S01]  /*5210*/  LOP3.LUT R10, R9, UR10, R182, 0x96, !PT ;  /* 0x0000000a090a7c12 */ /* 0x000fe2000f8e96b6 */
[----:B------:R-:W-:Y:S01]  /*5220*/  IMAD.WIDE.U32 R186, R186, -0x326172a9, RZ ;  /* 0xcd9e8d57baba7825 */ /* 0x000fe200078e00ff */
[----:B------:R-:W-:Y:S01]  /*5230*/  LOP3.LUT R167, R181, UR12, R172, 0x96, !PT ;  /* 0x0000000cb5a77c12 */ /* 0x000fe2000f8e96ac */
[----:B------:R-:W-:Y:S01]  /*5240*/  UIADD3 UR10, UR8, -0x56f99767, URZ ;  /* 0xa9066899080a7890 */ /* 0x000fe2000fffe03f */
[----:B------:R-:W-:Y:S01]  /*5250*/  @P3 FSEL R21, R21, -INF , !P4 ;  /* 0xff80000015153808 */ /* 0x000fe20006000000 */
[----:B------:R-:W-:Y:S01]  /*5260*/  IMAD.WIDE.U32 R10, R10, -0x2daee0ad, RZ ;  /* 0xd2511f530a0a7825 */ /* 0x000fe200078e00ff */
[----:B------:R-:W-:Y:S02]  /*5270*/  PLOP3.LUT P3, PT, PT, PT, UP0, 0x80, 0x0 ;  /* 0x000000000000781c */ /* 0x000fe40003f6f008 */
[----:B------:R-:W-:Y:S01]  /*5280*/  LOP3.LUT R9, R187, UR11, R8, 0x96, !PT ;  /* 0x0000000bbb097c12 */ /* 0x000fe2000f8e9608 */
[----:B-1----:R-:W-:Y:S01]  /*5290*/  IMAD.WIDE.U32 R12, R12, -0x2daee0ad, RZ ;  /* 0xd2511f530c0c7825 */ /* 0x002fe200078e00ff */
[----:B------:R-:W-:Y:S01]  /*52a0*/  @P2 FSEL R25, R25, -INF , !P4 ;  /* 0xff80000019192808 */ /* 0x000fe20006000000 */
[----:B------:R-:W-:Y:S01]  /*52b0*/  MUFU.EX2 R194, R24 ;  /* 0x0000001800c27308 */ /* 0x000fe20000000800 */
[----:B------:R-:W-:Y:S01]  /*52c0*/  PLOP3.LUT P2, PT, PT, PT, UP0, 0x80, 0x0 ;  /* 0x000000000000781c */ /* 0x000fe20003f4f008 */
[----:B------:R-:W-:Y:S01]  /*52d0*/  IMAD.WIDE.U32 R166, R167, -0x326172a9, RZ ;  /* 0xcd9e8d57a7a67825 */ /* 0x000fe200078e00ff */
[----:B------:R-:W-:Y:S02]  /*52e0*/  LOP3.LUT R184, R11, UR10, R184, 0x96, !PT ;  /* 0x0000000a0bb87c12 */ /* 0x000fe4000f8e96b8 */
[----:B------:R-:W-:Y:S01]  /*52f0*/  LOP3.LUT R180, R13, UR10, R180, 0x96, !PT ;  /* 0x0000000a0db47c12 */ /* 0x000fe2000f8e96b4 */
[----:B------:R-:W-:Y:S01]  /*5300*/  UIADD3 UR10, UR8, 0x646e171e, URZ ;  /* 0x646e171e080a7890 */ /* 0x000fe2000fffe03f */
[----:B------:R-:W-:Y:S01]  /*5310*/  LOP3.LUT R8, R167, UR11, R174, 0x96, !PT ;  /* 0x0000000ba7087c12 */ /* 0x000fe2000f8e96ae */
[----:B------:R-:W-:Y:S01]  /*5320*/  IMAD.WIDE.U32 R4, R9, -0x2daee0ad, RZ ;  /* 0xd2511f5309047825 */ /* 0x000fe200078e00ff */
[----:B------:R-:W-:Y:S01]  /*5330*/  @P0 FSEL R28, R28, -INF , !P5 ;  /* 0xff8000001c1c0808 */ /* 0x000fe20006800000 */
[----:B------:R-:W-:Y:S01]  /*5340*/  UIADD3 UR11, UR9, -0x4ab325aa, URZ ;  /* 0xb54cda56090b7890 */ /* 0x000fe2000fffe03f */
[----:B------:R-:W-:Y:S01]  /*5350*/  PLOP3.LUT P0, PT, PT, PT, UP0, 0x80, 0x0 ;  /* 0x000000000000781c */ /* 0x000fe20003f0f008 */
[----:B------:R-:W-:Y:S01]  /*5360*/  IMAD.WIDE.U32 R8, R8, -0x2daee0ad, RZ ;  /* 0xd2511f5308087825 */ /* 0x000fe200078e00ff */
[----:B------:R-:W-:Y:S02]  /*5370*/  @P3 FSEL R27, R27, -INF , !P4 ;  /* 0xff8000001b1b3808 */ /* 0x000fe40006000000 */
[----:B------:R-:W-:Y:S01]  /*5380*/  PLOP3.LUT P3, PT, PT, PT, UP0, 0x80, 0x0 ;  /* 0x000000000000781c */ /* 0x000fe20003f6f008 */
[--C-:B------:R-:W-:Y:S01]  /*5390*/  FFMA.FTZ R28, R28, c[0x0][0x23c], -R2.reuse ;  /* 0x00008f001c1c7a23 */ /* 0x100fe20000010802 */
[C---:B------:R-:W-:Y:S01]  /*53a0*/  LOP3.LUT R175, R4.reuse, 0xffff, RZ, 0xc0, !PT ;  /* 0x0000ffff04af7812 */ /* 0x040fe200078ec0ff */
[----:B------:R-:W-:Y:S01]  /*53b0*/  FFMA.FTZ R25, R25, c[0x0][0x23c], -R2 ;  /* 0x00008f0019197a23 */ /* 0x000fe20000010802 */
[----:B------:R-:W-:Y:S01]  /*53c0*/  @P6 ISETP.GE.AND P6, PT, R3, UR6, PT ;  /* 0x0000000603006c0c */ /* 0x000fe2000bfc6270 */
[--C-:B------:R-:W-:Y:S01]  /*53d0*/  FFMA.FTZ R21, R21, c[0x0][0x23c], -R165.reuse ;  /* 0x00008f0015157a23 */ /* 0x100fe200000108a5 */
        /* <DEDUP_REMOVED lines=25> */
[----:B----4-:R-:W-:Y:S01]  /*5570*/  LOP3.LUT R15, R4, 0xffff, RZ, 0xc0, !PT ;  /* 0x0000ffff040f7812 */ /* 0x010fe200078ec0ff */
        /* <DEDUP_REMOVED lines=40> */
[----:B------:R-:W3:Y:S01]  /*5800*/  MUFU.EX2 R180, R165 ;  /* 0x000000a500b47308 */ /* 0x000ee20000000800 */
[----:B------:R-:W-:Y:S01]  /*5810*/  @P2 FSEL R35, R35, -INF , !P6 ;  /* 0xff80000023232808 */ /* 0x000fe20007000000 */
[----:B------:R-:W-:Y:S01]  /*5820*/  @!P0 FADD.FTZ R203, -R203, -RZ ;  /* 0x800000ffcbcb8221 */ /* 0x000fe20000010100 */
        /* <DEDUP_REMOVED lines=14> */
[----:B------:R-:W4:Y:S01]  /*5910*/  MUFU.EX2 R183, R34 ;  /* 0x0000002200b77308 */ /* 0x000f220000000800 */
        /* <DEDUP_REMOVED lines=61> */
[----:B---3--:R-:W-:Y:S01]  /*5cf0*/  @!P3 FADD.FTZ R180, -R180, -RZ ;  /* 0x800000ffb4b4b221 */ /* 0x008fe20000010100 */
        /* <DEDUP_REMOVED lines=10> */
[----:B----4-:R-:W-:Y:S01]  /*5da0*/  @!P2 FADD.FTZ R183, -R183, -RZ ;  /* 0x800000ffb7b7a221 */ /* 0x010fe20000010100 */
[----:B------:R-:W4:Y:S01]  /*5db0*/  MUFU.EX2 R181, R164 ;  /* 0x000000a400b57308 */ /* 0x000f220000000800 */
        /* <DEDUP_REMOVED lines=13> */
[----:B---3--:R-:W-:Y:S01]  /*5e90*/  F2FP.RELU.PACK_AB R5, R207, R222 ;  /* 0x000000decf05723e */ /* 0x008fe200000008ff */
[----:B------:R2:W-:Y:S01]  /*5ea0*/  STS [R231+0x20000], R2 ;  /* 0x02000002e7007388 */ /* 0x0005e20000000800 */
[----:B------:R-:W-:Y:S01]  /*5eb0*/  @!P6 FADD.FTZ R194, -R194, -RZ ;  /* 0x800000ffc2c2e221 */ /* 0x000fe20000010100 */
[----:B------:R-:W-:Y:S01]  /*5ec0*/  ISETP.LE.U32.AND P6, PT, R172, UR10, PT ;  /* 0x0000000aac007c0c */ /* 0x000fe2000bfc3070 */
[----:B----4-:R-:W-:Y:S01]  /*5ed0*/  @!P0 FADD.FTZ R181, -R181, -RZ ;  /* 0x800000ffb5b58221 */ /* 0x010fe20000010100 */
        /* <DEDUP_REMOVED lines=179> */
[----:B------:R-:W-:Y:S01]  /*6a10*/  FSETP.GE.FTZ.AND P2, PT, R225, RZ, PT ;  /* 0x000000ffe100720b */ /* 0x000fe20003f56000 */
[----:B------:R-:W-:Y:S01]  /*6a20*/  FMUL.FTZ R197, R197, R5 ;  /* 0x00000005c5c57220 */ /* 0x000fe20000410000 */
[----:B------:R-:W-:Y:S01]  /*6a30*/  FSEL R6, R18, R176, P3 ;  /* 0x000000b012067208 */ /* 0x000fe20001800000 */
[----:B------:R-:W-:Y:S01]  /*6a40*/  FMUL.FTZ R190, R190, R4 ;  /* 0x00000004bebe7220 */ /* 0x000fe20000410000 */
[----:B------:R-:W-:Y:S02]  /*6a50*/  FSETP.GE.FTZ.AND P3, PT, R181, RZ, PT ;  /* 0x000000ffb500720b */ /* 0x000fe40003f76000 */
[----:B------:R-:W-:Y:S01]  /*6a60*/  FSETP.GE.FTZ.AND P0, PT, R224, RZ, PT ;  /* 0x000000ffe000720b */ /* 0x000fe20003f16000 */
[----:B------:R-:W-:Y:S02]  /*6a70*/  FMUL.FTZ R200, R200, R6 ;  /* 0x00000006c8c87220 */ /* 0x000fe40000410000 */
        /* <DEDUP_REMOVED lines=9> */
[C---:B------:R-:W-:Y:S01]  /*6b10*/  FADD.FTZ R12, -R2.reuse, R12 ;  /* 0x0000000c020c7221 */ /* 0x040fe20000010100 */
[-C--:B------:R-:W-:Y:S01]  /*6b20*/  FSEL R5, R5, R2.reuse, P2 ;  /* 0x0000000205057208 */ /* 0x080fe20001000000 */
[----:B------:R-:W-:Y:S01]  /*6b30*/  FADD.FTZ R25, -R2, R25 ;  /* 0x0000001902197221 */ /* 0x000fe20000010100 */
[----:B------:R-:W-:Y:S01]  /*6b40*/  FSETP.GE.FTZ.AND P2, PT, R222, RZ, PT ;  /* 0x000000ffde00720b */ /* 0x000fe20003f56000 */
[----:B------:R-:W-:Y:S01]  /*6b50*/  FADD.FTZ R28, -R2, R28 ;  /* 0x0000001c021c7221 */ /* 0x000fe20000010100 */
[-C--:B------:R-:W-:Y:S01]  /*6b60*/  FSEL R4, R4, R2.reuse, P0 ;  /* 0x0000000204047208 */ /* 0x080fe20000000000 */
[----:B------:R-:W-:Y:S01]  /*6b70*/  FADD.FTZ R13, -R2, R13 ;  /* 0x0000000d020d7221 */ /* 0x000fe20000010100 */
[----:B------:R-:W-:Y:S01]  /*6b80*/  FSETP.GE.FTZ.AND P0, PT, R186, RZ, PT ;  /* 0x000000ffba00720b */ /* 0x000fe20003f16000 */
[----:B------:R-:W-:Y:S01]  /*6b90*/  FADD.FTZ R24, -R2, R24 ;  /* 0x0000001802187221 */ /* 0x000fe20000010100 */
[----:B------:R-:W-:Y:S01]  /*6ba0*/  FSEL R12, R12, R2, P2 ;  /* 0x000000020c0c7208 */ /* 0x000fe20001000000 */
[----:B---3--:R-:W-:Y:S01]  /*6bb0*/  FADD.FTZ R11, -R0, R11 ;  /* 0x0000000b000b7221 */ /* 0x008fe20000010100 */
[----:B------:R-:W-:Y:S01]  /*6bc0*/  FSETP.GE.FTZ.AND P2, PT, R192, RZ, PT ;  /* 0x000000ffc000720b */ /* 0x000fe20003f56000 */
[----:B------:R-:W-:Y:S01]  /*6bd0*/  FMUL.FTZ R32, R224, R4 ;  /* 0x00000004e0207220 */ /* 0x000fe20000410000 */
[-C--:B------:R-:W-:Y:S01]  /*6be0*/  FSEL R13, R13, R2.reuse, P4 ;  /* 0x000000020d0d7208 */ /* 0x080fe20002000000 */
[C---:B------:R-:W-:Y:S01]  /*6bf0*/  FADD.FTZ R4, -R0.reuse, R14 ;  /* 0x0000000e00047221 */ /* 0x040fe20000010100 */
[-C--:B------:R-:W-:Y:S01]  /*6c00*/  FSEL R25, R25, R2.reuse, P2 ;  /* 0x0000000219197208 */ /* 0x080fe20001000000 */
[C---:B------:R-:W-:Y:S01]  /*6c10*/  FADD.FTZ R6, -R0.reuse, R15 ;  /* 0x0000000f00067221 */ /* 0x040fe20000010100 */
[----:B------:R-:W-:Y:S01]  /*6c20*/  FSETP.GE.FTZ.AND P2, PT, R187, RZ, PT ;  /* 0x000000ffbb00720b */ /* 0x000fe20003f56000 */
[----:B------:R-:W-:Y:S01]  /*6c30*/  FADD.FTZ R10, -R0, R10 ;  /* 0x0000000a000a7221 */ /* 0x000fe20000010100 */
[-C--:B------:R-:W-:Y:S01]  /*6c40*/  FSEL R24, R24, R2.reuse, P3 ;  /* 0x0000000218187208 */ /* 0x080fe20001800000 */
[----:B------:R-:W-:Y:S01]  /*6c50*/  FMUL.FTZ R33, R225, R5 ;  /* 0x00000005e1217220 */ /* 0x000fe20000410000 */
[----:B------:R-:W-:Y:S01]  /*6c60*/  FSEL R28, R28, R2, P2 ;  /* 0x000000021c1c7208 */ /* 0x000fe20001000000 */
[----:B------:R-:W-:Y:S01]  /*6c70*/  @P0 FADD.FTZ R2, -R2, R29 ;  /* 0x0000001d02020221 */ /* 0x000fe20000010100 */
[----:B------:R-:W-:Y:S01]  /*6c80*/  FSETP.GE.FTZ.AND P2, PT, R226, RZ, PT ;  /* 0x000000ffe200720b */ /* 0x000fe20003f56000 */
[----:B------:R-:W-:Y:S01]  /*6c90*/  FADD.FTZ R5, -R0, R26 ;  /* 0x0000001a00057221 */ /* 0x000fe20000010100 */
[----:B------:R-:W-:Y:S01]  /*6ca0*/  FSETP.GE.FTZ.AND P0, PT, R206, RZ, PT ;  /* 0x000000ffce00720b */ /* 0x000fe20003f16000 */
[----:B------:R-:W-:Y:S01]  /*6cb0*/  FMUL.FTZ R21, R186, R2 ;  /* 0x00000002ba157220 */ /* 0x000fe20000410000 */
[----:B------:R-:W-:Y:S01]  /*6cc0*/  FSEL R11, R11, R0, P2 ;  /* 0x000000000b0b7208 */ /* 0x000fe20001000000 */
[----:B------:R-:W-:Y:S01]  /*6cd0*/  FADD.FTZ R2, -R0, R30 ;  /* 0x0000001e00027221 */ /* 0x000fe20000010100 */
[----:B------:R-:W-:Y:S01]  /*6ce0*/  FSETP.GE.FTZ.AND P2, PT, R205, RZ, PT ;  /* 0x000000ffcd00720b */ /* 0x000fe20003f56000 */
[----:B------:R-:W-:Y:S01]  /*6cf0*/  FMUL.FTZ R23, R222, R12 ;  /* 0x0000000cde177220 */ /* 0x000fe20000410000 */
[----:B------:R-:W-:Y:S01]  /*6d00*/  FSEL R4, R4, R0, P0 ;  /* 0x0000000004047208 */ /* 0x000fe20000000000 */
[----:B------:R-:W-:Y:S01]  /*6d10*/  FMUL.FTZ R22, R207, R13 ;  /* 0x0000000dcf167220 */ /* 0x000fe20000410000 */
[----:B------:R-:W-:Y:S01]  /*6d20*/  FSETP.GE.FTZ.AND P0, PT, R185, RZ, PT ;  /* 0x000000ffb900720b */ /* 0x000fe20003f16000 */
[----:B------:R-:W-:Y:S01]  /*6d30*/  FMUL.FTZ R24, R194, R24 ;  /* 0x00000018c2187220 */ /* 0x000fe20000410000 */
[----:B------:R-:W-:Y:S01]  /*6d40*/  FSEL R6, R6, R0, P2 ;  /* 0x0000000006067208 */ /* 0x000fe20001000000 */
[----:B------:R-:W-:Y:S01]  /*6d50*/  FMUL.FTZ R17, R206, R4 ;  /* 0x00000004ce117220 */ /* 0x000fe20000410000 */
[----:B------:R-:W-:Y:S01]  /*6d60*/  PLOP3.LUT P2, PT, PT, PT, UP5, 0x80, 0x0 ;  /* 0x000000000000781c */ /* 0x000fe20003f4f058 */
[----:B------:R-:W-:Y:S01]  /*6d70*/  FADD.FTZ R4, -R0, R27 ;  /* 0x0000001b00047221 */ /* 0x000fe20000010100 */
[----:B------:R-:W-:Y:S01]  /*6d80*/  FSETP.GE.FTZ.AND P3, PT, R227, RZ, PT ;  /* 0x000000ffe300720b */ /* 0x000fe20003f76000 */
[----:B------:R-:W-:Y:S01]  /*6d90*/  FMUL.FTZ R25, R192, R25 ;  /* 0x00000019c0197220 */ /* 0x000fe20000410000 */
        /* <DEDUP_REMOVED lines=73> */
.L_x_1357:
[----:B------:R-:W-:Y:S01]  /*7230*/  F2FP.PACK_AB R12, R203, R204 ;  /* 0x000000cccb0c723e */ /* 0x000fe200000000ff */
[----:B------:R-:W2:Y:S01]  /*7240*/  S2R R185, SR_TID.X ;  /* 0x0000000000b97919 */ /* 0x000ea20000002100 */
        /* <DEDUP_REMOVED lines=22> */
[----:B--2---:R-:W-:Y:S02]  /*73b0*/  SHF.R.S32.HI R185, RZ, 0x1f, R185 ;  /* 0x0000001fffb97819 */ /* 0x004fe400000114b9 */
        /* <DEDUP_REMOVED lines=12> */
[----:B--2---:R-:W-:Y:S04]  /*7480*/  IADD3 R16, R0, 0x8000, RZ ;  /* 0x0000800000107810 */ /* 0x004fe80007ffe0ff */
[----:B------:R-:W-:Y:S01]  /*7490*/  @P1 IADD3 R2, R16, -0x40, RZ ;  /* 0xffffffc010021810 */ /* 0x000fe20007ffe0ff */
[----:B------:R-:W-:Y:S05]  /*74a0*/  LDSM.16.MT88.4 R4, [R209+0x20000] ;  /* 0x02000000d104783b */ /* 0x000fea0000004200 */
[----:B------:R-:W1:Y:S05]  /*74b0*/  LDSM.16.MT88.4 R8, [R0+0x8000] ;  /* 0x008000000008783b */ /* 0x000e6a0000004200 */
[----:B------:R-:W2:Y:S05]  /*74c0*/  LDSM.16.MT88.4 R12, [R209+0x22000] ;  /* 0x02200000d10c783b */ /* 0x000eaa0000004200 */
[----:B------:R-:W3:Y:S05]  /*74d0*/  LDSM.16.MT88.4 R16, [R2] ;  /* 0x000000000210783b */ /* 0x000eea0000004200 */
        /* <DEDUP_REMOVED lines=8> */
[C---:B--2---:R-:W-:Y:S04]  /*7560*/  HMMA.16816.F32 R40, R12.reuse, R8, R40 ;  /* 0x000000080c28723c */ /* 0x044fe80000001828 */
[----:B------:R-:W1:Y:S04]  /*7570*/  S2R R188, SR_TID.X ;  /* 0x0000000000bc7919 */ /* 0x000e680000002100 */
[-C--:B------:R-:W-:Y:S08]  /*7580*/  HMMA.16816.F32 R44, R12, R10.reuse, R44 ;  /* 0x0000000a0c2c723c */ /* 0x080ff0000000182c */
[C---:B------:R-:W-:Y:S01]  /*7590*/  HMMA.16816.F32 R48, R4.reuse, R10, R48 ;  /* 0x0000000a0430723c */ /* 0x040fe20000001830 */
[----:B------:R-:W2:Y:S07]  /*75a0*/  LDSM.16.MT88.4 R8, [R209+0x20800] ;  /* 0x02080000d108783b */ /* 0x000eae0000004200 */
[-C--:B---3--:R-:W-:Y:S04]  /*75b0*/  HMMA.16816.F32 R52, R4, R16.reuse, R52 ;  /* 0x000000100434723c */ /* 0x088fe80000001834 */
[----:B-1----:R-:W-:Y:S04]  /*75c0*/  LEA.HI R185, R185, R188, RZ, 0x6 ;  /* 0x000000bcb9b97211 */ /* 0x002fe800078f30ff */
[C---:B------:R-:W-:Y:S04]  /*75d0*/  HMMA.16816.F32 R56, R12.reuse, R16, R56 ;  /* 0x000000100c38723c */ /* 0x040fe80000001838 */
[----:B------:R-:W-:Y:S04]  /*75e0*/  SHF.R.S32.HI R185, RZ, 0x6, R185 ;  /* 0x00000006ffb97819 */ /* 0x000fe800000114b9 */
        /* <DEDUP_REMOVED lines=72> */
[----:B------:R-:W-:Y:S01]  /*7a70*/  ISETP.GE.AND P3, PT, R243, c[0x0][0x220], PT ;  /* 0x00008800f3007a0c */ /* 0x000fe20003f66270 */
[----:B------:R-:W-:Y:S01]  /*7a80*/  IMAD.SHL.U32 R0, R242, 0x40, RZ ;  /* 0x00000040f2007824 */ /* 0x000fe200078e00ff */
[----:B------:R-:W-:Y:S01]  /*7a90*/  ISETP.GE.AND P4, PT, R236, c[0x0][0x220], PT ;  /* 0x00008800ec007a0c */ /* 0x000fe20003f86270 */
[----:B------:R-:W-:Y:S03]  /*7aa0*/  IMAD.MOV.U32 R10, RZ, RZ, c[0x0][0x370] ;  /* 0x0000dc00ff0a7624 */ /* 0x000fe600078e00ff */
[----:B------:R-:W-:Y:S01]  /*7ab0*/  LOP3.LUT R0, R0, 0x1c0, RZ, 0xc0, !PT ;  /* 0x000001c000007812 */ /* 0x000fe200078ec0ff */
[----:B------:R-:W-:Y:S03]  /*7ac0*/  IMAD.U32 R5, R10, -0x40, RZ ;  /* 0xffffffc00a057824 */ /* 0x000fe600078e00ff */
[----:B------:R-:W-:Y:S02]  /*7ad0*/  LOP3.LUT R6, R0, 0x38, R236, 0xf8, !PT ;  /* 0x0000003800067812 */ /* 0x000fe400078ef8ec */
[----:B------:R-:W-:Y:S01]  /*7ae0*/  SHF.R.U32.HI R2, RZ, 0x3, R0 ;  /* 0x00000003ff027819 */ /* 0x000fe20000011600 */
[----:B------:R-:W-:Y:S01]  /*7af0*/  @!P3 IMAD.MOV.U32 R7, RZ, RZ, c[0x0][0x374] ;  /* 0x0000dd00ff07b624 */ /* 0x000fe200078e00ff */
[----:B------:R-:W-:Y:S01]  /*7b00*/  LEA R4, P0, R5, R238, 0x1 ;  /* 0x000000ee05047211 */ /* 0x000fe200078008ff */
[----:B------:R-:W-:Y:S01]  /*7b10*/  @!P4 IMAD.MOV.U32 R9, RZ, RZ, c[0x0][0x374] ;  /* 0x0000dd00ff09c624 */ /* 0x000fe200078e00ff */
[----:B------:R-:W-:Y:S02]  /*7b20*/  LOP3.LUT R2, R6, R2, RZ, 0x3c, !PT ;  /* 0x0000000206027212 */ /* 0x000fe400078e3cff */
[----:B------:R-:W-:Y:S02]  /*7b30*/  SHF.R.S32.HI R8, RZ, 0x1f, R5 ;  /* 0x0000001fff087819 */ /* 0x000fe40000011405 */
[----:B------:R-:W-:Y:S01]  /*7b40*/  @!P3 LEA R0, P5, R10, R5, 0x5 ;  /* 0x000000050a00b211 */ /* 0x000fe200078a28ff */
[----:B------:R-:W-:Y:S01]  /*7b50*/  IMAD R2, R185, 0x200, R2 ;  /* 0x00000200b9027824 */ /* 0x000fe200078e0202 */
[-C--:B------:R-:W-:Y:S02]  /*7b60*/  LEA.HI.X.SX32 R5, R5, R239.reuse, 0x1, P0 ;  /* 0x000000ef05057211 */ /* 0x080fe400000f0eff */
[----:B------:R-:W-:Y:S01]  /*7b70*/  @!P3 LEA R6, P0, R0, R238, 0x1 ;  /* 0x000000ee0006b211 */ /* 0x000fe200078008ff */
[----:B------:R-:W-:Y:S01]  /*7b80*/  IMAD.MOV.U32 R238, RZ, RZ, R4 ;  /* 0x000000ffffee7224 */ /* 0x000fe200078e0004 */
[C---:B------:R-:W-:Y:S02]  /*7b90*/  @!P3 LEA.HI.X R7, R10.reuse, R8, R7, 0x5, P5 ;  /* 0x000000080a07b211 */ /* 0x040fe400028f2c07 */
[----:B------:R-:W-:Y:S02]  /*7ba0*/  @!P4 LEA R8, P5, R10, R4, 0x6 ;  /* 0x000000040a08c211 */ /* 0x000fe400078a30ff */
[----:B------:R-:W-:Y:S01]  /*7bb0*/  @!P3 LEA.HI.X R7, R0, R239, R7, 0x1, P0 ;  /* 0x000000ef0007b211 */ /* 0x000fe200000f0c07 */
[----:B------:R-:W-:Y:S01]  /*7bc0*/  IMAD.SHL.U32 R0, R2, 0x2, RZ ;  /* 0x0000000202007824 */ /* 0x000fe200078e00ff */
[----:B------:R-:W-:Y:S01]  /*7bd0*/  @!P4 LEA.HI.X R9, R10, R5, R9, 0x6, P5 ;  /* 0x000000050a09c211 */ /* 0x000fe200028f3409 */
[----:B------:R-:W-:Y:S03]  /*7be0*/  IMAD.MOV.U32 R239, RZ, RZ, R5 ;  /* 0x000000ffffef7224 */ /* 0x000fe600078e0005 */
        /* <DEDUP_REMOVED lines=21> */
.L_x_1358:
        /* <DEDUP_REMOVED lines=13> */
[----:B------:R-:W-:Y:S02]  /*7e10*/  IMAD R188, R188, 0x18, RZ ;  /* 0x00000018bcbc7824 */ /* 0x000fe400078e02ff */
        /* <DEDUP_REMOVED lines=120> */
[----:B------:R-:W3:Y:S03]  /*85a0*/  LDL R179, [R1] ;  /* 0x0000000001b37983 */ /* 0x000ee60000100800 */
[----:B------:R-:W-:Y:S02]  /*85b0*/  IMAD R188, R188, c[0x0][0x1c0], RZ ;  /* 0x00007000bcbc7a24 */ /* 0x000fe400078e02ff */
[----:B------:R-:W3:Y:S02]  /*85c0*/  LDL R178, [R1+0x10] ;  /* 0x0000100001b27983 */ /* 0x000ee40000100800 */
[-C--:B----4-:R-:W-:Y:S04]  /*85d0*/  HMMA.16816.F32 R20, R172, R164.reuse, R20 ;  /* 0x000000a4ac14723c */ /* 0x090fe80000001814 */
[CC--:B-1----:R-:W-:Y:S01]  /*85e0*/  LEA R168, P0, R191.reuse, R2.reuse, 0x2 ;  /* 0x00000002bfa87211 */ /* 0x0c2fe200078010ff */
        /* <DEDUP_REMOVED lines=16> */
[----:B------:R-:W-:Y:S02]  /*86f0*/  RED.E.ADD.F32.FTZ.RN.STRONG.GPU [R168.64], R8 ;  /* 0x00000008a800798e */ /* 0x000fe4000c10e784 */
[----:B------:R-:W-:Y:S03]  /*8700*/  IADD3 R184, R189, 0x20, RZ ;  /* 0x00000020bdb87810 */ /* 0x000fe60007ffe0ff */
[----:B------:R4:W-:Y:S01]  /*8710*/  RED.E.ADD.F32.FTZ.RN.STRONG.GPU [R166.64], R9 ;  /* 0x00000009a600798e */ /* 0x0009e2000c10e784 */
[-C--:B-1----:R-:W-:Y:S01]  /*8720*/  LEA.HI.X.SX32 R5, R188, R3.reuse, 0x2, P2 ;  /* 0x00000003bc057211 */ /* 0x082fe200010f16ff */
[----:B------:R-:W-:Y:S04]  /*8730*/  IMAD.MOV.U32 R188, RZ, RZ, c[0x0][0x22c] ;  /* 0x00008b00ffbc7624 */ /* 0x000fe800078e00ff */
[----:B------:R1:W-:Y:S01]  /*8740*/  RED.E.ADD.F32.FTZ.RN.STRONG.GPU [R4.64], R10 ;  /* 0x0000000a0400798e */ /* 0x0003e2000c10e784 */
[-C--:B--2---:R-:W-:Y:S01]  /*8750*/  LEA R6, P0, R190, R2.reuse, 0x2 ;  /* 0x00000002be067211 */ /* 0x084fe200078010ff */
[----:B------:R-:W-:Y:S03]  /*8760*/  IMAD R188, R188, c[0x0][0x1c0], RZ ;  /* 0x00007000bcbc7a24 */ /* 0x000fe600078e02ff */
[-C--:B----4-:R-:W-:Y:S01]  /*8770*/  LEA.HI.X.SX32 R7, R190, R3.reuse, 0x2, P0 ;  /* 0x00000003be077211 */ /* 0x090fe200000f16ff */
[----:B------:R-:W-:Y:S04]  /*8780*/  IMAD.SHL.U32 R188, R188, 0x10, RZ ;  /* 0x00000010bcbc7824 */ /* 0x000fe800078e00ff */
[----:B------:R2:W-:Y:S01]  /*8790*/  RED.E.ADD.F32.FTZ.RN.STRONG.GPU [R6.64], R11 ;  /* 0x0000000b0600798e */ /* 0x0005e2000c10e784 */
[----:B------:R-:W-:Y:S04]  /*87a0*/  IADD3 R189, R188, 0x20, RZ ;  /* 0x00000020bcbd7810 */ /* 0x000fe80007ffe0ff */
[----:B------:R4:W-:Y:S01]  /*87b0*/  RED.E.ADD.F32.FTZ.RN.STRONG.GPU [R2.64+0x80], R16 ;  /* 0x000080100200798e */ /* 0x0009e2000c10e784 */
[C---:B------:R-:W-:Y:S01]  /*87c0*/  IMAD.IADD R189, R235.reuse, 0x1, R189 ;  /* 0x00000001ebbd7824 */ /* 0x040fe200078e02bd */
[----:B------:R-:W-:Y:S01]  /*87d0*/  IADD3 R166, R0, 0x60, RZ ;  /* 0x0000006000a67810 */ /* 0x000fe20007ffe0ff */
[----:B------:R-:W-:Y:S02]  /*87e0*/  IMAD.IADD R167, R235, 0x1, R251 ;  /* 0x00000001eba77824 */ /* 0x000fe400078e02fb */
[----:B------:R4:W-:Y:S01]  /*87f0*/  RED.E.ADD.F32.FTZ.RN.STRONG.GPU [R164.64+0x80], R17 ;  /* 0x00008011a400798e */ /* 0x0009e2000c10e784 */
[CC--:B-1----:R-:W-:Y:S04]  /*8800*/  LEA R4, P0, R184.reuse, R2.reuse, 0x2 ;  /* 0x00000002b8047211 */ /* 0x0c2fe800078010ff */
[-C--:B------:R-:W-:Y:S02]  /*8810*/  LEA.HI.X.SX32 R5, R184, R3.reuse, 0x2, P0 ;  /* 0x00000003b8057211 */ /* 0x080fe400000f16ff */
[C---:B------:R-:W-:Y:S02]  /*8820*/  IADD3 R184, R188.reuse, 0x20, RZ ;  /* 0x00000020bcb87810 */ /* 0x040fe40007ffe0ff */
[----:B------:R-:W-:Y:S01]  /*8830*/  IADD3 R188, R188, 0x20, RZ ;  /* 0x00000020bcbc7810 */ /* 0x000fe20007ffe0ff */
[----:B------:R-:W-:Y:S01]  /*8840*/  RED.E.ADD.F32.FTZ.RN.STRONG.GPU [R4.64], R18 ;  /* 0x000000120400798e */ /* 0x000fe2000c10e784 */
[-C--:B--2---:R-:W-:Y:S01]  /*8850*/  LEA R6, P2, R189, R2.reuse, 0x2 ;  /* 0x00000002bd067211 */ /* 0x084fe200078410ff */
[C---:B------:R-:W-:Y:S02]  /*8860*/  IMAD.IADD R184, R235.reuse, 0x1, R184 ;  /* 0x00000001ebb87824 */ /* 0x040fe400078e02b8 */
[----:B------:R-:W-:Y:S01]  /*8870*/  IMAD.IADD R188, R235, 0x1, R188 ;  /* 0x00000001ebbc7824 */ /* 0x000fe200078e02bc */
[-C--:B------:R-:W-:Y:S01]  /*8880*/  LEA.HI.X.SX32 R7, R189, R3.reuse, 0x2, P2 ;  /* 0x00000003bd077211 */ /* 0x080fe200010f16ff */
[C---:B------:R-:W-:Y:S01]  /*8890*/  IMAD.IADD R184, R235.reuse, 0x1, R184 ;  /* 0x00000001ebb87824 */ /* 0x040fe200078e02b8 */
[C---:B----4-:R-:W-:Y:S01]  /*88a0*/  IADD3 R16, R0.reuse, 0x60, RZ ;  /* 0x0000006000107810 */ /* 0x050fe20007ffe0ff */
[C---:B------:R-:W-:Y:S02]  /*88b0*/  IMAD.IADD R188, R235.reuse, 0x1, R188 ;  /* 0x00000001ebbc7824 */ /* 0x040fe400078e02bc */
[C---:B------:R-:W-:Y:S01]  /*88c0*/  IMAD.IADD R184, R235.reuse, 0x1, R184 ;  /* 0x00000001ebb87824 */ /* 0x040fe200078e02b8 */
[----:B------:R-:W-:Y:S01]  /*88d0*/  RED.E.ADD.F32.FTZ.RN.STRONG.GPU [R6.64], R19 ;  /* 0x000000130600798e */ /* 0x000fe2000c10e784 */
[----:B------:R-:W-:Y:S01]  /*88e0*/  IADD3 R17, R0, 0x60, RZ ;  /* 0x0000006000117810 */ /* 0x000fe20007ffe0ff */
[C---:B------:R-:W-:Y:S01]  /*88f0*/  IMAD.IADD R16, R235.reuse, 0x1, R16 ;  /* 0x00000001eb107824 */ /* 0x040fe200078e0210 */
[-C--:B------:R-:W-:Y:S01]  /*8900*/  LEA R10, P0, R188, R2.reuse, 0x2 ;  /* 0x00000002bc0a7211 */ /* 0x080fe200078010ff */
[C---:B------:R-:W-:Y:S01]  /*8910*/  IMAD.IADD R0, R235.reuse, 0x1, R249 ;  /* 0x00000001eb007824 */ /* 0x040fe200078e02f9 */
[-C--:B------:R-:W-:Y:S01]  /*8920*/  LEA R8, P3, R184, R2.reuse, 0x2 ;  /* 0x00000002b8087211 */ /* 0x080fe200078610ff */
[C---:B------:R-:W-:Y:S01]  /*8930*/  IMAD.IADD R17, R235.reuse, 0x1, R17 ;  /* 0x00000001eb117824 */ /* 0x040fe200078e0211 */
[-C--:B------:R-:W-:Y:S01]  /*8940*/  LEA.HI.X.SX32 R11, R188, R3.reuse, 0x2, P0 ;  /* 0x00000003bc0b7211 */ /* 0x080fe200000f16ff */
[----:B------:R-:W-:Y:S01]  /*8950*/  IMAD.MOV.U32 R188, RZ, RZ, c[0x0][0x22c] ;  /* 0x00008b00ffbc7624 */ /* 0x000fe200078e00ff */
[-C--:B------:R-:W-:Y:S01]  /*8960*/  LEA.HI.X.SX32 R9, R184, R3.reuse, 0x2, P3 ;  /* 0x00000003b8097211 */ /* 0x080fe200018f16ff */
[C---:B------:R-:W-:Y:S02]  /*8970*/  IMAD.IADD R16, R235.reuse, 0x1, R16 ;  /* 0x00000001eb107824 */ /* 0x040fe400078e0210 */
[----:B------:R-:W-:Y:S01]  /*8980*/  RED.E.ADD.F32.FTZ.RN.STRONG.GPU [R10.64], R12 ;  /* 0x0000000c0a00798e */ /* 0x000fe2000c10e784 */
[----:B------:R-:W-:Y:S04]  /*8990*/  IMAD R188, R188, c[0x0][0x1c0], RZ ;  /* 0x00007000bcbc7a24 */ /* 0x000fe800078e02ff */
[----:B------:R1:W-:Y:S01]  /*89a0*/  RED.E.ADD.F32.FTZ.RN.STRONG.GPU [R8.64], R13 ;  /* 0x0000000d0800798e */ /* 0x0003e2000c10e784 */
[----:B------:R-:W-:Y:S05]  /*89b0*/  IMAD.SHL.U32 R188, R188, 0x10, RZ ;  /* 0x00000010bcbc7824 */ /* 0x000fea00078e00ff */
[C---:B------:R-:W-:Y:S02]  /*89c0*/  IADD3 R173, R188.reuse, 0x40, RZ ;  /* 0x00000040bcad7810 */ /* 0x040fe40007ffe0ff */
[C---:B------:R-:W-:Y:S02]  /*89d0*/  IADD3 R172, R188.reuse, 0x40, RZ ;  /* 0x00000040bcac7810 */ /* 0x040fe40007ffe0ff */
[----:B------:R-:W-:Y:S03]  /*89e0*/  IADD3 R170, R188, 0x40, RZ ;  /* 0x00000040bcaa7810 */ /* 0x000fe60007ffe0ff */
[C---:B------:R-:W-:Y:S02]  /*89f0*/  IMAD.IADD R172, R235.reuse, 0x1, R172 ;  /* 0x00000001ebac7824 */ /* 0x040fe400078e02ac */
[C---:B------:R-:W-:Y:S04]  /*8a00*/  IMAD.IADD R170, R235.reuse, 0x1, R170 ;  /* 0x00000001ebaa7824 */ /* 0x040fe800078e02aa */
[----:B------:R-:W-:Y:S01]  /*8a10*/  IMAD.IADD R170, R235, 0x1, R170 ;  /* 0x00000001ebaa7824 */ /* 0x000fe200078e02aa */
[CC--:B-1----:R-:W-:Y:S04]  /*8a20*/  LEA R8, P3, R252.reuse, R2.reuse, 0x2 ;  /* 0x00000002fc087211 */ /* 0x0c2fe800078610ff */
[-C--:B------:R-:W-:Y:S02]  /*8a30*/  LEA.HI.X.SX32 R9, R252, R3.reuse, 0x2, P3 ;  /* 0x00000003fc097211 */ /* 0x080fe400018f16ff */
[CC--:B---3--:R-:W-:Y:S04]  /*8a40*/  LEA R4, P2, R179.reuse, R2.reuse, 0x2 ;  /* 0x00000002b3047211 */ /* 0x0c8fe800078410ff */
[-C--:B------:R-:W-:Y:S02]  /*8a50*/  LEA.HI.X.SX32 R5, R179, R3.reuse, 0x2, P2 ;  /* 0x00000003b3057211 */ /* 0x080fe400010f16ff */
[-C--:B------:R-:W-:Y:S02]  /*8a60*/  LEA R6, P0, R178, R2.reuse, 0x2 ;  /* 0x00000002b2067211 */ /* 0x080fe400078010ff */
[-C--:B------:R-:W-:Y:S01]  /*8a70*/  LEA R12, P2, R172, R2.reuse, 0x2 ;  /* 0x00000002ac0c7211 */ /* 0x080fe200078410ff */
        /* <DEDUP_REMOVED lines=9> */
[CC--:B------:R-:W-:Y:S02]  /*8b10*/  LEA R10, P0, R170.reuse, R2.reuse, 0x2 ;  /* 0x00000002aa0a7211 */ /* 0x0c0fe400078010ff */
[CC--:B--2---:R-:W-:Y:S01]  /*8b20*/  LEA R6, P2, R251.reuse, R2.reuse, 0x2 ;  /* 0x00000002fb067211 */ /* 0x0c4fe200078410ff */
[----:B------:R1:W-:Y:S01]  /*8b30*/  RED.E.ADD.F32.FTZ.RN.STRONG.GPU [R4.64], R22 ;  /* 0x000000160400798e */ /* 0x0003e2000c10e784 */
[-C--:B------:R-:W-:Y:S02]  /*8b40*/  LEA.HI.X.SX32 R11, R170, R3.reuse, 0x2, P0 ;  /* 0x00000003aa0b7211 */ /* 0x080fe400000f16ff */
[-C--:B------:R-:W-:Y:S02]  /*8b50*/  LEA.HI.X.SX32 R7, R251, R3.reuse, 0x2, P2 ;  /* 0x00000003fb077211 */ /* 0x080fe400010f16ff */
[----:B------:R2:W-:Y:S01]  /*8b60*/  RED.E.ADD.F32.FTZ.RN.STRONG.GPU [R12.64], R23 ;  /* 0x000000170c00798e */ /* 0x0005e2000c10e784 */
[-C--:B------:R-:W-:Y:S04]  /*8b70*/  LEA.HI.X.SX32 R15, R166, R3.reuse, 0x2, P6 ;  /* 0x00000003a60f7211 */ /* 0x080fe800030f16ff */
[----:B------:R3:W-:Y:S05]  /*8b80*/  RED.E.ADD.F32.FTZ.RN.STRONG.GPU [R10.64], R24 ;  /* 0x000000180a00798e */ /* 0x0007ea000c10e784 */
[----:B------:R4:W-:Y:S05]  /*8b90*/  RED.E.ADD.F32.FTZ.RN.STRONG.GPU [R8.64], R25 ;  /* 0x000000190800798e */ /* 0x0009ea000c10e784 */
[----:B------:R4:W-:Y:S05]  /*8ba0*/  RED.E.ADD.F32.FTZ.RN.STRONG.GPU [R6.64], R26 ;  /* 0x0000001a0600798e */ /* 0x0009ea000c10e784 */
[----:B------:R-:W-:Y:S01]  /*8bb0*/  LDSM.16.MT88.4 R20, [R210+0x2000] ;  /* 0x00200000d214783b */ /* 0x000fe20000004200 */
[CC--:B-1----:R-:W-:Y:S04]  /*8bc0*/  LEA R4, P0, R167.reuse, R2.reuse, 0x2 ;  /* 0x00000002a7047211 */ /* 0x0c2fe800078010ff */
[----:B------:R-:W-:Y:S01]  /*8bd0*/  LDSM.16.MT88.4 R168, [R210+0x2800] ;  /* 0x00280000d2a8783b */ /* 0x000fe20000004200 */
[-C--:B------:R-:W-:Y:S02]  /*8be0*/  LEA.HI.X.SX32 R5, R167, R3.reuse, 0x2, P0 ;  /* 0x00000003a7057211 */ /* 0x080fe400000f16ff */
[CC--:B--2---:R-:W-:Y:S03]  /*8bf0*/  LEA R12, P5, R17.reuse, R2.reuse, 0x2 ;  /* 0x00000002110c7211 */ /* 0x0c4fe600078a10ff */
[----:B------:R1:W-:Y:S01]  /*8c00*/  RED.E.ADD.F32.FTZ.RN.STRONG.GPU [R4.64], R27 ;  /* 0x0000001b0400798e */ /* 0x0003e2000c10e784 */
[-C--:B------:R-:W-:Y:S02]  /*8c10*/  LEA.HI.X.SX32 R13, R17, R3.reuse, 0x2, P5 ;  /* 0x00000003110d7211 */ /* 0x080fe400028f16ff */
[-C--:B---3--:R-:W-:Y:S02]  /*8c20*/  LEA R10, P4, R16, R2.reuse, 0x2 ;  /* 0x00000002100a7211 */ /* 0x088fe400078810ff */
[----:B------:R-:W-:Y:S01]  /*8c30*/  RED.E.ADD.F32.FTZ.RN.STRONG.GPU [R2.64+0x180], R32 ;  /* 0x000180200200798e */ /* 0x000fe2000c10e784 */
[-C--:B----4-:R-:W-:Y:S02]  /*8c40*/  LEA R8, P3, R250, R2.reuse, 0x2 ;  /* 0x00000002fa087211 */ /* 0x090fe400078610ff */
[-C--:B------:R-:W-:Y:S02]  /*8c50*/  LEA.HI.X.SX32 R11, R16, R3.reuse, 0x2, P4 ;  /* 0x00000003100b7211 */ /* 0x080fe400020f16ff */
        /* <DEDUP_REMOVED lines=11> */
[----:B------:R-:W-:Y:S01]  /*8d10*/  LEA.HI.X.SX32 R5, R0, R3, 0x2, P0 ;  /* 0x0000000300057211 */ /* 0x000fe200000f16ff */
[----:B------:R-:W-:Y:S01]  /*8d20*/  IMAD.IADD R0, R196, 0x1, R210 ;  /* 0x00000001c4007824 */ /* 0x000fe200078e02d2 */
        /* <DEDUP_REMOVED lines=203> */
[----:B------:R-:W-:Y:S01]  /*99e0*/  UISETP.NE.AND UP0, UPT, UR22, -0x1, UPT ;  /* 0xffffffff1600788c */ /* 0x000fe2000bf05270 */
[----:B------:R-:W-:Y:S01]  /*99f0*/  FMUL.FTZ R64, R60, c[0x0][0x2dc] ;  /* 0x0000b7003c407a20 */ /* 0x000fe20000410000 */
[----:B------:R-:W-:Y:S01]  /*9a00*/  ULDC.64 UR10, c[0x0][0x3a0] ;  /* 0x0000e800000a7ab9 */ /* 0x000fe20000000a00 */
[----:B------:R-:W-:-:S02]  /*9a10*/  FMUL.FTZ R60, R101, c[0x0][0x2e0] ;  /* 0x0000b800653c7a20 */ /* 0x000fc40000410000 */
        /* <DEDUP_REMOVED lines=172> */
.L_x_1360:
        /* <DEDUP_REMOVED lines=19> */
.L_x_1361:
[----:B-1----:R-:W-:Y:S01]  /*a610*/  IMAD.SHL.U32 R0, R242, 0x40, RZ ;  /* 0x00000040f2007824 */ /* 0x002fe200078e00ff */
[----:B------:R-:W-:Y:S01]  /*a620*/  BAR.SYNC.DEFER_BLOCKING 0x0 ;  /* 0x0000000000007b1d */ /* 0x000fe20000010000 */
[----:B------:R-:W-:Y:S01]  /*a630*/  USHF.L.U32 UR7, UR17, 0x7, URZ ;  /* 0x0000000711077899 */ /* 0x000fe2000800063f */
[--C-:B------:R-:W-:Y:S01]  /*a640*/  SHF.R.S32.HI R9, RZ, 0x1f, R236.reuse ;  /* 0x0000001fff097819 */ /* 0x100fe200000114ec */
[--C-:B------:R-:W-:Y:S01]  /*a650*/  IMAD.MOV.U32 R8, RZ, RZ, R236.reuse ;  /* 0x000000ffff087224 */ /* 0x100fe200078e00ec */
[----:B------:R-:W-:Y:S01]  /*a660*/  LOP3.LUT R0, R0, 0x1c0, RZ, 0xc0, !PT ;  /* 0x000001c000007812 */ /* 0x000fe200078ec0ff */
[----:B------:R-:W-:Y:S01]  /*a670*/  USHF.R.S32.HI UR10, URZ, 0x1f, UR7 ;  /* 0x0000001f3f0a7899 */ /* 0x000fe20008011407 */
[----:B------:R-:W-:Y:S01]  /*a680*/  BSSY B0, `(.L_x_1362) ;  /* 0x0000034000007945 */ /* 0x000fe20003800000 */
[----:B------:R-:W-:Y:S01]  /*a690*/  ULDC.64 UR8, c[0x0][0x3a0] ;  /* 0x0000e80000087ab9 */ /* 0x000fe20000000a00 */
[----:B------:R-:W-:Y:S01]  /*a6a0*/  LOP3.LUT R2, R0, 0x38, R236, 0xf8, !PT ;  /* 0x0000003800027812 */ /* 0x000fe200078ef8ec */
[----:B------:R-:W-:Y:S01]  /*a6b0*/  UIMAD UR8, UR10, UR8, URZ ;  /* 0x000000080a0872a4 */ /* 0x000fe2000f8e023f */
[----:B------:R-:W-:Y:S01]  /*a6c0*/  SHF.R.U32.HI R0, RZ, 0x3, R0 ;  /* 0x00000003ff007819 */ /* 0x000fe20000011600 */
[----:B------:R-:W-:Y:S01]  /*a6d0*/  IMAD.U32 R36, RZ, RZ, UR7 ;  /* 0x00000007ff247e24 */ /* 0x000fe2000f8e00ff */
[----:B------:R-:W-:Y:S01]  /*a6e0*/  UIMAD UR6, UR17, -0x80, UR6 ;  /* 0xffffff80110678a4 */ /* 0x000fe2000f8e0206 */
[----:B------:R-:W-:Y:S01]  /*a6f0*/  SHF.R.S32.HI R37, RZ, 0x1f, R242 ;  /* 0x0000001fff257819 */ /* 0x000fe200000114f2 */
[----:B------:R-:W-:Y:S01]  /*a700*/  UIMAD UR8, UR7, UR9, UR8 ;  /* 0x00000009070872a4 */ /* 0x000fe2000f8e0208 */
[----:B------:R-:W-:Y:S01]  /*a710*/  LOP3.LUT R0, R2, R0, RZ, 0x3c, !PT ;  /* 0x0000000002007212 */ /* 0x000fe200078e3cff */
[----:B------:R-:W-:-:S02]  /*a720*/  IMAD.WIDE.U32 R2, R36, c[0x0][0x3a0], R8 ;  /* 0x0000e80024027a25 */ /* 0x000fc400078e0008 */
[----:B------:R-:W-:Y:S02]  /*a730*/  ISETP.GE.AND P5, PT, R242, UR6, PT ;  /* 0x00000006f2007c0c */ /* 0x000fe4000bfa6270 */
[----:B------:R-:W-:Y:S01]  /*a740*/  IMAD R0, R185, 0x200, R0 ;  /* 0x00000200b9007824 */ /* 0x000fe200078e0200 */
[----:B------:R-:W-:Y:S01]  /*a750*/  IADD3 R2, P0, R2, UR14, RZ ;  /* 0x0000000e02027c10 */ /* 0x000fe2000ff1e0ff */
[----:B------:R-:W-:Y:S01]  /*a760*/  IMAD.U32 R4, RZ, RZ, UR8 ;  /* 0x00000008ff047e24 */ /* 0x000fe2000f8e00ff */
[----:B------:R-:W-:Y:S01]  /*a770*/  ULDC.64 UR8, c[0x0][0x3b8] ;  /* 0x0000ee0000087ab9 */ /* 0x000fe20000000a00 */
[----:B------:R-:W-:Y:S01]  /*a780*/  IMAD.SHL.U32 R0, R0, 0x2, RZ ;  /* 0x0000000200007824 */ /* 0x000fe200078e00ff */
[----:B------:R-:W-:Y:S02]  /*a790*/  UIMAD UR8, UR61, UR8, URZ ;  /* 0x000000083d0872a4 */ /* 0x000fe4000f8e023f */
[----:B------:R-:W-:Y:S01]  /*a7a0*/  IADD3.X R3, R3, UR15, R4, P0, !PT ;  /* 0x0000000f03037c10 */ /* 0x000fe200087fe404 */
[----:B------:R-:W-:Y:S01]  /*a7b0*/  IMAD.U32 R4, RZ, RZ, UR35 ;  /* 0x00000023ff047e24 */ /* 0x000fe2000f8e00ff */
[----:B------:R1:W2:Y:S01]  /*a7c0*/  LDS.128 R24, [R0+0xd000] ;  /* 0x00d0000000187984 */ /* 0x0002a20000000c00 */
[----:B------:R-:W-:-:S02]  /*a7d0*/  UIMAD UR8, UR35, UR9, UR8 ;  /* 0x00000009230872a4 */ /* 0x000fc4000f8e0208 */
[----:B------:R-:W-:Y:S01]  /*a7e0*/  IMAD.WIDE.U32 R2, R4, c[0x0][0x3b8], R2 ;  /* 0x0000ee0004027a25 */ /* 0x000fe200078e0002 */
[----:B------:R1:W3:Y:S04]  /*a7f0*/  LDS.128 R32, [R0+0xe000] ;  /* 0x00e0000000207984 */ /* 0x0002e80000000c00 */
[----:B------:R1:W4:Y:S01]  /*a800*/  LDS.128 R44, [R0+0xf000] ;  /* 0x00f00000002c7984 */ /* 0x0003220000000c00 */
[----:B------:R-:W-:-:S03]  /*a810*/  IADD3 R11, R3, UR8, RZ ;  /* 0x00000008030b7c10 */ /* 0x000fc6000fffe0ff */
        /* <DEDUP_REMOVED lines=12> */
[----:B--234-:R-:W-:Y:S01]  /*a8e0*/  ISETP.GE.AND P2, PT, R236, c[0x0][0x220], PT ;  /* 0x00008800ec007a0c */ /* 0x01cfe20003f46270 */
[----:B------:R-:W-:Y:S01]  /*a8f0*/  LDS.128 R12, [R0+0x10000] ;  /* 0x01000000000c7984 */ /* 0x000fe20000000c00 */
[----:B------:R-:W-:Y:S01]  /*a900*/  MOV R5, R11 ;  /* 0x0000000b00057202 */ /* 0x000fe20000000f00 */
[----:B------:R-:W-:Y:S01]  /*a910*/  IMAD.MOV.U32 R4, RZ, RZ, R2 ;  /* 0x000000ffff047224 */ /* 0x000fe200078e0002 */
[----:B------:R-:W-:-:S03]  /*a920*/  ISETP.GE.AND P1, PT, R243, c[0x0][0x220], PT ;  /* 0x00008800f3007a0c */ /* 0x000fc60003f26270 */
[----:B------:R-:W-:-:S05]  /*a930*/  IMAD.WIDE.U32 R6, R242, c[0x0][0x3a0], R4 ;  /* 0x0000e800f2067a25 */ /* 0x000fca00078e0004 */
[----:B------:R-:W-:Y:S01]  /*a940*/  LEA R4, P0, R6, c[0x0][0x340], 0x1 ;  /* 0x0000d00006047a11 */ /* 0x000fe200078008ff */
[----:B------:R2:W3:Y:S02]  /*a950*/  @!P2 LDS.128 R16, [R0+0xc000] ;  /* 0x00c000000010a984 */ /* 0x0004e40000000c00 */
[----:B-12---:R-:W-:-:S04]  /*a960*/  IMAD R0, R37, c[0x0][0x3a0], RZ ;  /* 0x0000e80025007a24 */ /* 0x006fc800078e02ff */
[----:B------:R-:W-:-:S04]  /*a970*/  IMAD R0, R242, c[0x0][0x3a4], R0 ;  /* 0x0000e900f2007a24 */ /* 0x000fc800078e0200 */
[----:B------:R-:W-:-:S05]  /*a980*/  IMAD.IADD R0, R7, 0x1, R0 ;  /* 0x0000000107007824 */ /* 0x000fca00078e0200 */
[----:B------:R-:W-:-:S05]  /*a990*/  LEA.HI.X R5, R6, c[0x0][0x344], R0, 0x1, P0 ;  /* 0x0000d10006057a11 */ /* 0x000fca00000f0c00 */
[----:B---3--:R1:W-:Y:S04]  /*a9a0*/  @!P2 STG.E.128 [R4.64], R16 ;  /* 0x000000100400a986 */ /* 0x0083e8000c101d04 */
[----:B------:R1:W-:Y:S02]  /*a9b0*/  @!P1 STG.E.128 [R4.64+0x80], R12 ;  /* 0x0000800c04009986 */ /* 0x0003e4000c101d04 */
.L_x_1363:
[----:B--234-:R-:W-:Y:S05]  /*a9c0*/  BSYNC B0 ;  /* 0x0000000000007941 */ /* 0x01cfea0003800000 */
.L_x_1362:
[----:B-1----:R-:W-:Y:S01]  /*a9d0*/  IADD3 R0, R242, 0x20, RZ ;  /* 0x00000020f2007810 */ /* 0x002fe20007ffe0ff */
        /* <DEDUP_REMOVED lines=17> */
.L_x_1365:
[----:B------:R-:W-:Y:S05]  /*aaf0*/  BSYNC B0 ;  /* 0x0000000000007941 */ /* 0x000fea0003800000 */
.L_x_1364:
        /* <DEDUP_REMOVED lines=18> */
.L_x_1367:
[----:B------:R-:W-:Y:S05]  /*ac20*/  BSYNC B0 ;  /* 0x0000000000007941 */ /* 0x000fea0003800000 */
.L_x_1366:
        /* <DEDUP_REMOVED lines=17> */
.L_x_1369:
[----:B------:R-:W-:Y:S05]  /*ad40*/  BSYNC B0 ;  /* 0x0000000000007941 */ /* 0x000fea0003800000 */
.L_x_1368:
        /* <DEDUP_REMOVED lines=27> */
.L_x_1371:
[----:B------:R-:W-:Y:S05]  /*af00*/  BSYNC B0 ;  /* 0x0000000000007941 */ /* 0x000fea0003800000 */
.L_x_1370:
        /* <DEDUP_REMOVED lines=16> */
.L_x_1373:
[----:B------:R-:W-:Y:S05]  /*b010*/  BSYNC B0 ;  /* 0x0000000000007941 */ /* 0x000fea0003800000 */
.L_x_1372:
        /* <DEDUP_REMOVED lines=16> */
.L_x_1375:
[----:B------:R-:W-:Y:S05]  /*b120*/  BSYNC B0 ;  /* 0x0000000000007941 */ /* 0x000fea0003800000 */
.L_x_1374:
        /* <DEDUP_REMOVED lines=16> */
.L_x_1330:
        /* <DEDUP_REMOVED lines=20> */
.L_x_1377:
        /* <DEDUP_REMOVED lines=18> */
.L_x_1378:
        /* <DEDUP_REMOVED lines=33> */
.L_x_1380:
[----:B------:R-:W-:Y:S05]  /*b6a0*/  BSYNC B0 ;  /* 0x0000000000007941 */ /* 0x000fea0003800000 */
.L_x_1379:
        /* <DEDUP_REMOVED lines=18> */
.L_x_1382:
[----:B------:R-:W-:Y:S05]  /*b7d0*/  BSYNC B0 ;  /* 0x0000000000007941 */ /* 0x000fea0003800000 */
.L_x_1381:
        /* <DEDUP_REMOVED lines=18> */
.L_x_1384:
[----:B------:R-:W-:Y:S05]  /*b900*/  BSYNC B0 ;  /* 0x0000000000007941 */ /* 0x000fea0003800000 */
.L_x_1383:
        /* <DEDUP_REMOVED lines=17> */
.L_x_1386:
[----:B------:R-:W-:Y:S05]  /*ba20*/  BSYNC B0 ;  /* 0x0000000000007941 */ /* 0x000fea0003800000 */
.L_x_1385:
        /* <DEDUP_REMOVED lines=27> */
.L_x_1388:
[----:B------:R-:W-:Y:S05]  /*bbe0*/  BSYNC B0 ;  /* 0x0000000000007941 */ /* 0x000fea0003800000 */
.L_x_1387:
        /* <DEDUP_REMOVED lines=16> */
.L_x_1390:
[----:B------:R-:W-:Y:S05]  /*bcf0*/  BSYNC B0 ;  /* 0x0000000000007941 */ /* 0x000fea0003800000 */
.L_x_1389:
        /* <DEDUP_REMOVED lines=16> */
.L_x_1392:
[----:B------:R-:W-:Y:S05]  /*be00*/  BSYNC B0 ;  /* 0x0000000000007941 */ /* 0x000fea0003800000 */
.L_x_1391:
        /* <DEDUP_REMOVED lines=14> */
.L_x_1376:
[----:B------:R-:W-:Y:S05]  /*bef0*/  BSYNC B1 ;  /* 0x0000000000017941 */ /* 0x000fea0003800000 */
.L_x_1325:
        /* <DEDUP_REMOVED lines=11> */
.L_x_1393:
[----:B------:R-:W-:Y:S05]  /*bfb0*/  EXIT ;  /* 0x000000000000794d */ /* 0x000fea0003800000 */
.L_x_1395:
        /* <DEDUP_REMOVED lines=12> */
.L_x_2080:


//--------------------- .text._ZN5flash44flash_bwd_dq_dk_dv_loop_seqk_parallel_kernelI23Flash_bwd_kernel_traitsILi128ELi64ELi128ELi8ELi2ELi4ELi2ELb0ELb0EN7cutlass6half_tE19Flash_kernel_traitsILi128ELi64ELi128ELi8ES3_EELb0ELb0ELb0ELb0ELb0ELb0ELb1EEEvNS_16Flash_bwd_paramsE --------------------------
	.section	.text._ZN5flash44flash_bwd_dq_dk_dv_loop_seqk_parallel_kernelI23Flash_bwd_kernel_traitsILi128ELi64ELi128ELi8ELi2ELi4ELi2ELb0ELb0EN7cutlass6half_tE19Flash_kernel_traitsILi128ELi64ELi128ELi8ES3_EELb0ELb0ELb0ELb0ELb0ELb0ELb1EEEvNS_16Flash_bwd_paramsE,"ax",@progbits
	.sectioninfo	@"SHI_REGISTERS=255"
	.align	128
        .global         _ZN5flash44flash_bwd_dq_dk_dv_loop_seqk_parallel_kernelI23Flash_bwd_kernel_traitsILi128ELi64ELi128ELi8ELi2ELi4ELi2ELb0ELb0EN7cutlass6half_tE19Flash_kernel_traitsILi128ELi64ELi128ELi8ES3_EELb0ELb0ELb0ELb0ELb0ELb0ELb1EEEvNS_16Flash_bwd_paramsE
        .type           _ZN5flash44flash_bwd_dq_dk_dv_loop_seqk_parallel_kernelI23Flash_bwd_kernel_traitsILi128ELi64ELi128ELi8ELi2ELi4ELi2ELb0ELb0EN7cutlass6half_tE19Flash_kernel_traitsILi128ELi64ELi128ELi8ES3_EELb0ELb0ELb0ELb0ELb0ELb0ELb1EEEvNS_16Flash_bwd_paramsE,@function
        .size           _ZN5flash44flash_bwd_dq_dk_dv_loop_seqk_parallel_kernelI23Flash_bwd_kernel_traitsILi128ELi64ELi128ELi8ELi2ELi4ELi2ELb0ELb0EN7cutlass6half_tE19Flash_kernel_traitsILi128ELi64ELi128ELi8ES3_EELb0ELb0ELb0ELb0ELb0ELb0ELb1EEEvNS_16Flash_bwd_paramsE,(.L_x_2081 - _ZN5flash44flash_bwd_dq_dk_dv_loop_seqk_parallel_kernelI23Flash_bwd_kernel_traitsILi128ELi64ELi128ELi8ELi2ELi4ELi2ELb0ELb0EN7cutlass6half_tE19Flash_kernel_traitsILi128ELi64ELi128ELi8ES3_EELb0ELb0ELb0ELb0ELb0ELb0ELb1EEEvNS_16Flash_bwd_paramsE)
        .other          _ZN5flash44flash_bwd_dq_dk_dv_loop_seqk_parallel_kernelI23Flash_bwd_kernel_traitsILi128ELi64ELi128ELi8ELi2ELi4ELi2ELb0ELb0EN7cutlass6half_tE19Flash_kernel_traitsILi128ELi64ELi128ELi8ES3_EELb0ELb0ELb0ELb0ELb0ELb0ELb1EEEvNS_16Flash_bwd_paramsE,@"STO_CUDA_ENTRY STV_DEFAULT"
_ZN5flash44flash_bwd_dq_dk_dv_loop_seqk_parallel_kernelI23Flash_bwd_kernel_traitsILi128ELi64ELi128ELi8ELi2ELi4ELi2ELb0ELb0EN7cutlass6half_tE19Flash_kernel_traitsILi128ELi64ELi128ELi8ES3_EELb0ELb0ELb0ELb0ELb0ELb0ELb1EEEvNS_16Flash_bwd_paramsE:
.text._ZN5flash44flash_bwd_dq_dk_dv_loop_seqk_parallel_kernelI23Flash_bwd_kernel_traitsILi128ELi64ELi128ELi8ELi2ELi4ELi2ELb0ELb0EN7cutlass6half_tE19Flash_kernel_traitsILi128ELi64ELi128ELi8ES3_EELb0ELb0ELb0ELb0ELb0ELb0ELb1EEEvNS_16Flash_bwd_paramsE:
        /* <DEDUP_REMOVED lines=133> */
[----:B------:R-:W-:Y:S01]  /*0850*/  UMOV UR40, 0xffffc000 ;  /* 0xffffc00000287882 */ /* 0x000fe20000000000 */
[----:B------:R-:W-:-:S02]  /*0860*/  IMAD R8, R8, 0x400, R3 ;  /* 0x0000040008087824 */ /* 0x000fc400078e0203 */
[C---:B------:R-:W-:Y:S02]  /*0870*/  IMAD R6, R0.reuse, 0x1000, R3 ;  /* 0x0000100000067824 */ /* 0x040fe400078e0203 */
        /* <DEDUP_REMOVED lines=15> */
[----:B------:R-:W-:-:S02]  /*0970*/  IMAD.SHL.U32 R0, R10, 0x40, RZ ;  /* 0x000000400a007824 */ /* 0x000fc400078e00ff */
[----:B--2---:R-:W-:Y:S01]  /*0980*/  IMAD.SHL.U32 R4, R9, 0x10, RZ ;  /* 0x0000001009047824 */ /* 0x004fe200078e00ff */
[----:B------:R-:W-:Y:S01]  /*0990*/  IADD3 R2, R11, -0x40, RZ ;  /* 0xffffffc00b027810 */ /* 0x000fe20007ffe0ff */
[----:B------:R-:W-:Y:S01]  /*09a0*/  IMAD.SHL.U32 R5, R9, 0x8, RZ ;  /* 0x0000000809057824 */ /* 0x000fe200078e00ff */
[----:B------:R-:W-:Y:S01]  /*09b0*/  STL [R1+0x54], R11 ;  /* 0x0000540b01007387 */ /* 0x000fe20000100800 */
[----:B------:R-:W-:Y:S01]  /*09c0*/  LOP3.LUT R0, R0, 0xfffffe00, RZ, 0xc0, !PT ;  /* 0xfffffe0000007812 */ /* 0x000fe200078ec0ff */
[----:B------:R-:W-:Y:S01]  /*09d0*/  IMAD.SHL.U32 R218, R218, 0x2, RZ ;  /* 0x00000002dada7824 */ /* 0x000fe200078e00ff */
[----:B------:R-:W-:Y:S01]  /*09e0*/  LOP3.LUT R7, R3, 0x10, R4, 0xf8, !PT ;  /* 0x0000001003077812 */ /* 0x000fe200078ef804 */
[----:B------:R-:W-:Y:S01]  /*09f0*/  IMAD.SHL.U32 R3, R15, 0x40, RZ ;  /* 0x000000400f037824 */ /* 0x000fe200078e00ff */
[----:B------:R-:W-:Y:S01]  /*0a00*/  SHF.R.S32.HI R6, RZ, 0x1f, R2 ;  /* 0x0000001fff067819 */ /* 0x000fe20000011402 */
[----:B------:R-:W-:Y:S02]  /*0a10*/  IMAD R216, R216, 0x400, R0 ;  /* 0x00000400d8d87824 */ /* 0x000fe400078e0200 */
[----:B------:R-:W-:Y:S01]  /*0a20*/  IMAD.IADD R221, R218, 0x1, R220 ;  /* 0x00000001dadd7824 */ /* 0x000fe200078e02dc */
[----:B------:R-:W-:-:S02]  /*0a30*/  LOP3.LUT R3, R3, 0x1c0, RZ, 0xc0, !PT ;  /* 0x000001c003037812 */ /* 0x000fc400078ec0ff */
[----:B------:R-:W-:Y:S02]  /*0a40*/  SHF.L.U64.HI R2, R2, 0x2, R6 ;  /* 0x0000000202027819 */ /* 0x000fe40000010206 */
[----:B------:R-:W-:Y:S02]  /*0a50*/  SHF.R.U32.HI R4, RZ, 0x3, R3 ;  /* 0x00000003ff047819 */ /* 0x000fe40000011603 */
[----:B------:R-:W-:Y:S01]  /*0a60*/  LOP3.LUT R5, R3, 0x8, R5, 0xf8, !PT ;  /* 0x0000000803057812 */ /* 0x000fe200078ef805 */
[----:B------:R1:W-:Y:S01]  /*0a70*/  STL [R1+0x44], R2 ;  /* 0x0000440201007387 */ /* 0x0003e20000100800 */
[----:B------:R-:W-:Y:S02]  /*0a80*/  LOP3.LUT R204, R4, R204, R3, 0x1e, !PT ;  /* 0x000000cc04cc7212 */ /* 0x000fe400078e1e03 */
[----:B------:R-:W-:Y:S02]  /*0a90*/  LOP3.LUT R5, R5, R4, RZ, 0x3c, !PT ;  /* 0x0000000405057212 */ /* 0x000fe400078e3cff */
[----:B------:R-:W-:-:S03]  /*0aa0*/  LOP3.LUT R204, R204, R0, RZ, 0xfc, !PT ;  /* 0x00000000cccc7212 */ /* 0x000fc600078efcff */
[----:B------:R-:W-:Y:S01]  /*0ab0*/  IMAD.IADD R216, R216, 0x1, R5 ;  /* 0x00000001d8d87824 */ /* 0x000fe200078e0205 */
[----:B------:R-:W-:Y:S02]  /*0ac0*/  LEA R5, R8, 0xc000, 0x1 ;  /* 0x0000c00008057811 */ /* 0x000fe400078e08ff */
[----:B------:R-:W-:Y:S02]  /*0ad0*/  LEA R204, R204, 0xc000, 0x1 ;  /* 0x0000c000cccc7811 */ /* 0x000fe400078e08ff */
[----:B-1----:R-:W-:Y:S02]  /*0ae0*/  LOP3.LUT R2, R4, R7, R3, 0x1e, !PT ;  /* 0x0000000704027212 */ /* 0x002fe400078e1e03 */
[----:B------:R-:W-:Y:S02]  /*0af0*/  IADD3 R3, R230, 0x40, RZ ;  /* 0x00000040e6037810 */ /* 0x000fe40007ffe0ff */
[----:B------:R-:W-:Y:S01]  /*0b00*/  LOP3.LUT R214, R2, R0, RZ, 0xfc, !PT ;  /* 0x0000000002d67212 */ /* 0x000fe200078efcff */
[----:B------:R-:W-:-:S02]  /*0b10*/  IMAD.MOV.U32 R2, RZ, RZ, 0x20 ;  /* 0x00000020ff027424 */ /* 0x000fc400078e00ff */
[----:B------:R-:W-:Y:S01]  /*0b20*/  IMAD.MOV.U32 R0, RZ, RZ, 0x40 ;  /* 0x00000040ff007424 */ /* 0x000fe200078e00ff */
[----:B------:R1:W-:Y:S02]  /*0b30*/  STL [R1], R3 ;  /* 0x0000000301007387 */ /* 0x0003e40000100800 */
[----:B------:R-:W-:Y:S02]  /*0b40*/  SEL R211, R2, 0xffffffe0, !P4 ;  /* 0xffffffe002d37807 */ /* 0x000fe40006000000 */
[----:B------:R-:W-:Y:S01]  /*0b50*/  SEL R212, R0, 0xffffffc0, !P3 ;  /* 0xffffffc000d47807 */ /* 0x000fe20005800000 */
[----:B------:R-:W-:Y:S01]  /*0b60*/  STL [R1+0x3c], R5 ;  /* 0x00003c0501007387 */ /* 0x000fe20000100800 */
[----:B------:R-:W-:Y:S01]  /*0b70*/  SEL R2, R2, 0xffffffe0, !P1 ;  /* 0xffffffe002027807 */ /* 0x000fe20004800000 */
[----:B------:R-:W-:Y:S01]  /*0b80*/  IMAD.IADD R211, R210, 0x1, R211 ;  /* 0x00000001d2d37824 */ /* 0x000fe200078e02d3 */
[----:B------:R-:W-:Y:S01]  /*0b90*/  SEL R0, R0, 0xffffffc0, !P2 ;  /* 0xffffffc000007807 */ /* 0x000fe20005000000 */
[----:B------:R-:W-:-:S02]  /*0ba0*/  IMAD.IADD R213, R210, 0x1, R212 ;  /* 0x00000001d2d57824 */ /* 0x000fc400078e02d4 */
[----:B------:R-:W-:Y:S02]  /*0bb0*/  IMAD.IADD R219, R218, 0x1, R2 ;  /* 0x00000001dadb7824 */ /* 0x000fe400078e0202 */
[----:B------:R-:W-:Y:S02]  /*0bc0*/  IMAD.IADD R4, R2, 0x1, R5 ;  /* 0x0000000102047824 */ /* 0x000fe400078e0205 */
[----:B------:R-:W-:Y:S02]  /*0bd0*/  IMAD.IADD R2, R5, 0x1, R0 ;  /* 0x0000000105027824 */ /* 0x000fe400078e0200 */
[----:B------:R-:W-:Y:S01]  /*0be0*/  IMAD.IADD R212, R212, 0x1, R211 ;  /* 0x00000001d4d47824 */ /* 0x000fe200078e02d3 */
[----:B------:R-:W-:Y:S01]  /*0bf0*/  STL [R1+0x4c], R4 ;  /* 0x00004c0401007387 */ /* 0x000fe20000100800 */
[----:B------:R-:W-:-:S03]  /*0c00*/  IMAD.IADD R220, R220, 0x1, R219 ;  /* 0x00000001dcdc7824 */ /* 0x000fc600078e02db */
[----:B------:R2:W-:Y:S01]  /*0c10*/  STL [R1+0x40], R2 ;  /* 0x0000400201007387 */ /* 0x0005e20000100800 */
[C---:B-1----:R-:W-:Y:S02]  /*0c20*/  IADD3 R3, R5.reuse, 0x420, RZ ;  /* 0x0000042005037810 */ /* 0x042fe40007ffe0ff */
[----:B------:R-:W-:-:S05]  /*0c30*/  @P1 IADD3 R3, R5, 0x3e0, RZ ;  /* 0x000003e005031810 */ /* 0x000fca0007ffe0ff */
[----:B------:R1:W-:Y:S01]  /*0c40*/  STL [R1+0x5c], R3 ;  /* 0x00005c0301007387 */ /* 0x0003e20000100800 */
[----:B--2---:R-:W-:Y:S02]  /*0c50*/  IMAD.IADD R2, R4, 0x1, R0 ;  /* 0x0000000104027824 */ /* 0x004fe400078e0200 */
[----:B------:R-:W-:-:S03]  /*0c60*/  IMAD.IADD R0, R0, 0x1, R3 ;  /* 0x0000000100007824 */ /* 0x000fc600078e0203 */
[----:B------:R1:W-:Y:S04]  /*0c70*/  STL [R1+0x50], R2 ;  /* 0x0000500201007387 */ /* 0x0003e80000100800 */
[----:B------:R1:W-:Y:S02]  /*0c80*/  STL [R1+0x58], R0 ;  /* 0x0000580001007387 */ /* 0x0003e40000100800 */
.L_x_1466:
        /* <DEDUP_REMOVED lines=53> */
.L_x_1396:
        /* <DEDUP_REMOVED lines=58> */
.L_x_1398:
        /* <DEDUP_REMOVED lines=18> */
.L_x_1399:
        /* <DEDUP_REMOVED lines=72> */
.L_x_1400:
[----:B------:R-:W-:Y:S02]  /*1920*/  UMOV UR10, UR50 ;  /* 0x00000032000a7c82 */ /* 0x000fe40008000000 */
.L_x_1401:
        /* <DEDUP_REMOVED lines=89> */
[----:B------:R-:W2:Y:S01]  /*1ec0*/  LDL R21, [R1] ;  /* 0x0000000001157983 */ /* 0x000ea20000100800 */
[----:B------:R-:W-:-:S13]  /*1ed0*/  ISETP.GE.AND P2, PT, R230, c[0x0][0x220], PT ;  /* 0x00008800e6007a0c */ /* 0x000fda0003f46270 */
[----:B------:R3:W-:Y:S04]  /*1ee0*/  @P2 STS.128 [R0+0x8000], RZ ;  /* 0x008000ff00002388 */ /* 0x0007e80000000c00 */
[----:B------:R-:W-:Y:S01]  /*1ef0*/  @!PT LDS RZ, [RZ] ;  /* 0x00000000fffff984 */ /* 0x000fe20000000800 */
[----:B------:R-:W-:Y:S01]  /*1f00*/  @!PT LDS RZ, [RZ] ;  /* 0x00000000fffff984 */ /* 0x000fe20000000800 */
[----:B------:R-:W-:Y:S01]  /*1f10*/  @!PT LDS RZ, [RZ] ;  /* 0x00000000fffff984 */ /* 0x000fe20000000800 */
[----:B------:R3:W-:Y:S01]  /*1f20*/  @!P2 LDGSTS.E.BYPASS.LTC128B.128 [R0+0x8000], [R226.64] ;  /* 0x08000000e200afae */ /* 0x0007e2000b901d44 */
[----:B--2---:R-:W-:-:S13]  /*1f30*/  ISETP.GE.AND P0, PT, R21, c[0x0][0x220], PT ;  /* 0x0000880015007a0c */ /* 0x004fda0003f06270 */
[----:B------:R3:W-:Y:S01]  /*1f40*/  @P0 STS.128 [R0+0xa000], RZ ;  /* 0x00a000ff00000388 */ /* 0x0007e20000000c00 */
[----:B------:R-:W-:Y:S05]  /*1f50*/  @P0 BRA `(.L_x_1404) ;  /* 0x0000004000000947 */ /* 0x000fea0003800000 */
[----:B------:R-:W-:Y:S01]  /*1f60*/  @!PT LDS RZ, [RZ] ;  /* 0x00000000fffff984 */ /* 0x000fe20000000800 */
[----:B------:R-:W-:Y:S01]  /*1f70*/  @!PT LDS RZ, [RZ] ;  /* 0x00000000fffff984 */ /* 0x000fe20000000800 */
[----:B------:R-:W-:Y:S01]  /*1f80*/  @!PT LDS RZ, [RZ] ;  /* 0x00000000fffff984 */ /* 0x000fe20000000800 */
[----:B------:R2:W-:Y:S02]  /*1f90*/  LDGSTS.E.BYPASS.LTC128B.128 [R0+0xa000], [R226.64+0x80] ;  /* 0x0a000080e2007fae */ /* 0x0005e4000b901d44 */
.L_x_1404:
[----:B------:R-:W-:Y:S05]  /*1fa0*/  BSYNC B0 ;  /* 0x0000000000007941 */ /* 0x000fea0003800000 */
.L_x_1403:
[----:B------:R-:W-:Y:S01]  /*1fb0*/  IADD3 R12, R2, 0x20, RZ ;  /* 0x00000020020c7810 */ /* 0x000fe20007ffe0ff */
[----:B------:R-:W-:Y:S03]  /*1fc0*/  BSSY B0, `(.L_x_1405) ;  /* 0x000001d000007945 */ /* 0x000fe60003800000 */
[----:B------:R-:W-:-:S13]  /*1fd0*/  ISETP.GE.AND P0, PT, R12, UR8, PT ;  /* 0x000000080c007c0c */ /* 0x000fda000bf06270 */
[----:B------:R4:W-:Y:S04]  /*1fe0*/  @P0 STS.128 [R0+0x9000], RZ ;  /* 0x009000ff00000388 */ /* 0x0009e80000000c00 */
[----:B------:R4:W-:Y:S01]  /*1ff0*/  @P0 STS.128 [R0+0xb000], RZ ;  /* 0x00b000ff00000388 */ /* 0x0009e20000000c00 */
[----:B------:R-:W-:Y:S05]  /*2000*/  @P0 BRA `(.L_x_1406) ;  /* 0x0000018000000947 */ /* 0x000fea0003800000 */
[----:B------:R-:W5:Y:S01]  /*2010*/  LDL R8, [R1] ;  /* 0x0000000001087983 */ /* 0x000f620000100800 */
[----:B------:R-:W-:-:S13]  /*2020*/  ISETP.GE.AND P3, PT, R230, c[0x0][0x220], PT ;  /* 0x00008800e6007a0c */ /* 0x000fda0003f66270 */
[----:B------:R-:W-:Y:S01]  /*2030*/  @!P3 IMAD.MOV.U32 R9, RZ, RZ, c[0x0][0x370] ;  /* 0x0000dc00ff09b624 */ /* 0x000fe200078e00ff */
[----:B------:R1:W-:Y:S01]  /*2040*/  @P3 STS.128 [R0+0x9000], RZ ;  /* 0x009000ff00003388 */ /* 0x0003e20000000c00 */
[----:B------:R-:W-:Y:S01]  /*2050*/  @!P3 IMAD.MOV.U32 R10, RZ, RZ, c[0x0][0x374] ;  /* 0x0000dd00ff0ab624 */ /* 0x000fe200078e00ff */
[----:B-----5:R-:W-:Y:S02]  /*2060*/  ISETP.GE.AND P2, PT, R8, c[0x0][0x220], PT ;  /* 0x0000880008007a0c */ /* 0x020fe40003f46270 */
        /* <DEDUP_REMOVED lines=18> */
.L_x_1406:
[----:B------:R-:W-:Y:S05]  /*2190*/  BSYNC B0 ;  /* 0x0000000000007941 */ /* 0x000fea0003800000 */
.L_x_1405:
        /* <DEDUP_REMOVED lines=15> */
.L_x_1408:
[----:B------:R-:W5:Y:S01]  /*2290*/  LDL R3, [R1] ;  /* 0x0000000001037983 */ /* 0x000f620000100800 */
[----:B------:R-:W-:-:S13]  /*22a0*/  ISETP.GE.AND P3, PT, R230, c[0x0][0x220], PT ;  /* 0x00008800e6007a0c */ /* 0x000fda0003f66270 */
[----:B------:R1:W-:Y:S04]  /*22b0*/  @P3 STS [R217], RZ ;  /* 0x000000ffd9003388 */ /* 0x0003e80000000800 */
[----:B------:R1:W-:Y:S04]  /*22c0*/  @P3 STS [R217+0x4], RZ ;  /* 0x000004ffd9003388 */ /* 0x0003e80000000800 */
[----:B------:R1:W-:Y:S04]  /*22d0*/  @P3 STS [R217+0x8], RZ ;  /* 0x000008ffd9003388 */ /* 0x0003e80000000800 */
[----:B------:R1:W-:Y:S04]  /*22e0*/  @P3 STS [R217+0xc], RZ ;  /* 0x00000cffd9003388 */ /* 0x0003e80000000800 */
[----:B------:R-:W-:Y:S01]  /*22f0*/  @!PT LDS RZ, [RZ] ;  /* 0x00000000fffff984 */ /* 0x000fe20000000800 */
[----:B------:R-:W-:Y:S01]  /*2300*/  @!PT LDS RZ, [RZ] ;  /* 0x00000000fffff984 */ /* 0x000fe20000000800 */
[----:B------:R-:W-:Y:S01]  /*2310*/  @!PT LDS RZ, [RZ] ;  /* 0x00000000fffff984 */ /* 0x000fe20000000800 */
[----:B------:R1:W-:Y:S01]  /*2320*/  @!P3 LDGSTS.E.BYPASS.LTC128B.128 [R217], [R228.64] ;  /* 0x00000000e4d9bfae */ /* 0x0003e2000b901d44 */
[----:B-----5:R-:W-:-:S13]  /*2330*/  ISETP.GE.AND P1, PT, R3, c[0x0][0x220], PT ;  /* 0x0000880003007a0c */ /* 0x020fda0003f26270 */
        /* <DEDUP_REMOVED lines=9> */
.L_x_1409:
[----:B------:R-:W-:Y:S05]  /*23d0*/  BSYNC B0 ;  /* 0x0000000000007941 */ /* 0x000fea0003800000 */
.L_x_1407:
        /* <DEDUP_REMOVED lines=14> */
.L_x_1411:
[----:B------:R-:W5:Y:S01]  /*24c0*/  LDL R4, [R1] ;  /* 0x0000000001047983 */ /* 0x000f620000100800 */
[----:B------:R-:W-:-:S13]  /*24d0*/  ISETP.GE.AND P1, PT, R230, c[0x0][0x220], PT ;  /* 0x00008800e6007a0c */ /* 0x000fda0003f26270 */
[----:B------:R-:W-:Y:S01]  /*24e0*/  @!P1 IMAD.MOV.U32 R3, RZ, RZ, c[0x0][0x190] ;  /* 0x00006400ff039624 */ /* 0x000fe200078e00ff */
[----:B------:R1:W-:Y:S01]  /*24f0*/  @P1 STS [R217+0x1000], RZ ;  /* 0x001000ffd9001388 */ /* 0x0003e20000000800 */
[----:B------:R-:W-:-:S03]  /*2500*/  @!P1 IMAD.MOV.U32 R5, RZ, RZ, c[0x0][0x194] ;  /* 0x00006500ff059624 */ /* 0x000fc600078e00ff */
[----:B------:R1:W-:Y:S04]  /*2510*/  @P1 STS [R217+0x1004], RZ ;  /* 0x001004ffd9001388 */ /* 0x0003e80000000800 */
[----:B------:R1:W-:Y:S04]  /*2520*/  @P1 STS [R217+0x1008], RZ ;  /* 0x001008ffd9001388 */ /* 0x0003e80000000800 */
[----:B------:R1:W-:Y:S01]  /*2530*/  @P1 STS [R217+0x100c], RZ ;  /* 0x00100cffd9001388 */ /* 0x0003e20000000800 */
[----:B-----5:R-:W-:Y:S02]  /*2540*/  ISETP.GE.AND P0, PT, R4, c[0x0][0x220], PT ;  /* 0x0000880004007a0c */ /* 0x020fe40003f06270 */
[----:B------:R-:W-:-:S04]  /*2550*/  @!P1 LEA R4, P3, R3, R228, 0x6 ;  /* 0x000000e403049211 */ /* 0x000fc800078630ff */
[----:B------:R-:W-:-:S05]  /*2560*/  @!P1 LEA.HI.X R5, R3, R229, R5, 0x6, P3 ;  /* 0x000000e503059211 */ /* 0x000fca00018f3405 */
        /* <DEDUP_REMOVED lines=17> */
.L_x_1412:
[----:B------:R-:W-:Y:S05]  /*2680*/  BSYNC B0 ;  /* 0x0000000000007941 */ /* 0x000fea0003800000 */
.L_x_1410:
[----:B------:R-:W5:Y:S01]  /*2690*/  LDL R14, [R1+0x54] ;  /* 0x00005400010e7983 */ /* 0x000f620000100800 */
[----:B------:R-:W-:Y:S01]  /*26a0*/  IMAD.MOV.U32 R11, RZ, RZ, 0x7f800000 ;  /* 0x7f800000ff0b7424 */ /* 0x000fe200078e00ff */
[----:B------:R-:W-:Y:S01]  /*26b0*/  ULDC.64 UR14, c[0x0][0x198] ;  /* 0x00006600000e7ab9 */ /* 0x000fe20000000a00 */
[----:B------:R-:W-:Y:S02]  /*26c0*/  IMAD.MOV.U32 R10, RZ, RZ, 0x7f800000 ;  /* 0x7f800000ff0a7424 */ /* 0x000fe400078e00ff */
[----:B------:R-:W-:Y:S02]  /*26d0*/  IMAD.MOV.U32 R9, RZ, RZ, 0x7f800000 ;  /* 0x7f800000ff097424 */ /* 0x000fe400078e00ff */
[----:B------:R-:W-:Y:S01]  /*26e0*/  IMAD.MOV.U32 R20, RZ, RZ, 0x7f800000 ;  /* 0x7f800000ff147424 */ /* 0x000fe200078e00ff */
[C---:B-----5:R-:W-:Y:S02]  /*26f0*/  IADD3 R3, R14.reuse, 0x28, RZ ;  /* 0x000000280e037810 */ /* 0x060fe40007ffe0ff */
[----:B-1----:R-:W-:-:S02]  /*2700*/  IADD3 R4, R14, 0x8, RZ ;  /* 0x000000080e047810 */ /* 0x002fc40007ffe0ff */
[----:B------:R-:W-:Y:S02]  /*2710*/  ISETP.GE.AND P3, PT, R3, UR8, PT ;  /* 0x0000000803007c0c */ /* 0x000fe4000bf66270 */
[----:B------:R-:W-:Y:S02]  /*2720*/  IADD3 R5, R14, 0x20, RZ ;  /* 0x000000200e057810 */ /* 0x000fe40007ffe0ff */
[----:B------:R-:W-:Y:S01]  /*2730*/  ISETP.GE.AND P5, PT, R4, UR8, PT ;  /* 0x0000000804007c0c */ /* 0x000fe2000bfa6270 */
[C---:B------:R-:W-:Y:S01]  /*2740*/  IMAD.SHL.U32 R4, R14.reuse, 0x4, RZ ;  /* 0x000000040e047824 */ /* 0x040fe200078e00ff */
[----:B------:R-:W-:Y:S02]  /*2750*/  SHF.R.S32.HI R13, RZ, 0x1f, R14 ;  /* 0x0000001fff0d7819 */ /* 0x000fe4000001140e */
[----:B------:R-:W-:Y:S02]  /*2760*/  ISETP.GE.AND P4, PT, R5, UR8, PT ;  /* 0x0000000805007c0c */ /* 0x000fe4000bf86270 */
[----:B------:R-:W-:-:S02]  /*2770*/  ISETP.GE.AND P6, PT, R14, UR8, PT ;  /* 0x000000080e007c0c */ /* 0x000fc4000bfc6270 */
[----:B------:R-:W-:Y:S02]  /*2780*/  SHF.R.S32.HI R5, RZ, 0x1f, R3 ;  /* 0x0000001fff057819 */ /* 0x000fe40000011403 */
[C---:B------:R-:W-:Y:S02]  /*2790*/  @!P3 LEA R6, P0, R3.reuse, UR10, 0x2 ;  /* 0x0000000a0306bc11 */ /* 0x040fe4000f8010ff */
[----:B------:R-:W-:Y:S02]  /*27a0*/  IADD3 R4, P1, R4, UR10, RZ ;  /* 0x0000000a04047c10 */ /* 0x000fe4000ff3e0ff */
[----:B------:R-:W-:Y:S02]  /*27b0*/  SHF.L.U64.HI R8, R14, 0x2, R13 ;  /* 0x000000020e087819 */ /* 0x000fe4000001020d */
[----:B------:R-:W-:Y:S02]  /*27c0*/  @!P3 LEA.HI.X R7, R3, UR9, R5, 0x2, P0 ;  /* 0x000000090307bc11 */ /* 0x000fe400080f1405 */
[----:B------:R-:W-:-:S03]  /*27d0*/  IADD3.X R5, R8, UR9, RZ, P1, !PT ;  /* 0x0000000908057c10 */ /* 0x000fc60008ffe4ff */
[----:B------:R-:W5:Y:S04]  /*27e0*/  @!P3 LDG.E R9, [R6.64] ;  /* 0x000000040609b981 */ /* 0x000f68000c1e1900 */
[----:B--2---:R-:W2:Y:S04]  /*27f0*/  @!P5 LDG.E R11, [R4.64+0x20] ;  /* 0x00002004040bd981 */ /* 0x004ea8000c1e1900 */
[----:B---3--:R-:W3:Y:S04]  /*2800*/  @!P4 LDG.E R10, [R4.64+0x80] ;  /* 0x00008004040ac981 */ /* 0x008ee8000c1e1900 */
[----:B----4-:R-:W4:Y:S01]  /*2810*/  @!P6 LDG.E R20, [R4.64] ;  /* 0x000000040414e981 */ /* 0x010f22000c1e1900 */
[----:B------:R-:W-:-:S06]  /*2820*/  UIMAD UR8, UR18, -0x80, UR6 ;  /* 0xffffff80120878a4 */ /* 0x000fcc000f8e0206 */
[----:B------:R-:W-:Y:S01]  /*2830*/  ISETP.GE.AND P6, PT, R2, UR8, PT ;  /* 0x0000000802007c0c */ /* 0x000fe2000bfc6270 */
[----:B------:R-:W-:-:S04]  /*2840*/  UIMAD UR13, UR19, UR14, URZ ;  /* 0x0000000e130d72a4 */ /* 0x000fc8000f8e023f */
[----:B------:R-:W-:-:S08]  /*2850*/  UIMAD UR13, UR23, UR15, UR13 ;  /* 0x0000000f170d72a4 */ /* 0x000fd0000f8e020d */
[----:B------:R-:W-:Y:S04]  /*2860*/  @P6 STS.128 [R0+0xc000], RZ ;  /* 0x00c000ff00006388 */ /* 0x000fe80000000c00 */
[----:B------:R-:W-:Y:S01]  /*2870*/  @P6 STS.128 [R0+0x10000], RZ ;  /* 0x010000ff00006388 */ /* 0x000fe20000000c00 */
[----:B------:R-:W-:Y:S01]  /*2880*/  IMAD.U32 R3, RZ, RZ, UR13 ;  /* 0x0000000dff037e24 */ /* 0x000fe2000f8e00ff */
[----:B------:R-:W-:Y:S02]  /*2890*/  BSSY B0, `(.L_x_1413) ;  /* 0x0000026000007945 */ /* 0x000fe40003800000 */
[----:B--2---:R1:W-:Y:S04]  /*28a0*/  STL [R1+0x10], R11 ;  /* 0x0000100b01007387 */ /* 0x0043e80000100800 */
[----:B---3--:R2:W-:Y:S04]  /*28b0*/  STL [R1+0x4], R10 ;  /* 0x0000040a01007387 */ /* 0x0085e80000100800 */
[----:B-----5:R3:W-:Y:S04]  /*28c0*/  STL [R1+0x8], R9 ;  /* 0x0000080901007387 */ /* 0x0207e80000100800 */
[----:B----4-:R3:W-:Y:S01]  /*28d0*/  STL [R1+0xc], R20 ;  /* 0x00000c1401007387 */ /* 0x0107e20000100800 */
[----:B-1----:R-:W-:-:S04]  /*28e0*/  IMAD.U32 R11, RZ, RZ, UR23 ;  /* 0x00000017ff0b7e24 */ /* 0x002fc8000f8e00ff */
[----:B------:R-:W-:-:S05]  /*28f0*/  IMAD.WIDE.U32 R4, R11, c[0x0][0x198], R230 ;  /* 0x000066000b047a25 */ /* 0x000fca00078e00e6 */
[----:B------:R-:W-:-:S04]  /*2900*/  IADD3 R6, P0, R4, UR21, RZ ;  /* 0x0000001504067c10 */ /* 0x000fc8000ff1e0ff */
[----:B------:R-:W-:Y:S01]  /*2910*/  IADD3.X R7, R5, UR27, R3, P0, !PT ;  /* 0x0000001b05077c10 */ /* 0x000fe200087fe403 */
[----:B------:R-:W-:-:S04]  /*2920*/  IMAD R3, R16, c[0x0][0x1b0], RZ ;  /* 0x00006c0010037a24 */ /* 0x000fc800078e02ff */
[C---:B------:R-:W-:Y:S02]  /*2930*/  IMAD R3, R15.reuse, c[0x0][0x1b4], R3 ;  /* 0x00006d000f037a24 */ /* 0x040fe400078e0203 */
[----:B------:R-:W-:-:S04]  /*2940*/  IMAD.WIDE.U32 R6, R15, c[0x0][0x1b0], R6 ;  /* 0x00006c000f067a25 */ /* 0x000fc800078e0006 */
[----:B--2---:R-:W-:Y:S01]  /*2950*/  IMAD.IADD R10, R7, 0x1, R3 ;  /* 0x00000001070a7824 */ /* 0x004fe200078e0203 */
[----:B------:R-:W-:Y:S05]  /*2960*/  @P6 BRA `(.L_x_1414) ;  /* 0x0000018000006947 */ /* 0x000fea0003800000 */
[----:B---3--:R-:W2:Y:S01]  /*2970*/  LDL R9, [R1] ;  /* 0x0000000001097983 */ /* 0x008ea20000100800 */
[----:B------:R-:W-:Y:S01]  /*2980*/  ISETP.GE.AND P1, PT, R230, c[0x0][0x220], PT ;  /* 0x00008800e6007a0c */ /* 0x000fe20003f26270 */
[----:B------:R-:W-:Y:S01]  /*2990*/  IMAD R3, R17, c[0x0][0x198], RZ ;  /* 0x0000660011037a24 */ /* 0x000fe200078e02ff */
[----:B------:R-:W-:Y:S01]  /*29a0*/  MOV R5, R10 ;  /* 0x0000000a00057202 */ /* 0x000fe20000000f00 */
[----:B------:R-:W-:Y:S02]  /*29b0*/  IMAD.MOV.U32 R4, RZ, RZ, R6 ;  /* 0x000000ffff047224 */ /* 0x000fe400078e0006 */
[C---:B------:R-:W-:Y:S02]  /*29c0*/  IMAD R3, R2.reuse, c[0x0][0x19c], R3 ;  /* 0x0000670002037a24 */ /* 0x040fe400078e0203 */
[----:B------:R-:W-:-:S04]  /*29d0*/  IMAD.WIDE.U32 R4, R2, c[0x0][0x198], R4 ;  /* 0x0000660002047a25 */ /* 0x000fc800078e0004 */
[----:B------:R-:W-:Y:S02]  /*29e0*/  IMAD.IADD R3, R5, 0x1, R3 ;  /* 0x0000000105037824 */ /* 0x000fe400078e0203 */
[C---:B------:R-:W-:Y:S01]  /*29f0*/  @!P1 LEA R8, P3, R4.reuse, c[0x0][0x168], 0x1 ;  /* 0x00005a0004089a11 */ /* 0x040fe200078608ff */
[----:B------:R1:W-:Y:S01]  /*2a00*/  @P1 STS.128 [R0+0xc000], RZ ;  /* 0x00c000ff00001388 */ /* 0x0003e20000000c00 */
[----:B--2---:R-:W-:Y:S02]  /*2a10*/  ISETP.GE.AND P0, PT, R9, c[0x0][0x220], PT ;  /* 0x0000880009007a0c */ /* 0x004fe40003f06270 */
[----:B------:R-:W-:-:S05]  /*2a20*/  @!P1 LEA.HI.X R9, R4, c[0x0][0x16c], R3, 0x1, P3 ;  /* 0x00005b0004099a11 */ /* 0x000fca00018f0c03 */
[----:B------:R-:W-:Y:S01]  /*2a30*/  @!PT LDS RZ, [RZ] ;  /* 0x00000000fffff984 */ /* 0x000fe20000000800 */
[----:B------:R-:W-:Y:S01]  /*2a40*/  @!PT LDS RZ, [RZ] ;  /* 0x00000000fffff984 */ /* 0x000fe20000000800 */
[----:B------:R-:W-:Y:S01]  /*2a50*/  @!PT LDS RZ, [RZ] ;  /* 0x00000000fffff984 */ /* 0x000fe20000000800 */
[----:B------:R1:W-:Y:S06]  /*2a60*/  @!P1 LDGSTS.E.BYPASS.LTC128B.128 [R0+0xc000], [R8.64] ;  /* 0x0c00000008009fae */ /* 0x0003ec000b901d44 */
        /* <DEDUP_REMOVED lines=8> */
.L_x_1414:
[----:B---3--:R-:W-:Y:S05]  /*2af0*/  BSYNC B0 ;  /* 0x0000000000007941 */ /* 0x008fea0003800000 */
.L_x_1413:
[----:B------:R-:W-:Y:S01]  /*2b00*/  ISETP.GE.AND P5, PT, R12, UR8, PT ;  /* 0x000000080c007c0c */ /* 0x000fe2000bfa6270 */
[----:B------:R-:W-:-:S12]  /*2b10*/  BSSY B0, `(.L_x_1415) ;  /* 0x000001e000007945 */ /* 0x000fd80003800000 */
[----:B------:R2:W-:Y:S04]  /*2b20*/  @P5 STS.128 [R0+0xd000], RZ ;  /* 0x00d000ff00005388 */ /* 0x0005e80000000c00 */
[----:B------:R2:W-:Y:S01]  /*2b30*/  @P5 STS.128 [R0+0x11000], RZ ;  /* 0x011000ff00005388 */ /* 0x0005e20000000c00 */
[----:B------:R-:W-:Y:S05]  /*2b40*/  @P5 BRA `(.L_x_1416) ;  /* 0x000001a000005947 */ /* 0x000fea0003800000 */
[----:B-1----:R-:W3:Y:S01]  /*2b50*/  LDL R9, [R1] ;  /* 0x0000000001097983 */ /* 0x002ee20000100800 */
[----:B------:R-:W-:Y:S02]  /*2b60*/  IADD3 R3, P0, R2, 0x20, RZ ;  /* 0x0000002002037810 */ /* 0x000fe40007f1e0ff */
[----:B------:R-:W-:Y:S02]  /*2b70*/  ISETP.GE.AND P1, PT, R230, c[0x0][0x220], PT ;  /* 0x00008800e6007a0c */ /* 0x000fe40003f26270 */
[----:B------:R-:W-:Y:S01]  /*2b80*/  MOV R5, R10 ;  /* 0x0000000a00057202 */ /* 0x000fe20000000f00 */
[----:B------:R-:W-:-:S04]  /*2b90*/  IMAD.X R4, RZ, RZ, R17, P0 ;  /* 0x000000ffff047224 */ /* 0x000fc800000e0611 */
[----:B------:R-:W-:Y:S02]  /*2ba0*/  IMAD R8, R4, c[0x0][0x198], RZ ;  /* 0x0000660004087a24 */ /* 0x000fe400078e02ff */
[----:B------:R-:W-:-:S04]  /*2bb0*/  IMAD.MOV.U32 R4, RZ, RZ, R6 ;  /* 0x000000ffff047224 */ /* 0x000fc800078e0006 */
[C---:B------:R-:W-:Y:S01]  /*2bc0*/  IMAD.WIDE.U32 R4, R3.reuse, c[0x0][0x198], R4 ;  /* 0x0000660003047a25 */ /* 0x040fe200078e0004 */
[----:B------:R1:W-:Y:S03]  /*2bd0*/  @P1 STS.128 [R0+0xd000], RZ ;  /* 0x00d000ff00001388 */ /* 0x0003e60000000c00 */
[----:B------:R-:W-:Y:S01]  /*2be0*/  IMAD R3, R3, c[0x0][0x19c], R8 ;  /* 0x0000670003037a24 */ /* 0x000fe200078e0208 */
[----:B------:R-:W-:-:S03]  /*2bf0*/  @!P1 LEA R8, P3, R4, c[0x0][0x168], 0x1 ;  /* 0x00005a0004089a11 */ /* 0x000fc600078608ff */
[----:B------:R-:W-:Y:S01]  /*2c00*/  IMAD.IADD R3, R5, 0x1, R3 ;  /* 0x0000000105037824 */ /* 0x000fe200078e0203 */
[----:B---3--:R-:W-:-:S04]  /*2c10*/  ISETP.GE.AND P0, PT, R9, c[0x0][0x220], PT ;  /* 0x0000880009007a0c */ /* 0x008fc80003f06270 */
        /* <DEDUP_REMOVED lines=13> */
.L_x_1416:
[----:B------:R-:W-:Y:S05]  /*2cf0*/  BSYNC B0 ;  /* 0x0000000000007941 */ /* 0x000fea0003800000 */
.L_x_1415:
[----:B------:R-:W-:Y:S01]  /*2d00*/  IADD3 R3, R2, 0x40, RZ ;  /* 0x0000004002037810 */ /* 0x000fe20007ffe0ff */
[----:B------:R-:W-:Y:S03]  /*2d10*/  BSSY B0, `(.L_x_1417) ;  /* 0x000001f000007945 */ /* 0x000fe60003800000 */
[----:B------:R-:W-:-:S13]  /*2d20*/  ISETP.GE.AND P4, PT, R3, UR8, PT ;  /* 0x0000000803007c0c */ /* 0x000fda000bf86270 */
[----:B------:R3:W-:Y:S04]  /*2d30*/  @P4 STS.128 [R0+0xe000], RZ ;  /* 0x00e000ff00004388 */ /* 0x0007e80000000c00 */
[----:B------:R3:W-:Y:S01]  /*2d40*/  @P4 STS.128 [R0+0x12000], RZ ;  /* 0x012000ff00004388 */ /* 0x0007e20000000c00 */
[----:B------:R-:W-:Y:S05]  /*2d50*/  @P4 BRA `(.L_x_1418) ;  /* 0x000001a000004947 */ /* 0x000fea0003800000 */
[----:B-1----:R-:W4:Y:S01]  /*2d60*/  LDL R9, [R1] ;  /* 0x0000000001097983 */ /* 0x002f220000100800 */
        /* <DEDUP_REMOVED lines=11> */
[----:B----4-:R-:W-:-:S04]  /*2e20*/  ISETP.GE.AND P0, PT, R9, c[0x0][0x220], PT ;  /* 0x0000880009007a0c */ /* 0x010fc80003f06270 */
        /* <DEDUP_REMOVED lines=13> */
.L_x_1418:
[----:B------:R-:W-:Y:S05]  /*2f00*/  BSYNC B0 ;  /* 0x0000000000007941 */ /* 0x000fea0003800000 */
.L_x_1417:
[----:B------:R-:W-:Y:S01]  /*2f10*/  IADD3 R3, R2, 0x60, RZ ;  /* 0x0000006002037810 */ /* 0x000fe20007ffe0ff */
[----:B------:R-:W-:Y:S03]  /*2f20*/  BSSY B0, `(.L_x_1419) ;  /* 0x000001e000007945 */ /* 0x000fe60003800000 */
[----:B------:R-:W-:-:S13]  /*2f30*/  ISETP.GE.AND P3, PT, R3, UR8, PT ;  /* 0x0000000803007c0c */ /* 0x000fda000bf66270 */
[----:B------:R4:W-:Y:S04]  /*2f40*/  @P3 STS.128 [R0+0xf000], RZ ;  /* 0x00f000ff00003388 */ /* 0x0009e80000000c00 */
[----:B------:R4:W-:Y:S01]  /*2f50*/  @P3 STS.128 [R0+0x13000], RZ ;  /* 0x013000ff00003388 */ /* 0x0009e20000000c00 */
[----:B------:R-:W-:Y:S05]  /*2f60*/  @P3 BRA `(.L_x_1420) ;  /* 0x0000019000003947 */ /* 0x000fea0003800000 */
[----:B-1----:R-:W5:Y:S01]  /*2f70*/  LDL R8, [R1] ;  /* 0x0000000001087983 */ /* 0x002f620000100800 */
        /* <DEDUP_REMOVED lines=14> */
[----:B------:R1:W-:Y:S01]  /*3060*/  @!P1 LDGSTS.E.BYPASS.LTC128B.128 [R0+0xf000], [R4.64] ;  /* 0x0f00000004009fae */ /* 0x0003e2000b901d44 */
[----:B-----5:R-:W-:-:S13]  /*3070*/  ISETP.GE.AND P0, PT, R8, c[0x0][0x220], PT ;  /* 0x0000880008007a0c */ /* 0x020fda0003f06270 */
        /* <DEDUP_REMOVED lines=8> */
.L_x_1420:
[----:B------:R-:W-:Y:S05]  /*3100*/  BSYNC B0 ;  /* 0x0000000000007941 */ /* 0x000fea0003800000 */
.L_x_1419:
        /* <DEDUP_REMOVED lines=15> */
[----:B-1----:R-:W5:Y:S01]  /*3200*/  LDL R8, [R1] ;  /* 0x0000000001087983 */ /* 0x002f620000100800 */
[----:B------:R-:W-:Y:S01]  /*3210*/  ISETP.GE.AND P1, PT, R230, c[0x0][0x220], PT ;  /* 0x00008800e6007a0c */ /* 0x000fe20003f26270 */
[----:B------:R-:W-:Y:S01]  /*3220*/  IMAD R3, R17, c[0x0][0x1a0], RZ ;  /* 0x0000680011037a24 */ /* 0x000fe200078e02ff */
[----:B------:R-:W-:Y:S01]  /*3230*/  MOV R5, R10 ;  /* 0x0000000a00057202 */ /* 0x000fe20000000f00 */
[----:B------:R-:W-:Y:S02]  /*3240*/  IMAD.MOV.U32 R4, RZ, RZ, R6 ;  /* 0x000000ffff047224 */ /* 0x000fe400078e0006 */
[C---:B------:R-:W-:Y:S02]  /*3250*/  IMAD R3, R2.reuse, c[0x0][0x1a4], R3 ;  /* 0x0000690002037a24 */ /* 0x040fe400078e0203 */
[----:B------:R-:W-:-:S04]  /*3260*/  IMAD.WIDE.U32 R4, R2, c[0x0][0x1a0], R4 ;  /* 0x0000680002047a25 */ /* 0x000fc800078e0004 */
[----:B------:R-:W-:Y:S02]  /*3270*/  IMAD.IADD R3, R5, 0x1, R3 ;  /* 0x0000000105037824 */ /* 0x000fe400078e0203 */
[----:B------:R1:W-:Y:S01]  /*3280*/  @P1 STS.128 [R0+0x14000], RZ ;  /* 0x014000ff00001388 */ /* 0x0003e20000000c00 */
[----:B-----5:R-:W-:Y:S02]  /*3290*/  ISETP.GE.AND P0, PT, R8, c[0x0][0x220], PT ;  /* 0x0000880008007a0c */ /* 0x020fe40003f06270 */
        /* <DEDUP_REMOVED lines=14> */
.L_x_1422:
[----:B-1----:R-:W-:Y:S05]  /*3380*/  BSYNC B0 ;  /* 0x0000000000007941 */ /* 0x002fea0003800000 */
.L_x_1421:
[----:B------:R1:W-:Y:S01]  /*3390*/  @P5 STS.128 [R0+0x15000], RZ ;  /* 0x015000ff00005388 */ /* 0x0003e20000000c00 */
[----:B------:R-:W-:Y:S03]  /*33a0*/  BSSY B0, `(.L_x_1423) ;  /* 0x000001d000007945 */ /* 0x000fe60003800000 */
[----:B------:R1:W-:Y:S01]  /*33b0*/  @P5 STS.128 [R0+0x19000], RZ ;  /* 0x019000ff00005388 */ /* 0x0003e20000000c00 */
[----:B------:R-:W-:Y:S05]  /*33c0*/  @P5 BRA `(.L_x_1424) ;  /* 0x000001a000005947 */ /* 0x000fea0003800000 */
[----:B------:R-:W5:Y:S01]  /*33d0*/  LDL R9, [R1] ;  /* 0x0000000001097983 */ /* 0x000f620000100800 */
        /* <DEDUP_REMOVED lines=11> */
[----:B-----5:R-:W-:-:S04]  /*3490*/  ISETP.GE.AND P0, PT, R9, c[0x0][0x220], PT ;  /* 0x0000880009007a0c */ /* 0x020fc80003f06270 */
        /* <DEDUP_REMOVED lines=13> */
.L_x_1424:
[----:B------:R-:W-:Y:S05]  /*3570*/  BSYNC B0 ;  /* 0x0000000000007941 */ /* 0x000fea0003800000 */
.L_x_1423:
[----:B------:R1:W-:Y:S01]  /*3580*/  @P4 STS.128 [R0+0x16000], RZ ;  /* 0x016000ff00004388 */ /* 0x0003e20000000c00 */
[----:B------:R-:W-:Y:S03]  /*3590*/  BSSY B0, `(.L_x_1425) ;  /* 0x000001d000007945 */ /* 0x000fe60003800000 */
        /* <DEDUP_REMOVED lines=28> */
.L_x_1426:
[----:B------:R-:W-:Y:S05]  /*3760*/  BSYNC B0 ;  /* 0x0000000000007941 */ /* 0x000fea0003800000 */
.L_x_1425:
        /* <DEDUP_REMOVED lines=29> */
.L_x_1428:
[----:B------:R-:W-:Y:S05]  /*3940*/  BSYNC B0 ;  /* 0x0000000000007941 */ /* 0x000fea0003800000 */
.L_x_1427:
[----:B-1234-:R-:W-:Y:S01]  /*3950*/  LEA.HI R0, R19, R18, RZ, 0x4 ;  /* 0x0000001213007211 */ /* 0x01efe200078f20ff */
[----:B------:R-:W0:Y:S01]  /*3960*/  LDGDEPBAR ;  /* 0x00000000000079af */ /* 0x000e220000000000 */
[----:B------:R-:W-:Y:S01]  /*3970*/  SHF.L.U64.HI R3, R14, 0x2, R13 ;  /* 0x000000020e037819 */ /* 0x000fe2000001020d */
[----:B------:R-:W-:Y:S01]  /*3980*/  IMAD.MOV.U32 R192, RZ, RZ, 0x40 ;  /* 0x00000040ffc07424 */ /* 0x000fe200078e00ff */
[----:B------:R-:W-:Y:S01]  /*3990*/  LOP3.LUT R0, R0, 0xfffffff0, RZ, 0xc0, !PT ;  /* 0xfffffff000007812 */ /* 0x000fe200078ec0ff */
[----:B------:R-:W-:Y:S01]  /*39a0*/  UIADD3 UR8, UR23, 0x80, URZ ;  /* 0x0000008017087890 */ /* 0x000fe2000fffe03f */
[----:B------:R-:W-:Y:S01]  /*39b0*/  SHF.L.U32 R207, R216, 0x1, RZ ;  /* 0x00000001d8cf7819 */ /* 0x000fe200000006ff */
[----:B------:R1:W-:Y:S01]  /*39c0*/  STL [R1+0x34], R3 ;  /* 0x0000340301007387 */ /* 0x0003e20000100800 */
        /* <DEDUP_REMOVED lines=24> */
[----:B-1----:R-:W-:Y:S01]  /*3b50*/  IMAD.SHL.U32 R3, R14, 0x4, RZ ;  /* 0x000000040e037824 */ /* 0x002fe200078e00ff */
[----:B------:R-:W-:Y:S01]  /*3b60*/  SEL R2, R2, R216, !P2 ;  /* 0x000000d802027207 */ /* 0x000fe20005000000 */
[----:B------:R-:W-:Y:S01]  /*3b70*/  CS2R R124, SRZ ;  /* 0x00000000007c7805 */ /* 0x000fe2000001ff00 */
[----:B------:R-:W-:Y:S01]  /*3b80*/  LOP3.LUT P0, RZ, R0, 0x2, RZ, 0xc0, !PT ;  /* 0x0000000200ff7812 */ /* 0x000fe2000780c0ff */
[----:B------:R-:W-:Y:S01]  /*3b90*/  CS2R R130, SRZ ;  /* 0x0000000000827805 */ /* 0x000fe2000001ff00 */
[----:B------:R-:W-:Y:S01]  /*3ba0*/  SHF.L.U32 R209, R2, 0x1, RZ ;  /* 0x0000000102d17819 */ /* 0x000fe200000006ff */
[----:B------:R-:W-:Y:S01]  /*3bb0*/  IMAD.MOV.U32 R2, RZ, RZ, c[0x0][0x22c] ;  /* 0x00008b00ff027624 */ /* 0x000fe200078e00ff */
[----:B------:R-:W-:Y:S01]  /*3bc0*/  LOP3.LUT P1, RZ, R0, 0x4, RZ, 0xc0, !PT ;  /* 0x0000000400ff7812 */ /* 0x000fe2000782c0ff */
[----:B------:R1:W-:Y:S01]  /*3bd0*/  STL [R1+0x38], R3 ;  /* 0x0000380301007387 */ /* 0x0003e20000100800 */
[----:B------:R-:W-:Y:S01]  /*3be0*/  IADD3 R0, R214, 0x2000, RZ ;  /* 0x00002000d6007810 */ /* 0x000fe20007ffe0ff */
[----:B------:R-:W-:Y:S01]  /*3bf0*/  IMAD R2, R2, c[0x0][0x1c0], RZ ;  /* 0x0000700002027a24 */ /* 0x000fe200078e02ff */
[----:B------:R-:W-:Y:S01]  /*3c00*/  SEL R215, R215, 0xffffffe0, !P0 ;  /* 0xffffffe0d7d77807 */ /* 0x000fe20004000000 */
[----:B------:R-:W-:Y:S01]  /*3c10*/  CS2R R128, SRZ ;  /* 0x0000000000807805 */ /* 0x000fe2000001ff00 */
[----:B------:R-:W-:Y:S01]  /*3c20*/  SEL R0, R0, R214, !P2 ;  /* 0x000000d600007207 */ /* 0x000fe20005000000 */
[C---:B------:R-:W-:Y:S01]  /*3c30*/  IMAD.SHL.U32 R5, R2.reuse, 0x10, RZ ;  /* 0x0000001002057824 */ /* 0x040fe200078e00ff */
[----:B------:R-:W-:Y:S01]  /*3c40*/  SHF.L.U32 R247, R2, 0x3, RZ ;  /* 0x0000000302f77819 */ /* 0x000fe200000006ff */
[----:B------:R-:W-:Y:S01]  /*3c50*/  CS2R R122, SRZ ;  /* 0x00000000007a7805 */ /* 0x000fe2000001ff00 */
[----:B------:R-:W-:Y:S01]  /*3c60*/  CS2R R120, SRZ ;  /* 0x0000000000787805 */ /* 0x000fe2000001ff00 */
[----:B------:R-:W-:Y:S01]  /*3c70*/  IMAD.SHL.U32 R206, R0, 0x2, RZ ;  /* 0x0000000200ce7824 */ /* 0x000fe200078e00ff */
[----:B------:R-:W-:Y:S01]  /*3c80*/  IADD3 R0, R14, -0x40, RZ ;  /* 0xffffffc00e007810 */ /* 0x000fe20007ffe0ff */
[----:B------:R-:W-:Y:S01]  /*3c90*/  CS2R R118, SRZ ;  /* 0x0000000000767805 */ /* 0x000fe2000001ff00 */
[----:B------:R-:W-:Y:S01]  /*3ca0*/  IADD3 R4, R5, 0x20, RZ ;  /* 0x0000002005047810 */ /* 0x000fe20007ffe0ff */
[----:B------:R-:W-:Y:S01]  /*3cb0*/  CS2R R116, SRZ ;  /* 0x0000000000747805 */ /* 0x000fe2000001ff00 */
[----:B------:R-:W-:Y:S01]  /*3cc0*/  CS2R R110, SRZ ;  /* 0x00000000006e7805 */ /* 0x000fe2000001ff00 */
[----:B------:R-:W-:Y:S01]  /*3cd0*/  IMAD.SHL.U32 R0, R0, 0x4, RZ ;  /* 0x0000000400007824 */ /* 0x000fe200078e00ff */
[----:B------:R-:W-:Y:S01]  /*3ce0*/  CS2R R108, SRZ ;  /* 0x00000000006c7805 */ /* 0x000fe2000001ff00 */
[C---:B------:R-:W-:Y:S01]  /*3cf0*/  IMAD.IADD R4, R247.reuse, 0x1, R4 ;  /* 0x00000001f7047824 */ /* 0x040fe200078e0204 */
[----:B------:R-:W-:Y:S01]  /*3d00*/  CS2R R114, SRZ ;  /* 0x0000000000727805 */ /* 0x000fe2000001ff00 */
[----:B------:R-:W-:Y:S01]  /*3d10*/  CS2R R112, SRZ ;  /* 0x0000000000707805 */ /* 0x000fe2000001ff00 */
[----:B------:R2:W-:Y:S01]  /*3d20*/  STL [R1+0x30], R0 ;  /* 0x0000300001007387 */ /* 0x0005e20000100800 */
[----:B------:R-:W-:Y:S01]  /*3d30*/  CS2R R106, SRZ ;  /* 0x00000000006a7805 */ /* 0x000fe2000001ff00 */
[----:B------:R-:W-:Y:S01]  /*3d40*/  IADD3 R4, R247, R4, RZ ;  /* 0x00000004f7047210 */ /* 0x000fe20007ffe0ff */
[----:B------:R-:W-:Y:S01]  /*3d50*/  CS2R R104, SRZ ;  /* 0x0000000000687805 */ /* 0x000fe2000001ff00 */
[----:B-1----:R-:W-:Y:S01]  /*3d60*/  IADD3 R3, R5, 0x40, RZ ;  /* 0x0000004005037810 */ /* 0x002fe20007ffe0ff */
[----:B------:R-:W-:Y:S01]  /*3d70*/  CS2R R102, SRZ ;  /* 0x0000000000667805 */ /* 0x000fe2000001ff00 */
[----:B------:R-:W-:Y:S01]  /*3d80*/  CS2R R100, SRZ ;  /* 0x0000000000647805 */ /* 0x000fe2000001ff00 */
[C---:B------:R-:W-:Y:S01]  /*3d90*/  IMAD.IADD R4, R247.reuse, 0x1, R4 ;  /* 0x00000001f7047824 */ /* 0x040fe200078e0204 */
[----:B------:R-:W-:Y:S01]  /*3da0*/  CS2R R94, SRZ ;  /* 0x00000000005e7805 */ /* 0x000fe2000001ff00 */
[C---:B------:R-:W-:Y:S01]  /*3db0*/  IMAD.IADD R3, R247.reuse, 0x1, R3 ;  /* 0x00000001f7037824 */ /* 0x040fe200078e0203 */
[----:B------:R-:W-:Y:S01]  /*3dc0*/  CS2R R92, SRZ ;  /* 0x00000000005c7805 */ /* 0x000fe2000001ff00 */
[C---:B------:R-:W-:Y:S01]  /*3dd0*/  IMAD.IADD R4, R247.reuse, 0x1, R4 ;  /* 0x00000001f7047824 */ /* 0x040fe200078e0204 */
[----:B------:R-:W-:Y:S01]  /*3de0*/  CS2R R98, SRZ ;  /* 0x0000000000627805 */ /* 0x000fe2000001ff00 */
[C---:B------:R-:W-:Y:S01]  /*3df0*/  IMAD.IADD R3, R247.reuse, 0x1, R3 ;  /* 0x00000001f7037824 */ /* 0x040fe200078e0203 */
[----:B------:R-:W-:Y:S01]  /*3e00*/  CS2R R96, SRZ ;  /* 0x0000000000607805 */ /* 0x000fe2000001ff00 */
[----:B------:R-:W-:Y:S01]  /*3e10*/  CS2R R90, SRZ ;  /* 0x00000000005a7805 */ /* 0x000fe2000001ff00 */
[----:B------:R1:W-:Y:S01]  /*3e20*/  STL [R1+0x1c], R4 ;  /* 0x00001c0401007387 */ /* 0x0003e20000100800 */
[----:B------:R-:W-:Y:S01]  /*3e30*/  CS2R R88, SRZ ;  /* 0x0000000000587805 */ /* 0x000fe2000001ff00 */
[C---:B------:R-:W-:Y:S01]  /*3e40*/  IADD3 R3, R247.reuse, R3, RZ ;  /* 0x00000003f7037210 */ /* 0x040fe20007ffe0ff */
[----:B------:R-:W-:Y:S01]  /*3e50*/  CS2R R86, SRZ ;  /* 0x0000000000567805 */ /* 0x000fe2000001ff00 */
[----:B------:R-:W-:Y:S01]  /*3e60*/  CS2R R84, SRZ ;  /* 0x0000000000547805 */ /* 0x000fe2000001ff00 */
[----:B------:R-:W-:Y:S01]  /*3e70*/  CS2R R78, SRZ ;  /* 0x00000000004e7805 */ /* 0x000fe2000001ff00 */
[----:B------:R-:W-:Y:S01]  /*3e80*/  IADD3 R3, R247, R3, RZ ;  /* 0x00000003f7037210 */ /* 0x000fe20007ffe0ff */
[----:B------:R-:W-:Y:S01]  /*3e90*/  CS2R R76, SRZ ;  /* 0x00000000004c7805 */ /* 0x000fe2000001ff00 */
[----:B------:R-:W-:Y:S01]  /*3ea0*/  CS2R R82, SRZ ;  /* 0x0000000000527805 */ /* 0x000fe2000001ff00 */
[----:B--2---:R-:W-:Y:S01]  /*3eb0*/  IADD3 R0, R5, 0x60, RZ ;  /* 0x0000006005007810 */ /* 0x004fe20007ffe0ff */
[----:B------:R-:W-:Y:S01]  /*3ec0*/  CS2R R80, SRZ ;  /* 0x0000000000507805 */ /* 0x000fe2000001ff00 */
[----:B------:R-:W-:Y:S01]  /*3ed0*/  STL [R1+0x18], R3 ;  /* 0x0000180301007387 */ /* 0x000fe20000100800 */
[C---:B------:R-:W-:Y:S01]  /*3ee0*/  IADD3 R2, R247.reuse, R3, RZ ;  /* 0x00000003f7027210 */ /* 0x040fe20007ffe0ff */
        /* <DEDUP_REMOVED lines=12> */
[C---:B-1----:R-:W-:Y:S01]  /*3fb0*/  IMAD.IADD R4, R247.reuse, 0x1, R4 ;  /* 0x00000001f7047824 */ /* 0x042fe200078e0204 */
[----:B------:R-:W-:Y:S01]  /*3fc0*/  CS2R R56, SRZ ;  /* 0x0000000000387805 */ /* 0x000fe2000001ff00 */
[----:B------:R-:W-:Y:S01]  /*3fd0*/  IMAD.IADD R0, R247, 0x1, R0 ;  /* 0x00000001f7007824 */ /* 0x000fe200078e0200 */
[----:B------:R-:W-:Y:S01]  /*3fe0*/  CS2R R54, SRZ ;  /* 0x0000000000367805 */ /* 0x000fe2000001ff00 */
[----:B------:R-:W-:Y:S01]  /*3ff0*/  CS2R R52, SRZ ;  /* 0x0000000000347805 */ /* 0x000fe2000001ff00 */
[----:B------:R-:W-:Y:S01]  /*4000*/  STL [R1+0x28], R4 ;  /* 0x0000280401007387 */ /* 0x000fe20000100800 */
        /* <DEDUP_REMOVED lines=11> */
[----:B------:R-:W-:Y:S01]  /*40c0*/  IMAD.IADD R208, R215, 0x1, R207 ;  /* 0x00000001d7d07824 */ /* 0x000fe200078e02cf */
[----:B------:R-:W-:Y:S01]  /*40d0*/  UISETP.GE.AND UP0, UPT, UR8, UR6, UPT ;  /* 0x000000060800728c */ /* 0x000fe2000bf06270 */
[----:B-1----:R-:W-:-:S05]  /*40e0*/  IMAD.IADD R0, R247, 0x1, R0 ;  /* 0x00000001f7007824 */ /* 0x002fca00078e0200 */
[----:B------:R2:W-:Y:S04]  /*40f0*/  STL [R1+0x20], R0 ;  /* 0x0000200001007387 */ /* 0x0005e80000100800 */
.L_x_1431:
[----:B------:R-:W0:Y:S01]  /*4100*/  LDGDEPBAR ;  /* 0x00000000000079af */ /* 0x000e220000000000 */
[C---:B--2---:R-:W-:Y:S01]  /*4110*/  IADD3 R0, R209.reuse, R215, RZ ;  /* 0x000000d7d1007210 */ /* 0x044fe20007ffe0ff */
        /* <DEDUP_REMOVED lines=68> */
[C---:B--2---:R-:W-:Y:S04]  /*4560*/  HMMA.16816.F32 R8, R164.reuse, R188, R8 ;  /* 0x000000bca408723c */ /* 0x044fe80000001808 */
[----:B---3--:R-:W-:Y:S04]  /*4570*/  FSETP.NEU.FTZ.AND P3, PT, R233, -INF , PT ;  /* 0xff800000e900780b */ /* 0x008fe80003f7d000 */
[-C--:B------:R-:W-:Y:S08]  /*4580*/  HMMA.16816.F32 R12, R164, R190.reuse, R12 ;  /* 0x000000bea40c723c */ /* 0x080ff0000000180c */
        /* <DEDUP_REMOVED lines=75> */
[----:B------:R-:W-:Y:S01]  /*4a40*/  MUFU.TANH R41, R11 ;  /* 0x0000000b00297308 */ /* 0x000fe20000002400 */
[----:B------:R-:W-:Y:S02]  /*4a50*/  FMUL.FTZ R13, R13, c[0x0][0x2ec] ;  /* 0x0000bb000d0d7a20 */ /* 0x000fe40000410000 */
[----:B------:R-:W-:Y:S01]  /*4a60*/  FMUL.FTZ R8, R8, c[0x0][0x2ec] ;  /* 0x0000bb0008087a20 */ /* 0x000fe20000410000 */
[----:B--2---:R-:W2:Y:S06]  /*4a70*/  LDL R10, [R1+0x8] ;  /* 0x00000800010a7983 */ /* 0x004eac0000100800 */
[----:B------:R4:W-:Y:S01]  /*4a80*/  MUFU.TANH R244, R9 ;  /* 0x0000000900f47308 */ /* 0x0009e20000002400 */
[----:B---3--:R-:W3:Y:S09]  /*4a90*/  LDL R12, [R1+0x4] ;  /* 0x00000400010c7983 */ /* 0x008ef20000100800 */
[----:B------:R1:W-:Y:S10]  /*4aa0*/  MUFU.TANH R246, R8 ;  /* 0x0000000800f67308 */ /* 0x0003f40000002400 */
[----:B------:R-:W1:Y:S01]  /*4ab0*/  MUFU.TANH R191, R5 ;  /* 0x0000000500bf7308 */ /* 0x000e620000002400 */
[----:B----4-:R-:W-:Y:S04]  /*4ac0*/  MOV R9, UR18 ;  /* 0x0000001200097c02 */ /* 0x010fe80008000f00 */
[----:B------:R-:W-:Y:S05]  /*4ad0*/  @P2 LEA R9, R9, R234, 0x7 ;  /* 0x000000ea09092211 */ /* 0x000fea00078e38ff */
[----:B------:R-:W4:Y:S01]  /*4ae0*/  MUFU.TANH R225, R6 ;  /* 0x0000000600e17308 */ /* 0x000f220000002400 */
[----:B------:R-:W-:Y:S02]  /*4af0*/  PLOP3.LUT P2, PT, PT, PT, UP0, 0x80, 0x0 ;  /* 0x000000000000781c */ /* 0x000fe40003f4f008 */
[----:B------:R-:W-:Y:S01]  /*4b00*/  @P4 ISETP.GE.AND P4, PT, R9, UR6, PT ;  /* 0x0000000609004c0c */ /* 0x000fe2000bf86270 */
[----:B-1----:R-:W-:Y:S01]  /*4b10*/  FMUL.FTZ R8, R233, 1.4426950216293334961 ;  /* 0x3fb8aa3be9087820 */ /* 0x002fe20000410000 */
[----:B------:R-:W-:Y:S02]  /*4b20*/  @P0 IADD3 R0, R9, 0x1, RZ ;  /* 0x0000000109000810 */ /* 0x000fe40007ffe0ff */
[----:B------:R-:W-:Y:S02]  /*4b30*/  PLOP3.LUT P0, PT, PT, PT, UP0, 0x80, 0x0 ;  /* 0x000000000000781c */ /* 0x000fe40003f0f008 */
[----:B------:R-:W-:Y:S01]  /*4b40*/  @P5 ISETP.GE.AND P5, PT, R0, UR6, PT ;  /* 0x0000000600005c0c */ /* 0x000fe2000bfa6270 */
[----:B------:R1:W1:Y:S01]  /*4b50*/  MUFU.TANH R203, R7 ;  /* 0x0000000700cb7308 */ /* 0x0002620000002400 */
[----:B------:R-:W-:Y:S02]  /*4b60*/  MOV R0, R188 ;  /* 0x000000bc00007202 */ /* 0x000fe40000000f00 */
[----:B------:R-:W-:Y:S02]  /*4b70*/  FSEL R8, R8, RZ, P3 ;  /* 0x000000ff08087208 */ /* 0x000fe40001800000 */
[----:B------:R-:W-:Y:S02]  /*4b80*/  FSETP.NEU.FTZ.AND P3, PT, R232, -INF , PT ;  /* 0xff800000e800780b */ /* 0x000fe40003f7d000 */
[----:B------:R-:W-:Y:S02]  /*4b90*/  @P2 FSEL R0, R188, -INF , !P4 ;  /* 0xff800000bc002808 */ /* 0x000fe40006000000 */
[----:B------:R-:W-:Y:S01]  /*4ba0*/  PLOP3.LUT P2, PT, PT, PT, UP0, 0x80, 0x0 ;  /* 0x000000000000781c */ /* 0x000fe20003f4f008 */
[----:B------:R-:W-:Y:S01]  /*4bb0*/  MUFU.TANH R238, R13 ;  /* 0x0000000d00ee7308 */ /* 0x000fe20000002400 */
[----:B------:R-:W-:Y:S01]  /*4bc0*/  FSEL R3, R3, RZ, P3 ;  /* 0x000000ff03037208 */ /* 0x000fe20001800000 */
[--C-:B------:R-:W-:Y:S01]  /*4bd0*/  FFMA.FTZ R2, R0, c[0x0][0x23c], -R8.reuse ;  /* 0x00008f0000027a23 */ /* 0x100fe20000010808 */
[----:B------:R-:W-:Y:S02]  /*4be0*/  MOV R0, R191 ;  /* 0x000000bf00007202 */ /* 0x000fe40000000f00 */
[----:B------:R-:W-:Y:S02]  /*4bf0*/  @P0 FSEL R0, R191, -INF , !P5 ;  /* 0xff800000bf000808 */ /* 0x000fe40006800000 */
[----:B------:R-:W-:Y:S03]  /*4c00*/  PLOP3.LUT P0, PT, PT, PT, UP0, 0x80, 0x0 ;  /* 0x000000000000781c */ /* 0x000fe60003f0f008 */
[----:B------:R4:W-:Y:S01]  /*4c10*/  MUFU.EX2 R248, R2 ;  /* 0x0000000200f87308 */ /* 0x0009e20000000800 */
[----:B-1----:R-:W1:Y:S09]  /*4c20*/  LDSM.16.M88.4 R4, [R212+0x10800] ;  /* 0x01080000d404783b */ /* 0x002e720000000200 */
[----:B------:R-:W-:Y:S10]  /*4c30*/  MUFU.TANH R40, R14 ;  /* 0x0000000e00287308 */ /* 0x000ff40000002400 */
[----:B------:R-:W-:Y:S01]  /*4c40*/  MUFU.TANH R39, R15 ;  /* 0x0000000f00277308 */ /* 0x000fe20000002400 */
[----:B----4-:R-:W-:Y:S01]  /*4c50*/  FFMA.FTZ R2, R0, c[0x0][0x23c], -R8 ;  /* 0x00008f0000027a23 */ /* 0x010fe20000010808 */
[----:B------:R-:W-:Y:S02]  /*4c60*/  MOV R0, R225 ;  /* 0x000000e100007202 */ /* 0x000fe40000000f00 */
[----:B------:R-:W-:Y:S02]  /*4c70*/  @P2 FSEL R0, R225, -INF , !P4 ;  /* 0xff800000e1002808 */ /* 0x000fe40006000000 */
[----:B------:R-:W-:Y:S04]  /*4c80*/  PLOP3.LUT P2, PT, PT, PT, UP0, 0x80, 0x0 ;  /* 0x000000000000781c */ /* 0x000fe80003f4f008 */
[----:B------:R4:W-:Y:S10]  /*4c90*/  MUFU.EX2 R245, R2 ;  /* 0x0000000200f57308 */ /* 0x0009f40000000800 */
[----:B------:R-:W-:Y:S01]  /*4ca0*/  MUFU.TANH R187, R16 ;  /* 0x0000001000bb7308 */ /* 0x000fe20000002400 */
[-C--:B-1----:R-:W-:Y:S09]  /*4cb0*/  HMMA.16816.F32 R20, R180, R4.reuse, R20 ;  /* 0x00000004b414723c */ /* 0x082ff20000001814 */
[----:B------:R-:W-:Y:S01]  /*4cc0*/  MUFU.TANH R186, R17 ;  /* 0x0000001100ba7308 */ /* 0x000fe20000002400 */
[C---:B------:R-:W-:Y:S04]  /*4cd0*/  HMMA.16816.F32 R24, R168.reuse, R4, R24 ;  /* 0x00000004a818723c */ /* 0x040fe80000001818 */
[--C-:B----4-:R-:W-:Y:S01]  /*4ce0*/  FFMA.FTZ R2, R0, c[0x0][0x23c], -R3.reuse ;  /* 0x00008f0000027a23 */ /* 0x110fe20000010803 */
[----:B------:R-:W-:Y:S02]  /*4cf0*/  MOV R0, R203 ;  /* 0x000000cb00007202 */ /* 0x000fe40000000f00 */
[----:B------:R-:W-:Y:S01]  /*4d00*/  @P0 FSEL R0, R203, -INF , !P5 ;  /* 0xff800000cb000808 */ /* 0x000fe20006800000 */
[-C--:B------:R-:W-:Y:S01]  /*4d10*/  HMMA.16816.F32 R28, R168, R6.reuse, R28 ;  /* 0x00000006a81c723c */ /* 0x080fe2000000181c */
[----:B------:R-:W1:Y:S01]  /*4d20*/  MUFU.EX2 R11, R2 ;  /* 0x00000002000b7308 */ /* 0x000e620000000800 */
[----:B------:R-:W-:Y:S02]  /*4d30*/  PLOP3.LUT P0, PT, PT, PT, UP0, 0x80, 0x0 ;  /* 0x000000000000781c */ /* 0x000fe40003f0f008 */
[--C-:B------:R-:W-:Y:S04]  /*4d40*/  FFMA.FTZ R0, R0, c[0x0][0x23c], -R3.reuse ;  /* 0x00008f0000007a23 */ /* 0x100fe80000010803 */
[----:B------:R-:W-:Y:S03]  /*4d50*/  HMMA.16816.F32 R32, R180, R6, R32 ;  /* 0x00000006b420723c */ /* 0x000fe60000001820 */
[----:B------:R4:W-:Y:S01]  /*4d60*/  MUFU.EX2 R55, R0 ;  /* 0x0000000000377308 */ /* 0x0009e20000000800 */
[----:B------:R-:W-:Y:S02]  /*4d70*/  FMUL.FTZ R20, R20, c[0x0][0x2ec] ;  /* 0x0000bb0014147a20 */ /* 0x000fe40000410000 */
[----:B------:R-:W-:Y:S02]  /*4d80*/  FMUL.FTZ R21, R21, c[0x0][0x2ec] ;  /* 0x0000bb0015157a20 */ /* 0x000fe40000410000 */
[----:B------:R-:W-:Y:S04]  /*4d90*/  FMUL.FTZ R22, R22, c[0x0][0x2ec] ;  /* 0x0000bb0016167a20 */ /* 0x000fe80000410000 */
[----:B------:R-:W-:Y:S01]  /*4da0*/  FMUL.FTZ R23, R23, c[0x0][0x2ec] ;  /* 0x0000bb0017177a20 */ /* 0x000fe20000410000 */
[----:B------:R-:W2:Y:S01]  /*4db0*/  MUFU.TANH R197, R18 ;  /* 0x0000001200c57308 */ /* 0x000ea20000002400 */
[----:B------:R-:W-:Y:S02]  /*4dc0*/  FMUL.FTZ R24, R24, c[0x0][0x2ec] ;  /* 0x0000bb0018187a20 */ /* 0x000fe40000410000 */
[----:B------:R-:W-:Y:S01]  /*4dd0*/  FMUL.FTZ R25, R25, c[0x0][0x2ec] ;  /* 0x0000bb0019197a20 */ /* 0x000fe20000410000 */
[----:B-1----:R-:W-:Y:S01]  /*4de0*/  MOV R180, R11 ;  /* 0x0000000b00b47202 */ /* 0x002fe20000000f00 */
[----:B------:R-:W-:Y:S02]  /*4df0*/  FMUL.FTZ R26, R26, c[0x0][0x2ec] ;  /* 0x0000bb001a1a7a20 */ /* 0x000fe40000410000 */
[----:B------:R-:W-:Y:S02]  /*4e00*/  FMUL.FTZ R27, R27, c[0x0][0x2ec] ;  /* 0x0000bb001b1b7a20 */ /* 0x000fe40000410000 */
        /* <DEDUP_REMOVED lines=74> */
[----:B------:R-:W-:Y:S02]  /*52b0*/  MOV R4, R39 ;  /* 0x0000002700047202 */ /* 0x000fe40000000f00 */
[----:B------:R-:W-:Y:S05]  /*52c0*/  @P0 FSEL R4, R39, -INF , !P6 ;  /* 0xff80000027040808 */ /* 0x000fea0007000000 */
[----:B------:R-:W-:Y:S01]  /*52d0*/  MUFU.EX2 R44, R5 ;  /* 0x00000005002c7308 */ /* 0x000fe20000000800 */
[----:B------:R-:W-:Y:S01]  /*52e0*/  PLOP3.LUT P0, PT, PT, PT, UP0, 0x80, 0x0 ;  /* 0x000000000000781c */ /* 0x000fe20003f0f008 */
[----:B------:R-:W-:Y:S08]  /*52f0*/  FFMA.FTZ R4, R4, c[0x0][0x23c], -R0 ;  /* 0x00008f0004047a23 */ /* 0x000ff00000010800 */
[----:B------:R2:W-:Y:S02]  /*5300*/  MUFU.EX2 R43, R4 ;  /* 0x00000004002b7308 */ /* 0x0005e40000000800 */
[----:B--2---:R-:W-:Y:S02]  /*5310*/  MOV R4, R187 ;  /* 0x000000bb00047202 */ /* 0x004fe40000000f00 */
        /* <DEDUP_REMOVED lines=9> */
[--C-:B--2---:R-:W-:Y:S01]  /*53b0*/  FFMA.FTZ R5, R4, c[0x0][0x23c], -R8.reuse ;  /* 0x00008f0004057a23 */ /* 0x104fe20000010808 */
[----:B------:R-:W-:Y:S02]  /*53c0*/  MOV R4, R197 ;  /* 0x000000c500047202 */ /* 0x000fe40000000f00 */
[----:B------:R-:W-:Y:S01]  /*53d0*/  @P2 FSEL R4, R197, -INF , !P5 ;  /* 0xff800000c5042808 */ /* 0x000fe20006800000 */
[----:B------:R2:W1:Y:S01]  /*53e0*/  MUFU.EX2 R236, R5 ;  /* 0x0000000500ec7308 */ /* 0x0004620000000800 */
[----:B------:R-:W-:Y:S02]  /*53f0*/  @P3 ISETP.GE.AND P5, PT, R6, UR6, PT ;  /* 0x0000000606003c0c */ /* 0x000fe4000bfa6270 */
[----:B------:R-:W-:Y:S02]  /*5400*/  PLOP3.LUT P3, PT, PT, PT, UP0, 0x80, 0x0 ;  /* 0x000000000000781c */ /* 0x000fe40003f6f008 */
[----:B------:R-:W-:Y:S02]  /*5410*/  PLOP3.LUT P2, PT, PT, PT, UP0, 0x80, 0x0 ;  /* 0x000000000000781c */ /* 0x000fe40003f4f008 */
[----:B------:R-:W-:Y:S02]  /*5420*/  @P4 IADD3 R6, R9, 0x11, RZ ;  /* 0x0000001109064810 */ /* 0x000fe40007ffe0ff */
[----:B------:R-:W-:Y:S09]  /*5430*/  PLOP3.LUT P4, PT, PT, PT, UP0, 0x80, 0x0 ;  /* 0x000000000000781c */ /* 0x000ff20003f8f008 */
[----:B------:R-:W-:Y:S01]  /*5440*/  @P2 ISETP.GE.AND P2, PT, R6, UR6, PT ;  /* 0x0000000606002c0c */ /* 0x000fe2000bf46270 */
[--C-:B--2---:R-:W-:Y:S01]  /*5450*/  FFMA.FTZ R5, R4, c[0x0][0x23c], -R3.reuse ;  /* 0x00008f0004057a23 */ /* 0x104fe20000010803 */
[----:B-1----:R-:W-:Y:S02]  /*5460*/  MOV R4, R195 ;  /* 0x000000c300047202 */ /* 0x002fe40000000f00 */
[----:B------:R-:W-:Y:S01]  /*5470*/  @P0 FSEL R4, R195, -INF , !P6 ;  /* 0xff800000c3040808 */ /* 0x000fe20007000000 */
[----:B------:R1:W-:Y:S01]  /*5480*/  MUFU.EX2 R252, R5 ;  /* 0x0000000500fc7308 */ /* 0x0003e20000000800 */
[----:B------:R-:W-:Y:S02]  /*5490*/  PLOP3.LUT P0, PT, PT, PT, UP0, 0x80, 0x0 ;  /* 0x000000000000781c */ /* 0x000fe40003f0f008 */
[----:B------:R-:W-:Y:S01]  /*54a0*/  PLOP3.LUT P6, PT, PT, PT, UP0, 0x80, 0x0 ;  /* 0x000000000000781c */ /* 0x000fe20003fcf008 */
[--C-:B-1----:R-:W-:Y:S01]  /*54b0*/  FFMA.FTZ R5, R4, c[0x0][0x23c], -R3.reuse ;  /* 0x00008f0004057a23 */ /* 0x102fe20000010803 */
[----:B----4-:R-:W-:Y:S02]  /*54c0*/  MOV R4, R190 ;  /* 0x000000be00047202 */ /* 0x010fe40000000f00 */
[----:B------:R-:W-:Y:S03]  /*54d0*/  @P3 FSEL R4, R190, -INF , !P5 ;  /* 0xff800000be043808 */ /* 0x000fe60006800000 */
[----:B------:R1:W2:Y:S01]  /*54e0*/  MUFU.EX2 R251, R5 ;  /* 0x0000000500fb7308 */ /* 0x0002a20000000800 */
        /* <DEDUP_REMOVED lines=23> */
[----:B------:R1:W4:Y:S01]  /*5660*/  MUFU.EX2 R249, R5 ;  /* 0x0000000500f97308 */ /* 0x0003220000000800 */
        /* <DEDUP_REMOVED lines=56> */
[----:B------:R-:W-:Y:S01]  /*59f0*/  PLOP3.LUT P2, PT, PT, PT, UP5, 0x80, 0x0 ;  /* 0x000000000000781c */ /* 0x000fe20003f4f058 */
[----:B------:R-:W-:Y:S01]  /*5a00*/  FFMA.FTZ R3, R2, c[0x0][0x23c], -R3 ;  /* 0x00008f0002037a23 */ /* 0x000fe20000010803 */
[----:B------:R-:W-:Y:S05]  /*5a10*/  F2FP.PACK_AB R2, R245, R248 ;  /* 0x000000f8f502723e */ /* 0x000fea00000000ff */
[----:B------:R2:W-:Y:S02]  /*5a20*/  STS [R218+0x20000], R2 ;  /* 0x02000002da007388 */ /* 0x0005e40000000800 */
        /* <DEDUP_REMOVED lines=9> */
[----:B-1----:R-:W-:Y:S05]  /*5ac0*/  F2FP.PACK_AB R0, R251, R252 ;  /* 0x000000fcfb00723e */ /* 0x002fea00000000ff */
[----:B------:R3:W-:Y:S01]  /*5ad0*/  STS [R221+0x20400], R0 ;  /* 0x02040000dd007388 */ /* 0x0007e20000000800 */
[----:B----4-:R-:W-:Y:S03]  /*5ae0*/  F2FP.PACK_AB R2, R249, R250 ;  /* 0x000000faf902723e */ /* 0x010fe600000000ff */
[----:B------:R1:W-:Y:S04]  /*5af0*/  STS [R218+0x21000], R4 ;  /* 0x02100004da007388 */ /* 0x0003e80000000800 */
[----:B------:R2:W-:Y:S04]  /*5b00*/  STS [R218+0x21400], R3 ;  /* 0x02140003da007388 */ /* 0x0005e80000000800 */
[----:B------:R4:W-:Y:S01]  /*5b10*/  STS [R221+0x21000], R5 ;  /* 0x02100005dd007388 */ /* 0x0009e20000000800 */
[----:B---3--:R-:W-:Y:S02]  /*5b20*/  F2FP.PACK_AB R0, R198, R200 ;  /* 0x000000c8c600723e */ /* 0x008fe400000000ff */
[----:B-1----:R-:W-:Y:S02]  /*5b30*/  F2FP.PACK_AB R4, R43, R44 ;  /* 0x0000002c2b04723e */ /* 0x002fe400000000ff */
[----:B--2---:R-:W-:Y:S03]  /*5b40*/  F2FP.PACK_AB R3, R232, R233 ;  /* 0x000000e9e803723e */ /* 0x004fe600000000ff */
[----:B------:R1:W-:Y:S01]  /*5b50*/  STS [R221+0x21400], R4 ;  /* 0x02140004dd007388 */ /* 0x0003e20000000800 */
[----:B----4-:R-:W-:Y:S03]  /*5b60*/  F2FP.PACK_AB R5, R49, R50 ;  /* 0x000000323105723e */ /* 0x010fe600000000ff */
[----:B------:R2:W-:Y:S04]  /*5b70*/  STS [R219+0x20000], R3 ;  /* 0x02000003db007388 */ /* 0x0005e80000000800 */
[----:B------:R3:W-:Y:S04]  /*5b80*/  STS [R219+0x20400], R2 ;  /* 0x02040002db007388 */ /* 0x0007e80000000800 */
[----:B------:R4:W-:Y:S01]  /*5b90*/  STS [R220+0x20000], R0 ;  /* 0x02000000dc007388 */ /* 0x0009e20000000800 */
[----:B-1----:R-:W-:Y:S02]  /*5ba0*/  F2FP.PACK_AB R4, R37, R38 ;  /* 0x000000262504723e */ /* 0x002fe400000000ff */
[----:B--2---:R-:W-:Y:S02]  /*5bb0*/  F2FP.PACK_AB R3, R239, R240 ;  /* 0x000000f0ef03723e */ /* 0x004fe400000000ff */
        /* <DEDUP_REMOVED lines=56> */
[----:B------:R-:W-:Y:S04]  /*5f40*/  FFMA.FTZ R0, -R188, R188, 1 ;  /* 0x3f800000bc007423 */ /* 0x000fe800000101bc */
        /* <DEDUP_REMOVED lines=48> */
[----:B--2---:R-:W-:Y:S01]  /*6250*/  FADD.FTZ R2, -R176, R4 ;  /* 0x00000004b0027221 */ /* 0x004fe20000010100 */
        /* <DEDUP_REMOVED lines=11> */
[----:B------:R-:W4:Y:S03]  /*6310*/  LDG.E R0, [R178.64+0xa0] ;  /* 0x0000a004b2007981 */ /* 0x000f26000c1e1900 */
[----:B------:R-:W-:Y:S02]  /*6320*/  FMUL.FTZ R177, R177, R5 ;  /* 0x00000005b1b17220 */ /* 0x000fe40000410000 */
[C---:B------:R-:W-:Y:S02]  /*6330*/  FADD.FTZ R16, -R176.reuse, R16 ;  /* 0x00000010b0107221 */ /* 0x040fe40000010100 */
[----:B------:R-:W-:Y:S02]  /*6340*/  FADD.FTZ R17, -R176, R17 ;  /* 0x00000011b0117221 */ /* 0x000fe40000010100 */
[----:B------:R-:W-:Y:S01]  /*6350*/  FFMA.FTZ R5, -R186, R186, 1 ;  /* 0x3f800000ba057423 */ /* 0x000fe200000101ba */
[----:B------:R-:W-:Y:S01]  /*6360*/  MOV R186, R223 ;  /* 0x000000df00ba7202 */ /* 0x000fe20000000f00 */
[----:B------:R-:W-:Y:S02]  /*6370*/  FMUL.FTZ R17, R236, R17 ;  /* 0x00000011ec117220 */ /* 0x000fe40000410000 */
[----:B------:R-:W-:Y:S01]  /*6380*/  FMUL.FTZ R5, R5, c[0x0][0x2ec] ;  /* 0x0000bb0005057a20 */ /* 0x000fe20000410000 */
        /* <DEDUP_REMOVED lines=8> */
[----:B------:R-:W-:Y:S02]  /*6410*/  FADD.FTZ R21, -R176, R21 ;  /* 0x00000015b0157221 */ /* 0x000fe40000010100 */
[----:B------:R-:W-:Y:S02]  /*6420*/  FMUL.FTZ R16, R16, c[0x0][0x2ec] ;  /* 0x0000bb0010107a20 */ /* 0x000fe40000410000 */
[----:B------:R-:W-:Y:S04]  /*6430*/  FMUL.FTZ R165, R232, R21 ;  /* 0x00000015e8a57220 */ /* 0x000fe80000410000 */
[----:B------:R-:W-:Y:S02]  /*6440*/  FFMA.FTZ R5, -R181, R181, 1 ;  /* 0x3f800000b5057423 */ /* 0x000fe400000101b5 */
[----:B------:R-:W-:Y:S02]  /*6450*/  FMUL.FTZ R174, R164, R16 ;  /* 0x00000010a4ae7220 */ /* 0x000fe40000410000 */
[----:B------:R-:W-:Y:S02]  /*6460*/  FFMA.FTZ R16, -R182, R182, 1 ;  /* 0x3f800000b6107423 */ /* 0x000fe400000101b6 */
[----:B------:R-:W-:Y:S02]  /*6470*/  FMUL.FTZ R5, R5, c[0x0][0x2ec] ;  /* 0x0000bb0005057a20 */ /* 0x000fe40000410000 */
[----:B------:R-:W-:Y:S02]  /*6480*/  FMUL.FTZ R16, R16, c[0x0][0x2ec] ;  /* 0x0000bb0010107a20 */ /* 0x000fe40000410000 */
[C---:B------:R-:W-:Y:S02]  /*6490*/  FADD.FTZ R20, -R176.reuse, R20 ;  /* 0x00000014b0147221 */ /* 0x040fe40000010100 */
[C---:B------:R-:W-:Y:S02]  /*64a0*/  FADD.FTZ R21, -R176.reuse, R33 ;  /* 0x00000021b0157221 */ /* 0x040fe40000010100 */
[----:B------:R-:W-:Y:S02]  /*64b0*/  FADD.FTZ R32, -R176, R32 ;  /* 0x00000020b0207221 */ /* 0x000fe40000010100 */
[----:B------:R-:W-:Y:S02]  /*64c0*/  FMUL.FTZ R21, R198, R21 ;  /* 0x00000015c6157220 */ /* 0x000fe40000410000 */
[----:B------:R-:W-:Y:S02]  /*64d0*/  FMUL.FTZ R32, R200, R32 ;  /* 0x00000020c8207220 */ /* 0x000fe40000410000 */
[----:B------:R-:W-:Y:S02]  /*64e0*/  FMUL.FTZ R169, R21, R5 ;  /* 0x0000000515a97220 */ /* 0x000fe40000410000 */
[----:B------:R-:W-:Y:S02]  /*64f0*/  FFMA.FTZ R5, -R203, R203, 1 ;  /* 0x3f800000cb057423 */ /* 0x000fe400000101cb */
[----:B------:R-:W-:Y:S02]  /*6500*/  FMUL.FTZ R170, R32, R16 ;  /* 0x0000001020aa7220 */ /* 0x000fe40000410000 */
[----:B------:R-:W-:Y:S02]  /*6510*/  FMUL.FTZ R5, R5, c[0x0][0x2ec] ;  /* 0x0000bb0005057a20 */ /* 0x000fe40000410000 */
[----:B------:R-:W-:Y:S02]  /*6520*/  FMUL.FTZ R166, R233, R20 ;  /* 0x00000014e9a67220 */ /* 0x000fe40000410000 */
[----:B------:R-:W-:Y:S02]  /*6530*/  FFMA.FTZ R20, -R190, R190, 1 ;  /* 0x3f800000be147423 */ /* 0x000fe400000101be */
[----:B------:R-:W-:Y:S02]  /*6540*/  FFMA.FTZ R17, -R189, R189, 1 ;  /* 0x3f800000bd117423 */ /* 0x000fe400000101bd */
[----:B------:R-:W-:Y:S02]  /*6550*/  FMUL.FTZ R20, R20, c[0x0][0x2ec] ;  /* 0x0000bb0014147a20 */ /* 0x000fe40000410000 */
[----:B------:R-:W-:Y:S02]  /*6560*/  FMUL.FTZ R17, R17, c[0x0][0x2ec] ;  /* 0x0000bb0011117a20 */ /* 0x000fe40000410000 */
[----:B------:R-:W-:Y:S02]  /*6570*/  FMUL.FTZ R172, R166, R20 ;  /* 0x00000014a6ac7220 */ /* 0x000fe40000410000 */
[----:B------:R-:W-:Y:S02]  /*6580*/  FMUL.FTZ R171, R165, R17 ;  /* 0x00000011a5ab7220 */ /* 0x000fe40000410000 */
[----:B------:R-:W-:Y:S02]  /*6590*/  FFMA.FTZ R17, -R244, R244, 1 ;  /* 0x3f800000f4117423 */ /* 0x000fe400000101f4 */
[----:B------:R-:W-:Y:S02]  /*65a0*/  FFMA.FTZ R32, -R242, R242, 1 ;  /* 0x3f800000f2207423 */ /* 0x000fe400000101f2 */
[----:B------:R-:W-:Y:S02]  /*65b0*/  FMUL.FTZ R17, R17, c[0x0][0x2ec] ;  /* 0x0000bb0011117a20 */ /* 0x000fe40000410000 */
[----:B------:R-:W-:Y:S02]  /*65c0*/  FMUL.FTZ R32, R32, c[0x0][0x2ec] ;  /* 0x0000bb0020207a20 */ /* 0x000fe40000410000 */
[----:B------:R-:W-:Y:S02]  /*65d0*/  FFMA.FTZ R21, -R235, R235, 1 ;  /* 0x3f800000eb157423 */ /* 0x000fe400000101eb */
[----:B------:R-:W-:Y:S02]  /*65e0*/  FFMA.FTZ R20, -R234, R234, 1 ;  /* 0x3f800000ea147423 */ /* 0x000fe400000101ea */
[----:B------:R-:W-:Y:S02]  /*65f0*/  FMUL.FTZ R21, R21, c[0x0][0x2ec] ;  /* 0x0000bb0015157a20 */ /* 0x000fe40000410000 */
[----:B------:R-:W-:Y:S02]  /*6600*/  FMUL.FTZ R20, R20, c[0x0][0x2ec] ;  /* 0x0000bb0014147a20 */ /* 0x000fe40000410000 */
[C---:B--2---:R-:W-:Y:S02]  /*6610*/  FADD.FTZ R7, -R4.reuse, R7 ;  /* 0x0000000704077221 */ /* 0x044fe40000010100 */
[----:B------:R-:W-:Y:S02]  /*6620*/  FADD.FTZ R16, -R4, R6 ;  /* 0x0000000604107221 */ /* 0x000fe40000010100 */
[----:B------:R-:W-:Y:S02]  /*6630*/  FFMA.FTZ R6, -R225, R225, 1 ;  /* 0x3f800000e1067423 */ /* 0x000fe400000101e1 */
[----:B------:R-:W-:Y:S02]  /*6640*/  FMUL.FTZ R7, R55, R7 ;  /* 0x0000000737077220 */ /* 0x000fe40000410000 */
[----:B------:R-:W-:Y:S01]  /*6650*/  FMUL.FTZ R16, R248, R16 ;  /* 0x00000010f8107220 */ /* 0x000fe20000410000 */
[----:B------:R1:W5:Y:S01]  /*6660*/  LDL.LU R55, [R1+0xac] ;  /* 0x0000ac0001377983 */ /* 0x0003620000300800 */
[----:B------:R-:W-:Y:S02]  /*6670*/  FMUL.FTZ R6, R6, c[0x0][0x2ec] ;  /* 0x0000bb0006067a20 */ /* 0x000fe40000410000 */
[C---:B------:R-:W-:Y:S02]  /*6680*/  FADD.FTZ R19, -R4.reuse, R19 ;  /* 0x0000001304137221 */ /* 0x040fe40000010100 */
[----:B------:R-:W-:Y:S02]  /*6690*/  FMUL.FTZ R167, R7, R5 ;  /* 0x0000000507a77220 */ /* 0x000fe40000410000 */
[----:B------:R-:W-:Y:S02]  /*66a0*/  FFMA.FTZ R5, -R195, R195, 1 ;  /* 0x3f800000c3057423 */ /* 0x000fe400000101c3 */
[----:B------:R-:W-:Y:S02]  /*66b0*/  FADD.FTZ R18, -R4, R18 ;  /* 0x0000001204127221 */ /* 0x000fe40000010100 */
[----:B------:R-:W-:Y:S02]  /*66c0*/  FMUL.FTZ R168, R16, R6 ;  /* 0x0000000610a87220 */ /* 0x000fe40000410000 */
[----:B------:R-:W-:Y:S02]  /*66d0*/  FMUL.FTZ R33, R251, R19 ;  /* 0x00000013fb217220 */ /* 0x000fe40000410000 */
[C---:B------:R-:W-:Y:S02]  /*66e0*/  FADD.FTZ R22, -R4.reuse, R22 ;  /* 0x0000001604167221 */ /* 0x040fe40000010100 */
[C---:B------:R-:W-:Y:S02]  /*66f0*/  FADD.FTZ R16, -R4.reuse, R23 ;  /* 0x0000001704107221 */ /* 0x040fe40000010100 */
[----:B------:R-:W-:Y:S02]  /*6700*/  FFMA.FTZ R6, -R197, R197, 1 ;  /* 0x3f800000c5067423 */ /* 0x000fe400000101c5 */
[----:B------:R-:W-:Y:S02]  /*6710*/  FMUL.FTZ R5, R5, c[0x0][0x2ec] ;  /* 0x0000bb0005057a20 */ /* 0x000fe40000410000 */
[C---:B------:R-:W-:Y:S02]  /*6720*/  FADD.FTZ R164, -R4.reuse, R34 ;  /* 0x0000002204a47221 */ /* 0x040fe40000010100 */
[----:B------:R-:W-:Y:S02]  /*6730*/  FADD.FTZ R34, -R4, R35 ;  /* 0x0000002304227221 */ /* 0x000fe40000010100 */
[----:B------:R-:W-:Y:S02]  /*6740*/  FFMA.FTZ R4, -R183, R183, 1 ;  /* 0x3f800000b7047423 */ /* 0x000fe400000101b7 */
[----:B------:R-:W-:Y:S02]  /*6750*/  FMUL.FTZ R166, R252, R18 ;  /* 0x00000012fca67220 */ /* 0x000fe40000410000 */
[----:B------:R-:W-:Y:S02]  /*6760*/  FMUL.FTZ R6, R6, c[0x0][0x2ec] ;  /* 0x0000bb0006067a20 */ /* 0x000fe40000410000 */
[----:B------:R-:W-:Y:S02]  /*6770*/  FMUL.FTZ R33, R33, R5 ;  /* 0x0000000521217220 */ /* 0x000fe40000410000 */
[----:B------:R-:W-:Y:S02]  /*6780*/  FMUL.FTZ R34, R239, R34 ;  /* 0x00000022ef227220 */ /* 0x000fe40000410000 */
[----:B------:R-:W-:Y:S02]  /*6790*/  FFMA.FTZ R5, -R185, R185, 1 ;  /* 0x3f800000b9057423 */ /* 0x000fe400000101b9 */
[----:B------:R-:W-:Y:S02]  /*67a0*/  FMUL.FTZ R4, R4, c[0x0][0x2ec] ;  /* 0x0000bb0004047a20 */ /* 0x000fe40000410000 */
[----:B------:R-:W-:Y:S02]  /*67b0*/  FMUL.FTZ R166, R166, R6 ;  /* 0x00000006a6a67220 */ /* 0x000fe40000410000 */
[----:B------:R-:W-:Y:S02]  /*67c0*/  FMUL.FTZ R164, R240, R164 ;  /* 0x000000a4f0a47220 */ /* 0x000fe40000410000 */
[----:B------:R-:W-:Y:S02]  /*67d0*/  FFMA.FTZ R6, -R196, R196, 1 ;  /* 0x3f800000c4067423 */ /* 0x000fe400000101c4 */
[----:B------:R-:W-:Y:S02]  /*67e0*/  FMUL.FTZ R5, R5, c[0x0][0x2ec] ;  /* 0x0000bb0005057a20 */ /* 0x000fe40000410000 */
[----:B------:R-:W-:Y:S02]  /*67f0*/  FMUL.FTZ R34, R34, R4 ;  /* 0x0000000422227220 */ /* 0x000fe40000410000 */
[----:B---3--:R-:W-:Y:S02]  /*6800*/  FADD.FTZ R4, -R2, R8 ;  /* 0x0000000802047221 */ /* 0x008fe40000010100 */
[----:B------:R-:W-:Y:S02]  /*6810*/  FMUL.FTZ R16, R249, R16 ;  /* 0x00000010f9107220 */ /* 0x000fe40000410000 */
[----:B------:R-:W-:Y:S02]  /*6820*/  FFMA.FTZ R7, -R199, R199, 1 ;  /* 0x3f800000c7077423 */ /* 0x000fe400000101c7 */
[----:B------:R-:W-:Y:S02]  /*6830*/  FMUL.FTZ R6, R6, c[0x0][0x2ec] ;  /* 0x0000bb0006067a20 */ /* 0x000fe40000410000 */
[----:B------:R-:W-:Y:S02]  /*6840*/  FMUL.FTZ R164, R164, R5 ;  /* 0x00000005a4a47220 */ /* 0x000fe40000410000 */
[----:B------:R-:W-:Y:S02]  /*6850*/  FADD.FTZ R5, -R2, R9 ;  /* 0x0000000902057221 */ /* 0x000fe40000010100 */
[----:B------:R-:W-:Y:S02]  /*6860*/  FMUL.FTZ R4, R54, R4 ;  /* 0x0000000436047220 */ /* 0x000fe40000410000 */
[----:B------:R-:W-:Y:S01]  /*6870*/  FMUL.FTZ R165, R250, R22 ;  /* 0x00000016faa57220 */ /* 0x000fe20000410000 */
[----:B------:R1:W5:Y:S01]  /*6880*/  LDL.LU R54, [R1+0xa8] ;  /* 0x0000a80001367983 */ /* 0x0003620000300800 */
[----:B------:R-:W-:Y:S02]  /*6890*/  FMUL.FTZ R7, R7, c[0x0][0x2ec] ;  /* 0x0000bb0007077a20 */ /* 0x000fe40000410000 */
[----:B------:R-:W-:Y:S02]  /*68a0*/  FMUL.FTZ R35, R16, R6 ;  /* 0x0000000610237220 */ /* 0x000fe40000410000 */
[C---:B------:R-:W-:Y:S02]  /*68b0*/  FADD.FTZ R6, -R2.reuse, R12 ;  /* 0x0000000c02067221 */ /* 0x040fe40000010100 */
[----:B------:R-:W-:Y:S02]  /*68c0*/  FMUL.FTZ R5, R53, R5 ;  /* 0x0000000535057220 */ /* 0x000fe40000410000 */
[----:B------:R-:W-:Y:S01]  /*68d0*/  FMUL.FTZ R165, R165, R7 ;  /* 0x00000007a5a57220 */ /* 0x000fe20000410000 */
[----:B------:R1:W5:Y:S01]  /*68e0*/  LDL.LU R53, [R1+0xa4] ;  /* 0x0000a40001357983 */ /* 0x0003620000300800 */
[----:B------:R-:W-:Y:S02]  /*68f0*/  FADD.FTZ R7, -R2, R13 ;  /* 0x0000000d02077221 */ /* 0x000fe40000010100 */
[----:B------:R-:W-:Y:S02]  /*6900*/  FMUL.FTZ R6, R52, R6 ;  /* 0x0000000634067220 */ /* 0x000fe40000410000 */
[----:B------:R-:W-:Y:S01]  /*6910*/  FFMA.FTZ R22, -R246, R246, 1 ;  /* 0x3f800000f6167423 */ /* 0x000fe200000101f6 */
[----:B------:R1:W5:Y:S01]  /*6920*/  LDL.LU R52, [R1+0xa0] ;  /* 0x0000a00001347983 */ /* 0x0003620000300800 */
[----:B------:R-:W-:Y:S02]  /*6930*/  FMUL.FTZ R7, R51, R7 ;  /* 0x0000000733077220 */ /* 0x000fe40000410000 */
[----:B------:R-:W-:Y:S01]  /*6940*/  FMUL.FTZ R22, R22, c[0x0][0x2ec] ;  /* 0x0000bb0016167a20 */ /* 0x000fe20000410000 */
[----:B------:R1:W5:Y:S01]  /*6950*/  LDL.LU R51, [R1+0x9c] ;  /* 0x00009c0001337983 */ /* 0x0003620000300800 */
        /* <DEDUP_REMOVED lines=36> */
[----:B------:R-:W-:Y:S01]  /*6ba0*/  FMUL.FTZ R6, R43, R6 ;  /* 0x000000062b067220 */ /* 0x000fe20000410000 */
[----:B------:R1:W5:Y:S01]  /*6bb0*/  LDL.LU R44, [R1+0x80] ;  /* 0x00008000012c7983 */ /* 0x0003620000300800 */
[----:B------:R-:W-:Y:S02]  /*6bc0*/  FFMA.FTZ R14, -R42, R42, 1 ;  /* 0x3f8000002a0e7423 */ /* 0x000fe4000001012a */
[----:B------:R-:W-:Y:S01]  /*6bd0*/  FFMA.FTZ R13, -R41, R41, 1 ;  /* 0x3f800000290d7423 */ /* 0x000fe20000010129 */
[----:B------:R1:W5:Y:S01]  /*6be0*/  LDL.LU R43, [R1+0x7c] ;  /* 0x00007c00012b7983 */ /* 0x0003620000300800 */
[----:B------:R-:W-:Y:S02]  /*6bf0*/  FFMA.FTZ R16, -R40, R40, 1 ;  /* 0x3f80000028107423 */ /* 0x000fe40000010128 */
[----:B------:R-:W-:Y:S01]  /*6c00*/  FFMA.FTZ R15, -R39, R39, 1 ;  /* 0x3f800000270f7423 */ /* 0x000fe20000010127 */
[----:B------:R1:W5:Y:S01]  /*6c10*/  LDL.LU R42, [R1+0x78] ;  /* 0x00007800012a7983 */ /* 0x0003620000300800 */
[----:B------:R-:W-:Y:S02]  /*6c20*/  FMUL.FTZ R14, R14, c[0x0][0x2ec] ;  /* 0x0000bb000e0e7a20 */ /* 0x000fe40000410000 */
[----:B------:R-:W-:Y:S01]  /*6c30*/  FMUL.FTZ R13, R13, c[0x0][0x2ec] ;  /* 0x0000bb000d0d7a20 */ /* 0x000fe20000410000 */
[----:B------:R1:W5:Y:S01]  /*6c40*/  LDL.LU R41, [R1+0x74] ;  /* 0x0000740001297983 */ /* 0x0003620000300800 */
[----:B------:R-:W-:Y:S02]  /*6c50*/  FMUL.FTZ R16, R16, c[0x0][0x2ec] ;  /* 0x0000bb0010107a20 */ /* 0x000fe40000410000 */
[----:B------:R-:W-:Y:S01]  /*6c60*/  FADD.FTZ R26, -R0, R26 ;  /* 0x0000001a001a7221 */ /* 0x000fe20000010100 */
[----:B------:R1:W5:Y:S01]  /*6c70*/  LDL.LU R40, [R1+0x70] ;  /* 0x0000700001287983 */ /* 0x0003620000300800 */
[----:B------:R-:W-:Y:S02]  /*6c80*/  FMUL.FTZ R14, R2, R14 ;  /* 0x0000000e020e7220 */ /* 0x000fe40000410000 */
[----:B------:R-:W-:Y:S01]  /*6c90*/  FMUL.FTZ R13, R4, R13 ;  /* 0x0000000d040d7220 */ /* 0x000fe20000410000 */
[----:B------:R1:W5:Y:S01]  /*6ca0*/  LDL.LU R39, [R1+0x6c] ;  /* 0x00006c0001277983 */ /* 0x0003620000300800 */
        /* <DEDUP_REMOVED lines=8> */
[----:B------:R-:W-:Y:S01]  /*6d30*/  FMUL.FTZ R5, R247, R5 ;  /* 0x00000005f7057220 */ /* 0x000fe20000410000 */
[----:B------:R1:W5:Y:S01]  /*6d40*/  LDL.LU R37, [R1+0x64] ;  /* 0x0000640001257983 */ /* 0x0003620000300800 */
[----:B------:R-:W-:Y:S01]  /*6d50*/  FFMA.FTZ R23, -R238, R238, 1 ;  /* 0x3f800000ee177423 */ /* 0x000fe200000101ee */
[----:B------:R-:W-:Y:S01]  /*6d60*/  MOV R247, c[0x0][0x22c] ;  /* 0x00008b0000f77a02 */ /* 0x000fe20000000f00 */
[----:B------:R-:W-:Y:S01]  /*6d70*/  FFMA.FTZ R19, -R243, R243, 1 ;  /* 0x3f800000f3137423 */ /* 0x000fe200000101f3 */
[----:B------:R1:W5:Y:S01]  /*6d80*/  LDL.LU R36, [R1+0x60] ;  /* 0x0000600001247983 */ /* 0x0003620000300800 */
[----:B------:R-:W-:Y:S02]  /*6d90*/  FFMA.FTZ R18, -R241, R241, 1 ;  /* 0x3f800000f1127423 */ /* 0x000fe400000101f1 */
[----:B------:R-:W-:Y:S01]  /*6da0*/  IMAD R247, R247, c[0x0][0x1c0], RZ ;  /* 0x00007000f7f77a24 */ /* 0x000fe200078e02ff */
[----:B------:R1:W5:Y:S01]  /*6db0*/  LDL R185, [R1] ;  /* 0x0000000001b97983 */ /* 0x0003620000100800 */
        /* <DEDUP_REMOVED lines=14> */
[----:B-----5:R-:W-:Y:S01]  /*6ea0*/  ISETP.GE.AND P3, PT, R185, c[0x0][0x220], PT ;  /* 0x00008800b9007a0c */ /* 0x020fe20003f66270 */
        /* <DEDUP_REMOVED lines=52> */
.L_x_1429:
[----:B------:R-:W-:Y:S01]  /*71f0*/  F2FP.PACK_AB R12, R177, R180 ;  /* 0x000000b4b10c723e */ /* 0x000fe200000000ff */
[----:B------:R3:W5:Y:S01]  /*7200*/  LDL R188, [R1+0x2c] ;  /* 0x00002c0001bc7983 */ /* 0x0007620000100800 */
[----:B------:R-:W-:Y:S02]  /*7210*/  F2FP.PACK_AB R11, R167, R168 ;  /* 0x000000a8a70b723e */ /* 0x000fe400000000ff */
[----:B--2---:R-:W-:Y:S02]  /*7220*/  F2FP.PACK_AB R8, R173, R174 ;  /* 0x000000aead08723e */ /* 0x004fe400000000ff */
        /* <DEDUP_REMOVED lines=32> */
[----:B----4-:R-:W-:Y:S04]  /*7430*/  IADD3 R16, R0, 0x8000, RZ ;  /* 0x0000800000107810 */ /* 0x010fe80007ffe0ff */
[----:B------:R-:W-:Y:S01]  /*7440*/  @P1 IADD3 R2, R16, -0x40, RZ ;  /* 0xffffffc010021810 */ /* 0x000fe20007ffe0ff */
[----:B------:R-:W-:Y:S05]  /*7450*/  LDSM.16.MT88.4 R4, [R205+0x20000] ;  /* 0x02000000cd04783b */ /* 0x000fea0000004200 */
[----:B------:R-:W2:Y:S05]  /*7460*/  LDSM.16.MT88.4 R8, [R0+0x8000] ;  /* 0x008000000008783b */ /* 0x000eaa0000004200 */
[----:B------:R-:W4:Y:S05]  /*7470*/  LDSM.16.MT88.4 R12, [R205+0x22000] ;  /* 0x02200000cd0c783b */ /* 0x000f2a0000004200 */
[----:B------:R-:W1:Y:S05]  /*7480*/  LDSM.16.MT88.4 R16, [R2] ;  /* 0x000000000210783b */ /* 0x000e6a0000004200 */
        /* <DEDUP_REMOVED lines=8> */
[C---:B----4-:R-:W-:Y:S08]  /*7510*/  HMMA.16816.F32 R40, R12.reuse, R8, R40 ;  /* 0x000000080c28723c */ /* 0x050ff00000001828 */
[-C--:B------:R-:W-:Y:S08]  /*7520*/  HMMA.16816.F32 R44, R12, R10.reuse, R44 ;  /* 0x0000000a0c2c723c */ /* 0x080ff0000000182c */
[C---:B------:R-:W-:Y:S01]  /*7530*/  HMMA.16816.F32 R48, R4.reuse, R10, R48 ;  /* 0x0000000a0430723c */ /* 0x040fe20000001830 */
[----:B------:R-:W2:Y:S07]  /*7540*/  LDSM.16.MT88.4 R8, [R205+0x20800] ;  /* 0x02080000cd08783b */ /* 0x000eae0000004200 */
[-C--:B-1----:R-:W-:Y:S08]  /*7550*/  HMMA.16816.F32 R52, R4, R16.reuse, R52 ;  /* 0x000000100434723c */ /* 0x082ff00000001834 */
        /* <DEDUP_REMOVED lines=15> */
[----:B------:R-:W4:Y:S02]  /*7650*/  LDSM.16.MT88.4 R24, [R0+0xb000] ;  /* 0x00b000000018783b */ /* 0x000f240000004200 */
        /* <DEDUP_REMOVED lines=32> */
[-C--:B----4-:R-:W-:Y:S08]  /*7860*/  HMMA.16816.F32 R68, R4, R24.reuse, R68 ;  /* 0x000000180444723c */ /* 0x090ff00000001844 */
[C---:B------:R-:W-:Y:S08]  /*7870*/  HMMA.16816.F32 R72, R16.reuse, R24, R72 ;  /* 0x000000181048723c */ /* 0x040ff00000001848 */
[-C--:B------:R-:W-:Y:S08]  /*7880*/  HMMA.16816.F32 R76, R16, R26.reuse, R76 ;  /* 0x0000001a104c723c */ /* 0x080ff0000000184c */
[C---:B------:R-:W-:Y:S08]  /*7890*/  HMMA.16816.F32 R80, R4.reuse, R26, R80 ;  /* 0x0000001a0450723c */ /* 0x040ff00000001850 */
[-C--:B--2---:R-:W-:Y:S08]  /*78a0*/  HMMA.16816.F32 R84, R4, R28.reuse, R84 ;  /* 0x0000001c0454723c */ /* 0x084ff00000001854 */
[C---:B------:R-:W-:Y:S08]  /*78b0*/  HMMA.16816.F32 R88, R16.reuse, R28, R88 ;  /* 0x0000001c1058723c */ /* 0x040ff00000001858 */
[-C--:B------:R-:W-:Y:S08]  /*78c0*/  HMMA.16816.F32 R92, R16, R30.reuse, R92 ;  /* 0x0000001e105c723c */ /* 0x080ff0000000185c */
[----:B------:R-:W-:Y:S08]  /*78d0*/  HMMA.16816.F32 R96, R4, R30, R96 ;  /* 0x0000001e0460723c */ /* 0x000ff00000001860 */
        /* <DEDUP_REMOVED lines=17> */
[----:B---3--:R-:W-:Y:S01]  /*79f0*/  ISETP.GE.AND P3, PT, R185, c[0x0][0x220], PT ;  /* 0x00008800b9007a0c */ /* 0x008fe20003f66270 */
        /* <DEDUP_REMOVED lines=8> */
[----:B------:R-:W-:Y:S01]  /*7a80*/  @!P3 LEA R0, P5, R10, R2, 0x5 ;  /* 0x000000020a00b211 */ /* 0x000fe200078a28ff */
        /* <DEDUP_REMOVED lines=29> */
.L_x_1430:
[----:B---3--:R-:W-:Y:S01]  /*7c60*/  LDSM.16.M88.4 R32, [R207+0x1c000] ;  /* 0x01c00000cf20783b */ /* 0x008fe20000000200 */
[----:B-1----:R-:W-:Y:S01]  /*7c70*/  IMAD.MOV.U32 R2, RZ, RZ, c[0x0][0x22c] ;  /* 0x00008b00ff027624 */ /* 0x002fe200078e00ff */
[----:B------:R-:W-:Y:S03]  /*7c80*/  ULOP3.LUT UR8, UR7, 0x1, URZ, 0xc0, !UPT ;  /* 0x0000000107087892 */ /* 0x000fe6000f8ec03f */
[----:B------:R-:W1:Y:S01]  /*7c90*/  LDSM.16.MT88.4 R16, [R204] ;  /* 0x00000000cc10783b */ /* 0x000e620000004200 */
[----:B------:R-:W-:Y:S01]  /*7ca0*/  IMAD R2, R2, c[0x0][0x1c0], RZ ;  /* 0x0000700002027a24 */ /* 0x000fe200078e02ff */
[----:B------:R-:W-:Y:S02]  /*7cb0*/  UISETP.NE.U32.AND UP1, UPT, UR8, 0x1, UPT ;  /* 0x000000010800788c */ /* 0x000fe4000bf25070 */
[----:B------:R-:W-:Y:S01]  /*7cc0*/  UIADD3 UR8, UR7, -0x1, URZ ;  /* 0xffffffff07087890 */ /* 0x000fe2000fffe03f */
[----:B------:R-:W2:Y:S01]  /*7cd0*/  LDSM.16.M88.4 R28, [R207+0x1d000] ;  /* 0x01d00000cf1c783b */ /* 0x000ea20000000200 */
[----:B------:R-:W-:Y:S04]  /*7ce0*/  IMAD.U32 R2, R2, -0x40, RZ ;  /* 0xffffffc002027824 */ /* 0x000fe800078e00ff */
[----:B------:R-:W3:Y:S01]  /*7cf0*/  LDSM.16.MT88.4 R164, [R204+0x4000] ;  /* 0x00400000cca4783b */ /* 0x000ee20000004200 */
[C---:B------:R-:W-:Y:S04]  /*7d00*/  LEA R223, P0, R2.reuse, R186, 0x2 ;  /* 0x000000ba02df7211 */ /* 0x040fe800078010ff */
[----:B------:R-:W4:Y:S01]  /*7d10*/  LDL R194, [R1+0x30] ;  /* 0x0000300001c27983 */ /* 0x000f220000100800 */
[----:B------:R-:W-:Y:S01]  /*7d20*/  LEA.HI.X.SX32 R222, R2, R187, 0x2, P0 ;  /* 0x000000bb02de7211 */ /* 0x000fe200000f16ff */
[----:B------:R-:W-:Y:S03]  /*7d30*/  IMAD.MOV.U32 R2, RZ, RZ, R223 ;  /* 0x000000ffff027224 */ /* 0x000fe600078e00df */
[----:B------:R-:W-:Y:S05]  /*7d40*/  LDSM.16.M88.4 R168, [R208+0x1c000] ;  /* 0x01c00000d0a8783b */ /* 0x000fea0000000200 */
[----:B------:R-:W5:Y:S05]  /*7d50*/  LDL R193, [R1+0x44] ;  /* 0x0000440001c17983 */ /* 0x000f6a0000100800 */
[----:B------:R-:W3:Y:S05]  /*7d60*/  LDSM.16.MT88.4 R172, [R204+0x800] ;  /* 0x00080000ccac783b */ /* 0x000eea0000004200 */
[----:B------:R3:W4:Y:S01]  /*7d70*/  LDL R189, [R1+0x10] ;  /* 0x0000100001bd7983 */ /* 0x0007220000100800 */
[-C--:B-1----:R-:W-:Y:S04]  /*7d80*/  HMMA.16816.F32 R4, R32, R16.reuse, RZ ;  /* 0x000000102004723c */ /* 0x082fe800000018ff */
[----:B------:R-:W1:Y:S05]  /*7d90*/  LDSM.16.M88.4 R176, [R208+0x1d000] ;  /* 0x01d00000d0b0783b */ /* 0x000e6a0000000200 */
[----:B------:R1:W4:Y:S01]  /*7da0*/  LDL R0, [R1+0x8] ;  /* 0x0000080001007983 */ /* 0x0003220000100800 */
[C---:B--2---:R-:W-:Y:S04]  /*7db0*/  HMMA.16816.F32 R8, R28.reuse, R16, RZ ;  /* 0x000000101c08723c */ /* 0x044fe800000018ff */
[----:B------:R-:W2:Y:S04]  /*7dc0*/  LDSM.16.MT88.4 R180, [R204+0x4800] ;  /* 0x00480000ccb4783b */ /* 0x000ea80000004200 */
[-C--:B------:R-:W-:Y:S01]  /*7dd0*/  HMMA.16816.F32 R12, R28, R18.reuse, RZ ;  /* 0x000000121c0c723c */ /* 0x080fe200000018ff */
[----:B------:R1:W4:Y:S05]  /*7de0*/  LDL R190, [R1+0x4] ;  /* 0x0000040001be7983 */ /* 0x00032a0000100800 */
[----:B------:R1:W4:Y:S02]  /*7df0*/  LDL R191, [R1+0xc] ;  /* 0x00000c0001bf7983 */ /* 0x0003240000100800 */
[C---:B------:R-:W-:Y:S08]  /*7e00*/  HMMA.16816.F32 R16, R32.reuse, R18, RZ ;  /* 0x000000122010723c */ /* 0x040ff000000018ff */
[-C--:B---3--:R-:W-:Y:S08]  /*7e10*/  HMMA.16816.F32 R20, R32, R164.reuse, RZ ;  /* 0x000000a42014723c */ /* 0x088ff000000018ff */
        /* <DEDUP_REMOVED lines=79> */
[----:B------:R-:W-:Y:S01]  /*8310*/  @UP5 UIADD3 UR10, UP4, UR10, -0x100, URZ ;  /* 0xffffff000a0a5890 */ /* 0x000fe2000ff9e03f */
[-C--:B-1----:R-:W-:Y:S05]  /*8320*/  HMMA.16816.F32 R4, R172, R176.reuse, R4 ;  /* 0x000000b0ac04723c */ /* 0x082fea0000001804 */
[----:B-----5:R-:W-:Y:S01]  /*8330*/  @P2 IADD3.X R169, R193, UR9, RZ, P3, !PT ;  /* 0x00000009c1a92c10 */ /* 0x020fe20009ffe4ff */
        /* <DEDUP_REMOVED lines=10> */
[----:B------:R-:W-:Y:S01]  /*83e0*/  RED.E.ADD.F32.FTZ.RN.STRONG.GPU [R2.64], R4 ;  /* 0x000000040200798e */ /* 0x000fe2000c10e784 */
        /* <DEDUP_REMOVED lines=9> */
[-C--:B------:R-:W-:Y:S04]  /*8480*/  LEA.HI.X.SX32 R165, R247, R3.reuse, 0x2, P3 ;  /* 0x00000003f7a57211 */ /* 0x080fe800018f16ff */
[----:B------:R-:W-:Y:S01]  /*8490*/  HMMA.16816.F32 R32, R172, R166, R32 ;  /* 0x000000a6ac20723c */ /* 0x000fe20000001820 */
[----:B------:R-:W-:Y:S05]  /*84a0*/  RED.E.ADD.F32.FTZ.RN.STRONG.GPU [R164.64], R5 ;  /* 0x00000005a400798e */ /* 0x000fea000c10e784 */
[----:B--2---:R1:W-:Y:S05]  /*84b0*/  @P2 STL [R1+0x10], R189 ;  /* 0x000010bd01002387 */ /* 0x0043ea0000100800 */
[----:B-----5:R2:W-:Y:S05]  /*84c0*/  @P2 STL [R1+0x8], R0 ;  /* 0x0000080001002387 */ /* 0x0205ea0000100800 */
[----:B------:R-:W4:Y:S01]  /*84d0*/  LDL R178, [R1+0x28] ;  /* 0x0000280001b27983 */ /* 0x000f220000100800 */
[----:B-1----:R-:W-:Y:S04]  /*84e0*/  IMAD.MOV.U32 R189, RZ, RZ, c[0x0][0x22c] ;  /* 0x00008b00ffbd7624 */ /* 0x002fe800078e00ff */
[----:B------:R-:W-:Y:S01]  /*84f0*/  IMAD R189, R189, c[0x0][0x1c0], RZ ;  /* 0x00007000bdbd7a24 */ /* 0x000fe200078e02ff */
[----:B--2---:R-:W2:Y:S03]  /*8500*/  LDL R0, [R1+0x1c] ;  /* 0x00001c0001007983 */ /* 0x004ea60000100800 */
[----:B------:R-:W-:Y:S02]  /*8510*/  IMAD.SHL.U32 R189, R189, 0x10, RZ ;  /* 0x00000010bdbd7824 */ /* 0x000fe400078e00ff */
[----:B------:R1:W-:Y:S03]  /*8520*/  @P2 STL [R1+0x4], R190 ;  /* 0x000004be01002387 */ /* 0x0003e60000100800 */
[-C--:B------:R-:W-:Y:S02]  /*8530*/  LEA R176, P0, R189, R2.reuse, 0x2 ;  /* 0x00000002bdb07211 */ /* 0x080fe400078010ff */
[----:B---3--:R3:W-:Y:S01]  /*8540*/  @P2 STL [R1+0xc], R191 ;  /* 0x00000cbf01002387 */ /* 0x0087e20000100800 */
[-C--:B------:R-:W-:Y:S02]  /*8550*/  LEA R170, P2, R193, R2.reuse, 0x2 ;  /* 0x00000002c1aa7211 */ /* 0x080fe400078410ff */
[-C--:B------:R-:W-:Y:S02]  /*8560*/  LEA.HI.X.SX32 R177, R189, R3.reuse, 0x2, P0 ;  /* 0x00000003bdb17211 */ /* 0x080fe400000f16ff */
[-C--:B------:R-:W-:Y:S02]  /*8570*/  LEA.HI.X.SX32 R171, R193, R3.reuse, 0x2, P2 ;  /* 0x00000003c1ab7211 */ /* 0x080fe400010f16ff */
[CC--:B------:R-:W-:Y:S01]  /*8580*/  LEA R4, P2, R184.reuse, R2.reuse, 0x2 ;  /* 0x00000002b8047211 */ /* 0x0c0fe200078410ff */
[----:B------:R5:W-:Y:S03]  /*8590*/  RED.E.ADD.F32.FTZ.RN.STRONG.GPU [R176.64], R6 ;  /* 0x00000006b000798e */ /* 0x000be6000c10e784 */
[-C--:B------:R-:W-:Y:S02]  /*85a0*/  LEA.HI.X.SX32 R5, R184, R3.reuse, 0x2, P2 ;  /* 0x00000003b8057211 */ /* 0x080fe400010f16ff */
        /* <DEDUP_REMOVED lines=22> */
[C---:B------:R-:W-:Y:S02]  /*8710*/  IADD3 R180, R190.reuse, 0x20, RZ ;  /* 0x00000020beb47810 */ /* 0x040fe40007ffe0ff */
[----:B------:R-:W-:Y:S01]  /*8720*/  IMAD.IADD R181, R247, 0x1, R181 ;  /* 0x00000001f7b57824 */ /* 0x000fe200078e02b5 */
        /* <DEDUP_REMOVED lines=15> */
[CC--:B------:R-:W-:Y:S02]  /*8820*/  LEA R6, P2, R181.reuse, R2.reuse, 0x2 ;  /* 0x00000002b5067211 */ /* 0x0c0fe400078410ff */
[----:B------:R-:W-:Y:S01]  /*8830*/  IADD3 R179, R190, 0x20, RZ ;  /* 0x00000020beb37810 */ /* 0x000fe20007ffe0ff */
[----:B------:R1:W-:Y:S01]  /*8840*/  RED.E.ADD.F32.FTZ.RN.STRONG.GPU [R4.64], R18 ;  /* 0x000000120400798e */ /* 0x0003e2000c10e784 */
[-C--:B------:R-:W-:Y:S01]  /*8850*/  LEA.HI.X.SX32 R7, R181, R3.reuse, 0x2, P2 ;  /* 0x00000003b5077211 */ /* 0x080fe200010f16ff */
[----:B------:R-:W-:Y:S01]  /*8860*/  IMAD.MOV.U32 R190, RZ, RZ, c[0x0][0x22c] ;  /* 0x00008b00ffbe7624 */ /* 0x000fe200078e00ff */
[-C--:B------:R-:W-:Y:S01]  /*8870*/  LEA R10, P0, R180, R2.reuse, 0x2 ;  /* 0x00000002b40a7211 */ /* 0x080fe200078010ff */
[C---:B------:R-:W-:Y:S01]  /*8880*/  IMAD.IADD R179, R247.reuse, 0x1, R179 ;  /* 0x00000001f7b37824 */ /* 0x040fe200078e02b3 */
[----:B------:R-:W5:Y:S01]  /*8890*/  LDL R16, [R1+0x14] ;  /* 0x0000140001107983 */ /* 0x000f620000100800 */
[----:B------:R-:W-:Y:S01]  /*88a0*/  IMAD R190, R190, c[0x0][0x1c0], RZ ;  /* 0x00007000bebe7a24 */ /* 0x000fe200078e02ff */
[-C--:B------:R-:W-:Y:S01]  /*88b0*/  LEA.HI.X.SX32 R11, R180, R3.reuse, 0x2, P0 ;  /* 0x00000003b40b7211 */ /* 0x080fe200000f16ff */
[----:B------:R-:W-:Y:S01]  /*88c0*/  IMAD.IADD R179, R247, 0x1, R179 ;  /* 0x00000001f7b37824 */ /* 0x000fe200078e02b3 */
[----:B------:R-:W-:Y:S01]  /*88d0*/  IADD3 R17, R189, 0x60, RZ ;  /* 0x00000060bd117810 */ /* 0x000fe20007ffe0ff */
[----:B------:R1:W-:Y:S01]  /*88e0*/  RED.E.ADD.F32.FTZ.RN.STRONG.GPU [R6.64], R19 ;  /* 0x000000130600798e */ /* 0x0003e2000c10e784 */
[----:B------:R-:W-:Y:S02]  /*88f0*/  IMAD.SHL.U32 R190, R190, 0x10, RZ ;  /* 0x00000010bebe7824 */ /* 0x000fe400078e00ff */
[C---:B------:R-:W-:Y:S02]  /*8900*/  IMAD.IADD R179, R247.reuse, 0x1, R179 ;  /* 0x00000001f7b37824 */ /* 0x040fe400078e02b3 */
[----:B------:R2:W-:Y:S01]  /*8910*/  RED.E.ADD.F32.FTZ.RN.STRONG.GPU [R10.64], R12 ;  /* 0x0000000c0a00798e */ /* 0x0005e2000c10e784 */
[C---:B------:R-:W-:Y:S01]  /*8920*/  IADD3 R170, R190.reuse, 0x40, RZ ;  /* 0x00000040beaa7810 */ /* 0x040fe20007ffe0ff */
[----:B------:R-:W-:Y:S01]  /*8930*/  IMAD.IADD R17, R247, 0x1, R17 ;  /* 0x00000001f7117824 */ /* 0x000fe200078e0211 */
[-C--:B------:R-:W-:Y:S02]  /*8940*/  LEA R8, P3, R179, R2.reuse, 0x2 ;  /* 0x00000002b3087211 */ /* 0x080fe400078610ff */
[----:B------:R-:W-:Y:S01]  /*8950*/  IADD3 R169, R190, 0x40, RZ ;  /* 0x00000040bea97810 */ /* 0x000fe20007ffe0ff */
[----:B------:R-:W-:Y:S01]  /*8960*/  IMAD.IADD R170, R247, 0x1, R170 ;  /* 0x00000001f7aa7824 */ /* 0x000fe200078e02aa */
[-C--:B------:R-:W-:Y:S01]  /*8970*/  LEA.HI.X.SX32 R9, R179, R3.reuse, 0x2, P3 ;  /* 0x00000003b3097211 */ /* 0x080fe200018f16ff */
[C---:B------:R-:W-:Y:S02]  /*8980*/  IMAD.IADD R17, R247.reuse, 0x1, R17 ;  /* 0x00000001f7117824 */ /* 0x040fe400078e0211 */
[----:B------:R-:W-:Y:S02]  /*8990*/  IMAD.IADD R169, R247, 0x1, R169 ;  /* 0x00000001f7a97824 */ /* 0x000fe400078e02a9 */
[----:B------:R2:W-:Y:S01]  /*89a0*/  RED.E.ADD.F32.FTZ.RN.STRONG.GPU [R8.64], R13 ;  /* 0x0000000d0800798e */ /* 0x0005e2000c10e784 */
[----:B-1----:R-:W-:Y:S01]  /*89b0*/  IADD3 R18, R189, 0x60, RZ ;  /* 0x00000060bd127810 */ /* 0x002fe20007ffe0ff */
[C---:B------:R-:W-:Y:S02]  /*89c0*/  IMAD.IADD R169, R247.reuse, 0x1, R169 ;  /* 0x00000001f7a97824 */ /* 0x040fe400078e02a9 */
[C---:B------:R-:W-:Y:S02]  /*89d0*/  IMAD.IADD R17, R247.reuse, 0x1, R17 ;  /* 0x00000001f7117824 */ /* 0x040fe400078e0211 */
[----:B------:R-:W-:Y:S01]  /*89e0*/  IMAD.IADD R18, R247, 0x1, R18 ;  /* 0x00000001f7127824 */ /* 0x000fe200078e0212 */
        /* <DEDUP_REMOVED lines=36> */
[-C--:B-----5:R-:W-:Y:S02]  /*8c30*/  LEA R4, P0, R167, R2.reuse, 0x2 ;  /* 0x00000002a7047211 */ /* 0x0a0fe400078010ff */
        /* <DEDUP_REMOVED lines=335> */
.L_x_1432:
        /* <DEDUP_REMOVED lines=18> */
.L_x_1433:
        /* <DEDUP_REMOVED lines=57> */
.L_x_1435:
[----:B---34-:R-:W-:Y:S05]  /*a5e0*/  BSYNC B0 ;  /* 0x0000000000007941 */ /* 0x018fea0003800000 */
.L_x_1434:
        /* <DEDUP_REMOVED lines=18> */
.L_x_1437:
[----:B------:R-:W-:Y:S05]  /*a710*/  BSYNC B0 ;  /* 0x0000000000007941 */ /* 0x000fea0003800000 */
.L_x_1436:
        /* <DEDUP_REMOVED lines=18> */
.L_x_1439:
[----:B------:R-:W-:Y:S05]  /*a840*/  BSYNC B0 ;  /* 0x0000000000007941 */ /* 0x000fea0003800000 */
.L_x_1438:
        /* <DEDUP_REMOVED lines=18> */
.L_x_1441:
[----:B------:R-:W-:Y:S05]  /*a970*/  BSYNC B0 ;  /* 0x0000000000007941 */ /* 0x000fea0003800000 */
.L_x_1440:
        /* <DEDUP_REMOVED lines=27> */
.L_x_1443:
[----:B------:R-:W-:Y:S05]  /*ab30*/  BSYNC B0 ;  /* 0x0000000000007941 */ /* 0x000fea0003800000 */
.L_x_1442:
        /* <DEDUP_REMOVED lines=16> */
.L_x_1445:
[----:B------:R-:W-:Y:S05]  /*ac40*/  BSYNC B0 ;  /* 0x0000000000007941 */ /* 0x000fea0003800000 */
.L_x_1444:
        /* <DEDUP_REMOVED lines=16> */
.L_x_1447:
[----:B------:R-:W-:Y:S05]  /*ad50*/  BSYNC B0 ;  /* 0x0000000000007941 */ /* 0x000fea0003800000 */
.L_x_1446:
        /* <DEDUP_REMOVED lines=16> */
.L_x_1402:
        /* <DEDUP_REMOVED lines=20> */
.L_x_1449:
        /* <DEDUP_REMOVED lines=18> */
.L_x_1450:
[----:B------:R1:W5:Y:S01]  /*b0c0*/  LDL R12, [R1] ;  /* 0x00000000010c7983 */ /* 0x0003620000100800 */
[----:B------:R-:W-:Y:S01]  /*b0d0*/  USHF.L.U32 UR7, UR18, 0x7, URZ ;  /* 0x0000000712077899 */ /* 0x000fe2000800063f */
[----:B------:R-:W-:Y:S01]  /*b0e0*/  BSSY B0, `(.L_x_1451) ;  /* 0x0000024000007945 */ /* 0x000fe20003800000 */
[----:B------:R-:W-:Y:S01]  /*b0f0*/  ULDC.64 UR8, c[0x0][0x3a0] ;  /* 0x0000e80000087ab9 */ /* 0x000fe20000000a00 */
[----:B------:R-:W2:Y:S01]  /*b100*/  S2R R5, SR_TID.X ;  /* 0x0000000000057919 */ /* 0x000ea20000002100 */
        /* <DEDUP_REMOVED lines=9> */
[----:B------:R-:W-:Y:S02]  /*b1a0*/  UIMAD UR8, UR57, UR8, URZ ;  /* 0x00000008390872a4 */ /* 0x000fe4000f8e023f */
[----:B------:R-:W-:Y:S01]  /*b1b0*/  IADD3.X R3, R3, UR15, R4, P0, !PT ;  /* 0x0000000f03037c10 */ /* 0x000fe200087fe404 */
[----:B------:R-:W-:Y:S01]  /*b1c0*/  IMAD.U32 R4, RZ, RZ, UR38 ;  /* 0x00000026ff047e24 */ /* 0x000fe2000f8e00ff */
[----:B------:R-:W-:Y:S01]  /*b1d0*/  UIMAD UR8, UR38, UR9, UR8 ;  /* 0x00000009260872a4 */ /* 0x000fe2000f8e0208 */
[----:B--2---:R-:W-:Y:S02]  /*b1e0*/  SHF.R.S32.HI R0, RZ, 0x1f, R5 ;  /* 0x0000001fff007819 */ /* 0x004fe40000011405 */
[----:B------:R-:W-:-:S02]  /*b1f0*/  IMAD.WIDE.U32 R2, R4, c[0x0][0x3b8], R2 ;  /* 0x0000ee0004027a25 */ /* 0x000fc400078e0002 */
[----:B------:R-:W-:-:S03]  /*b200*/  LEA.HI R0, R0, R5, RZ, 0x3 ;  /* 0x0000000500007211 */ /* 0x000fc600078f18ff */
[----:B------:R-:W-:Y:S02]  /*b210*/  IADD3 R8, R3, UR8, RZ ;  /* 0x0000000803087c10 */ /* 0x000fe4000fffe0ff */
[----:B------:R-:W-:-:S04]  /*b220*/  SHF.R.S32.HI R0, RZ, 0x3, R0 ;  /* 0x00000003ff007819 */ /* 0x000fc80000011400 */
[----:B------:R-:W-:Y:S02]  /*b230*/  ISETP.GE.AND P5, PT, R0, UR6, PT ;  /* 0x0000000600007c0c */ /* 0x000fe4000bfa6270 */
[----:B------:R-:W-:-:S11]  /*b240*/  SHF.R.S32.HI R11, RZ, 0x1f, R0 ;  /* 0x0000001fff0b7819 */ /* 0x000fd60000011400 */
[----:B------:R-:W-:Y:S05]  /*b250*/  @P5 BRA `(.L_x_1452) ;  /* 0x000000c000005947 */ /* 0x000fea0003800000 */
[----:B-1----:R-:W-:Y:S01]  /*b260*/  MOV R5, R8 ;  /* 0x0000000800057202 */ /* 0x002fe20000000f00 */
[----:B------:R-:W-:Y:S01]  /*b270*/  IMAD.MOV.U32 R4, RZ, RZ, R2 ;  /* 0x000000ffff047224 */ /* 0x000fe200078e0002 */
[----:B------:R-:W-:Y:S01]  /*b280*/  ISETP.GE.AND P1, PT, R230, c[0x0][0x220], PT ;  /* 0x00008800e6007a0c */ /* 0x000fe20003f26270 */
[----:B------:R-:W-:Y:S01]  /*b290*/  IMAD R9, R11, c[0x0][0x3a0], RZ ;  /* 0x0000e8000b097a24 */ /* 0x000fe200078e02ff */
[----:B-----5:R-:W-:Y:S01]  /*b2a0*/  ISETP.GE.AND P0, PT, R12, c[0x0][0x220], PT ;  /* 0x000088000c007a0c */ /* 0x020fe20003f06270 */
[----:B------:R-:W-:-:S04]  /*b2b0*/  IMAD.WIDE.U32 R6, R0, c[0x0][0x3a0], R4 ;  /* 0x0000e80000067a25 */ /* 0x000fc800078e0004 */
[----:B------:R-:W-:-:S04]  /*b2c0*/  IMAD R4, R0, c[0x0][0x3a4], R9 ;  /* 0x0000e90000047a24 */ /* 0x000fc800078e0209 */
[----:B------:R-:W-:Y:S01]  /*b2d0*/  IMAD.IADD R5, R4, 0x1, R7 ;  /* 0x0000000104057824 */ /* 0x000fe200078e0207 */
[----:B------:R-:W-:-:S04]  /*b2e0*/  LEA R4, P2, R6, c[0x0][0x340], 0x1 ;  /* 0x0000d00006047a11 */ /* 0x000fc800078408ff */
[----:B------:R-:W-:-:S05]  /*b2f0*/  LEA.HI.X R5, R6, c[0x0][0x344], R5, 0x1, P2 ;  /* 0x0000d10006057a11 */ /* 0x000fca00010f0c05 */
[----:B------:R1:W-:Y:S04]  /*b300*/  @!P1 STG.E.128 [R4.64], RZ ;  /* 0x000000ff04009986 */ /* 0x0003e8000c101d04 */
[----:B------:R1:W-:Y:S02]  /*b310*/  @!P0 STG.E.128 [R4.64+0x80], RZ ;  /* 0x000080ff04008986 */ /* 0x0003e4000c101d04 */
.L_x_1452:
[----:B-1----:R-:W-:Y:S05]  /*b320*/  BSYNC B0 ;  /* 0x0000000000007941 */ /* 0x002fea0003800000 */
.L_x_1451:
[----:B------:R-:W-:Y:S01]  /*b330*/  IADD3 R4, R0, 0x20, RZ ;  /* 0x0000002000047810 */ /* 0x000fe20007ffe0ff */
        /* <DEDUP_REMOVED lines=8> */
[----:B-----5:R-:W-:Y:S01]  /*b3c0*/  ISETP.GE.AND P0, PT, R12, c[0x0][0x220], PT ;  /* 0x000088000c007a0c */ /* 0x020fe20003f06270 */
        /* <DEDUP_REMOVED lines=8> */
.L_x_1454:
[----:B------:R-:W-:Y:S05]  /*b450*/  BSYNC B0 ;  /* 0x0000000000007941 */ /* 0x000fea0003800000 */
.L_x_1453:
        /* <DEDUP_REMOVED lines=18> */
.L_x_1456:
[----:B------:R-:W-:Y:S05]  /*b580*/  BSYNC B0 ;  /* 0x0000000000007941 */ /* 0x000fea0003800000 */
.L_x_1455:
        /* <DEDUP_REMOVED lines=18> */
.L_x_1458:
[----:B------:R-:W-:Y:S05]  /*b6b0*/  BSYNC B0 ;  /* 0x0000000000007941 */ /* 0x000fea0003800000 */
.L_x_1457:
        /* <DEDUP_REMOVED lines=27> */
.L_x_1460:
[----:B------:R-:W-:Y:S05]  /*b870*/  BSYNC B0 ;  /* 0x0000000000007941 */ /* 0x000fea0003800000 */
.L_x_1459:
[----:B------:R-:W-:Y:S01]  /*b880*/  BSSY B0, `(.L_x_1461) ;  /* 0x0000010000007945 */ /* 0x000fe20003800000 */
[----:B------:R-:W-:Y:S05]  /*b890*/  @P4 BRA `(.L_x_1462) ;  /* 0x000000e000004947 */ /* 0x000fea0003800000 */
[----:B-1----:R-:W-:Y:S01]  /*b8a0*/  IADD3 R4, P0, R0, 0x20, RZ ;  /* 0x0000002000047810 */ /* 0x002fe20007f1e0ff */
        /* <DEDUP_REMOVED lines=13> */
.L_x_1462:
[----:B------:R-:W-:Y:S05]  /*b980*/  BSYNC B0 ;  /* 0x0000000000007941 */ /* 0x000fea0003800000 */
.L_x_1461:
        /* <DEDUP_REMOVED lines=16> */
.L_x_1464:
[----:B------:R-:W-:Y:S05]  /*ba90*/  BSYNC B0 ;  /* 0x0000000000007941 */ /* 0x000fea0003800000 */
.L_x_1463:
[----:B------:R-:W-:Y:S05]  /*baa0*/  @P2 BRA `(.L_x_1448) ;  /* 0x000000d000002947 */ /* 0x000fea0003800000 */
[----:B------:R-:W-:Y:S02]  /*bab0*/  IADD3 R0, P0, R0, 0x60, RZ ;  /* 0x0000006000007810 */ /* 0x000fe40007f1e0ff */
[----:B------:R-:W-:-:S03]  /*bac0*/  ISETP.GE.AND P1, PT, R230, c[0x0][0x220], PT ;  /* 0x00008800e6007a0c */ /* 0x000fc60003f26270 */
[----:B------:R-:W-:Y:S01]  /*bad0*/  IMAD.X R3, RZ, RZ, R11, P0 ;  /* 0x000000ffff037224 */ /* 0x000fe200000e060b */
[----:B-----5:R-:W-:-:S03]  /*bae0*/  ISETP.GE.AND P0, PT, R12, c[0x0][0x220], PT ;  /* 0x000088000c007a0c */ /* 0x020fc60003f06270 */
        /* <DEDUP_REMOVED lines=9> */
.L_x_1448:
[----:B------:R-:W-:Y:S05]  /*bb80*/  BSYNC B1 ;  /* 0x0000000000017941 */ /* 0x000fea0003800000 */
.L_x_1397:
        /* <DEDUP_REMOVED lines=11> */
.L_x_1465:
[----:B------:R-:W-:Y:S05]  /*bc40*/  EXIT ;  /* 0x000000000000794d */ /* 0x000fea0003800000 */
.L_x_1467:
        /* <DEDUP_REMOVED lines=11> */
.L_x_2081:


//--------------------- .text._ZN5flash44flash_bwd_dq_dk_dv_loop_seqk_parallel_kernelI23Flash_bwd_kernel_traitsILi128ELi64ELi128ELi8ELi2ELi4ELi2ELb0ELb0EN7cutlass6half_tE19Flash_kernel_traitsILi128ELi64ELi128ELi8ES3_EELb1ELb0ELb1ELb0ELb0ELb0ELb0EEEvNS_16Flash_bwd_paramsE --------------------------
	.section	.text._ZN5flash44flash_bwd_dq_dk_dv_loop_seqk_parallel_kernelI23Flash_bwd_kernel_traitsILi128ELi64ELi128ELi8ELi2ELi4ELi2ELb0ELb0EN7cutlass6half_tE19Flash_kernel_traitsILi128ELi64ELi128ELi8ES3_EELb1ELb0ELb1ELb0ELb0ELb0ELb0EEEvNS_16Flash_bwd_paramsE,"ax",@progbits
	.sectioninfo	@"SHI_REGISTERS=255"
	.align	128
        .global         _ZN5flash44flash_bwd_dq_dk_dv_loop_seqk_parallel_kernelI23Flash_bwd_kernel_traitsILi128ELi64ELi128ELi8ELi2ELi4ELi2ELb0ELb0EN7cutlass6half_tE19Flash_kernel_traitsILi128ELi64ELi128ELi8ES3_EELb1ELb0ELb1ELb0ELb0ELb0ELb0EEEvNS_16Flash_bwd_paramsE
        .type           _ZN5flash44flash_bwd_dq_dk_dv_loop_seqk_parallel_kernelI23Flash_bwd_kernel_traitsILi128ELi64ELi128ELi8ELi2ELi4ELi2ELb0ELb0EN7cutlass6half_tE19Flash_kernel_traitsILi128ELi64ELi128ELi8ES3_EELb1ELb0ELb1ELb0ELb0ELb0ELb0EEEvNS_16Flash_bwd_paramsE,@function
        .size           _ZN5flash44flash_bwd_dq_dk_dv_loop_seqk_parallel_kernelI23Flash_bwd_kernel_traitsILi128ELi64ELi128ELi8ELi2ELi4ELi2ELb0ELb0EN7cutlass6half_tE19Flash_kernel_traitsILi128ELi64ELi128ELi8ES3_EELb1ELb0ELb1ELb0ELb0ELb0ELb0EEEvNS_16Flash_bwd_paramsE,(.L_x_2082 - _ZN5flash44flash_bwd_dq_dk_dv_loop_seqk_parallel_kernelI23Flash_bwd_kernel_traitsILi128ELi64ELi128ELi8ELi2ELi4ELi2ELb0ELb0EN7cutlass6half_tE19Flash_kernel_traitsILi128ELi64ELi128ELi8ES3_EELb1ELb0ELb1ELb0ELb0ELb0ELb0EEEvNS_16Flash_bwd_paramsE)
        .other          _ZN5flash44flash_bwd_dq_dk_dv_loop_seqk_parallel_kernelI23Flash_bwd_kernel_traitsILi128ELi64ELi128ELi8ELi2ELi4ELi2ELb0ELb0EN7cutlass6half_tE19Flash_kernel_traitsILi128ELi64ELi128ELi8ES3_EELb1ELb0ELb1ELb0ELb0ELb0ELb0EEEvNS_16Flash_bwd_paramsE,@"STO_CUDA_ENTRY STV_DEFAULT"
_ZN5flash44flash_bwd_dq_dk_dv_loop_seqk_parallel_kernelI23Flash_bwd_kernel_traitsILi128ELi64ELi128ELi8ELi2ELi4ELi2ELb0ELb0EN7cutlass6half_tE19Flash_kernel_traitsILi128ELi64ELi128ELi8ES3_EELb1ELb0ELb1ELb0ELb0ELb0ELb0EEEvNS_16Flash_bwd_paramsE:
.text._ZN5flash44flash_bwd_dq_dk_dv_loop_seqk_parallel_kernelI23Flash_bwd_kernel_traitsILi128ELi64ELi128ELi8ELi2ELi4ELi2ELb0ELb0EN7cutlass6half_tE19Flash_kernel_traitsILi128ELi64ELi128ELi8ES3_EELb1ELb0ELb1ELb0ELb0ELb0ELb0EEEvNS_16Flash_bwd_paramsE:
        /* <DEDUP_REMOVED lines=31> */
[CC--:B------:R-:W-:Y:S01]  /*01f0*/  LEA.HI R3, R0.reuse, R8.reuse, RZ, 0x2 ;  /* 0x0000000800037211 */ /* 0x0c0fe200078f10ff */
[----:B------:R-:W-:Y:S01]  /*0200*/  UIMAD.WIDE UR36, UR48, UR36, URZ ;  /* 0x00000024302472a5 */ /* 0x000fe2000f8e023f */
[CC--:B------:R-:W-:Y:S01]  /*0210*/  LEA.HI R235, R0.reuse, R8.reuse, RZ, 0x3 ;  /* 0x0000000800eb7211 */ /* 0x0c0fe200078f18ff */
[----:B---3--:R-:W-:Y:S01]  /*0220*/  UIMAD UR49, UR35, UR48, URZ ;  /* 0x00000030233172a4 */ /* 0x008fe2000f8e023f */
[CC--:B------:R-:W-:Y:S01]  /*0230*/  LEA.HI R248, R0.reuse, R8.reuse, RZ, 0x6 ;  /* 0x0000000800f87211 */ /* 0x0c0fe200078f30ff */
[----:B------:R-:W-:Y:S01]  /*0240*/  UIMAD UR58, UR5, UR4, UR58 ;  /* 0x00000004053a72a4 */ /* 0x000fe2000f8e023a */
[CC--:B------:R-:W-:Y:S01]  /*0250*/  LEA.HI R6, R0.reuse, R8.reuse, RZ, 0x4 ;  /* 0x0000000800067211 */ /* 0x0c0fe200078f20ff */
[----:B------:R-:W-:Y:S01]  /*0260*/  UIMAD UR48, UR48, UR10, URZ ;  /* 0x0000000a303072a4 */ /* 0x000fe2000f8e023f */
[----:B------:R-:W-:Y:S01]  /*0270*/  LEA.HI R14, R0, R8, RZ, 0x7 ;  /* 0x00000008000e7211 */ /* 0x000fe200078f38ff */
[----:B------:R-:W-:Y:S01]  /*0280*/  UIMAD UR4, UR33, UR11, UR35 ;  /* 0x0000000b210472a4 */ /* 0x000fe2000f8e0223 */
[--C-:B------:R-:W-:Y:S01]  /*0290*/  SHF.R.S32.HI R0, RZ, 0x5, R5.reuse ;  /* 0x00000005ff007819 */ /* 0x100fe20000011405 */
[----:B------:R-:W-:Y:S01]  /*02a0*/  ULDC UR14, c[0x0][0x1c0] ;  /* 0x00007000000e7ab9 */ /* 0x000fe20000000800 */
[----:B------:R-:W-:Y:S01]  /*02b0*/  SHF.R.S32.HI R2, RZ, 0x1f, R5 ;  /* 0x0000001fff027819 */ /* 0x000fe20000011405 */
[----:B------:R-:W-:Y:S01]  /*02c0*/  ULDC UR9, c[0x0][0x1c0] ;  /* 0x0000700000097ab9 */ /* 0x000fe20000000800 */
[C---:B------:R-:W-:Y:S01]  /*02d0*/  LOP3.LUT R4, R5.reuse, 0xffffffe0, RZ, 0xc0, !PT ;  /* 0xffffffe005047812 */ /* 0x040fe200078ec0ff */
[----:B------:R-:W-:Y:S01]  /*02e0*/  UIMAD UR55, UR6, UR33, URZ ;  /* 0x00000021063772a4 */ /* 0x000fe2000f8e023f */
[-C--:B------:R-:W-:Y:S01]  /*02f0*/  LEA.HI R5, R5, R0.reuse, RZ, 0x1 ;  /* 0x0000000005057211 */ /* 0x080fe200078f08ff */
[----:B------:R-:W-:Y:S01]  /*0300*/  UIMAD UR5, UR33, UR9, UR35 ;  /* 0x00000009210572a4 */ /* 0x000fe2000f8e0223 */
[----:B------:R-:W-:Y:S01]  /*0310*/  LEA.HI R2, R2, R0, RZ, 0x2 ;  /* 0x0000000002027211 */ /* 0x000fe200078f10ff */
[----:B------:R-:W-:Y:S01]  /*0320*/  IMAD.IADD R7, R8, 0x1, -R4 ;  /* 0x0000000108077824 */ /* 0x000fe200078e0a04 */
[----:B------:R-:W-:Y:S01]  /*0330*/  LOP3.LUT R9, R3, 0x7ffffffc, RZ, 0xc0, !PT ;  /* 0x7ffffffc03097812 */ /* 0x000fe200078ec0ff */
[----:B------:R-:W-:Y:S01]  /*0340*/  @!UP5 UIMAD UR6, UR33, UR14, UR35 ;  /* 0x0000000e2106d2a4 */ /* 0x000fe2000f8e0223 */
        /* <DEDUP_REMOVED lines=15> */
[----:B------:R-:W-:Y:S01]  /*0440*/  ULDC UR52, c[0x0][0x214] ;  /* 0x0000850000347ab9 */ /* 0x000fe20000000800 */
        /* <DEDUP_REMOVED lines=15> */
[----:B------:R-:W-:Y:S01]  /*0540*/  IMAD.SHL.U32 R4, R8, 0x200, RZ ;  /* 0x0000020008047824 */ /* 0x000fe200078e00ff */
[----:B------:R-:W-:Y:S01]  /*0550*/  LOP3.LUT R0, R11, 0xfffffff8, RZ, 0xc0, !PT ;  /* 0xfffffff80b007812 */ /* 0x000fe200078ec0ff */
[----:B------:R-:W-:Y:S01]  /*0560*/  ULDC.U8 UR8, c[0x0][0x3d0] ;  /* 0x0000f40000087ab9 */ /* 0x000fe20000000000 */
[----:B------:R-:W-:Y:S01]  /*0570*/  SHF.R.S32.HI R243, RZ, 0x2, R243 ;  /* 0x00000002fff37819 */ /* 0x000fe200000114f3 */
[----:B------:R-:W-:Y:S01]  /*0580*/  ULDC UR53, c[0x0][0x224] ;  /* 0x0000890000357ab9 */ /* 0x000fe20000000800 */
[----:B------:R-:W-:Y:S01]  /*0590*/  IADD3 R242, R236, 0x40, RZ ;  /* 0x00000040ecf27810 */ /* 0x000fe20007ffe0ff */
[----:B------:R-:W-:Y:S01]  /*05a0*/  IMAD.IADD R13, R5, 0x1, -R0 ;  /* 0x00000001050d7824 */ /* 0x000fe200078e0a00 */
[----:B------:R-:W-:Y:S01]  /*05b0*/  LOP3.LUT R0, R2, 0x1c0, RZ, 0xc0, !PT ;  /* 0x000001c002007812 */ /* 0x000fe200078ec0ff */
[----:B------:R-:W-:Y:S01]  /*05c0*/  IMAD.SHL.U32 R2, R9, 0x10, RZ ;  /* 0x0000001009027824 */ /* 0x000fe200078e00ff */
[----:B------:R-:W-:Y:S01]  /*05d0*/  @UP5 UIMAD UR57, UR33, UR52, URZ ;  /* 0x00000034213952a4 */ /* 0x000fe2000f8e023f */
[----:B------:R-:W-:Y:S01]  /*05e0*/  IMAD.SHL.U32 R5, R248, 0x20, RZ ;  /* 0x00000020f8057824 */ /* 0x000fe200078e00ff */
[C---:B------:R-:W-:Y:S01]  /*05f0*/  LOP3.LUT R206, R0.reuse, 0x8, R235, 0xf8, !PT ;  /* 0x0000000800ce7812 */ /* 0x040fe200078ef8eb */
[----:B------:R-:W-:Y:S01]  /*0600*/  IMAD R243, R15, 0x10, R243 ;  /* 0x000000100ff37824 */ /* 0x000fe200078e02f3 */
[----:B------:R-:W-:Y:S01]  /*0610*/  LOP3.LUT R201, R0, 0x30, R2, 0xf8, !PT ;  /* 0x0000003000c97812 */ /* 0x000fe200078ef802 */
[----:B------:R-:W-:Y:S01]  /*0620*/  IMAD R2, R248, 0x800, R4 ;  /* 0x00000800f8027824 */ /* 0x000fe200078e0204 */
[----:B------:R-:W-:Y:S01]  /*0630*/  SHF.R.U32.HI R3, RZ, 0x3, R0 ;  /* 0x00000003ff037819 */ /* 0x000fe20000011600 */
[----:B------:R-:W-:Y:S01]  /*0640*/  ULDC.64 UR12, c[0x0][0x118] ;  /* 0x00004600000c7ab9 */ /* 0x000fe20000000a00 */
[----:B------:R-:W-:Y:S01]  /*0650*/  LOP3.LUT R0, R6, 0x1, RZ, 0xc0, !PT ;  /* 0x0000000106007812 */ /* 0x000fe200078ec0ff */
[----:B------:R-:W-:Y:S01]  /*0660*/  ULDC UR41, c[0x0][0x2e8] ;  /* 0x0000ba0000297ab9 */ /* 0x000fe20000000800 */
[----:B------:R-:W-:Y:S01]  /*0670*/  LOP3.LUT R206, R206, R3, RZ, 0x3c, !PT ;  /* 0x00000003cece7212 */ /* 0x000fe200078e3cff */
[----:B------:R-:W-:Y:S01]  /*0680*/  ULOP3.LUT UR59, UR35, UR59, URZ, 0x3c, !UPT ;  /* 0x0000003b233b7292 */ /* 0x000fe2000f8e3c3f */
        /* <DEDUP_REMOVED lines=11> */
[----:B------:R-:W-:Y:S01]  /*0740*/  IMAD.SHL.U32 R2, R12, 0x2, RZ ;  /* 0x000000020c027824 */ /* 0x000fe200078e00ff */
[----:B------:R-:W-:Y:S01]  /*0750*/  SHF.R.S32.HI R0, RZ, 0x7, R14 ;  /* 0x00000007ff007819 */ /* 0x000fe2000001140e */
[----:B------:R-:W-:Y:S01]  /*0760*/  IMAD.U32 R4, RZ, RZ, UR7 ;  /* 0x00000007ff047e24 */ /* 0x000fe2000f8e00ff */
        /* <DEDUP_REMOVED lines=8> */
[----:B------:R-:W-:Y:S01]  /*07f0*/  SHF.R.S32.HI R235, RZ, 0x3, R235 ;  /* 0x00000003ffeb7819 */ /* 0x000fe200000114eb */
[----:B------:R-:W-:Y:S01]  /*0800*/  IMAD.SHL.U32 R201, R201, 0x2, RZ ;  /* 0x00000002c9c97824 */ /* 0x000fe200078e00ff */
[----:B------:R-:W-:Y:S01]  /*0810*/  LOP3.LUT R2, R2, 0x8, RZ, 0xc0, !PT ;  /* 0x0000000802027812 */ /* 0x000fe200078ec0ff */
[----:B------:R-:W-:Y:S01]  /*0820*/  USHF.R.S32.HI UR60, URZ, 0x1f, UR35 ;  /* 0x0000001f3f3c7899 */ /* 0x000fe20008011423 */
[----:B------:R-:W-:Y:S01]  /*0830*/  SHF.R.U32.HI R3, RZ, 0x3, R0 ;  /* 0x00000003ff037819 */ /* 0x000fe20000011600 */
[----:B------:R-:W-:Y:S01]  /*0840*/  UISETP.NE.AND UP6, UPT, UR8, URZ, UPT ;  /* 0x0000003f0800728c */ /* 0x000fe2000bfc5270 */
[----:B------:R-:W-:Y:S01]  /*0850*/  LOP3.LUT R5, R0, 0x20, R5, 0xf8, !PT ;  /* 0x0000002000057812 */ /* 0x000fe200078ef805 */
[----:B------:R-:W-:Y:S01]  /*0860*/  USHF.R.S32.HI UR61, URZ, 0x1f, UR35 ;  /* 0x0000001f3f3d7899 */ /* 0x000fe20008011423 */
[----:B------:R-:W-:Y:S01]  /*0870*/  LOP3.LUT R7, R3, R0, R2, 0x1e, !PT ;  /* 0x0000000003077212 */ /* 0x000fe200078e1e02 */
[----:B------:R-:W-:Y:S01]  /*0880*/  IMAD R0, R15, 0x400, R6 ;  /* 0x000004000f007824 */ /* 0x000fe200078e0206 */
[----:B------:R-:W-:Y:S01]  /*0890*/  LOP3.LUT R3, R5, R3, RZ, 0x3c, !PT ;  /* 0x0000000305037212 */ /* 0x000fe200078e3cff */
[----:B------:R-:W-:Y:S01]  /*08a0*/  IMAD.SHL.U32 R5, R13, 0x40, RZ ;  /* 0x000000400d057824 */ /* 0x000fe200078e00ff */
[----:B------:R-:W-:Y:S01]  /*08b0*/  LOP3.LUT R9, R2, 0x10, R4, 0xf8, !PT ;  /* 0x0000001002097812 */ /* 0x000fe200078ef804 */
[----:B------:R-:W-:Y:S01]  /*08c0*/  IMAD.SHL.U32 R2, R11, 0x40, RZ ;  /* 0x000000400b027824 */ /* 0x000fe200078e00ff */
[----:B------:R-:W-:Y:S01]  /*08d0*/  UIMAD.WIDE.U32 UR42, UR36, UR44, URZ ;  /* 0x0000002c242a72a5 */ /* 0x000fe2000f8e003f */
[----:B------:R-:W-:Y:S01]  /*08e0*/  IMAD.SHL.U32 R4, R8, 0x8, RZ ;  /* 0x0000000808047824 */ /* 0x000fe200078e00ff */
[----:B------:R-:W-:Y:S01]  /*08f0*/  LOP3.LUT R5, R5, 0x1c0, RZ, 0xc0, !PT ;  /* 0x000001c005057812 */ /* 0x000fe200078ec0ff */
[----:B------:R-:W-:Y:S01]  /*0900*/  IMAD.IADD R232, R3, 0x1, R0 ;  /* 0x0000000103e87824 */ /* 0x000fe200078e0200 */
[----:B------:R-:W-:Y:S01]  /*0910*/  LOP3.LUT R0, R2, 0xfffffe00, RZ, 0xc0, !PT ;  /* 0xfffffe0002007812 */ /* 0x000fe200078ec0ff */
[----:B------:R-:W-:Y:S01]  /*0920*/  IMAD.IADD R7, R12, 0x1, R7 ;  /* 0x000000010c077824 */ /* 0x000fe200078e0207 */
[----:B------:R-:W-:Y:S01]  /*0930*/  LOP3.LUT R3, R5, 0x8, R4, 0xf8, !PT ;  /* 0x0000000805037812 */ /* 0x000fe200078ef804 */
[----:B------:R-:W-:Y:S01]  /*0940*/  IMAD.SHL.U32 R232, R232, 0x2, RZ ;  /* 0x00000002e8e87824 */ /* 0x000fe200078e00ff */
[----:B------:R-:W-:Y:S01]  /*0950*/  SHF.R.U32.HI R6, RZ, 0x3, R5 ;  /* 0x00000003ff067819 */ /* 0x000fe20000011605 */
[----:B------:R-:W-:Y:S01]  /*0960*/  IMAD R4, R15, 0x400, R0 ;  /* 0x000004000f047824 */ /* 0x000fe200078e0200 */
[----:B------:R-:W-:Y:S01]  /*0970*/  LEA R252, R7, 0xc000, 0x1 ;  /* 0x0000c00007fc7811 */ /* 0x000fe200078e08ff */
[----:B------:R-:W-:Y:S01]  /*0980*/  IMAD.IADD R233, R232, 0x1, R231 ;  /* 0x00000001e8e97824 */ /* 0x000fe200078e02e7 */
[----:B------:R-:W-:Y:S01]  /*0990*/  LOP3.LUT R3, R3, R6, RZ, 0x3c, !PT ;  /* 0x0000000603037212 */ /* 0x000fe200078e3cff */
[----:B------:R-:W-:Y:S01]  /*09a0*/  UIMAD UR54, UR37, UR44, URZ ;  /* 0x0000002c253672a4 */ /* 0x000fe2000f8e023f */
[C-C-:B------:R-:W-:Y:S01]  /*09b0*/  LOP3.LUT R2, R6.reuse, R9, R5.reuse, 0x1e, !PT ;  /* 0x0000000906027212 */ /* 0x140fe200078e1e05 */
[----:B------:R-:W-:Y:S01]  /*09c0*/  USHF.R.S32.HI UR56, URZ, 0x1f, UR49 ;  /* 0x0000001f3f387899 */ /* 0x000fe20008011431 */
[----:B------:R-:W-:Y:S01]  /*09d0*/  LOP3.LUT R200, R6, R200, R5, 0x1e, !PT ;  /* 0x000000c806c87212 */ /* 0x000fe200078e1e05 */
[----:B------:R-:W-:Y:S01]  /*09e0*/  IMAD.IADD R210, R4, 0x1, R3 ;  /* 0x0000000104d27824 */ /* 0x000fe200078e0203 */
[-C--:B------:R-:W-:Y:S01]  /*09f0*/  LOP3.LUT R209, R2, R0.reuse, RZ, 0xfc, !PT ;  /* 0x0000000002d17212 */ /* 0x080fe200078efcff */
[----:B------:R-:W-:Y:S01]  /*0a00*/  IMAD.MOV.U32 R3, RZ, RZ, 0x20 ;  /* 0x00000020ff037424 */ /* 0x000fe200078e00ff */
[----:B------:R-:W-:Y:S01]  /*0a10*/  LOP3.LUT R200, R200, R0, RZ, 0xfc, !PT ;  /* 0x00000000c8c87212 */ /* 0x000fe200078efcff */
[----:B------:R-:W-:Y:S01]  /*0a20*/  IMAD.MOV.U32 R2, RZ, RZ, 0x40 ;  /* 0x00000040ff027424 */ /* 0x000fe200078e00ff */
[----:B------:R-:W-:Y:S01]  /*0a30*/  IADD3 R4, R252, 0x420, RZ ;  /* 0x00000420fc047810 */ /* 0x000fe20007ffe0ff */
[----:B------:R-:W-:Y:S01]  /*0a40*/  UIMAD UR53, UR5, UR53, URZ ;  /* 0x00000035053572a4 */ /* 0x000fe2000f8e023f */
[C---:B------:R-:W-:Y:S01]  /*0a50*/  SEL R0, R3.reuse, 0xffffffe0, !P4 ;  /* 0xffffffe003007807 */ /* 0x040fe20006000000 */
[----:B------:R-:W-:Y:S01]  /*0a60*/  @!UP5 UIMAD UR52, UR6, UR52, URZ ;  /* 0x000000340634d2a4 */ /* 0x000fe2000f8e023f */
[----:B------:R-:W-:Y:S01]  /*0a70*/  SEL R205, R2, 0xffffffc0, !P3 ;  /* 0xffffffc002cd7807 */ /* 0x000fe20005800000 */
[----:B------:R-:W-:Y:S01]  /*0a80*/  USHF.R.S32.HI UR51, URZ, 0x1f, UR47 ;  /* 0x0000001f3f337899 */ /* 0x000fe2000801142f */
[----:B------:R-:W-:Y:S01]  /*0a90*/  SEL R3, R3, 0xffffffe0, !P1 ;  /* 0xffffffe003037807 */ /* 0x000fe20004800000 */
[----:B------:R-:W-:Y:S01]  /*0aa0*/  IMAD R204, R206, 0x2, R0 ;  /* 0x00000002cecc7824 */ /* 0x000fe200078e0200 */
[----:B------:R-:W-:Y:S01]  /*0ab0*/  SEL R2, R2, 0xffffffc0, !P2 ;  /* 0xffffffc002027807 */ /* 0x000fe20005000000 */
[----:B------:R-:W-:Y:S01]  /*0ac0*/  IMAD R206, R206, 0x2, R205 ;  /* 0x00000002cece7824 */ /* 0x000fe200078e02cd */
[----:B------:R-:W-:Y:S01]  /*0ad0*/  @P1 IADD3 R4, R252, 0x3e0, RZ ;  /* 0x000003e0fc041810 */ /* 0x000fe20007ffe0ff */
[----:B------:R-:W-:Y:S01]  /*0ae0*/  IMAD.IADD R5, R3, 0x1, R252 ;  /* 0x0000000103057824 */ /* 0x000fe200078e02fc */
[----:B------:R-:W-:Y:S01]  /*0af0*/  LEA R200, R200, 0xc000, 0x1 ;  /* 0x0000c000c8c87811 */ /* 0x000fe200078e08ff */
[--C-:B------:R-:W-:Y:S01]  /*0b00*/  IMAD.IADD R0, R252, 0x1, R2.reuse ;  /* 0x00000001fc007824 */ /* 0x100fe200078e0202 */
[----:B------:R-:W-:Y:S01]  /*0b10*/  USHF.R.S32.HI UR50, URZ, 0x1f, UR46 ;  /* 0x0000001f3f327899 */ /* 0x000fe2000801142e */
[----:B------:R-:W-:Y:S01]  /*0b20*/  IMAD.IADD R230, R232, 0x1, R3 ;  /* 0x00000001e8e67824 */ /* 0x000fe200078e0203 */
[----:B------:R-:W-:Y:S01]  /*0b30*/  STL [R1+0x8], R5 ;  /* 0x0000080501007387 */ /* 0x000fe20000100800 */
[----:B------:R-:W-:Y:S01]  /*0b40*/  IMAD.IADD R3, R5, 0x1, R2 ;  /* 0x0000000105037824 */ /* 0x000fe200078e0202 */
[----:B------:R-:W-:Y:S01]  /*0b50*/  UMOV UR40, 0xffffc000 ;  /* 0xffffc00000287882 */ /* 0x000fe20000000000 */
[----:B------:R-:W-:Y:S01]  /*0b60*/  IMAD.IADD R205, R205, 0x1, R204 ;  /* 0x00000001cdcd7824 */ /* 0x000fe200078e02cc */
[----:B------:R1:W-:Y:S01]  /*0b70*/  STL [R1], R0 ;  /* 0x0000000001007387 */ /* 0x0003e20000100800 */
[----:B------:R-:W-:-:S03]  /*0b80*/  IMAD.IADD R231, R231, 0x1, R230 ;  /* 0x00000001e7e77824 */ /* 0x000fc600078e02e6 */
[----:B------:R2:W-:Y:S04]  /*0b90*/  STL [R1+0x14], R4 ;  /* 0x0000140401007387 */ /* 0x0005e80000100800 */
[----:B------:R2:W-:Y:S01]  /*0ba0*/  STL [R1+0xc], R3 ;  /* 0x00000c0301007387 */ /* 0x0005e20000100800 */
[----:B-1----:R-:W-:-:S05]  /*0bb0*/  IMAD.IADD R0, R2, 0x1, R4 ;  /* 0x0000000102007824 */ /* 0x002fca00078e0204 */
[----:B------:R2:W-:Y:S02]  /*0bc0*/  STL [R1+0x10], R0 ;  /* 0x0000100001007387 */ /* 0x0005e40000100800 */
.L_x_1540:
        /* <DEDUP_REMOVED lines=53> */
.L_x_1468:
        /* <DEDUP_REMOVED lines=21> */
[----:B------:R-:W-:Y:S02]  /*1070*/  UIADD3 UR6, UR15, 0x3f, URZ ;  /* 0x0000003f0f067890 */ /* 0x000fe4000fffe03f */
[----:B------:R-:W-:Y:S02]  /*1080*/  ULDC.64 UR8, c[0x0][0x178] ;  /* 0x00005e0000087ab9 */ /* 0x000fe40000000a00 */
[----:B------:R-:W-:Y:S02]  /*1090*/  UIMAD UR7, UR39, UR8, URZ ;  /* 0x00000008270772a4 */ /* 0x000fe4000f8e023f */
[----:B------:R-:W-:Y:S02]  /*10a0*/  USHF.R.S32.HI UR10, URZ, 0x1f, UR6 ;  /* 0x0000001f3f0a7899 */ /* 0x000fe40008011406 */
[----:B------:R-:W-:Y:S02]  /*10b0*/  UIMAD.WIDE.U32 UR4, UR33, UR8, URZ ;  /* 0x00000008210472a5 */ /* 0x000fe4000f8e003f */
[----:B------:R-:W-:-:S02]  /*10c0*/  UIMAD UR11, UR33, UR9, UR7 ;  /* 0x00000009210b72a4 */ /* 0x000fc4000f8e0207 */
[----:B------:R-:W-:Y:S02]  /*10d0*/  ULEA.HI UR10, UR10, UR6, URZ, 0x6 ;  /* 0x000000060a0a7291 */ /* 0x000fe4000f8f303f */
[----:B------:R-:W-:Y:S02]  /*10e0*/  ULDC.64 UR8, c[0x0][0x190] ;  /* 0x0000640000087ab9 */ /* 0x000fe40000000a00 */
[----:B------:R-:W-:Y:S02]  /*10f0*/  UISETP.NE.AND UP3, UPT, UR16, -0x1, UPT ;  /* 0xffffffff1000788c */ /* 0x000fe4000bf65270 */
[----:B------:R-:W-:Y:S02]  /*1100*/  UIMAD.WIDE.U32 UR6, UR16, UR8, URZ ;  /* 0x00000008100672a5 */ /* 0x000fe4000f8e003f */
[----:B------:R-:W-:Y:S02]  /*1110*/  ULDC UR17, c[0x0][0x2e4] ;  /* 0x0000b90000117ab9 */ /* 0x000fe40000000800 */
[----:B------:R-:W-:-:S02]  /*1120*/  USEL UR38, UR4, UR6, !UP3 ;  /* 0x0000000604267287 */ /* 0x000fc4000d800000 */
[----:B------:R-:W-:Y:S02]  /*1130*/  UIADD3 UR4, UR15, 0x80, UR23 ;  /* 0x000000800f047890 */ /* 0x000fe4000fffe017 */
[----:B------:R-:W-:Y:S02]  /*1140*/  UIADD3 UR34, UR5, UR11, URZ ;  /* 0x0000000b05227290 */ /* 0x000fe4000fffe03f */
[----:B------:R-:W-:Y:S02]  /*1150*/  UIADD3 UR4, UR4, UR17, -UR14 ;  /* 0x0000001104047290 */ /* 0x000fe4000fffe80e */
[----:B-1----:R-:W-:Y:S02]  /*1160*/  UISETP.NE.AND UP0, UPT, UR29, -0x1, UPT ;  /* 0xffffffff1d00788c */ /* 0x002fe4000bf05270 */
[----:B------:R-:W-:Y:S02]  /*1170*/  UIADD3 UR4, UR4, 0x3f, URZ ;  /* 0x0000003f04047890 */ /* 0x000fe4000fffe03f */
[----:B------:R-:W-:-:S02]  /*1180*/  UIMAD UR6, UR16, UR9, URZ ;  /* 0x00000009100672a4 */ /* 0x000fc4000f8e023f */
[----:B------:R-:W-:Y:S01]  /*1190*/  USHF.R.S32.HI UR5, URZ, 0x1f, UR4 ;  /* 0x0000001f3f057899 */ /* 0x000fe20008011404 */
[----:B------:R-:W-:Y:S01]  /*11a0*/  PLOP3.LUT P0, PT, PT, PT, UP0, 0x80, 0x0 ;  /* 0x000000000000781c */ /* 0x000fe20003f0f008 */
[----:B------:R-:W-:Y:S02]  /*11b0*/  @UP3 UIADD3 UR34, UR7, UR6, URZ ;  /* 0x0000000607223290 */ /* 0x000fe4000fffe03f */
[----:B------:R-:W-:Y:S02]  /*11c0*/  ULEA.HI UR4, UR5, UR4, URZ, 0x6 ;  /* 0x0000000405047291 */ /* 0x000fe4000f8f303f */
[----:B------:R-:W-:Y:S02]  /*11d0*/  USHF.R.S32.HI UR5, URZ, 0x6, UR10 ;  /* 0x000000063f057899 */ /* 0x000fe4000801140a */
[----:B------:R-:W-:Y:S02]  /*11e0*/  USHF.R.S32.HI UR4, URZ, 0x6, UR4 ;  /* 0x000000063f047899 */ /* 0x000fe40008011404 */
[----:B------:R-:W-:-:S02]  /*11f0*/  @UP0 UIADD3 UR6, UR24, UR29, URZ ;  /* 0x0000001d18060290 */ /* 0x000fc4000fffe03f */
[----:B------:R-:W-:Y:S02]  /*1200*/  UISETP.LT.AND UP2, UPT, UR5, UR4, UPT ;  /* 0x000000040500728c */ /* 0x000fe4000bf41270 */
[----:B------:R-:W-:Y:S02]  /*1210*/  ULDC.64 UR8, c[0x0][0x198] ;  /* 0x0000660000087ab9 */ /* 0x000fe40000000a00 */
[----:B------:R-:W-:Y:S02]  /*1220*/  USEL UR32, UR5, UR4, UP2 ;  /* 0x0000000405207287 */ /* 0x000fe40009000000 */
[----:B------:R-:W-:Y:S02]  /*1230*/  @UP0 UIMAD.WIDE.U32 UR4, UR6, UR8, URZ ;  /* 0x00000008060402a5 */ /* 0x000fe4000f8e003f */
[----:B------:R-:W-:Y:S02]  /*1240*/  ULEA UR11, UR32, 0xffffffc0, 0x6 ;  /* 0xffffffc0200b7891 */ /* 0x000fe4000f8e303f */
[----:B------:R-:W-:-:S02]  /*1250*/  @UP0 UIMAD UR27, UR6, UR9, UR5 ;  /* 0x00000009061b02a4 */ /* 0x000fc4000f8e0205 */
[----:B------:R-:W-:Y:S02]  /*1260*/  USHF.R.S32.HI UR31, URZ, 0x1f, UR11 ;  /* 0x0000001f3f1f7899 */ /* 0x000fe4000801140b */
        /* <DEDUP_REMOVED lines=14> */
.L_x_1470:
        /* <DEDUP_REMOVED lines=18> */
.L_x_1471:
        /* <DEDUP_REMOVED lines=72> */
.L_x_1472:
[----:B------:R-:W-:Y:S02]  /*18f0*/  UMOV UR6, UR53 ;  /* 0x0000003500067c82 */ /* 0x000fe40008000000 */
.L_x_1473:
[----:B------:R-:W-:Y:S01]  /*1900*/  UIADD3 UR4, UP4, UP3, UR4, UR47, UR49 ;  /* 0x0000002f04047290 */ /* 0x000fe2000fb9e031 */
[----:B------:R-:W1:Y:S01]  /*1910*/  S2R R17, SR_TID.X ;  /* 0x0000000000117919 */ /* 0x000e620000002100 */
[----:B------:R-:W-:Y:S01]  /*1920*/  SHF.R.S32.HI R16, RZ, 0x1f, R235 ;  /* 0x0000001fff107819 */ /* 0x000fe200000114eb */
[----:B------:R-:W-:Y:S01]  /*1930*/  IMAD.U32 R8, RZ, RZ, UR13 ;  /* 0x0000000dff087e24 */ /* 0x000fe2000f8e00ff */
[----:B------:R-:W-:Y:S01]  /*1940*/  UIADD3 UR21, UP2, UP1, UR17, UR4, UR19 ;  /* 0x0000000411157290 */ /* 0x000fe2000f95e013 */
[----:B------:R-:W-:Y:S01]  /*1950*/  IADD3 R0, P1, R235, UR11, RZ ;  /* 0x0000000beb007c10 */ /* 0x000fe2000ff3e0ff */
[----:B------:R-:W-:Y:S01]  /*1960*/  UIADD3.X UR4, UR7, UR51, UR56, UP4, UP3 ;  /* 0x0000003307047290 */ /* 0x000fe2000a7e6438 */
[--C-:B------:R-:W-:Y:S01]  /*1970*/  SHF.R.S32.HI R237, RZ, 0x1f, R236.reuse ;  /* 0x0000001fffed7819 */ /* 0x100fe200000114ec */
[----:B------:R-:W-:Y:S01]  /*1980*/  IMAD.U32 R6, RZ, RZ, UR12 ;  /* 0x0000000cff067e24 */ /* 0x000fe2000f8e00ff */
[----:B------:R-:W-:Y:S01]  /*1990*/  IADD3.X R5, R16, UR31, RZ, P1, !PT ;  /* 0x0000001f10057c10 */ /* 0x000fe20008ffe4ff */
[----:B------:R-:W-:Y:S01]  /*19a0*/  UIADD3.X UR17, UR8, UR4, UR10, UP2, UP1 ;  /* 0x0000000408117290 */ /* 0x000fe200097e240a */
[----:B------:R-:W-:Y:S01]  /*19b0*/  IMAD.U32 R7, RZ, RZ, UR11 ;  /* 0x0000000bff077e24 */ /* 0x000fe2000f8e00ff */
[----:B------:R-:W-:Y:S01]  /*19c0*/  ULDC.64 UR12, c[0x0][0x3c8] ;  /* 0x0000f200000c7ab9 */ /* 0x000fe20000000a00 */
[----:B------:R-:W-:Y:S01]  /*19d0*/  IMAD.WIDE.U32 R2, R0, c[0x0][0x190], R236 ;  /* 0x0000640000027a25 */ /* 0x000fe200078e00ec */
[----:B------:R-:W-:Y:S01]  /*19e0*/  ULDC.64 UR4, c[0x0][0x1a8] ;  /* 0x00006a0000047ab9 */ /* 0x000fe20000000a00 */
[----:B------:R-:W-:Y:S01]  /*19f0*/  BSSY B1, `(.L_x_1469) ;  /* 0x0000a66000017945 */ /* 0x000fe20003800000 */
[----:B------:R-:W-:Y:S01]  /*1a00*/  UIMAD UR4, UR60, UR4, URZ ;  /* 0x000000043c0472a4 */ /* 0x000fe2000f8e023f */
[----:B------:R-:W-:Y:S01]  /*1a10*/  IMAD R5, R5, c[0x0][0x190], RZ ;  /* 0x0000640005057a24 */ /* 0x000fe200078e02ff */
[----:B------:R-:W-:Y:S01]  /*1a20*/  IADD3 R4, P1, R2, UR38, RZ ;  /* 0x0000002602047c10 */ /* 0x000fe2000ff3e0ff */
[----:B------:R-:W-:-:S02]  /*1a30*/  ULDC UR38, c[0x0][0x2e8] ;  /* 0x0000ba0000267ab9 */ /* 0x000fc40000000800 */
[----:B------:R-:W-:Y:S01]  /*1a40*/  UIMAD UR10, UR35, UR5, UR4 ;  /* 0x00000005230a72a4 */ /* 0x000fe2000f8e0204 */
[----:B------:R-:W-:Y:S01]  /*1a50*/  IMAD R0, R0, c[0x0][0x194], R5 ;  /* 0x0000650000007a24 */ /* 0x000fe200078e0205 */
[----:B------:R-:W-:Y:S02]  /*1a60*/  UIADD3 UR16, UR11, UR9, URZ ;  /* 0x000000090b107290 */ /* 0x000fe4000fffe03f */
[----:B------:R-:W-:Y:S01]  /*1a70*/  ULDC.64 UR4, c[0x0][0x378] ;  /* 0x0000de0000047ab9 */ /* 0x000fe20000000a00 */
[----:B-1----:R-:W-:Y:S01]  /*1a80*/  SHF.R.S32.HI R18, RZ, 0x1f, R17 ;  /* 0x0000001fff127819 */ /* 0x002fe20000011411 */
[----:B------:R-:W-:Y:S01]  /*1a90*/  UIMAD UR4, UR60, UR4, URZ ;  /* 0x000000043c0472a4 */ /* 0x000fe2000f8e023f */
[----:B------:R-:W-:Y:S01]  /*1aa0*/  IADD3.X R5, R3, UR34, R0, P1, !PT ;  /* 0x0000002203057c10 */ /* 0x000fe20008ffe400 */
[----:B------:R-:W-:Y:S01]  /*1ab0*/  UIADD3 UR9, UR32, -0x1, URZ ;  /* 0xffffffff20097890 */ /* 0x000fe2000fffe03f */
[----:B------:R-:W-:Y:S01]  /*1ac0*/  IADD3 R2, P1, R236, UR20, RZ ;  /* 0x00000014ec027c10 */ /* 0x000fe2000ff3e0ff */
[----:B------:R-:W-:-:S03]  /*1ad0*/  UIMAD UR8, UR35, UR5, UR4 ;  /* 0x00000005230872a4 */ /* 0x000fc6000f8e0204 */
[----:B------:R-:W-:Y:S01]  /*1ae0*/  ULDC.64 UR4, c[0x0][0x370] ;  /* 0x0000dc0000047ab9 */ /* 0x000fe20000000a00 */
[----:B------:R-:W-:Y:S01]  /*1af0*/  IADD3.X R3, R237, UR30, RZ, P1, !PT ;  /* 0x0000001eed037c10 */ /* 0x000fe20008ffe4ff */
[----:B------:R-:W-:-:S03]  /*1b00*/  UIMAD UR4, UR31, UR4, URZ ;  /* 0x000000041f0472a4 */ /* 0x000fc6000f8e023f */
[----:B------:R-:W-:Y:S01]  /*1b10*/  UMOV UR31, 0x4 ;  /* 0x00000004001f7882 */ /* 0x000fe20000000000 */
[----:B------:R-:W-:Y:S01]  /*1b20*/  IMAD.WIDE.U32 R2, R7, c[0x0][0x370], R2 ;  /* 0x0000dc0007027a25 */ /* 0x000fe200078e0002 */
[----:B------:R-:W-:Y:S02]  /*1b30*/  UIMAD UR7, UR11, UR5, UR4 ;  /* 0x000000050b0772a4 */ /* 0x000fe4000f8e0204 */
[----:B------:R-:W-:-:S04]  /*1b40*/  UIADD3 UR4, UR11, UR6, URZ ;  /* 0x000000060b047290 */ /* 0x000fc8000fffe03f */
[----:B------:R-:W-:Y:S01]  /*1b50*/  UIMAD.WIDE UR4, UR4, UR31, UR12 ;  /* 0x0000001f040472a5 */ /* 0x000fe2000f8e020c */
[----:B------:R1:W2:Y:S01]  /*1b60*/  R2UR UR12, R6 ;  /* 0x00000000060c73c2 */ /* 0x0002a200000e0000 */
[----:B------:R-:W-:-:S05]  /*1b70*/  IADD3 R3, R3, UR7, RZ ;  /* 0x0000000703037c10 */ /* 0x000fca000fffe0ff */
[----:B------:R-:W-:Y:S02]  /*1b80*/  UMOV UR19, UR5 ;  /* 0x0000000500137c82 */ /* 0x000fe40008000000 */
[----:B------:R-:W-:Y:S01]  /*1b90*/  UIADD3 UR5, UR23, UR15, URZ ;  /* 0x0000000f17057290 */ /* 0x000fe2000fffe03f */
[----:B------:R3:W4:Y:S01]  /*1ba0*/  R2UR UR13, R8 ;  /* 0x00000000080d73c2 */ /* 0x00072200000e0000 */
[----:B------:R-:W-:Y:S02]  /*1bb0*/  UMOV UR20, UR4 ;  /* 0x0000000400147c82 */ /* 0x000fe40008000000 */
[----:B------:R-:W-:-:S04]  /*1bc0*/  UIADD3 UR4, UR5, -UR38, -UR14 ;  /* 0x8000002605047290 */ /* 0x000fc8000fffe80e */
[----:B------:R-:W-:-:S04]  /*1bd0*/  USHF.R.S32.HI UR6, URZ, 0x1f, UR4 ;  /* 0x0000001f3f067899 */ /* 0x000fc80008011404 */
[----:B------:R-:W-:Y:S01]  /*1be0*/  ULEA.HI UR4, UR6, UR4, URZ, 0x6 ;  /* 0x0000000406047291 */ /* 0x000fe2000f8f303f */
[----:B-1----:R-:W-:-:S03]  /*1bf0*/  LEA.HI R6, R18, R17, RZ, 0x5 ;  /* 0x0000001112067211 */ /* 0x002fc600078f28ff */
[----:B------:R-:W-:Y:S02]  /*1c00*/  USHF.R.S32.HI UR4, URZ, 0x6, UR4 ;  /* 0x000000063f047899 */ /* 0x000fe40008011404 */
[----:B------:R-:W-:Y:S01]  /*1c10*/  ULDC.64 UR6, c[0x0][0x200] ;  /* 0x0000800000067ab9 */ /* 0x000fe20000000a00 */
[----:B------:R-:W-:Y:S01]  /*1c20*/  LOP3.LUT R0, R6, 0xffffffe0, RZ, 0xc0, !PT ;  /* 0xffffffe006007812 */ /* 0x000fe200078ec0ff */
[----:B------:R-:W-:Y:S01]  /*1c30*/  UISETP.LT.AND UP1, UPT, URZ, UR4, UPT ;  /* 0x000000043f00728c */ /* 0x000fe2000bf21270 */
[----:B------:R-:W-:-:S03]  /*1c40*/  SHF.R.S32.HI R6, RZ, 0x5, R6 ;  /* 0x00000005ff067819 */ /* 0x000fc60000011406 */
[----:B------:R-:W-:-:S04]  /*1c50*/  IMAD.IADD R13, R17, 0x1, -R0 ;  /* 0x00000001110d7824 */ /* 0x000fc800078e0a00 */
[----:B------:R-:W-:-:S05]  /*1c60*/  IMAD R0, R6, UR48, R13 ;  /* 0x0000003006007c24 */ /* 0x000fca000f8e020d */
[----:B------:R-:W-:Y:S01]  /*1c70*/  IADD3 R6, P1, R0, UR21, RZ ;  /* 0x0000001500067c10 */ /* 0x000fe2000ff3e0ff */
[----:B------:R-:W-:-:S03]  /*1c80*/  USEL UR21, URZ, UR4, !UP1 ;  /* 0x000000043f157287 */ /* 0x000fc6000c800000 */
[----:B------:R-:W-:Y:S01]  /*1c90*/  LEA.HI.X.SX32 R7, R0, UR17, 0x1, P1 ;  /* 0x0000001100077c11 */ /* 0x000fe200088f0eff */
[----:B------:R-:W-:Y:S01]  /*1ca0*/  IMAD.U32 R0, RZ, RZ, UR35 ;  /* 0x00000023ff007e24 */ /* 0x000fe2000f8e00ff */
[----:B------:R-:W-:Y:S01]  /*1cb0*/  UISETP.GT.AND UP1, UPT, UR32, UR21, UPT ;  /* 0x000000152000728c */ /* 0x000fe2000bf24270 */
[----:B------:R-:W-:Y:S01]  /*1cc0*/  LEA R212, P1, R6, c[0x0][0x350], 0x2 ;  /* 0x0000d40006d47a11 */ /* 0x000fe200078210ff */
[----:B------:R-:W-:Y:S01]  /*1cd0*/  UIMAD.WIDE UR16, UR16, UR31, UR6 ;  /* 0x0000001f101072a5 */ /* 0x000fe2000f8e0206 */
[----:B------:R-:W-:Y:S02]  /*1ce0*/  IMAD.WIDE.U32 R2, R0, c[0x0][0x378], R2 ;  /* 0x0000de0000027a25 */ /* 0x000fe400078e0002 */
[----:B------:R-:W-:Y:S02]  /*1cf0*/  LEA.HI.X R213, R6, c[0x0][0x354], R7, 0x2, P1 ;  /* 0x0000d50006d57a11 */ /* 0x000fe400008f1407 */
[----:B------:R-:W-:Y:S01]  /*1d00*/  PLOP3.LUT P1, PT, PT, PT, UP1, 0x80, 0x0 ;  /* 0x000000000000781c */ /* 0x000fe20003f2f018 */
[----:B------:R-:W-:Y:S01]  /*1d10*/  IMAD.WIDE.U32 R4, R0, c[0x0][0x1a8], R4 ;  /* 0x00006a0000047a25 */ /* 0x000fe200078e0004 */
[----:B------:R-:W-:-:S03]  /*1d20*/  IADD3 R3, R3, UR8, RZ ;  /* 0x0000000803037c10 */ /* 0x000fc6000fffe0ff */
[----:B------:R-:W-:Y:S01]  /*1d30*/  IMAD R0, R16, c[0x0][0x370], RZ ;  /* 0x0000dc0010007a24 */ /* 0x000fe200078e02ff */
[----:B------:R-:W-:Y:S01]  /*1d40*/  IADD3 R10, R5, UR10, RZ ;  /* 0x0000000a050a7c10 */ /* 0x000fe2000fffe0ff */
[----:B------:R-:W-:Y:S01]  /*1d50*/  IMAD.WIDE.U32 R2, R235, c[0x0][0x370], R2 ;  /* 0x0000dc00eb027a25 */ /* 0x000fe200078e0002 */
[----:B------:R-:W-:-:S03]  /*1d60*/  LEA R240, P3, R4, c[0x0][0x160], 0x1 ;  /* 0x0000580004f07a11 */ /* 0x000fc600078608ff */
[----:B------:R-:W-:Y:S01]  /*1d70*/  IMAD R0, R235, c[0x0][0x374], R0 ;  /* 0x0000dd00eb007a24 */ /* 0x000fe200078e0200 */
[----:B------:R-:W-:Y:S02]  /*1d80*/  LEA R238, P2, R2, c[0x0][0x330], 0x1 ;  /* 0x0000cc0002ee7a11 */ /* 0x000fe400078408ff */
[----:B------:R-:W-:Y:S01]  /*1d90*/  LEA.HI.X R241, R4, c[0x0][0x164], R10, 0x1, P3 ;  /* 0x0000590004f17a11 */ /* 0x000fe200018f0c0a */
[----:B------:R-:W-:-:S05]  /*1da0*/  IMAD.IADD R9, R3, 0x1, R0 ;  /* 0x0000000103097824 */ /* 0x000fca00078e0200 */
[----:B------:R-:W-:Y:S01]  /*1db0*/  LEA.HI.X R239, R2, c[0x0][0x334], R9, 0x1, P2 ;  /* 0x0000cd0002ef7a11 */ /* 0x000fe200010f0c09 */
        /* <DEDUP_REMOVED lines=19> */
.L_x_1475:
        /* <DEDUP_REMOVED lines=18> */
.L_x_1476:
        /* <DEDUP_REMOVED lines=30> */
.L_x_1478:
[----:B------:R-:W-:Y:S05]  /*21f0*/  BSYNC B0 ;  /* 0x0000000000007941 */ /* 0x000fea0003800000 */
.L_x_1477:
        /* <DEDUP_REMOVED lines=18> */
.L_x_1480:
[----:B------:R-:W-:Y:S05]  /*2320*/  BSYNC B0 ;  /* 0x0000000000007941 */ /* 0x000fea0003800000 */
.L_x_1479:
        /* <DEDUP_REMOVED lines=18> */
.L_x_1482:
[----:B------:R-:W-:Y:S05]  /*2450*/  BSYNC B0 ;  /* 0x0000000000007941 */ /* 0x000fea0003800000 */
.L_x_1481:
        /* <DEDUP_REMOVED lines=17> */
.L_x_1484:
[----:B------:R-:W-:Y:S05]  /*2570*/  BSYNC B0 ;  /* 0x0000000000007941 */ /* 0x000fea0003800000 */
.L_x_1483:
        /* <DEDUP_REMOVED lines=27> */
.L_x_1486:
[----:B------:R-:W-:Y:S05]  /*2730*/  BSYNC B0 ;  /* 0x0000000000007941 */ /* 0x000fea0003800000 */
.L_x_1485:
        /* <DEDUP_REMOVED lines=16> */
.L_x_1488:
[----:B------:R-:W-:Y:S05]  /*2840*/  BSYNC B0 ;  /* 0x0000000000007941 */ /* 0x000fea0003800000 */
.L_x_1487:
        /* <DEDUP_REMOVED lines=16> */
.L_x_1490:
[----:B------:R-:W-:Y:S05]  /*2950*/  BSYNC B0 ;  /* 0x0000000000007941 */ /* 0x000fea0003800000 */
.L_x_1489:
        /* <DEDUP_REMOVED lines=16> */
.L_x_1474:
[----:B------:R-:W-:Y:S01]  /*2a60*/  PLOP3.LUT P0, PT, PT, PT, UP6, 0x80, 0x0 ;  /* 0x000000000000781c */ /* 0x000fe20003f0f068 */
[----:B------:R-:W-:Y:S01]  /*2a70*/  ULEA.HI UR4, UR9, UR9, URZ, 0x1 ;  /* 0x0000000909047291 */ /* 0x000fe2000f8f083f */
[----:B------:R-:W-:Y:S01]  /*2a80*/  IMAD.SHL.U32 R0, R235, 0x40, RZ ;  /* 0x00000040eb007824 */ /* 0x000fe200078e00ff */
[----:B------:R-:W-:Y:S02]  /*2a90*/  BSSY B0, `(.L_x_1492) ;  /* 0x000001d000007945 */ /* 0x000fe40003800000 */
[----:B------:R-:W-:Y:S02]  /*2aa0*/  ULOP3.LUT UR4, UR4, 0xfffffffe, URZ, 0xc0, !UPT ;  /* 0xfffffffe04047892 */ /* 0x000fe4000f8ec03f */
[----:B------:R-:W-:Y:S02]  /*2ab0*/  LOP3.LUT R0, R0, 0x1c0, RZ, 0xc0, !PT ;  /* 0x000001c000007812 */ /* 0x000fe400078ec0ff */
[----:B------:R-:W-:-:S02]  /*2ac0*/  UIADD3 UR4, UR9, -UR4, URZ ;  /* 0x8000000409047290 */ /* 0x000fc4000fffe03f */
[----:B------:R-:W-:Y:S02]  /*2ad0*/  LOP3.LUT R6, R0, 0x38, R236, 0xf8, !PT ;  /* 0x0000003800067812 */ /* 0x000fe400078ef8ec */
[----:B------:R-:W-:Y:S01]  /*2ae0*/  @P0 BAR.SYNC.DEFER_BLOCKING 0x0 ;  /* 0x0000000000000b1d */ /* 0x000fe20000010000 */
[----:B------:R-:W-:Y:S01]  /*2af0*/  UISETP.NE.AND UP0, UPT, UR4, 0x1, UPT ;  /* 0x000000010400788c */ /* 0x000fe2000bf05270 */
[----:B------:R-:W-:Y:S01]  /*2b00*/  SHF.R.U32.HI R8, RZ, 0x3, R0 ;  /* 0x00000003ff087819 */ /* 0x000fe20000011600 */
[----:B------:R-:W-:-:S03]  /*2b10*/  UIMAD UR4, UR9, -0x40, UR15 ;  /* 0xffffffc0090478a4 */ /* 0x000fc6000f8e020f */
[----:B------:R-:W-:-:S03]  /*2b20*/  LOP3.LUT R8, R6, R8, RZ, 0x3c, !PT ;  /* 0x0000000806087212 */ /* 0x000fc600078e3cff */
[----:B------:R-:W-:Y:S02]  /*2b30*/  ISETP.GE.AND P2, PT, R235, UR4, PT ;  /* 0x00000004eb007c0c */ /* 0x000fe4000bf46270 */
[----:B------:R-:W-:-:S04]  /*2b40*/  IMAD R8, R248, 0x200, R8 ;  /* 0x00000200f8087824 */ /* 0x000fc800078e0208 */
[----:B------:R-:W-:-:S07]  /*2b50*/  IMAD.SHL.U32 R0, R8, 0x2, RZ ;  /* 0x0000000208007824 */ /* 0x000fce00078e00ff */
        /* <DEDUP_REMOVED lines=16> */
.L_x_1493:
[----:B------:R-:W-:Y:S05]  /*2c60*/  BSYNC B0 ;  /* 0x0000000000007941 */ /* 0x000fea0003800000 */
.L_x_1492:
        /* <DEDUP_REMOVED lines=29> */
.L_x_1495:
[----:B------:R-:W-:Y:S05]  /*2e40*/  BSYNC B0 ;  /* 0x0000000000007941 */ /* 0x000fea0003800000 */
.L_x_1494:
        /* <DEDUP_REMOVED lines=15> */
.L_x_1497:
        /* <DEDUP_REMOVED lines=19> */
.L_x_1498:
[----:B------:R-:W-:Y:S05]  /*3070*/  BSYNC B0 ;  /* 0x0000000000007941 */ /* 0x000fea0003800000 */
.L_x_1496:
        /* <DEDUP_REMOVED lines=14> */
.L_x_1500:
        /* <DEDUP_REMOVED lines=27> */
.L_x_1501:
[----:B------:R-:W-:Y:S05]  /*3310*/  BSYNC B0 ;  /* 0x0000000000007941 */ /* 0x000fea0003800000 */
.L_x_1499:
[----:B------:R-:W-:Y:S01]  /*3320*/  ULDC.64 UR6, c[0x0][0x198] ;  /* 0x0000660000067ab9 */ /* 0x000fe20000000a00 */
[----:B------:R-:W-:Y:S01]  /*3330*/  IMAD.U32 R10, RZ, RZ, UR23 ;  /* 0x00000017ff0a7e24 */ /* 0x000fe2000f8e00ff */
[----:B------:R-:W-:Y:S01]  /*3340*/  UIMAD UR6, UR18, UR6, URZ ;  /* 0x00000006120672a4 */ /* 0x000fe2000f8e023f */
[C---:B------:R-:W-:Y:S01]  /*3350*/  IADD3 R6, R243.reuse, 0x28, RZ ;  /* 0x00000028f3067810 */ /* 0x040fe20007ffe0ff */
[----:B------:R-:W-:Y:S01]  /*3360*/  IMAD.MOV.U32 R246, RZ, RZ, 0x7f800000 ;  /* 0x7f800000fff67424 */ /* 0x000fe200078e00ff */
[----:B------:R-:W-:Y:S01]  /*3370*/  IADD3 R5, R243, 0x8, RZ ;  /* 0x00000008f3057810 */ /* 0x000fe20007ffe0ff */
[----:B------:R-:W-:Y:S01]  /*3380*/  UIMAD UR6, UR23, UR7, UR6 ;  /* 0x00000007170672a4 */ /* 0x000fe2000f8e0206 */
[----:B-1----:R-:W-:Y:S01]  /*3390*/  IMAD.WIDE.U32 R2, R10, c[0x0][0x198], R236 ;  /* 0x000066000a027a25 */ /* 0x002fe200078e00ec */
[----:B------:R-:W-:Y:S02]  /*33a0*/  ISETP.GE.AND P2, PT, R6, UR4, PT ;  /* 0x0000000406007c0c */ /* 0x000fe4000bf46270 */
[----:B------:R-:W-:Y:S01]  /*33b0*/  ISETP.GE.AND P4, PT, R5, UR4, PT ;  /* 0x0000000405007c0c */ /* 0x000fe2000bf86270 */
[----:B------:R-:W-:Y:S01]  /*33c0*/  IMAD.MOV.U32 R244, RZ, RZ, 0x7f800000 ;  /* 0x7f800000fff47424 */ /* 0x000fe200078e00ff */
[----:B------:R-:W-:Y:S01]  /*33d0*/  IADD3 R4, P0, R2, UR25, RZ ;  /* 0x0000001902047c10 */ /* 0x000fe2000ff1e0ff */
[----:B------:R-:W-:Y:S01]  /*33e0*/  IMAD.U32 R7, RZ, RZ, UR6 ;  /* 0x00000006ff077e24 */ /* 0x000fe2000f8e00ff */
[----:B------:R-:W-:-:S02]  /*33f0*/  MOV R245, 0x7f800000 ;  /* 0x7f80000000f57802 */ /* 0x000fc40000000f00 */
[----:B------:R-:W-:Y:S02]  /*3400*/  IADD3 R2, R243, 0x20, RZ ;  /* 0x00000020f3027810 */ /* 0x000fe40007ffe0ff */
[----:B------:R-:W-:Y:S01]  /*3410*/  IADD3.X R5, R3, UR27, R7, P0, !PT ;  /* 0x0000001b03057c10 */ /* 0x000fe200087fe407 */
[----:B------:R-:W-:Y:S01]  /*3420*/  IMAD.MOV.U32 R7, RZ, RZ, 0x4 ;  /* 0x00000004ff077424 */ /* 0x000fe200078e00ff */
[----:B------:R-:W-:Y:S02]  /*3430*/  ISETP.GE.AND P5, PT, R243, UR4, PT ;  /* 0x00000004f3007c0c */ /* 0x000fe4000bfa6270 */
[----:B------:R-:W-:Y:S01]  /*3440*/  ISETP.GE.AND P3, PT, R2, UR4, PT ;  /* 0x0000000402007c0c */ /* 0x000fe2000bf66270 */
[----:B------:R-:W-:Y:S01]  /*3450*/  @!P2 IMAD.WIDE R6, R6, R7, UR16 ;  /* 0x000000100606ae25 */ /* 0x000fe2000f8e0207 */
[----:B------:R-:W-:Y:S02]  /*3460*/  MOV R2, 0x4 ;  /* 0x0000000400027802 */ /* 0x000fe40000000f00 */
[----:B------:R-:W-:-:S02]  /*3470*/  MOV R247, 0x7f800000 ;  /* 0x7f80000000f77802 */ /* 0x000fc40000000f00 */
[----:B------:R1:W5:Y:S01]  /*3480*/  @!P2 LDG.E R245, [R6.64] ;  /* 0x0000000c06f5a981 */ /* 0x000362000c1e1900 */
[----:B------:R-:W-:Y:S01]  /*3490*/  UIMAD UR4, UR22, -0x80, UR14 ;  /* 0xffffff80160478a4 */ /* 0x000fe2000f8e020e */
[----:B------:R-:W-:-:S05]  /*34a0*/  IMAD.WIDE R2, R243, R2, UR16 ;  /* 0x00000010f3027e25 */ /* 0x000fca000f8e0202 */
[----:B------:R-:W-:Y:S01]  /*34b0*/  ISETP.GE.AND P6, PT, R235, UR4, PT ;  /* 0x00000004eb007c0c */ /* 0x000fe2000bfc6270 */
[----:B------:R2:W5:Y:S04]  /*34c0*/  @!P5 LDG.E R246, [R2.64] ;  /* 0x0000000c02f6d981 */ /* 0x000568000c1e1900 */
[----:B------:R2:W5:Y:S04]  /*34d0*/  @!P4 LDG.E R247, [R2.64+0x20] ;  /* 0x0000200c02f7c981 */ /* 0x000568000c1e1900 */
[----:B------:R2:W5:Y:S04]  /*34e0*/  @!P3 LDG.E R244, [R2.64+0x80] ;  /* 0x0000800c02f4b981 */ /* 0x000568000c1e1900 */
[----:B------:R1:W-:Y:S04]  /*34f0*/  @P6 STS.128 [R0+0xc000], RZ ;  /* 0x00c000ff00006388 */ /* 0x0003e80000000c00 */
[----:B------:R1:W-:Y:S01]  /*3500*/  @P6 STS.128 [R0+0x10000], RZ ;  /* 0x010000ff00006388 */ /* 0x0003e20000000c00 */
[----:B------:R-:W-:Y:S01]  /*3510*/  IMAD.WIDE.U32 R4, R11, c[0x0][0x1b0], R4 ;  /* 0x00006c000b047a25 */ /* 0x000fe200078e0004 */
[----:B------:R-:W-:Y:S03]  /*3520*/  BSSY B0, `(.L_x_1502) ;  /* 0x000001c000007945 */ /* 0x000fe60003800000 */
[----:B--2---:R-:W-:-:S04]  /*3530*/  IMAD R2, R14, c[0x0][0x1b0], RZ ;  /* 0x00006c000e027a24 */ /* 0x004fc800078e02ff */
[----:B------:R-:W-:-:S05]  /*3540*/  IMAD R2, R11, c[0x0][0x1b4], R2 ;  /* 0x00006d000b027a24 */ /* 0x000fca00078e0202 */
        /* <DEDUP_REMOVED lines=25> */
.L_x_1503:
[----:B-1----:R-:W-:Y:S05]  /*36e0*/  BSYNC B0 ;  /* 0x0000000000007941 */ /* 0x002fea0003800000 */
.L_x_1502:
        /* <DEDUP_REMOVED lines=30> */
.L_x_1505:
[----:B------:R-:W-:Y:S05]  /*38d0*/  BSYNC B0 ;  /* 0x0000000000007941 */ /* 0x000fea0003800000 */
.L_x_1504:
[----:B------:R-:W-:Y:S01]  /*38e0*/  IADD3 R2, R235, 0x40, RZ ;  /* 0x00000040eb027810 */ /* 0x000fe20007ffe0ff */
[----:B------:R-:W-:Y:S03]  /*38f0*/  BSSY B0, `(.L_x_1506) ;  /* 0x000001e000007945 */ /* 0x000fe60003800000 */
[----:B------:R-:W-:-:S13]  /*3900*/  ISETP.GE.AND P4, PT, R2, UR4, PT ;  /* 0x0000000402007c0c */ /* 0x000fda000bf86270 */
[----:B------:R1:W-:Y:S04]  /*3910*/  @P4 STS.128 [R0+0xe000], RZ ;  /* 0x00e000ff00004388 */ /* 0x0003e80000000c00 */
[----:B------:R1:W-:Y:S01]  /*3920*/  @P4 STS.128 [R0+0x12000], RZ ;  /* 0x012000ff00004388 */ /* 0x0003e20000000c00 */
[----:B------:R-:W-:Y:S05]  /*3930*/  @P4 BRA `(.L_x_1507) ;  /* 0x0000019000004947 */ /* 0x000fea0003800000 */
[----:B--2---:R-:W-:Y:S02]  /*3940*/  IADD3 R6, P0, R235, 0x40, RZ ;  /* 0x00000040eb067810 */ /* 0x004fe40007f1e0ff */
        /* <DEDUP_REMOVED lines=24> */
.L_x_1507:
[----:B------:R-:W-:Y:S05]  /*3ad0*/  BSYNC B0 ;  /* 0x0000000000007941 */ /* 0x000fea0003800000 */
.L_x_1506:
        /* <DEDUP_REMOVED lines=11> */
[----:B--2---:R-:W-:-:S04]  /*3b90*/  IMAD.WIDE.U32 R6, R2, c[0x0][0x198], R4 ;  /* 0x0000660002067a25 */ /* 0x004fc800078e0004 */
        /* <DEDUP_REMOVED lines=18> */
.L_x_1509:
[----:B------:R-:W-:Y:S05]  /*3cc0*/  BSYNC B0 ;  /* 0x0000000000007941 */ /* 0x000fea0003800000 */
.L_x_1508:
[----:B------:R-:W-:Y:S01]  /*3cd0*/  ULDC.64 UR6, c[0x0][0x1a0] ;  /* 0x0000680000067ab9 */ /* 0x000fe20000000a00 */
[----:B--2---:R-:W-:Y:S01]  /*3ce0*/  IMAD.WIDE.U32 R2, R10, c[0x0][0x1a0], R236 ;  /* 0x000068000a027a25 */ /* 0x004fe200078e00ec */
        /* <DEDUP_REMOVED lines=36> */
.L_x_1511:
[----:B------:R-:W-:Y:S05]  /*3f30*/  BSYNC B0 ;  /* 0x0000000000007941 */ /* 0x000fea0003800000 */
.L_x_1510:
        /* <DEDUP_REMOVED lines=29> */
.L_x_1513:
[----:B------:R-:W-:Y:S05]  /*4110*/  BSYNC B0 ;  /* 0x0000000000007941 */ /* 0x000fea0003800000 */
.L_x_1512:
        /* <DEDUP_REMOVED lines=29> */
.L_x_1515:
[----:B------:R-:W-:Y:S05]  /*42f0*/  BSYNC B0 ;  /* 0x0000000000007941 */ /* 0x000fea0003800000 */
.L_x_1514:
        /* <DEDUP_REMOVED lines=27> */
.L_x_1517:
[----:B------:R-:W-:Y:S05]  /*44b0*/  BSYNC B0 ;  /* 0x0000000000007941 */ /* 0x000fea0003800000 */
.L_x_1516:
[----:B-1----:R-:W-:Y:S02]  /*44c0*/  IMAD.MOV.U32 R6, RZ, RZ, c[0x0][0x308] ;  /* 0x0000c200ff067624 */ /* 0x002fe400078e00ff */
[----:B------:R-:W-:Y:S01]  /*44d0*/  IMAD.MOV.U32 R7, RZ, RZ, c[0x0][0x30c] ;  /* 0x0000c300ff077624 */ /* 0x000fe200078e00ff */
[----:B--234-:R-:W-:Y:S01]  /*44e0*/  LEA.HI R0, R18, R17, RZ, 0x4 ;  /* 0x0000001112007211 */ /* 0x01cfe200078f20ff */
[----:B------:R-:W0:Y:S04]  /*44f0*/  LDGDEPBAR ;  /* 0x00000000000079af */ /* 0x000e280000000000 */
[----:B------:R1:W2:Y:S04]  /*4500*/  LDG.E.64 R2, [R6.64+0x8] ;  /* 0x0000080c06027981 */ /* 0x0002a8000c1e1b00 */
[----:B-1----:R-:W3:Y:S01]  /*4510*/  LDG.E.64 R6, [R6.64] ;  /* 0x0000000c06067981 */ /* 0x002ee2000c1e1b00 */
[----:B------:R-:W-:Y:S01]  /*4520*/  LOP3.LUT R0, R0, 0xfffffff0, RZ, 0xc0, !PT ;  /* 0xfffffff000007812 */ /* 0x000fe200078ec0ff */
[----:B------:R-:W-:Y:S01]  /*4530*/  IMAD.MOV.U32 R199, RZ, RZ, 0x40 ;  /* 0x00000040ffc77424 */ /* 0x000fe200078e00ff */
[----:B------:R-:W-:Y:S01]  /*4540*/  UIADD3 UR23, -UR14, 0x80, UR5 ;  /* 0x000000800e177890 */ /* 0x000fe2000fffe105 */
[----:B------:R-:W-:Y:S01]  /*4550*/  IMAD.MOV.U32 R250, RZ, RZ, 0x40 ;  /* 0x00000040fffa7424 */ /* 0x000fe200078e00ff */
[----:B------:R-:W-:Y:S01]  /*4560*/  CS2R R158, SRZ ;  /* 0x00000000009e7805 */ /* 0x000fe2000001ff00 */
[----:B------:R-:W-:Y:S01]  /*4570*/  IMAD.IADD R0, R17, 0x1, -R0 ;  /* 0x0000000111007824 */ /* 0x000fe200078e0a00 */
[----:B------:R-:W-:Y:S01]  /*4580*/  CS2R R156, SRZ ;  /* 0x00000000009c7805 */ /* 0x000fe2000001ff00 */
[----:B------:R-:W-:Y:S01]  /*4590*/  IMAD.MOV.U32 R234, RZ, RZ, R218 ;  /* 0x000000ffffea7224 */ /* 0x000fe200078e00da */
        /* <DEDUP_REMOVED lines=16> */
[--C-:B------:R-:W-:Y:S01]  /*46a0*/  SHF.R.S32.HI R4, RZ, 0x1f, R13.reuse ;  /* 0x0000001fff047819 */ /* 0x100fe2000001140d */
        /* <DEDUP_REMOVED lines=9> */
[----:B------:R-:W-:Y:S01]  /*4740*/  CS2R R122, SRZ ;  /* 0x00000000007a7805 */ /* 0x000fe2000001ff00 */
[----:B------:R-:W-:Y:S01]  /*4750*/  CS2R R120, SRZ ;  /* 0x0000000000787805 */ /* 0x000fe2000001ff00 */
[----:B------:R-:W-:Y:S01]  /*4760*/  SEL R0, R0, R210, !P1 ;  /* 0x000000d200007207 */ /* 0x000fe20004800000 */
        /* <DEDUP_REMOVED lines=44> */
[----:B------:R-:W-:Y:S01]  /*4a30*/  ULDC UR4, c[0x0][0x2e8] ;  /* 0x0000ba0000047ab9 */ /* 0x000fe20000000800 */
[----:B------:R-:W-:Y:S01]  /*4a40*/  SEL R199, R199, 0xffffffc0, !P4 ;  /* 0xffffffc0c7c77807 */ /* 0x000fe20006000000 */
[----:B------:R-:W-:Y:S01]  /*4a50*/  UIADD3 UR23, UR23, -UR4, URZ ;  /* 0x8000000417177290 */ /* 0x000fe2000fffe03f */
[----:B------:R-:W-:Y:S01]  /*4a60*/  SEL R250, R250, 0xffffffc0, !P4 ;  /* 0xffffffc0fafa7807 */ /* 0x000fe20006000000 */
[----:B------:R-:W-:Y:S01]  /*4a70*/  ULDC UR18, c[0x0][0x2e4] ;  /* 0x0000b90000127ab9 */ /* 0x000fe20000000800 */
[----:B--2---:R-:W-:-:S02]  /*4a80*/  IADD3 R249, P3, P2, R2, UR46, R13 ;  /* 0x0000002e02f97c10 */ /* 0x004fc4000fa7e00d */
[----:B------:R-:W-:Y:S02]  /*4a90*/  IADD3 R2, R209, 0x2000, RZ ;  /* 0x00002000d1027810 */ /* 0x000fe40007ffe0ff */
[----:B------:R-:W-:Y:S02]  /*4aa0*/  IADD3.X R251, R3, UR50, R4, P3, P2 ;  /* 0x0000003203fb7c10 */ /* 0x000fe40009fe4404 */
[----:B------:R-:W-:-:S05]  /*4ab0*/  SEL R2, R2, R209, !P1 ;  /* 0x000000d102027207 */ /* 0x000fca0004800000 */
[----:B------:R-:W-:Y:S01]  /*4ac0*/  IMAD.SHL.U32 R202, R2, 0x2, RZ ;  /* 0x0000000202ca7824 */ /* 0x000fe200078e00ff */
[----:B---3--:R1:W2:Y:S08]  /*4ad0*/  R2UR UR10, R7 ;  /* 0x00000000070a73c2 */ /* 0x0082b000000e0000 */
[----:B------:R1:W3:Y:S01]  /*4ae0*/  R2UR UR11, R6 ;  /* 0x00000000060b73c2 */ /* 0x0002e200000e0000 */
[----:B------:R-:W-:-:S07]  /*4af0*/  DEPBAR.LE SB1, 0x0, {3,2} ;  /* 0x0000900c0000791a */ /* 0x000fce0000000000 */
.L_x_1522:
[----:B------:R-:W0:Y:S01]  /*4b00*/  LDGDEPBAR ;  /* 0x00000000000079af */ /* 0x000e220000000000 */
[----:B------:R-:W-:Y:S01]  /*4b10*/  IADD3 R0, R203, R208, RZ ;  /* 0x000000d0cb007210 */ /* 0x000fe20007ffe0ff */
[----:B------:R-:W-:Y:S01]  /*4b20*/  IMAD.U32 R2, RZ, RZ, UR20 ;  /* 0x00000014ff027e24 */ /* 0x000fe2000f8e00ff */
[----:B------:R-:W-:Y:S01]  /*4b30*/  USHF.L.U32 UR6, UR9, 0x6, URZ ;  /* 0x0000000609067899 */ /* 0x000fe2000800063f */
[----:B------:R-:W-:Y:S01]  /*4b40*/  IMAD.U32 R3, RZ, RZ, UR19 ;  /* 0x00000013ff037e24 */ /* 0x000fe2000f8e00ff */
[----:B------:R-:W-:Y:S02]  /*4b50*/  ULDC UR5, c[0x0][0x2e4] ;  /* 0x0000b90000057ab9 */ /* 0x000fe40000000800 */
[C---:B------:R-:W-:Y:S01]  /*4b60*/  LEA R2, P0, R243.reuse, R2, 0x2 ;  /* 0x00000002f3027211 */ /* 0x040fe200078010ff */
[----:B------:R-:W-:Y:S03]  /*4b70*/  UISETP.GE.AND UP0, UPT, UR6, UR23, UPT ;  /* 0x000000170600728c */ /* 0x000fe6000bf06270 */
[----:B------:R-:W-:Y:S03]  /*4b80*/  LEA.HI.X.SX32 R3, R243, R3, 0x2, P0 ;  /* 0x00000003f3037211 */ /* 0x000fe600000f16ff */
        /* <DEDUP_REMOVED lines=24> */
[----:B------:R-:W-:Y:S04]  /*4d10*/  HMMA.16816.F32 R32, R32, R166, RZ ;  /* 0x000000a62020723c */ /* 0x000fe800000018ff */
[----:B-1----:R-:W-:Y:S01]  /*4d20*/  IMAD.IADD R3, R203, 0x1, R199 ;  /* 0x00000001cb037824 */ /* 0x002fe200078e02c7 */
[----:B------:R-:W-:Y:S03]  /*4d30*/  IADD3 R2, R0, R199, RZ ;  /* 0x000000c700027210 */ /* 0x000fe60007ffe0ff */
[-C--:B----4-:R-:W-:Y:S01]  /*4d40*/  HMMA.16816.F32 R4, R168, R172.reuse, R4 ;  /* 0x000000aca804723c */ /* 0x090fe20000001804 */
[----:B------:R-:W1:Y:S06]  /*4d50*/  LDSM.16.M88.4 R164, [R3] ;  /* 0x0000000003a4783b */ /* 0x000e6c0000000200 */
[----:B------:R-:W2:Y:S01]  /*4d60*/  LDSM.16.M88.4 R188, [R3+0x1000] ;  /* 0x0010000003bc783b */ /* 0x000ea20000000200 */
        /* <DEDUP_REMOVED lines=9> */
[----:B------:R-:W3:Y:S06]  /*4e00*/  LDSM.16.M88.4 R168, [R2] ;  /* 0x0000000002a8783b */ /* 0x000eec0000000200 */
[----:B------:R-:W4:Y:S01]  /*4e10*/  LDSM.16.M88.4 R180, [R205+0xc800] ;  /* 0x00c80000cdb4783b */ /* 0x000f220000000200 */
[-C--:B-1----:R-:W-:Y:S08]  /*4e20*/  HMMA.16816.F32 R4, R164, R184.reuse, R4 ;  /* 0x000000b8a404723c */ /* 0x082ff00000001804 */
[C---:B--2---:R-:W-:Y:S08]  /*4e30*/  HMMA.16816.F32 R8, R188.reuse, R184, R8 ;  /* 0x000000b8bc08723c */ /* 0x044ff00000001808 */
        /* <DEDUP_REMOVED lines=8> */
[----:B------:R-:W1:Y:S06]  /*4ec0*/  LDSM.16.M88.4 R164, [R203+0x2000] ;  /* 0x00200000cba4783b */ /* 0x000e6c0000000200 */
[----:B------:R-:W2:Y:S01]  /*4ed0*/  LDSM.16.M88.4 R192, [R207+0x10800] ;  /* 0x01080000cfc0783b */ /* 0x000ea20000000200 */
[-C--:B---3--:R-:W-:Y:S08]  /*4ee0*/  HMMA.16816.F32 R4, R168, R172.reuse, R4 ;  /* 0x000000aca804723c */ /* 0x088ff00000001804 */
[C---:B------:R-:W-:Y:S08]  /*4ef0*/  HMMA.16816.F32 R8, R176.reuse, R172, R8 ;  /* 0x000000acb008723c */ /* 0x040ff00000001808 */
        /* <DEDUP_REMOVED lines=8> */
[----:B------:R-:W3:Y:S06]  /*4f80*/  LDSM.16.M88.4 R168, [R0+0x2000] ;  /* 0x0020000000a8783b */ /* 0x000eec0000000200 */
[----:B------:R-:W4:Y:S01]  /*4f90*/  LDSM.16.M88.4 R180, [R204+0x10800] ;  /* 0x01080000ccb4783b */ /* 0x000f220000000200 */
[-C--:B-1----:R-:W-:Y:S08]  /*4fa0*/  HMMA.16816.F32 R4, R164, R184.reuse, R4 ;  /* 0x000000b8a404723c */ /* 0x082ff00000001804 */
[C---:B------:R-:W-:Y:S08]  /*4fb0*/  HMMA.16816.F32 R8, R188.reuse, R184, R8 ;  /* 0x000000b8bc08723c */ /* 0x040ff00000001808 */
        /* <DEDUP_REMOVED lines=39> */
[----:B------:R-:W-:Y:S04]  /*5230*/  USHF.L.U32 UR5, UR22, 0x7, URZ ;  /* 0x0000000716057899 */ /* 0x000fe8000800063f */
[----:B------:R-:W-:Y:S04]  /*5240*/  UIADD3 UR4, UR5, UR15, URZ ;  /* 0x0000000f05047290 */ /* 0x000fe8000fffe03f */
[----:B------:R-:W-:Y:S02]  /*5250*/  UIADD3 UR7, UR18, UR4, -UR14 ;  /* 0x0000000412077290 */ /* 0x000fe4000fffe80e */
[----:B------:R-:W-:Y:S04]  /*5260*/  UIADD3 UR4, UR6, 0x40, URZ ;  /* 0x0000004006047890 */ /* 0x000fe8000fffe03f */
[----:B------:R-:W-:Y:S02]  /*5270*/  UISETP.GE.AND UP0, UPT, UR4, UR7, UPT ;  /* 0x000000070400728c */ /* 0x000fe4000bf06270 */
[----:B------:R-:W-:Y:S03]  /*5280*/  UIADD3 UR4, UR5, 0x80, URZ ;  /* 0x0000008005047890 */ /* 0x000fe6000fffe03f */
[----:B------:R-:W-:Y:S01]  /*5290*/  UMOV UR5, UR18 ;  /* 0x0000001200057c82 */ /* 0x000fe20008000000 */
[----:B------:R-:W-:Y:S02]  /*52a0*/  PLOP3.LUT P1, PT, PT, PT, UP0, 0x80, 0x0 ;  /* 0x000000000000781c */ /* 0x000fe40003f2f008 */
[----:B------:R-:W-:Y:S05]  /*52b0*/  IMAD.U32 R0, RZ, RZ, UR4 ;  /* 0x00000004ff007e24 */ /* 0x000fea000f8e00ff */
[----:B------:R-:W-:Y:S11]  /*52c0*/  ISETP.LT.AND P0, PT, R0, UR14, PT ;  /* 0x0000000e00007c0c */ /* 0x000ff6000bf01270 */
[----:B------:R-:W-:Y:S02]  /*52d0*/  @!UPT UIADD3 URZ, URZ, URZ, URZ ;  /* 0x0000003f3f3ff290 */ /* 0x000fe4000fffe03f */
[----:B------:R-:W-:-:S05]  /*52e0*/  @!P1 BRA P0, `(.L_x_1519) ;  /* 0x0000085000009947 */ /* 0x000fca0000000000 */
.L_x_1518:
[----:B------:R-:W-:Y:S01]  /*52f0*/  IADD3 R0, R243, UR6, RZ ;  /* 0x00000006f3007c10 */ /* 0x000fe2000fffe0ff */
[----:B------:R-:W-:Y:S02]  /*5300*/  UIADD3 UR4, -UR5, UR14, -UR15 ;  /* 0x0000000e05047290 */ /* 0x000fe4000fffe90f */
[----:B------:R-:W-:Y:S01]  /*5310*/  UMOV UR18, UR5 ;  /* 0x0000000500127c82 */ /* 0x000fe20008000000 */
[C---:B------:R-:W-:Y:S02]  /*5320*/  IADD3 R164, R0.reuse, 0x8, RZ ;  /* 0x0000000800a47810 */ /* 0x040fe40007ffe0ff */
[C---:B------:R-:W-:Y:S02]  /*5330*/  IADD3 R3, R0.reuse, 0x20, RZ ;  /* 0x0000002000037810 */ /* 0x040fe40007ffe0ff */
[C---:B------:R-:W-:Y:S02]  /*5340*/  IADD3 R2, R0.reuse, 0x28, RZ ;  /* 0x0000002800027810 */ /* 0x040fe40007ffe0ff */
[----:B------:R-:W-:Y:S02]  /*5350*/  IADD3 R175, R0, UR4, RZ ;  /* 0x0000000400af7c10 */ /* 0x000fe4000fffe0ff */
[----:B------:R-:W-:Y:S02]  /*5360*/  IADD3 R167, R164, UR4, RZ ;  /* 0x00000004a4a77c10 */ /* 0x000fe4000fffe0ff */
[C---:B------:R-:W-:Y:S02]  /*5370*/  IADD3 R165, R3.reuse, UR4, RZ ;  /* 0x0000000403a57c10 */ /* 0x040fe4000fffe0ff */
[----:B------:R-:W-:Y:S01]  /*5380*/  IADD3 R166, R2, UR4, RZ ;  /* 0x0000000402a67c10 */ /* 0x000fe2000fffe0ff */
[----:B------:R-:W-:Y:S01]  /*5390*/  UIADD3 UR4, UR14, 0x1, -UR15 ;  /* 0x000000010e047890 */ /* 0x000fe2000fffe80f */
[----:B------:R-:W-:Y:S02]  /*53a0*/  IMNMX R175, RZ, R175, !PT ;  /* 0x000000afffaf7217 */ /* 0x000fe40007800200 */
[----:B------:R-:W-:Y:S01]  /*53b0*/  IMNMX R167, RZ, R167, !PT ;  /* 0x000000a7ffa77217 */ /* 0x000fe20007800200 */
[----:B------:R-:W-:Y:S01]  /*53c0*/  UIADD3 UR4, UR4, UR41, URZ ;  /* 0x0000002904047290 */ /* 0x000fe2000fffe03f */
[----:B------:R-:W-:Y:S05]  /*53d0*/  IMNMX R165, RZ, R165, !PT ;  /* 0x000000a5ffa57217 */ /* 0x000fea0007800200 */
[----:B------:R-:W-:Y:S02]  /*53e0*/  IADD3 R174, R0, UR4, RZ ;  /* 0x0000000400ae7c10 */ /* 0x000fe4000fffe0ff */
[----:B------:R-:W-:Y:S01]  /*53f0*/  IADD3 R168, R2, UR4, RZ ;  /* 0x0000000402a87c10 */ /* 0x000fe2000fffe0ff */
[----:B------:R-:W1:Y:S01]  /*5400*/  S2R R0, SR_TID.X ;  /* 0x0000000000007919 */ /* 0x000e620000002100 */
[----:B------:R-:W-:Y:S01]  /*5410*/  IADD3 R169, R164, UR4, RZ ;  /* 0x00000004a4a97c10 */ /* 0x000fe2000fffe0ff */
[----:B------:R-:W-:Y:S01]  /*5420*/  IMAD.SHL.U32 R2, R248, 0x20, RZ ;  /* 0x00000020f8027824 */ /* 0x000fe200078e00ff */
[----:B------:R-:W-:Y:S02]  /*5430*/  IADD3 R164, R3, UR4, RZ ;  /* 0x0000000403a47c10 */ /* 0x000fe4000fffe0ff */
[----:B------:R-:W-:Y:S02]  /*5440*/  IMNMX R3, RZ, R166, !PT ;  /* 0x000000a6ff037217 */ /* 0x000fe40007800200 */
[----:B------:R-:W-:Y:S02]  /*5450*/  IMNMX R174, R174, UR14, PT ;  /* 0x0000000eaeae7c17 */ /* 0x000fe4000b800200 */
[----:B------:R-:W-:Y:S02]  /*5460*/  IMNMX R166, R169, UR14, PT ;  /* 0x0000000ea9a67c17 */ /* 0x000fe4000b800200 */
[----:B------:R-:W-:Y:S01]  /*5470*/  IMNMX R164, R164, UR14, PT ;  /* 0x0000000ea4a47c17 */ /* 0x000fe2000b800200 */
[----:B-1----:R-:W-:Y:S05]  /*5480*/  IMAD.SHL.U32 R0, R0, 0x2, RZ ;  /* 0x0000000200007824 */ /* 0x002fea00078e00ff */
[----:B------:R-:W-:Y:S01]  /*5490*/  LOP3.LUT R2, R2, 0x6, R0, 0xf8, !PT ;  /* 0x0000000602027812 */ /* 0x000fe200078ef800 */
[----:B------:R-:W-:Y:S04]  /*54a0*/  IMAD.U32 R0, RZ, RZ, UR22 ;  /* 0x00000016ff007e24 */ /* 0x000fe8000f8e00ff */
[----:B------:R-:W-:Y:S01]  /*54b0*/  IMAD R0, R0, 0x80, R2 ;  /* 0x0000008000007824 */ /* 0x000fe200078e0202 */
[----:B------:R-:W-:Y:S04]  /*54c0*/  IMNMX R2, R168, UR14, PT ;  /* 0x0000000ea8027c17 */ /* 0x000fe8000b800200 */
[C---:B------:R-:W-:Y:S02]  /*54d0*/  ISETP.GE.AND P3, PT, R0.reuse, R175, PT ;  /* 0x000000af0000720c */ /* 0x040fe40003f66270 */
[C---:B------:R-:W-:Y:S02]  /*54e0*/  ISETP.GE.AND P2, PT, R0.reuse, R167, PT ;  /* 0x000000a70000720c */ /* 0x040fe40003f46270 */
        /* <DEDUP_REMOVED lines=10> */
[C---:B------:R-:W-:Y:S02]  /*5590*/  ISETP.GE.OR P1, PT, R0.reuse, R164, !P1 ;  /* 0x000000a40000720c */ /* 0x040fe40004f26670 */
[C---:B------:R-:W-:Y:S02]  /*55a0*/  ISETP.GE.OR P0, PT, R0.reuse, R2, !P0 ;  /* 0x000000020000720c */ /* 0x040fe40004706670 */
[----:B------:R-:W-:Y:S02]  /*55b0*/  IADD3 R0, R0, 0x19, RZ ;  /* 0x0000001900007810 */ /* 0x000fe40007ffe0ff */
[-C--:B------:R-:W-:Y:S02]  /*55c0*/  ISETP.GE.AND P6, PT, R173, R175.reuse, PT ;  /* 0x000000afad00720c */ /* 0x080fe40003fc6270 */
[-C--:B------:R-:W-:Y:S02]  /*55d0*/  ISETP.GE.AND P5, PT, R172, R175.reuse, PT ;  /* 0x000000afac00720c */ /* 0x080fe40003fa6270 */
        /* <DEDUP_REMOVED lines=86> */
.L_x_1519:
[----:B------:R-:W2:Y:S01]  /*5b40*/  LDL R166, [R1+0x4] ;  /* 0x0000040001a67983 */ /* 0x000ea20000100800 */
[----:B------:R-:W-:Y:S01]  /*5b50*/  IMAD.U32 R2, RZ, RZ, UR9 ;  /* 0x00000009ff027e24 */ /* 0x000fe2000f8e00ff */
[----:B------:R-:W-:Y:S01]  /*5b60*/  UIADD3 UR4, UR10, -0x4498517b, URZ ;  /* 0xbb67ae850a047890 */ /* 0x000fe2000fffe03f */
[----:B------:R-:W-:Y:S01]  /*5b70*/  IMAD.U32 R0, RZ, RZ, UR22 ;  /* 0x00000016ff007e24 */ /* 0x000fe2000f8e00ff */
[----:B------:R-:W-:Y:S01]  /*5b80*/  FSETP.NEU.FTZ.AND P0, PT, R246, -INF , PT ;  /* 0xff800000f600780b */ /* 0x000fe20003f1d000 */
[----:B------:R-:W-:Y:S01]  /*5b90*/  IMAD.WIDE.U32 R164, R249, -0x2daee0ad, RZ ;  /* 0xd2511f53f9a47825 */ /* 0x000fe200078e00ff */
[----:B------:R-:W-:Y:S02]  /*5ba0*/  ULDC UR6, c[0x0][0x1c0] ;  /* 0x0000700000067ab9 */ /* 0x000fe40000000800 */
[----:B------:R-:W-:Y:S01]  /*5bb0*/  UISETP.GT.AND UP2, UPT, UR9, UR21, UPT ;  /* 0x000000150900728c */ /* 0x000fe2000bf44270 */
[----:B------:R-:W-:Y:S01]  /*5bc0*/  IMAD R3, R0, 0x4, R248 ;  /* 0x0000000400037824 */ /* 0x000fe200078e02f8 */
[----:B------:R-:W-:Y:S01]  /*5bd0*/  LOP3.LUT R170, R164, UR4, RZ, 0x3c, !PT ;  /* 0x00000004a4aa7c12 */ /* 0x000fe2000f8e3cff */
[----:B------:R-:W-:Y:S03]  /*5be0*/  UIADD3 UR4, UR11, -0x61c88647, URZ ;  /* 0x9e3779b90b047890 */ /* 0x000fe6000fffe03f */
[----:B------:R-:W-:Y:S01]  /*5bf0*/  LOP3.LUT R3, R165, UR10, R3, 0x96, !PT ;  /* 0x0000000aa5037c12 */ /* 0x000fe2000f8e9603 */
[----:B--2---:R-:W-:Y:S04]  /*5c00*/  IMAD R0, R2, 0x4, R166 ;  /* 0x0000000402007824 */ /* 0x004fe800078e02a6 */
[----:B------:R-:W-:Y:S01]  /*5c10*/  IMAD.WIDE.U32 R2, R3, -0x326172a9, RZ ;  /* 0xcd9e8d5703027825 */ /* 0x000fe200078e00ff */
[C---:B------:R-:W-:Y:S03]  /*5c20*/  IADD3 R164, R0.reuse, 0x2, RZ ;  /* 0x0000000200a47810 */ /* 0x040fe60007ffe0ff */
[----:B------:R-:W-:Y:S01]  /*5c30*/  IMAD.WIDE.U32 R166, R0, -0x326172a9, RZ ;  /* 0xcd9e8d5700a67825 */ /* 0x000fe200078e00ff */
[----:B------:R-:W-:Y:S03]  /*5c40*/  LOP3.LUT R0, R251, UR11, RZ, 0x3c, !PT ;  /* 0x0000000bfb007c12 */ /* 0x000fe6000f8e3cff */
[----:B------:R-:W-:Y:S01]  /*5c50*/  IMAD.WIDE.U32 R164, R164, -0x326172a9, RZ ;  /* 0xcd9e8d57a4a47825 */ /* 0x000fe200078e00ff */
[C---:B------:R-:W-:Y:S04]  /*5c60*/  LOP3.LUT R168, R3.reuse, UR4, R166, 0x96, !PT ;  /* 0x0000000403a87c12 */ /* 0x040fe8000f8e96a6 */
[----:B------:R-:W-:Y:S01]  /*5c70*/  LOP3.LUT R166, R3, UR4, R164, 0x96, !PT ;  /* 0x0000000403a67c12 */ /* 0x000fe2000f8e96a4 */
[----:B------:R-:W-:Y:S01]  /*5c80*/  UIADD3 UR4, UR11, 0x3c6ef372, URZ ;  /* 0x3c6ef3720b047890 */ /* 0x000fe2000fffe03f */
[-C--:B------:R-:W-:Y:S01]  /*5c90*/  LOP3.LUT R164, R167, R0.reuse, RZ, 0x3c, !PT ;  /* 0x00000000a7a47212 */ /* 0x080fe200078e3cff */
[----:B------:R-:W-:Y:S04]  /*5ca0*/  IMAD.WIDE.U32 R168, R168, -0x2daee0ad, RZ ;  /* 0xd2511f53a8a87825 */ /* 0x000fe800078e00ff */
[----:B------:R-:W-:Y:S01]  /*5cb0*/  LOP3.LUT R174, R2, UR4, RZ, 0x3c, !PT ;  /* 0x0000000402ae7c12 */ /* 0x000fe2000f8e3cff */
[----:B------:R-:W-:Y:S01]  /*5cc0*/  UIADD3 UR4, UR10, 0x76cf5d0a, URZ ;  /* 0x76cf5d0a0a047890 */ /* 0x000fe2000fffe03f */
[----:B------:R-:W-:Y:S01]  /*5cd0*/  LOP3.LUT R2, R165, R0, RZ, 0x3c, !PT ;  /* 0x00000000a5027212 */ /* 0x000fe200078e3cff */
[----:B------:R-:W-:Y:S04]  /*5ce0*/  IMAD.WIDE.U32 R166, R166, -0x2daee0ad, RZ ;  /* 0xd2511f53a6a67825 */ /* 0x000fe800078e00ff */
[----:B------:R-:W-:Y:S04]  /*5cf0*/  IMAD.WIDE.U32 R164, R164, -0x2daee0ad, RZ ;  /* 0xd2511f53a4a47825 */ /* 0x000fe800078e00ff */
[----:B------:R-:W-:Y:S01]  /*5d00*/  IMAD.WIDE.U32 R2, R2, -0x2daee0ad, RZ ;  /* 0xd2511f5302027825 */ /* 0x000fe200078e00ff */
[----:B------:R-:W-:Y:S02]  /*5d10*/  LOP3.LUT R172, R169, UR4, R164, 0x96, !PT ;  /* 0x00000004a9ac7c12 */ /* 0x000fe4000f8e96a4 */
[C---:B------:R-:W-:Y:S01]  /*5d20*/  LOP3.LUT R164, R170.reuse, R165, RZ, 0x3c, !PT ;  /* 0x000000a5aaa47212 */ /* 0x040fe200078e3cff */
[----:B------:R-:W-:Y:S01]  /*5d30*/  FMUL.FTZ R0, R245, 1.4426950216293334961 ;  /* 0x3fb8aa3bf5007820 */ /* 0x000fe20000410000 */
[----:B------:R-:W-:Y:S01]  /*5d40*/  LOP3.LUT R171, R167, UR4, R2, 0x96, !PT ;  /* 0x00000004a7ab7c12 */ /* 0x000fe2000f8e9602 */
[----:B------:R-:W-:Y:S01]  /*5d50*/  UIADD3 UR4, UR11, -0x255992d5, URZ ;  /* 0xdaa66d2b0b047890 */ /* 0x000fe2000fffe03f */
[----:B------:R-:W-:Y:S01]  /*5d60*/  LOP3.LUT R2, R170, R3, RZ, 0x3c, !PT ;  /* 0x00000003aa027212 */ /* 0x000fe200078e3cff */
[----:B------:R-:W-:Y:S04]  /*5d70*/  IMAD.WIDE.U32 R172, R172, -0x326172a9, RZ ;  /* 0xcd9e8d57acac7825 */ /* 0x000fe800078e00ff */
[----:B------:R-:W-:Y:S04]  /*5d80*/  IMAD.WIDE.U32 R170, R171, -0x326172a9, RZ ;  /* 0xcd9e8d57abaa7825 */ /* 0x000fe800078e00ff */
[----:B------:R-:W-:Y:S04]  /*5d90*/  IMAD.WIDE.U32 R2, R2, -0x326172a9, RZ ;  /* 0xcd9e8d5702027825 */ /* 0x000fe800078e00ff */
[----:B------:R-:W-:Y:S01]  /*5da0*/  IMAD.WIDE.U32 R164, R164, -0x326172a9, RZ ;  /* 0xcd9e8d57a4a47825 */ /* 0x000fe200078e00ff */
[----:B------:R-:W-:Y:S02]  /*5db0*/  LOP3.LUT R167, R171, UR4, R2, 0x96, !PT ;  /* 0x00000004aba77c12 */ /* 0x000fe4000f8e9602 */
[C---:B------:R-:W-:Y:S02]  /*5dc0*/  LOP3.LUT R2, R174.reuse, R3, RZ, 0x3c, !PT ;  /* 0x00000003ae027212 */ /* 0x040fe400078e3cff */
[----:B------:R-:W-:Y:S01]  /*5dd0*/  LOP3.LUT R169, R173, UR4, R164, 0x96, !PT ;  /* 0x00000004ada97c12 */ /* 0x000fe2000f8e96a4 */
[----:B------:R-:W-:Y:S01]  /*5de0*/  UIADD3 UR4, UR10, 0x32370b8f, URZ ;  /* 0x32370b8f0a047890 */ /* 0x000fe2000fffe03f */
[----:B------:R-:W-:Y:S01]  /*5df0*/  LOP3.LUT R164, R174, R165, RZ, 0x3c, !PT ;  /* 0x000000a5aea47212 */ /* 0x000fe200078e3cff */
[----:B------:R-:W-:Y:S04]  /*5e00*/  IMAD.WIDE.U32 R2, R2, -0x2daee0ad, RZ ;  /* 0xd2511f5302027825 */ /* 0x000fe800078e00ff */
[----:B------:R-:W-:Y:S01]  /*5e10*/  IMAD.WIDE.U32 R164, R164, -0x2daee0ad, RZ ;  /* 0xd2511f53a4a47825 */ /* 0x000fe200078e00ff */
[----:B------:R-:W-:Y:S03]  /*5e20*/  LOP3.LUT R3, R3, UR4, R166, 0x96, !PT ;  /* 0x0000000403037c12 */ /* 0x000fe6000f8e96a6 */
[----:B------:R-:W-:Y:S01]  /*5e30*/  IMAD.WIDE.U32 R166, R167, -0x2daee0ad, RZ ;  /* 0xd2511f53a7a67825 */ /* 0x000fe200078e00ff */
[----:B------:R-:W-:Y:S01]  /*5e40*/  LOP3.LUT R165, R165, UR4, R168, 0x96, !PT ;  /* 0x00000004a5a57c12 */ /* 0x000fe2000f8e96a8 */
[----:B------:R-:W-:Y:S02]  /*5e50*/  UIADD3 UR4, UR10, -0x126145ec, URZ ;  /* 0xed9eba140a047890 */ /* 0x000fe4000fffe03f */
[----:B------:R-:W-:Y:S04]  /*5e60*/  IMAD.WIDE.U32 R168, R169, -0x2daee0ad, RZ ;  /* 0xd2511f53a9a87825 */ /* 0x000fe800078e00ff */
[----:B------:R-:W-:Y:S01]  /*5e70*/  LOP3.LUT R174, R167, UR4, R2, 0x96, !PT ;  /* 0x00000004a7ae7c12 */ /* 0x000fe2000f8e9602 */
[----:B------:R-:W-:Y:S01]  /*5e80*/  IMAD.WIDE.U32 R2, R3, -0x326172a9, RZ ;  /* 0xcd9e8d5703027825 */ /* 0x000fe200078e00ff */
[----:B------:R-:W-:Y:S01]  /*5e90*/  LOP3.LUT R176, R169, UR4, R164, 0x96, !PT ;  /* 0x00000004a9b07c12 */ /* 0x000fe2000f8e96a4 */
[----:B------:R-:W-:Y:S02]  /*5ea0*/  UIADD3 UR4, UR11, 0x78dde6e4, URZ ;  /* 0x78dde6e40b047890 */ /* 0x000fe4000fffe03f */
[----:B------:R-:W-:Y:S04]  /*5eb0*/  IMAD.WIDE.U32 R164, R165, -0x326172a9, RZ ;  /* 0xcd9e8d57a5a47825 */ /* 0x000fe800078e00ff */
[----:B------:R-:W-:Y:S01]  /*5ec0*/  IMAD.WIDE.U32 R176, R176, -0x326172a9, RZ ;  /* 0xcd9e8d57b0b07825 */ /* 0x000fe200078e00ff */
[----:B------:R-:W-:Y:S02]  /*5ed0*/  LOP3.LUT R173, R165, UR4, R172, 0x96, !PT ;  /* 0x00000004a5ad7c12 */ /* 0x000fe4000f8e96ac */
[----:B------:R-:W-:Y:S01]  /*5ee0*/  LOP3.LUT R165, R3, UR4, R170, 0x96, !PT ;  /* 0x0000000403a57c12 */ /* 0x000fe2000f8e96aa */
[----:B------:R-:W-:Y:S01]  /*5ef0*/  UIADD3 UR4, UR11, 0x1715609d, URZ ;  /* 0x1715609d0b047890 */ /* 0x000fe2000fffe03f */
[----:B------:R-:W-:Y:S05]  /*5f00*/  IMAD.WIDE.U32 R174, R174, -0x326172a9, RZ ;  /* 0xcd9e8d57aeae7825 */ /* 0x000fea00078e00ff */
[----:B------:R-:W-:Y:S01]  /*5f10*/  LOP3.LUT R172, R177, UR4, R164, 0x96, !PT ;  /* 0x00000004b1ac7c12 */ /* 0x000fe2000f8e96a4 */
        /* <DEDUP_REMOVED lines=9> */
[----:B------:R-:W-:Y:S01]  /*5fb0*/  FMUL.FTZ R3, R247, 1.4426950216293334961 ;  /* 0x3fb8aa3bf7037820 */ /* 0x000fe20000410000 */
[----:B------:R-:W-:Y:S01]  /*5fc0*/  LOP3.LUT R165, R169, UR4, R164, 0x96, !PT ;  /* 0x00000004a9a57c12 */ /* 0x000fe2000f8e96a4 */
[----:B------:R-:W-:Y:S01]  /*5fd0*/  FMUL.FTZ R164, R246, 1.4426950216293334961 ;  /* 0x3fb8aa3bf6a47820 */ /* 0x000fe20000410000 */
[----:B------:R-:W-:Y:S01]  /*5fe0*/  LOP3.LUT R175, R173, UR4, R2, 0x96, !PT ;  /* 0x00000004adaf7c12 */ /* 0x000fe2000f8e9602 */
[----:B------:R-:W-:Y:S01]  /*5ff0*/  FMUL.FTZ R2, R244, 1.4426950216293334961 ;  /* 0x3fb8aa3bf4027820 */ /* 0x000fe20000410000 */
[----:B------:R-:W-:Y:S01]  /*6000*/  UIADD3 UR4, UR11, -0x4ab325aa, URZ ;  /* 0xb54cda560b047890 */ /* 0x000fe2000fffe03f */
[----:B------:R-:W-:Y:S01]  /*6010*/  IMAD.WIDE.U32 R170, R170, -0x326172a9, RZ ;  /* 0xcd9e8d57aaaa7825 */ /* 0x000fe200078e00ff */
[----:B------:R-:W-:Y:S02]  /*6020*/  FSEL R164, R164, RZ, P0 ;  /* 0x000000ffa4a47208 */ /* 0x000fe40000000000 */
[----:B------:R-:W-:Y:S01]  /*6030*/  FSETP.NEU.FTZ.AND P0, PT, R247, -INF , PT ;  /* 0xff800000f700780b */ /* 0x000fe20003f1d000 */
[----:B------:R-:W-:Y:S01]  /*6040*/  IMAD.WIDE.U32 R166, R166, -0x326172a9, RZ ;  /* 0xcd9e8d57a6a67825 */ /* 0x000fe200078e00ff */
[----:B------:R-:W-:Y:S02]  /*6050*/  LOP3.LUT R176, R171, UR4, R176, 0x96, !PT ;  /* 0x00000004abb07c12 */ /* 0x000fe4000f8e96b0 */
[----:B------:R-:W-:Y:S01]  /*6060*/  FSEL R3, R3, RZ, P0 ;  /* 0x000000ff03037208 */ /* 0x000fe20000000000 */
[--C-:B------:R-:W-:Y:S01]  /*6070*/  FFMA.FTZ R4, R4, c[0x0][0x23c], -R164.reuse ;  /* 0x00008f0004047a23 */ /* 0x100fe200000108a4 */
[----:B------:R-:W-:Y:S01]  /*6080*/  FSETP.NEU.FTZ.AND P0, PT, R244, -INF , PT ;  /* 0xff800000f400780b */ /* 0x000fe20003f1d000 */
[----:B------:R-:W-:Y:S01]  /*6090*/  FFMA.FTZ R32, R32, c[0x0][0x23c], -R164 ;  /* 0x00008f0020207a23 */ /* 0x000fe200000108a4 */
[----:B------:R-:W-:Y:S01]  /*60a0*/  LOP3.LUT R174, R167, UR4, R174, 0x96, !PT ;  /* 0x00000004a7ae7c12 */ /* 0x000fe2000f8e96ae */
[----:B------:R1:W-:Y:S01]  /*60b0*/  MUFU.EX2 R190, R4 ;  /* 0x0000000400be7308 */ /* 0x0003e20000000800 */
[--C-:B------:R-:W-:Y:S01]  /*60c0*/  FFMA.FTZ R35, R35, c[0x0][0x23c], -R3.reuse ;  /* 0x00008f0023237a23 */ /* 0x100fe20000010803 */
[----:B------:R-:W-:Y:S01]  /*60d0*/  FSEL R2, R2, RZ, P0 ;  /* 0x000000ff02027208 */ /* 0x000fe20000000000 */
[--C-:B------:R-:W-:Y:S01]  /*60e0*/  FFMA.FTZ R19, R19, c[0x0][0x23c], -R3.reuse ;  /* 0x00008f0013137a23 */ /* 0x100fe20000010803 */
[----:B------:R-:W-:Y:S01]  /*60f0*/  ULDC.U8 UR4, c[0x0][0x2d8] ;  /* 0x0000b60000047ab9 */ /* 0x000fe20000000000 */
[--C-:B------:R-:W-:Y:S01]  /*6100*/  FFMA.FTZ R34, R34, c[0x0][0x23c], -R3.reuse ;  /* 0x00008f0022227a23 */ /* 0x100fe20000010803 */
[----:B------:R-:W-:Y:S01]  /*6110*/  FSETP.NEU.FTZ.AND P0, PT, R245, -INF , PT ;  /* 0xff800000f500780b */ /* 0x000fe20003f1d000 */
[--C-:B------:R-:W-:Y:S02]  /*6120*/  FFMA.FTZ R18, R18, c[0x0][0x23c], -R3.reuse ;  /* 0x00008f0012127a23 */ /* 0x100fe40000010803 */
[--C-:B------:R-:W-:Y:S01]  /*6130*/  FFMA.FTZ R23, R23, c[0x0][0x23c], -R3.reuse ;  /* 0x00008f0017177a23 */ /* 0x100fe20000010803 */
[----:B------:R-:W2:Y:S01]  /*6140*/  MUFU.EX2 R228, R32 ;  /* 0x0000002000e47308 */ /* 0x000ea20000000800 */
[--C-:B------:R-:W-:Y:S01]  /*6150*/  FFMA.FTZ R22, R22, c[0x0][0x23c], -R3.reuse ;  /* 0x00008f0016167a23 */ /* 0x100fe20000010803 */
[----:B------:R-:W-:Y:S01]  /*6160*/  FSEL R0, R0, RZ, P0 ;  /* 0x000000ff00007208 */ /* 0x000fe20000000000 */
[--C-:B------:R-:W-:Y:S02]  /*6170*/  FFMA.FTZ R7, R7, c[0x0][0x23c], -R3.reuse ;  /* 0x00008f0007077a23 */ /* 0x100fe40000010803 */
[----:B------:R-:W-:Y:S01]  /*6180*/  FFMA.FTZ R3, R6, c[0x0][0x23c], -R3 ;  /* 0x00008f0006037a23 */ /* 0x000fe20000010803 */
[----:B------:R-:W-:Y:S01]  /*6190*/  SHF.R.U32.HI R6, RZ, 0x18, R168 ;  /* 0x00000018ff067819 */ /* 0x000fe200000116a8 */
[----:B------:R-:W-:Y:S02]  /*61a0*/  FFMA.FTZ R8, R8, c[0x0][0x23c], -R2 ;  /* 0x00008f0008087a23 */ /* 0x000fe40000010802 */
[----:B------:R-:W-:Y:S01]  /*61b0*/  FFMA.FTZ R16, R16, c[0x0][0x23c], -R164 ;  /* 0x00008f0010107a23 */ /* 0x000fe200000108a4 */
[----:B------:R3:W-:Y:S01]  /*61c0*/  MUFU.EX2 R185, R3 ;  /* 0x0000000300b97308 */ /* 0x0007e20000000800 */
[----:B------:R-:W-:Y:S01]  /*61d0*/  FFMA.FTZ R28, R28, c[0x0][0x23c], -R2 ;  /* 0x00008f001c1c7a23 */ /* 0x000fe20000010802 */
[----:B------:R-:W-:Y:S01]  /*61e0*/  ISETP.LE.U32.AND P0, PT, R6, UR4, PT ;  /* 0x0000000406007c0c */ /* 0x000fe2000bf03070 */
[----:B------:R-:W-:Y:S01]  /*61f0*/  FFMA.FTZ R33, R33, c[0x0][0x23c], -R164 ;  /* 0x00008f0021217a23 */ /* 0x000fe200000108a4 */
[----:B-1----:R-:W-:Y:S01]  /*6200*/  SHF.R.U32.HI R4, RZ, 0x18, R172 ;  /* 0x00000018ff047819 */ /* 0x002fe200000116ac */
[--C-:B------:R-:W-:Y:S01]  /*6210*/  FFMA.FTZ R17, R17, c[0x0][0x23c], -R164.reuse ;  /* 0x00008f0011117a23 */ /* 0x100fe200000108a4 */
[----:B------:R-:W-:Y:S01]  /*6220*/  LOP3.LUT R6, R166, 0xff, RZ, 0xc0, !PT ;  /* 0x000000ffa6067812 */ /* 0x000fe200078ec0ff */
[--C-:B------:R-:W-:Y:S01]  /*6230*/  FFMA.FTZ R20, R20, c[0x0][0x23c], -R164.reuse ;  /* 0x00008f0014147a23 */ /* 0x100fe200000108a4 */
[----:B------:R-:W-:Y:S01]  /*6240*/  ISETP.LE.U32.AND P6, PT, R4, UR4, PT ;  /* 0x0000000404007c0c */ /* 0x000fe2000bfc3070 */
[--C-:B------:R-:W-:Y:S01]  /*6250*/  FFMA.FTZ R21, R21, c[0x0][0x23c], -R164.reuse ;  /* 0x00008f0015157a23 */ /* 0x100fe200000108a4 */
[----:B------:R1:W-:Y:S01]  /*6260*/  MUFU.EX2 R192, R7 ;  /* 0x0000000700c07308 */ /* 0x0003e20000000800 */
[----:B------:R-:W-:Y:S01]  /*6270*/  FFMA.FTZ R164, R5, c[0x0][0x23c], -R164 ;  /* 0x00008f0005a47a23 */ /* 0x000fe200000108a4 */
[----:B------:R-:W-:Y:S01]  /*6280*/  LOP3.LUT R5, R172, 0xff, RZ, 0xc0, !PT ;  /* 0x000000ffac057812 */ /* 0x000fe200078ec0ff */
[----:B------:R-:W-:Y:S01]  /*6290*/  FFMA.FTZ R12, R12, c[0x0][0x23c], -R2 ;  /* 0x00008f000c0c7a23 */ /* 0x000fe20000010802 */
[----:B------:R-:W-:Y:S01]  /*62a0*/  SHF.R.U32.HI R4, RZ, 0x18, R170 ;  /* 0x00000018ff047819 */ /* 0x000fe200000116aa */
[----:B------:R-:W-:Y:S01]  /*62b0*/  FFMA.FTZ R15, R15, c[0x0][0x23c], -R0 ;  /* 0x00008f000f0f7a23 */ /* 0x000fe20000010800 */
[----:B------:R-:W-:Y:S01]  /*62c0*/  ISETP.LE.U32.AND P2, PT, R5, UR4, PT ;  /* 0x0000000405007c0c */ /* 0x000fe2000bf43070 */
[--C-:B------:R-:W-:Y:S01]  /*62d0*/  FFMA.FTZ R13, R13, c[0x0][0x23c], -R2.reuse ;  /* 0x00008f000d0d7a23 */ /* 0x100fe20000010802 */
[----:B------:R-:W-:Y:S01]  /*62e0*/  LOP3.LUT R5, R170, 0xff, RZ, 0xc0, !PT ;  /* 0x000000ffaa057812 */ /* 0x000fe200078ec0ff */
[--C-:B------:R-:W-:Y:S01]  /*62f0*/  FFMA.FTZ R24, R24, c[0x0][0x23c], -R2.reuse ;  /* 0x00008f0018187a23 */ /* 0x100fe20000010802 */
[----:B------:R-:W4:Y:S01]  /*6300*/  MUFU.EX2 R229, R35 ;  /* 0x0000002300e57308 */ /* 0x000f220000000800 */
[----:B------:R-:W-:Y:S01]  /*6310*/  ISETP.LE.U32.AND P4, PT, R4, UR4, PT ;  /* 0x0000000404007c0c */ /* 0x000fe2000bf83070 */
[----:B------:R-:W-:Y:S01]  /*6320*/  FFMA.FTZ R25, R25, c[0x0][0x23c], -R2 ;  /* 0x00008f0019197a23 */ /* 0x000fe20000010802 */
[--C-:B------:R-:W-:Y:S01]  /*6330*/  SHF.R.U32.HI R4, RZ, 0x18, R175.reuse ;  /* 0x00000018ff047819 */ /* 0x100fe200000116af */
[--C-:B------:R-:W-:Y:S01]  /*6340*/  FFMA.FTZ R11, R11, c[0x0][0x23c], -R0.reuse ;  /* 0x00008f000b0b7a23 */ /* 0x100fe20000010800 */
[----:B---3--:R-:W-:Y:S01]  /*6350*/  LOP3.LUT R3, R168, 0xff, RZ, 0xc0, !PT ;  /* 0x000000ffa8037812 */ /* 0x008fe200078ec0ff */
[--C-:B------:R-:W-:Y:S01]  /*6360*/  FFMA.FTZ R14, R14, c[0x0][0x23c], -R0.reuse ;  /* 0x00008f000e0e7a23 */ /* 0x100fe20000010800 */
[----:B------:R-:W-:Y:S01]  /*6370*/  ISETP.LE.U32.AND P1, PT, R5, UR4, PT ;  /* 0x0000000405007c0c */ /* 0x000fe2000bf23070 */
[--C-:B------:R-:W-:Y:S01]  /*6380*/  FFMA.FTZ R10, R10, c[0x0][0x23c], -R0.reuse ;  /* 0x00008f000a0a7a23 */ /* 0x100fe20000010800 */
[----:B------:R-:W-:Y:S01]  /*6390*/  ISETP.LE.U32.AND P5, PT, R3, UR4, PT ;  /* 0x0000000403007c0c */ /* 0x000fe2000bfa3070 */
[----:B------:R3:W-:Y:S01]  /*63a0*/  MUFU.EX2 R187, R8 ;  /* 0x0000000800bb7308 */ /* 0x0007e20000000800 */
[----:B------:R-:W-:Y:S01]  /*63b0*/  LOP3.LUT R3, R175, 0xff, RZ, 0xc0, !PT ;  /* 0x000000ffaf037812 */ /* 0x000fe200078ec0ff */
[----:B--2---:R-:W-:Y:S01]  /*63c0*/  @!P2 FADD.FTZ R228, -R228, -RZ ;  /* 0x800000ffe4e4a221 */ /* 0x004fe20000010100 */
[----:B------:R-:W-:Y:S01]  /*63d0*/  ISETP.LE.U32.AND P2, PT, R4, UR4, PT ;  /* 0x0000000404007c0c */ /* 0x000fe2000bf43070 */
[----:B------:R-:W-:Y:S01]  /*63e0*/  FFMA.FTZ R31, R31, c[0x0][0x23c], -R0 ;  /* 0x00008f001f1f7a23 */ /* 0x000fe20000010800 */
[----:B-1----:R-:W-:Y:S01]  /*63f0*/  SHF.R.U32.HI R7, RZ, 0x10, R172 ;  /* 0x00000010ff077819 */ /* 0x002fe200000116ac */
[--C-:B------:R-:W-:Y:S01]  /*6400*/  FFMA.FTZ R27, R27, c[0x0][0x23c], -R0.reuse ;  /* 0x00008f001b1b7a23 */ /* 0x100fe20000010800 */
[----:B------:R-:W-:Y:S01]  /*6410*/  ISETP.LE.U32.AND P3, PT, R3, UR4, PT ;  /* 0x0000000403007c0c */ /* 0x000fe2000bf63070 */
[----:B------:R-:W-:Y:S01]  /*6420*/  FFMA.FTZ R26, R26, c[0x0][0x23c], -R0 ;  /* 0x00008f001a1a7a23 */ /* 0x000fe20000010800 */
[----:B------:R-:W-:Y:S01]  /*6430*/  LOP3.LUT R3, R7, 0xff, RZ, 0xc0, !PT ;  /* 0x000000ff07037812 */ /* 0x000fe200078ec0ff */
[----:B------:R-:W1:Y:S01]  /*6440*/  MUFU.EX2 R221, R16 ;  /* 0x0000001000dd7308 */ /* 0x000e620000000800 */
[----:B------:R-:W-:Y:S01]  /*6450*/  SHF.R.U32.HI R4, RZ, 0x18, R176 ;  /* 0x00000018ff047819 */ /* 0x000fe200000116b0 */
[----:B------:R-:W-:Y:S01]  /*6460*/  FFMA.FTZ R0, R30, c[0x0][0x23c], -R0 ;  /* 0x00008f001e007a23 */ /* 0x000fe20000010800 */
[----:B------:R-:W-:Y:S01]  /*6470*/  LOP3.LUT R5, R176, 0xff, RZ, 0xc0, !PT ;  /* 0x000000ffb0057812 */ /* 0x000fe200078ec0ff */
[----:B----4-:R-:W-:Y:S01]  /*6480*/  @!P6 FADD.FTZ R229, -R229, -RZ ;  /* 0x800000ffe5e5e221 */ /* 0x010fe20000010100 */
[----:B------:R-:W-:Y:S02]  /*6490*/  ISETP.LE.U32.AND P6, PT, R3, UR4, PT ;  /* 0x0000000403007c0c */ /* 0x000fe4000bfc3070 */
[----:B------:R-:W-:Y:S02]  /*64a0*/  LOP3.LUT R3, R165, 0xff, RZ, 0xc0, !PT ;  /* 0x000000ffa5037812 */ /* 0x000fe400078ec0ff */
[----:B------:R-:W-:Y:S01]  /*64b0*/  LOP3.LUT R172, R172, 0xffff, RZ, 0xc0, !PT ;  /* 0x0000ffffacac7812 */ /* 0x000fe200078ec0ff */
[----:B------:R-:W2:Y:S01]  /*64c0*/  MUFU.EX2 R227, R28 ;  /* 0x0000001c00e37308 */ /* 0x000ea20000000800 */
[----:B------:R-:W-:Y:S02]  /*64d0*/  SHF.R.U32.HI R7, RZ, 0x18, R166 ;  /* 0x00000018ff077819 */ /* 0x000fe400000116a6 */
[----:B---3--:R-:W-:Y:S02]  /*64e0*/  SHF.R.U32.HI R8, RZ, 0x10, R170 ;  /* 0x00000010ff087819 */ /* 0x008fe400000116aa */
[----:B------:R-:W-:Y:S05]  /*64f0*/  LOP3.LUT R170, R170, 0xffff, RZ, 0xc0, !PT ;  /* 0x0000ffffaaaa7812 */ /* 0x000fea00078ec0ff */
[----:B------:R-:W3:Y:S01]  /*6500*/  MUFU.EX2 R222, R19 ;  /* 0x0000001300de7308 */ /* 0x000ee20000000800 */
[----:B-1----:R-:W-:Y:S01]  /*6510*/  @!P1 FADD.FTZ R221, -R221, -RZ ;  /* 0x800000ffdddd9221 */ /* 0x002fe20000010100 */
[----:B------:R-:W-:Y:S02]  /*6520*/  ISETP.LE.U32.AND P1, PT, R4, UR4, PT ;  /* 0x0000000404007c0c */ /* 0x000fe4000bf23070 */
[----:B------:R-:W-:Y:S06]  /*6530*/  SHF.R.U32.HI R4, RZ, 0x8, R172 ;  /* 0x00000008ff047819 */ /* 0x000fec00000116ac */
[----:B------:R-:W1:Y:S01]  /*6540*/  MUFU.EX2 R224, R23 ;  /* 0x0000001700e07308 */ /* 0x000e620000000800 */
[----:B--2---:R-:W-:Y:S01]  /*6550*/  @!P5 FADD.FTZ R227, -R227, -RZ ;  /* 0x800000ffe3e3d221 */ /* 0x004fe20000010100 */
[----:B------:R-:W-:Y:S02]  /*6560*/  ISETP.LE.U32.AND P5, PT, R3, UR4, PT ;  /* 0x0000000403007c0c */ /* 0x000fe4000bfa3070 */
[----:B------:R-:W-:Y:S01]  /*6570*/  LOP3.LUT R3, R8, 0xff, RZ, 0xc0, !PT ;  /* 0x000000ff08037812 */ /* 0x000fe200078ec0ff */
[----:B------:R-:W-:Y:S05]  /*6580*/  @!P1 FADD.FTZ R192, -R192, -RZ ;  /* 0x800000ffc0c09221 */ /* 0x000fea0000010100 */
[----:B------:R-:W2:Y:S01]  /*6590*/  MUFU.EX2 R223, R20 ;  /* 0x0000001400df7308 */ /* 0x000ea20000000800 */
[----:B---3--:R-:W-:Y:S01]  /*65a0*/  @!P4 FADD.FTZ R222, -R222, -RZ ;  /* 0x800000ffdedec221 */ /* 0x008fe20000010100 */
[----:B------:R-:W-:Y:S02]  /*65b0*/  ISETP.LE.U32.AND P4, PT, R5, UR4, PT ;  /* 0x0000000405007c0c */ /* 0x000fe4000bf83070 */
[----:B------:R-:W-:Y:S02]  /*65c0*/  SHF.R.U32.HI R5, RZ, 0x10, R176 ;  /* 0x00000010ff057819 */ /* 0x000fe400000116b0 */
[----:B------:R-:W-:Y:S04]  /*65d0*/  LOP3.LUT R176, R176, 0xffff, RZ, 0xc0, !PT ;  /* 0x0000ffffb0b07812 */ /* 0x000fe800078ec0ff */
[----:B------:R3:W4:Y:S01]  /*65e0*/  MUFU.EX2 R217, R12 ;  /* 0x0000000c00d97308 */ /* 0x0007220000000800 */
[----:B------:R-:W-:Y:S01]  /*65f0*/  LOP3.LUT R5, R5, 0xff, RZ, 0xc0, !PT ;  /* 0x000000ff05057812 */ /* 0x000fe200078ec0ff */
[----:B-1----:R-:W-:Y:S01]  /*6600*/  @!P2 FADD.FTZ R224, -R224, -RZ ;  /* 0x800000ffe0e0a221 */ /* 0x002fe20000010100 */
[----:B------:R-:W-:Y:S02]  /*6610*/  ISETP.LE.U32.AND P2, PT, R6, UR4, PT ;  /* 0x0000000406007c0c */ /* 0x000fe4000bf43070 */
[----:B------:R-:W-:Y:S05]  /*6620*/  @!P4 FADD.FTZ R190, -R190, -RZ ;  /* 0x800000ffbebec221 */ /* 0x000fea0000010100 */
[----:B------:R-:W1:Y:S01]  /*6630*/  MUFU.EX2 R226, R34 ;  /* 0x0000002200e27308 */ /* 0x000e620000000800 */
[----:B--2---:R-:W-:Y:S01]  /*6640*/  @!P3 FADD.FTZ R223, -R223, -RZ ;  /* 0x800000ffdfdfb221 */ /* 0x004fe20000010100 */
[----:B------:R-:W-:Y:S02]  /*6650*/  ISETP.LE.U32.AND P3, PT, R3, UR4, PT ;  /* 0x0000000403007c0c */ /* 0x000fe4000bf63070 */
[----:B------:R-:W-:Y:S06]  /*6660*/  SHF.R.U32.HI R3, RZ, 0x10, R175 ;  /* 0x00000010ff037819 */ /* 0x000fec00000116af */
[----:B------:R-:W2:Y:S01]  /*6670*/  MUFU.EX2 R219, R18 ;  /* 0x0000001200db7308 */ /* 0x000ea20000000800 */
[----:B------:R-:W-:Y:S01]  /*6680*/  LOP3.LUT R3, R3, 0xff, RZ, 0xc0, !PT ;  /* 0x000000ff03037812 */ /* 0x000fe200078ec0ff */
[--C-:B---3--:R-:W-:Y:S03]  /*6690*/  FFMA.FTZ R12, R9, c[0x0][0x23c], -R2.reuse ;  /* 0x00008f00090c7a23 */ /* 0x108fe60000010802 */
[----:B------:R-:W-:Y:S01]  /*66a0*/  ISETP.LE.U32.AND P1, PT, R3, UR4, PT ;  /* 0x0000000403007c0c */ /* 0x000fe2000bf23070 */
[----:B------:R-:W-:Y:S01]  /*66b0*/  FFMA.FTZ R2, R29, c[0x0][0x23c], -R2 ;  /* 0x00008f001d027a23 */ /* 0x000fe20000010802 */
[----:B------:R-:W-:Y:S01]  /*66c0*/  LOP3.LUT R3, R4, 0xffff, RZ, 0xc0, !PT ;  /* 0x0000ffff04037812 */ /* 0x000fe200078ec0ff */
[----:B----4-:R-:W-:Y:S01]  /*66d0*/  @!P2 FADD.FTZ R217, -R217, -RZ ;  /* 0x800000ffd9d9a221 */ /* 0x010fe20000010100 */
[----:B------:R-:W-:Y:S01]  /*66e0*/  SHF.R.U32.HI R4, RZ, 0x8, R170 ;  /* 0x00000008ff047819 */ /* 0x000fe200000116aa */
[----:B------:R-:W3:Y:S01]  /*66f0*/  MUFU.EX2 R195, R15 ;  /* 0x0000000f00c37308 */ /* 0x000ee20000000800 */
[----:B------:R-:W-:Y:S02]  /*6700*/  ISETP.LE.U32.AND P4, PT, R3, UR4, PT ;  /* 0x0000000403007c0c */ /* 0x000fe4000bf83070 */
[----:B------:R-:W-:Y:S01]  /*6710*/  SHF.R.U32.HI R3, RZ, 0x18, R165 ;  /* 0x00000018ff037819 */ /* 0x000fe200000116a5 */
[----:B-1----:R-:W-:Y:S01]  /*6720*/  @!P6 FADD.FTZ R226, -R226, -RZ ;  /* 0x800000ffe2e2e221 */ /* 0x002fe20000010100 */
[----:B------:R-:W-:Y:S02]  /*6730*/  ISETP.LE.U32.AND P6, PT, R7, UR4, PT ;  /* 0x0000000407007c0c */ /* 0x000fe4000bfc3070 */
[----:B------:R-:W-:Y:S02]  /*6740*/  ISETP.LE.U32.AND P2, PT, R5, UR4, PT ;  /* 0x0000000405007c0c */ /* 0x000fe4000bf43070 */
[----:B------:R-:W-:Y:S01]  /*6750*/  LOP3.LUT R5, R174, 0xff, RZ, 0xc0, !PT ;  /* 0x000000ffae057812 */ /* 0x000fe200078ec0ff */
[----:B------:R-:W1:Y:S01]  /*6760*/  MUFU.EX2 R220, R22 ;  /* 0x0000001600dc7308 */ /* 0x000e620000000800 */
[----:B------:R-:W-:Y:S02]  /*6770*/  SHF.R.U32.HI R9, RZ, 0x10, R166 ;  /* 0x00000010ff097819 */ /* 0x000fe400000116a6 */
[----:B------:R-:W-:Y:S01]  /*6780*/  LOP3.LUT R166, R166, 0xffff, RZ, 0xc0, !PT ;  /* 0x0000ffffa6a67812 */ /* 0x000fe200078ec0ff */
[----:B--2---:R-:W-:Y:S01]  /*6790*/  @!P3 FADD.FTZ R219, -R219, -RZ ;  /* 0x800000ffdbdbb221 */ /* 0x004fe20000010100 */
[----:B------:R-:W-:Y:S02]  /*67a0*/  ISETP.LE.U32.AND P3, PT, R3, UR4, PT ;  /* 0x0000000403007c0c */ /* 0x000fe4000bf63070 */
[----:B------:R-:W-:Y:S02]  /*67b0*/  LOP3.LUT R3, R4, 0xffff, RZ, 0xc0, !PT ;  /* 0x0000ffff04037812 */ /* 0x000fe400078ec0ff */
[----:B------:R-:W-:Y:S01]  /*67c0*/  SHF.R.U32.HI R4, RZ, 0x18, R174 ;  /* 0x00000018ff047819 */ /* 0x000fe200000116ae */
[----:B------:R-:W2:Y:S01]  /*67d0*/  MUFU.EX2 R225, R33 ;  /* 0x0000002100e17308 */ /* 0x000ea20000000800 */
[----:B------:R-:W-:Y:S02]  /*67e0*/  @!P2 FADD.FTZ R185, -R185, -RZ ;  /* 0x800000ffb9b9a221 */ /* 0x000fe40000010100 */
[----:B---3--:R-:W-:Y:S01]  /*67f0*/  @!P6 FADD.FTZ R195, -R195, -RZ ;  /* 0x800000ffc3c3e221 */ /* 0x008fe20000010100 */
[----:B------:R-:W-:Y:S02]  /*6800*/  ISETP.LE.U32.AND P6, PT, R3, UR4, PT ;  /* 0x0000000403007c0c */ /* 0x000fe4000bfc3070 */
[----:B------:R-:W-:Y:S02]  /*6810*/  LOP3.LUT R3, R175, 0xffff, RZ, 0xc0, !PT ;  /* 0x0000ffffaf037812 */ /* 0x000fe400078ec0ff */
[----:B------:R-:W-:Y:S02]  /*6820*/  SHF.R.U32.HI R15, RZ, 0x10, R168 ;  /* 0x00000010ff0f7819 */ /* 0x000fe400000116a8 */
[----:B------:R3:W-:Y:S01]  /*6830*/  MUFU.EX2 R186, R2 ;  /* 0x0000000200ba7308 */ /* 0x0007e20000000800 */
[----:B------:R-:W-:Y:S02]  /*6840*/  SHF.R.U32.HI R3, RZ, 0x8, R3 ;  /* 0x00000008ff037819 */ /* 0x000fe40000011603 */
[----:B------:R-:W-:Y:S01]  /*6850*/  LOP3.LUT R168, R168, 0xffff, RZ, 0xc0, !PT ;  /* 0x0000ffffa8a87812 */ /* 0x000fe200078ec0ff */
[----:B-1----:R-:W-:Y:S01]  /*6860*/  @!P1 FADD.FTZ R220, -R220, -RZ ;  /* 0x800000ffdcdc9221 */ /* 0x002fe20000010100 */
[----:B------:R-:W-:Y:S02]  /*6870*/  ISETP.LE.U32.AND P1, PT, R5, UR4, PT ;  /* 0x0000000405007c0c */ /* 0x000fe4000bf23070 */
[----:B------:R-:W-:Y:S02]  /*6880*/  LOP3.LUT R3, R3, 0xffff, RZ, 0xc0, !PT ;  /* 0x0000ffff03037812 */ /* 0x000fe400078ec0ff */
[----:B------:R-:W-:Y:S01]  /*6890*/  LOP3.LUT R5, R9, 0xff, RZ, 0xc0, !PT ;  /* 0x000000ff09057812 */ /* 0x000fe200078ec0ff */
[----:B------:R-:W1:Y:S03]  /*68a0*/  MUFU.EX2 R194, R17 ;  /* 0x0000001100c27308 */ /* 0x000e660000000800 */
[----:B------:R-:W-:Y:S01]  /*68b0*/  ISETP.LE.U32.AND P2, PT, R5, UR4, PT ;  /* 0x0000000405007c0c */ /* 0x000fe2000bf43070 */
[----:B--2---:R-:W-:Y:S01]  /*68c0*/  @!P4 FADD.FTZ R225, -R225, -RZ ;  /* 0x800000ffe1e1c221 */ /* 0x004fe20000010100 */
[----:B------:R-:W-:Y:S02]  /*68d0*/  ISETP.LE.U32.AND P4, PT, R4, UR4, PT ;  /* 0x0000000404007c0c */ /* 0x000fe4000bf83070 */
[----:B------:R-:W-:Y:S01]  /*68e0*/  SHF.R.U32.HI R4, RZ, 0x8, R176 ;  /* 0x00000008ff047819 */ /* 0x000fe200000116b0 */
[----:B------:R-:W-:Y:S02]  /*68f0*/  @!P1 FADD.FTZ R187, -R187, -RZ ;  /* 0x800000ffbbbb9221 */ /* 0x000fe40000010100 */
[----:B------:R-:W2:Y:S01]  /*6900*/  MUFU.EX2 R189, R11 ;  /* 0x0000000b00bd7308 */ /* 0x000ea20000000800 */
[----:B------:R-:W-:Y:S02]  /*6910*/  LOP3.LUT R4, R4, 0xffff, RZ, 0xc0, !PT ;  /* 0x0000ffff04047812 */ /* 0x000fe400078ec0ff */
[----:B---3--:R-:W-:Y:S02]  /*6920*/  F2FP.RELU.PACK_AB R2, R192, R185 ;  /* 0x000000b9c002723e */ /* 0x008fe400000008ff */
[----:B------:R-:W-:Y:S02]  /*6930*/  ISETP.LE.U32.AND P1, PT, R4, UR4, PT ;  /* 0x0000000404007c0c */ /* 0x000fe4000bf23070 */
[----:B------:R-:W-:Y:S01]  /*6940*/  SHF.R.U32.HI R4, RZ, 0x10, R174 ;  /* 0x00000010ff047819 */ /* 0x000fe200000116ae */
[----:B------:R3:W-:Y:S02]  /*6950*/  STS [R232+0x20400], R2 ;  /* 0x02040002e8007388 */ /* 0x0007e40000000800 */
[----:B------:R-:W4:Y:S01]  /*6960*/  MUFU.EX2 R193, R21 ;  /* 0x0000001500c17308 */ /* 0x000f220000000800 */
[----:B------:R-:W-:Y:S02]  /*6970*/  LOP3.LUT R174, R174, 0xffff, RZ, 0xc0, !PT ;  /* 0x0000ffffaeae7812 */ /* 0x000fe400078ec0ff */
[----:B------:R-:W-:Y:S01]  /*6980*/  LOP3.LUT R5, R4, 0xff, RZ, 0xc0, !PT ;  /* 0x000000ff04057812 */ /* 0x000fe200078ec0ff */
[----:B-1----:R-:W-:Y:S01]  /*6990*/  @!P6 FADD.FTZ R194, -R194, -RZ ;  /* 0x800000ffc2c2e221 */ /* 0x002fe20000010100 */
[----:B------:R-:W-:Y:S02]  /*69a0*/  ISETP.LE.U32.AND P6, PT, R3, UR4, PT ;  /* 0x0000000403007c0c */ /* 0x000fe4000bfc3070 */
[----:B------:R-:W-:Y:S02]  /*69b0*/  SHF.R.U32.HI R4, RZ, 0x8, R174 ;  /* 0x00000008ff047819 */ /* 0x000fe400000116ae */
[----:B------:R-:W-:Y:S01]  /*69c0*/  SHF.R.U32.HI R3, RZ, 0x8, R166 ;  /* 0x00000008ff037819 */ /* 0x000fe200000116a6 */
[----:B------:R-:W1:Y:S01]  /*69d0*/  MUFU.EX2 R177, R164 ;  /* 0x000000a400b17308 */ /* 0x000e620000000800 */
[----:B------:R-:W-:Y:S02]  /*69e0*/  LOP3.LUT R4, R4, 0xffff, RZ, 0xc0, !PT ;  /* 0x0000ffff04047812 */ /* 0x000fe400078ec0ff */
[----:B------:R-:W-:Y:S01]  /*69f0*/  LOP3.LUT R3, R3, 0xffff, RZ, 0xc0, !PT ;  /* 0x0000ffff03037812 */ /* 0x000fe200078ec0ff */
[----:B--2---:R-:W-:Y:S01]  /*6a00*/  @!P4 FADD.FTZ R189, -R189, -RZ ;  /* 0x800000ffbdbdc221 */ /* 0x004fe20000010100 */
[----:B------:R-:W-:Y:S02]  /*6a10*/  ISETP.LE.U32.AND P4, PT, R5, UR4, PT ;  /* 0x0000000405007c0c */ /* 0x000fe4000bf83070 */
[----:B------:R-:W-:Y:S02]  /*6a20*/  SHF.R.U32.HI R5, RZ, 0x10, R165 ;  /* 0x00000010ff057819 */ /* 0x000fe400000116a5 */
[----:B------:R-:W-:Y:S01]  /*6a30*/  LOP3.LUT R165, R165, 0xffff, RZ, 0xc0, !PT ;  /* 0x0000ffffa5a57812 */ /* 0x000fe200078ec0ff */
[----:B------:R-:W2:Y:S01]  /*6a40*/  MUFU.EX2 R191, R14 ;  /* 0x0000000e00bf7308 */ /* 0x000ea20000000800 */
[----:B------:R-:W-:Y:S01]  /*6a50*/  LOP3.LUT R5, R5, 0xff, RZ, 0xc0, !PT ;  /* 0x000000ff05057812 */ /* 0x000fe200078ec0ff */
[----:B----4-:R-:W-:Y:S01]  /*6a60*/  @!P6 FADD.FTZ R193, -R193, -RZ ;  /* 0x800000ffc1c1e221 */ /* 0x010fe20000010100 */
[----:B------:R-:W-:Y:S02]  /*6a70*/  ISETP.LE.U32.AND P6, PT, R4, UR4, PT ;  /* 0x0000000404007c0c */ /* 0x000fe4000bfc3070 */
[----:B------:R-:W-:Y:S02]  /*6a80*/  SHF.R.U32.HI R4, RZ, 0x8, R168 ;  /* 0x00000008ff047819 */ /* 0x000fe400000116a8 */
[----:B---3--:R-:W-:Y:S03]  /*6a90*/  F2FP.RELU.PACK_AB R2, R194, R221 ;  /* 0x000000ddc202723e */ /* 0x008fe600000008ff */
[----:B------:R-:W3:Y:S01]  /*6aa0*/  MUFU.EX2 R179, R10 ;  /* 0x0000000a00b37308 */ /* 0x000ee20000000800 */
[----:B------:R-:W-:Y:S01]  /*6ab0*/  LOP3.LUT R4, R4, 0xffff, RZ, 0xc0, !PT ;  /* 0x0000ffff04047812 */ /* 0x000fe200078ec0ff */
[----:B-1----:R-:W-:Y:S08]  /*6ac0*/  @!P1 FADD.FTZ R177, -R177, -RZ ;  /* 0x800000ffb1b19221 */ /* 0x002ff00000010100 */
[----:B------:R-:W1:Y:S01]  /*6ad0*/  MUFU.EX2 R176, R12 ;  /* 0x0000000c00b07308 */ /* 0x000e620000000800 */
[----:B--2---:R-:W-:Y:S01]  /*6ae0*/  @!P2 FADD.FTZ R191, -R191, -RZ ;  /* 0x800000ffbfbfa221 */ /* 0x004fe20000010100 */
[----:B------:R-:W-:Y:S02]  /*6af0*/  ISETP.LE.U32.AND P2, PT, R3, UR4, PT ;  /* 0x0000000403007c0c */ /* 0x000fe4000bf43070 */
[----:B------:R-:W-:Y:S06]  /*6b00*/  LOP3.LUT R3, R15, 0xff, RZ, 0xc0, !PT ;  /* 0x000000ff0f037812 */ /* 0x000fec00078ec0ff */
[----:B------:R2:W4:Y:S01]  /*6b10*/  MUFU.EX2 R181, R0 ;  /* 0x0000000000b57308 */ /* 0x0005220000000800 */
[----:B------:R-:W-:Y:S02]  /*6b20*/  ISETP.LE.U32.AND P1, PT, R3, UR4, PT ;  /* 0x0000000403007c0c */ /* 0x000fe4000bf23070 */
[----:B------:R-:W-:Y:S01]  /*6b30*/  SHF.R.U32.HI R3, RZ, 0x8, R165 ;  /* 0x00000008ff037819 */ /* 0x000fe200000116a5 */
[----:B---3--:R-:W-:Y:S01]  /*6b40*/  @!P4 FADD.FTZ R179, -R179, -RZ ;  /* 0x800000ffb3b3c221 */ /* 0x008fe20000010100 */
[----:B------:R-:W-:Y:S02]  /*6b50*/  ISETP.LE.U32.AND P4, PT, R5, UR4, PT ;  /* 0x0000000405007c0c */ /* 0x000fe4000bf83070 */
[----:B------:R-:W-:Y:S02]  /*6b60*/  F2FP.RELU.PACK_AB R5, R177, R190 ;  /* 0x000000beb105723e */ /* 0x000fe400000008ff */
[----:B------:R-:W-:Y:S01]  /*6b70*/  LOP3.LUT R3, R3, 0xffff, RZ, 0xc0, !PT ;  /* 0x0000ffff03037812 */ /* 0x000fe200078ec0ff */
[----:B------:R-:W3:Y:S02]  /*6b80*/  MUFU.EX2 R184, R13 ;  /* 0x0000000d00b87308 */ /* 0x000ee40000000800 */
[----:B------:R3:W-:Y:S01]  /*6b90*/  STS [R232+0x20000], R5 ;  /* 0x02000005e8007388 */ /* 0x0007e20000000800 */
[----:B-1----:R-:W-:Y:S01]  /*6ba0*/  @!P6 FADD.FTZ R176, -R176, -RZ ;  /* 0x800000ffb0b0e221 */ /* 0x002fe20000010100 */
[----:B------:R-:W-:Y:S02]  /*6bb0*/  ISETP.LE.U32.AND P6, PT, R3, UR4, PT ;  /* 0x0000000403007c0c */ /* 0x000fe4000bfc3070 */
[----:B------:R1:W-:Y:S01]  /*6bc0*/  STS [R233+0x20000], R2 ;  /* 0x02000002e9007388 */ /* 0x0003e20000000800 */
[----:B------:R-:W-:Y:S03]  /*6bd0*/  F2FP.RELU.PACK_AB R3, R189, R179 ;  /* 0x000000b3bd03723e */ /* 0x000fe600000008ff */
[----:B------:R-:W1:Y:S01]  /*6be0*/  MUFU.EX2 R182, R24 ;  /* 0x0000001800b67308 */ /* 0x000e620000000800 */
[----:B--2---:R-:W-:Y:S01]  /*6bf0*/  F2FP.RELU.PACK_AB R0, R222, R219 ;  /* 0x000000dbde00723e */ /* 0x004fe200000008ff */
[----:B----4-:R-:W-:Y:S01]  /*6c00*/  @!P1 FADD.FTZ R181, -R181, -RZ ;  /* 0x800000ffb5b59221 */ /* 0x010fe20000010100 */
[----:B------:R-:W-:Y:S03]  /*6c10*/  FSETP.GE.FTZ.AND P1, PT, R177, RZ, PT ;  /* 0x000000ffb100720b */ /* 0x000fe60003f36000 */
[----:B------:R2:W-:Y:S04]  /*6c20*/  STS [R233+0x20400], R0 ;  /* 0x02040000e9007388 */ /* 0x0005e80000000800 */
[----:B------:R-:W4:Y:S01]  /*6c30*/  MUFU.EX2 R183, R27 ;  /* 0x0000001b00b77308 */ /* 0x000f220000000800 */
[----:B------:R4:W-:Y:S01]  /*6c40*/  STS [R232+0x21400], R3 ;  /* 0x02140003e8007388 */ /* 0x0009e20000000800 */
[----:B---3--:R-:W-:Y:S01]  /*6c50*/  @!P2 FADD.FTZ R184, -R184, -RZ ;  /* 0x800000ffb8b8a221 */ /* 0x008fe20000010100 */
[----:B------:R-:W-:Y:S01]  /*6c60*/  ISETP.LE.U32.AND P2, PT, R4, UR4, PT ;  /* 0x0000000404007c0c */ /* 0x000fe2000bf43070 */
[----:B------:R-:W-:Y:S01]  /*6c70*/  ULDC UR4, c[0x0][0x22c] ;  /* 0x00008b0000047ab9 */ /* 0x000fe20000000800 */
[----:B------:R-:W-:Y:S01]  /*6c80*/  F2FP.RELU.PACK_AB R4, R176, R187 ;  /* 0x000000bbb004723e */ /* 0x000fe200000008ff */
[----:B------:R-:W-:Y:S01]  /*6c90*/  UIMAD UR6, UR4, UR6, URZ ;  /* 0x00000006040672a4 */ /* 0x000fe2000f8e023f */
[----:B------:R-:W-:Y:S03]  /*6ca0*/  F2FP.RELU.PACK_AB R5, R184, R217 ;  /* 0x000000d9b805723e */ /* 0x000fe600000008ff */
[----:B------:R-:W3:Y:S01]  /*6cb0*/  MUFU.EX2 R180, R25 ;  /* 0x0000001900b47308 */ /* 0x000ee20000000800 */
[----:B-1----:R-:W-:Y:S01]  /*6cc0*/  F2FP.RELU.PACK_AB R2, R224, R220 ;  /* 0x000000dce002723e */ /* 0x002fe200000008ff */
[----:B------:R1:W-:Y:S01]  /*6cd0*/  STS [R232+0x21000], R4 ;  /* 0x02100004e8007388 */ /* 0x0003e20000000800 */
[----:B------:R-:W-:Y:S01]  /*6ce0*/  ULEA UR4, -UR6, URZ, 0x6 ;  /* 0x0000003f06047291 */ /* 0x000fe2000f8e313f */
[----:B------:R-:W-:Y:S02]  /*6cf0*/  @!P5 FADD.FTZ R182, -R182, -RZ ;  /* 0x800000ffb6b6d221 */ /* 0x000fe40000010100 */
[----:B------:R1:W-:Y:S01]  /*6d00*/  STS [R233+0x21000], R5 ;  /* 0x02100005e9007388 */ /* 0x0003e20000000800 */
[----:B------:R-:W-:Y:S01]  /*6d10*/  @!P2 FADD.FTZ R186, -R186, -RZ ;  /* 0x800000ffbabaa221 */ /* 0x000fe20000010100 */
[----:B------:R-:W-:Y:S02]  /*6d20*/  FSETP.GE.FTZ.AND P2, PT, R190, RZ, PT ;  /* 0x000000ffbe00720b */ /* 0x000fe40003f56000 */
[----:B------:R-:W1:Y:S01]  /*6d30*/  MUFU.EX2 R178, R26 ;  /* 0x0000001a00b27308 */ /* 0x000e620000000800 */
[----:B--2---:R-:W-:Y:S01]  /*6d40*/  F2FP.RELU.PACK_AB R0, R225, R228 ;  /* 0x000000e4e100723e */ /* 0x004fe200000008ff */
[----:B----4-:R-:W-:Y:S01]  /*6d50*/  @!P3 FADD.FTZ R183, -R183, -RZ ;  /* 0x800000ffb7b7b221 */ /* 0x010fe20000010100 */
[----:B------:R-:W-:Y:S02]  /*6d60*/  FSETP.GE.FTZ.AND P3, PT, R176, RZ, PT ;  /* 0x000000ffb000720b */ /* 0x000fe40003f76000 */
[----:B------:R-:W-:Y:S05]  /*6d70*/  F2FP.RELU.PACK_AB R3, R193, R223 ;  /* 0x000000dfc103723e */ /* 0x000fea00000008ff */
[----:B------:R-:W2:Y:S01]  /*6d80*/  MUFU.EX2 R188, R31 ;  /* 0x0000001f00bc7308 */ /* 0x000ea20000000800 */
[----:B---3--:R-:W-:Y:S01]  /*6d90*/  @!P6 FADD.FTZ R180, -R180, -RZ ;  /* 0x800000ffb4b4e221 */ /* 0x008fe20000010100 */
[----:B-1----:R-:W-:Y:S04]  /*6da0*/  F2FP.RELU.PACK_AB R4, R195, R191 ;  /* 0x000000bfc304723e */ /* 0x002fe800000008ff */
[----:B------:R-:W-:Y:S01]  /*6db0*/  F2FP.RELU.PACK_AB R5, R180, R182 ;  /* 0x000000b6b405723e */ /* 0x000fe200000008ff */
[----:B------:R1:W-:Y:S01]  /*6dc0*/  STS [R233+0x21400], R4 ;  /* 0x02140004e9007388 */ /* 0x0003e20000000800 */
[----:B------:R-:W-:Y:S03]  /*6dd0*/  @!P4 FADD.FTZ R178, -R178, -RZ ;  /* 0x800000ffb2b2c221 */ /* 0x000fe60000010100 */
[----:B------:R3:W-:Y:S04]  /*6de0*/  STS [R230+0x20000], R3 ;  /* 0x02000003e6007388 */ /* 0x0007e80000000800 */
[----:B------:R4:W-:Y:S04]  /*6df0*/  STS [R230+0x20400], R2 ;  /* 0x02040002e6007388 */ /* 0x0009e80000000800 */
[----:B------:R4:W-:Y:S01]  /*6e00*/  STS [R231+0x20000], R0 ;  /* 0x02000000e7007388 */ /* 0x0009e20000000800 */
[----:B--2---:R-:W-:Y:S01]  /*6e10*/  @!P0 FADD.FTZ R188, -R188, -RZ ;  /* 0x800000ffbcbc8221 */ /* 0x004fe20000010100 */
[----:B------:R-:W-:Y:S02]  /*6e20*/  FSETP.GE.FTZ.AND P0, PT, R185, RZ, PT ;  /* 0x000000ffb900720b */ /* 0x000fe40003f16000 */
[----:B-1----:R-:W-:Y:S01]  /*6e30*/  F2FP.RELU.PACK_AB R4, R183, R178 ;  /* 0x000000b2b704723e */ /* 0x002fe200000008ff */
[----:B---3--:R-:W-:Y:S01]  /*6e40*/  IMAD.SHL.U32 R3, R210, 0x2, RZ ;  /* 0x00000002d2037824 */ /* 0x008fe200078e00ff */
[----:B----4-:R-:W-:Y:S03]  /*6e50*/  F2FP.RELU.PACK_AB R2, R186, R227 ;  /* 0x000000e3ba02723e */ /* 0x010fe600000008ff */
[--C-:B------:R-:W-:Y:S02]  /*6e60*/  IMAD.IADD R196, R208, 0x1, R3.reuse ;  /* 0x00000001d0c47824 */ /* 0x100fe400078e0203 */
[----:B------:R-:W-:Y:S01]  /*6e70*/  IMAD.IADD R198, R199, 0x1, R3 ;  /* 0x00000001c7c67824 */ /* 0x000fe200078e0203 */
[----:B------:R-:W-:Y:S01]  /*6e80*/  F2FP.RELU.PACK_AB R0, R229, R226 ;  /* 0x000000e2e500723e */ /* 0x000fe200000008ff */
[----:B------:R-:W-:Y:S04]  /*6e90*/  IMAD.IADD R197, R199, 0x1, R196 ;  /* 0x00000001c7c57824 */ /* 0x000fe800078e02c4 */
[----:B------:R1:W-:Y:S04]  /*6ea0*/  STS [R231+0x20400], R0 ;  /* 0x02040000e7007388 */ /* 0x0003e80000000800 */
[----:B------:R-:W-:Y:S04]  /*6eb0*/  STS [R230+0x21000], R5 ;  /* 0x02100005e6007388 */ /* 0x000fe80000000800 */
[----:B------:R-:W-:Y:S04]  /*6ec0*/  STS [R230+0x21400], R4 ;  /* 0x02140004e6007388 */ /* 0x000fe80000000800 */
[----:B------:R-:W-:Y:S01]  /*6ed0*/  STS [R231+0x21000], R2 ;  /* 0x02100002e7007388 */ /* 0x000fe20000000800 */
[----:B-1----:R-:W-:Y:S05]  /*6ee0*/  F2FP.RELU.PACK_AB R0, R188, R181 ;  /* 0x000000b5bc00723e */ /* 0x002fea00000008ff */
[----:B------:R-:W-:Y:S04]  /*6ef0*/  STS [R231+0x21400], R0 ;  /* 0x02140000e7007388 */ /* 0x000fe80000000800 */
[----:B------:R-:W-:Y:S08]  /*6f00*/  LDSM.16.M88.4 R32, [R3+0x8000] ;  /* 0x008000000320783b */ /* 0x000ff00000000200 */
[----:B------:R-:W1:Y:S08]  /*6f10*/  LDSM.16.M88.4 R16, [R207+0x14000] ;  /* 0x01400000cf10783b */ /* 0x000e700000000200 */
[----:B------:R-:W2:Y:S08]  /*6f20*/  LDSM.16.M88.4 R28, [R3+0x9000] ;  /* 0x00900000031c783b */ /* 0x000eb00000000200 */
[----:B------:R-:W3:Y:S08]  /*6f30*/  LDSM.16.M88.4 R164, [R207+0x14800] ;  /* 0x01480000cfa4783b */ /* 0x000ef00000000200 */
[----:B------:R-:W-:Y:S08]  /*6f40*/  LDSM.16.M88.4 R168, [R196+0x8000] ;  /* 0x00800000c4a8783b */ /* 0x000ff00000000200 */
[----:B------:R-:W-:Y:S01]  /*6f50*/  LDSM.16.M88.4 R172, [R196+0x9000] ;  /* 0x00900000c4ac783b */ /* 0x000fe20000000200 */
        /* <DEDUP_REMOVED lines=82> */
[C---:B------:R-:W-:Y:S07]  /*7480*/  HMMA.16816.F32 R8, R172.reuse, R168, R8 ;  /* 0x000000a8ac08723c */ /* 0x040fee0000001808 */
[----:B------:R-:W-:Y:S01]  /*7490*/  IMAD.U32 R169, RZ, RZ, UR4 ;  /* 0x00000004ffa97e24 */ /* 0x000fe2000f8e00ff */
[-C--:B------:R-:W-:Y:S01]  /*74a0*/  HMMA.16816.F32 R12, R172, R170.reuse, R12 ;  /* 0x000000aaac0c723c */ /* 0x080fe2000000180c */
[----:B------:R-:W-:Y:S07]  /*74b0*/  IMAD.U32 R168, RZ, RZ, UR4 ;  /* 0x00000004ffa87e24 */ /* 0x000fee000f8e00ff */
[C---:B-----5:R-:W-:Y:S01]  /*74c0*/  FADD.FTZ R4, -R216.reuse, R4 ;  /* 0x00000004d8047221 */ /* 0x060fe20000010100 */
[C---:B------:R-:W-:Y:S03]  /*74d0*/  HMMA.16816.F32 R16, R164.reuse, R170, R16 ;  /* 0x000000aaa410723c */ /* 0x040fe60000001810 */
[----:B------:R-:W-:Y:S01]  /*74e0*/  FADD.FTZ R2, -R216, R5 ;  /* 0x00000005d8027221 */ /* 0x000fe20000010100 */
[-C--:B------:R-:W-:Y:S01]  /*74f0*/  FSEL R4, R4, R216.reuse, P2 ;  /* 0x000000d804047208 */ /* 0x080fe20001000000 */
[----:B------:R-:W-:Y:S01]  /*7500*/  FADD.FTZ R0, -R215, R6 ;  /* 0x00000006d7007221 */ /* 0x000fe20000010100 */
[----:B------:R-:W-:Y:S01]  /*7510*/  FSETP.GE.FTZ.AND P2, PT, R179, RZ, PT ;  /* 0x000000ffb300720b */ /* 0x000fe20003f56000 */
[C---:B------:R-:W-:Y:S01]  /*7520*/  FADD.FTZ R11, -R211.reuse, R11 ;  /* 0x0000000bd30b7221 */ /* 0x040fe20000010100 */
[----:B------:R-:W-:Y:S01]  /*7530*/  FSEL R2, R2, R216, P1 ;  /* 0x000000d802027208 */ /* 0x000fe20000800000 */
[----:B------:R-:W-:Y:S01]  /*7540*/  FMUL.FTZ R190, R190, R4 ;  /* 0x00000004bebe7220 */ /* 0x000fe20000410000 */
[----:B------:R-:W-:Y:S02]  /*7550*/  FSETP.GE.FTZ.AND P1, PT, R192, RZ, PT ;  /* 0x000000ffc000720b */ /* 0x000fe40003f36000 */
[----:B------:R-:W-:Y:S01]  /*7560*/  FADD.FTZ R10, -R211, R10 ;  /* 0x0000000ad30a7221 */ /* 0x000fe20000010100 */
[-C--:B------:R-:W-:Y:S01]  /*7570*/  FSEL R0, R0, R215.reuse, P0 ;  /* 0x000000d700007208 */ /* 0x080fe20000000000 */
[----:B------:R-:W-:Y:S01]  /*7580*/  FMUL.FTZ R177, R177, R2 ;  /* 0x00000002b1b17220 */ /* 0x000fe20000410000 */
[----:B------:R-:W-:Y:S01]  /*7590*/  FSETP.GE.FTZ.AND P0, PT, R187, RZ, PT ;  /* 0x000000ffbb00720b */ /* 0x000fe20003f16000 */
[----:B------:R-:W-:Y:S02]  /*75a0*/  FADD.FTZ R2, -R215, R7 ;  /* 0x00000007d7027221 */ /* 0x000fe40000010100 */
[----:B------:R-:W-:Y:S01]  /*75b0*/  FMUL.FTZ R185, R185, R0 ;  /* 0x00000000b9b97220 */ /* 0x000fe20000410000 */
[----:B------:R-:W1:Y:S01]  /*75c0*/  LDSM.16.M88.4 R4, [R205+0x18800] ;  /* 0x01880000cd04783b */ /* 0x000e620000000200 */
[----:B------:R-:W-:Y:S01]  /*75d0*/  FADD.FTZ R0, -R214, R8 ;  /* 0x00000008d6007221 */ /* 0x000fe20000010100 */
[----:B------:R-:W-:Y:S01]  /*75e0*/  FSEL R2, R2, R215, P1 ;  /* 0x000000d702027208 */ /* 0x000fe20000800000 */
[----:B------:R-:W-:Y:S01]  /*75f0*/  FADD.FTZ R9, -R214, R9 ;  /* 0x00000009d6097221 */ /* 0x000fe20000010100 */
[----:B------:R-:W-:Y:S01]  /*7600*/  FSETP.GE.FTZ.AND P1, PT, R189, RZ, PT ;  /* 0x000000ffbd00720b */ /* 0x000fe20003f36000 */
[----:B------:R-:W-:Y:S01]  /*7610*/  FADD.FTZ R8, -R211, R15 ;  /* 0x0000000fd3087221 */ /* 0x000fe20000010100 */
[----:B------:R-:W-:Y:S01]  /*7620*/  FSEL R0, R0, R214, P0 ;  /* 0x000000d600007208 */ /* 0x000fe20000000000 */
[----:B------:R-:W-:Y:S01]  /*7630*/  FMUL.FTZ R192, R192, R2 ;  /* 0x00000002c0c07220 */ /* 0x000fe20000410000 */
[----:B------:R-:W-:Y:S02]  /*7640*/  LEA R212, P0, R169, R212, 0x2 ;  /* 0x000000d4a9d47211 */ /* 0x000fe400078010ff */
[-C--:B------:R-:W-:Y:S01]  /*7650*/  FSEL R2, R10, R211.reuse, P2 ;  /* 0x000000d30a027208 */ /* 0x080fe20001000000 */
[----:B------:R-:W-:Y:S01]  /*7660*/  FMUL.FTZ R187, R187, R0 ;  /* 0x00000000bbbb7220 */ /* 0x000fe20000410000 */
[----:B------:R-:W-:Y:S01]  /*7670*/  FSEL R0, R11, R211, P1 ;  /* 0x000000d30b007208 */ /* 0x000fe20000800000 */
[----:B------:R-:W-:Y:S01]  /*7680*/  FADD.FTZ R10, -R214, R13 ;  /* 0x0000000dd60a7221 */ /* 0x000fe20000010100 */
[----:B------:R-:W-:Y:S01]  /*7690*/  LEA.HI.X.SX32 R213, R168, R213, 0x2, P0 ;  /* 0x000000d5a8d57211 */ /* 0x000fe200000f16ff */
[----:B------:R-:W-:Y:S01]  /*76a0*/  FMUL.FTZ R179, R179, R2 ;  /* 0x00000002b3b37220 */ /* 0x000fe20000410000 */
[----:B------:R-:W-:Y:S01]  /*76b0*/  FSEL R168, R9, R214, P3 ;  /* 0x000000d609a87208 */ /* 0x000fe20001800000 */
[----:B------:R-:W-:Y:S01]  /*76c0*/  FADD.FTZ R9, -R211, R14 ;  /* 0x0000000ed3097221 */ /* 0x000fe20000010100 */
[----:B------:R-:W-:Y:S01]  /*76d0*/  FSETP.GE.FTZ.AND P0, PT, R195, RZ, PT ;  /* 0x000000ffc300720b */ /* 0x000fe20003f16000 */
[----:B------:R-:W-:Y:S01]  /*76e0*/  FMUL.FTZ R189, R189, R0 ;  /* 0x00000000bdbd7220 */ /* 0x000fe20000410000 */
[----:B------:R-:W-:Y:S01]  /*76f0*/  FSETP.GE.FTZ.AND P1, PT, R191, RZ, PT ;  /* 0x000000ffbf00720b */ /* 0x000fe20003f36000 */
[C---:B------:R-:W-:Y:S01]  /*7700*/  FADD.FTZ R0, -R215.reuse, R19 ;  /* 0x00000013d7007221 */ /* 0x040fe20000010100 */
[----:B------:R-:W-:Y:S01]  /*7710*/  FSETP.GE.FTZ.AND P2, PT, R184, RZ, PT ;  /* 0x000000ffb800720b */ /* 0x000fe20003f56000 */
[----:B------:R-:W-:Y:S01]  /*7720*/  FADD.FTZ R2, -R215, R18 ;  /* 0x00000012d7027221 */ /* 0x000fe20000010100 */
[-C--:B------:R-:W-:Y:S01]  /*7730*/  FSEL R8, R8, R211.reuse, P0 ;  /* 0x000000d308087208 */ /* 0x080fe20000000000 */
[----:B------:R-:W-:Y:S01]  /*7740*/  FADD.FTZ R11, -R214, R12 ;  /* 0x0000000cd60b7221 */ /* 0x000fe20000010100 */
[----:B------:R-:W-:Y:S01]  /*7750*/  FSETP.GE.FTZ.AND P0, PT, R222, RZ, PT ;  /* 0x000000ffde00720b */ /* 0x000fe20003f16000 */
[----:B------:R-:W-:Y:S01]  /*7760*/  FMUL.FTZ R168, R176, R168 ;  /* 0x000000a8b0a87220 */ /* 0x000fe20000410000 */
[----:B------:R-:W-:Y:S01]  /*7770*/  FSEL R9, R9, R211, P1 ;  /* 0x000000d309097208 */ /* 0x000fe20000800000 */
[----:B------:R-:W-:Y:S01]  /*7780*/  FMUL.FTZ R195, R195, R8 ;  /* 0x00000008c3c37220 */ /* 0x000fe20000410000 */
[----:B------:R-:W-:Y:S02]  /*7790*/  FSETP.GE.FTZ.AND P1, PT, R219, RZ, PT ;  /* 0x000000ffdb00720b */ /* 0x000fe40003f36000 */
[----:B------:R-:W-:Y:S01]  /*77a0*/  FSETP.GE.FTZ.AND P3, PT, R217, RZ, PT ;  /* 0x000000ffd900720b */ /* 0x000fe20003f76000 */
[----:B------:R-:W-:Y:S01]  /*77b0*/  FMUL.FTZ R191, R191, R9 ;  /* 0x00000009bfbf7220 */ /* 0x000fe20000410000 */
[----:B------:R-:W-:Y:S02]  /*77c0*/  FSEL R10, R10, R214, P2 ;  /* 0x000000d60a0a7208 */ /* 0x000fe40001000000 */
[----:B------:R-:W-:Y:S02]  /*77d0*/  FSETP.GE.FTZ.AND P2, PT, R194, RZ, PT ;  /* 0x000000ffc200720b */ /* 0x000fe40003f56000 */
[-C--:B------:R-:W-:Y:S01]  /*77e0*/  FSEL R0, R0, R215.reuse, P0 ;  /* 0x000000d700007208 */ /* 0x080fe20000000000 */
[----:B------:R-:W-:Y:S01]  /*77f0*/  FMUL.FTZ R184, R184, R10 ;  /* 0x0000000ab8b87220 */ /* 0x000fe20000410000 */
[-C--:B-1----:R-:W-:Y:S01]  /*7800*/  HMMA.16816.F32 R20, R164, R4.reuse, R20 ;  /* 0x00000004a414723c */ /* 0x082fe20000001814 */
[----:B------:R-:W-:Y:S02]  /*7810*/  FSEL R2, R2, R215, P1 ;  /* 0x000000d702027208 */ /* 0x000fe40000800000 */
[----:B------:R-:W-:Y:S01]  /*7820*/  FMUL.FTZ R10, R222, R0 ;  /* 0x00000000de0a7220 */ /* 0x000fe20000410000 */
[----:B------:R-:W-:Y:S02]  /*7830*/  FSETP.GE.FTZ.AND P0, PT, R224, RZ, PT ;  /* 0x000000ffe000720b */ /* 0x000fe40003f16000 */
[----:B------:R-:W-:Y:S01]  /*7840*/  FMUL.FTZ R12, R219, R2 ;  /* 0x00000002db0c7220 */ /* 0x000fe20000410000 */
[----:B------:R-:W-:Y:S01]  /*7850*/  FSETP.GE.FTZ.AND P1, PT, R220, RZ, PT ;  /* 0x000000ffdc00720b */ /* 0x000fe20003f36000 */
[C---:B------:R-:W-:Y:S01]  /*7860*/  HMMA.16816.F32 R24, R172.reuse, R4, R24 ;  /* 0x00000004ac18723c */ /* 0x040fe20000001818 */
[----:B------:R-:W-:Y:S02]  /*7870*/  FSEL R11, R11, R214, P3 ;  /* 0x000000d60b0b7208 */ /* 0x000fe40001800000 */
[----:B------:R-:W-:Y:S03]  /*7880*/  FSETP.GE.FTZ.AND P3, PT, R221, RZ, PT ;  /* 0x000000ffdd00720b */ /* 0x000fe60003f76000 */
[----:B------:R-:W-:Y:S02]  /*7890*/  FMUL.FTZ R217, R217, R11 ;  /* 0x0000000bd9d97220 */ /* 0x000fe40000410000 */
[C---:B------:R-:W-:Y:S01]  /*78a0*/  FADD.FTZ R4, -R216.reuse, R17 ;  /* 0x00000011d8047221 */ /* 0x040fe20000010100 */
[-C--:B------:R-:W-:Y:S03]  /*78b0*/  HMMA.16816.F32 R28, R172, R6.reuse, R28 ;  /* 0x00000006ac1c723c */ /* 0x080fe6000000181c */
[----:B------:R-:W-:Y:S01]  /*78c0*/  FADD.FTZ R5, -R216, R16 ;  /* 0x00000010d8057221 */ /* 0x000fe20000010100 */
[----:B------:R-:W-:Y:S02]  /*78d0*/  FSEL R4, R4, R216, P2 ;  /* 0x000000d804047208 */ /* 0x000fe40001000000 */
[----:B------:R-:W-:Y:S01]  /*78e0*/  FSETP.GE.FTZ.AND P2, PT, R193, RZ, PT ;  /* 0x000000ffc100720b */ /* 0x000fe20003f56000 */
[C---:B------:R-:W-:Y:S01]  /*78f0*/  FADD.FTZ R23, -R215.reuse, R23 ;  /* 0x00000017d7177221 */ /* 0x040fe20000010100 */
[----:B------:R-:W-:Y:S01]  /*7900*/  HMMA.16816.F32 R32, R164, R6, R32 ;  /* 0x00000006a420723c */ /* 0x000fe20000001820 */
[----:B------:R-:W-:Y:S03]  /*7910*/  FADD.FTZ R22, -R215, R22 ;  /* 0x00000016d7167221 */ /* 0x000fe60000010100 */
[C---:B------:R-:W-:Y:S01]  /*7920*/  FADD.FTZ R21, -R216.reuse, R21 ;  /* 0x00000015d8157221 */ /* 0x040fe20000010100 */
[-C--:B------:R-:W-:Y:S01]  /*7930*/  FSEL R0, R23, R215.reuse, P0 ;  /* 0x000000d717007208 */ /* 0x080fe20000000000 */
[----:B------:R-:W-:Y:S01]  /*7940*/  FADD.FTZ R20, -R216, R20 ;  /* 0x00000014d8147221 */ /* 0x000fe20000010100 */
[----:B------:R-:W-:Y:S01]  /*7950*/  FSEL R2, R22, R215, P1 ;  /* 0x000000d716027208 */ /* 0x000fe20000800000 */
[----:B------:R-:W-:Y:S01]  /*7960*/  FADD.FTZ R24, -R214, R24 ;  /* 0x00000018d6187221 */ /* 0x000fe20000010100 */
[----:B------:R-:W-:Y:S02]  /*7970*/  FSETP.GE.FTZ.AND P1, PT, R182, RZ, PT ;  /* 0x000000ffb600720b */ /* 0x000fe40003f36000 */
        /* <DEDUP_REMOVED lines=10> */
[----:B------:R-:W-:Y:S01]  /*7a20*/  FSEL R0, R24, R214, P1 ;  /* 0x000000d618007208 */ /* 0x000fe20000800000 */
[----:B------:R-:W-:Y:S01]  /*7a30*/  FMUL.FTZ R13, R221, R5 ;  /* 0x00000005dd0d7220 */ /* 0x000fe20000410000 */
[----:B------:R-:W-:Y:S01]  /*7a40*/  FSETP.GE.FTZ.AND P1, PT, R183, RZ, PT ;  /* 0x000000ffb700720b */ /* 0x000fe20003f36000 */
[----:B------:R-:W-:Y:S01]  /*7a50*/  FMUL.FTZ R23, R220, R2 ;  /* 0x00000002dc177220 */ /* 0x000fe20000410000 */
[----:B------:R-:W-:Y:S01]  /*7a60*/  FSEL R5, R20, R216, P3 ;  /* 0x000000d814057208 */ /* 0x000fe20001800000 */
        /* <DEDUP_REMOVED lines=16> */
[----:B------:R-:W-:Y:S01]  /*7b70*/  FMUL.FTZ R21, R180, R4 ;  /* 0x00000004b4157220 */ /* 0x000fe20000410000 */
[----:B------:R-:W-:Y:S02]  /*7b80*/  FSETP.GE.FTZ.AND P1, PT, R228, RZ, PT ;  /* 0x000000ffe400720b */ /* 0x000fe40003f36000 */
[----:B------:R-:W-:Y:S01]  /*7b90*/  FSEL R0, R28, R214, P3 ;  /* 0x000000d61c007208 */ /* 0x000fe20001800000 */
[----:B------:R-:W-:Y:S01]  /*7ba0*/  @P2 FADD.FTZ R214, -R214, R29 ;  /* 0x0000001dd6d62221 */ /* 0x000fe20000010100 */
[----:B------:R-:W-:Y:S01]  /*7bb0*/  FSETP.GE.FTZ.AND P3, PT, R225, RZ, PT ;  /* 0x000000ffe100720b */ /* 0x000fe20003f76000 */
[----:B------:R-:W-:Y:S01]  /*7bc0*/  @P0 FADD.FTZ R211, -R211, R31 ;  /* 0x0000001fd3d30221 */ /* 0x000fe20000010100 */
[----:B------:R-:W-:Y:S01]  /*7bd0*/  FSETP.GE.FTZ.AND P2, PT, R229, RZ, PT ;  /* 0x000000ffe500720b */ /* 0x000fe20003f56000 */
[----:B------:R-:W-:Y:S01]  /*7be0*/  FMUL.FTZ R18, R227, R0 ;  /* 0x00000000e3127220 */ /* 0x000fe20000410000 */
[----:B------:R-:W-:Y:S01]  /*7bf0*/  FSEL R2, R2, R216, P1 ;  /* 0x000000d802027208 */ /* 0x000fe20000800000 */
[----:B------:R-:W-:Y:S01]  /*7c00*/  FADD.FTZ R0, -R215, R34 ;  /* 0x00000022d7007221 */ /* 0x000fe20000010100 */
[----:B------:R-:W-:Y:S01]  /*7c10*/  PLOP3.LUT P1, PT, PT, PT, UP2, 0x80, 0x0 ;  /* 0x000000000000781c */ /* 0x000fe20003f2f028 */
[----:B------:R-:W-:Y:S01]  /*7c20*/  FMUL.FTZ R30, R181, R30 ;  /* 0x0000001eb51e7220 */ /* 0x000fe20000410000 */
[----:B------:R-:W-:Y:S01]  /*7c30*/  FSETP.GE.FTZ.AND P0, PT, R226, RZ, PT ;  /* 0x000000ffe200720b */ /* 0x000fe20003f16000 */
[----:B------:R-:W-:Y:S02]  /*7c40*/  FMUL.FTZ R17, R228, R2 ;  /* 0x00000002e4117220 */ /* 0x000fe40000410000 */
[----:B------:R-:W-:Y:S01]  /*7c50*/  FMUL.FTZ R214, R186, R214 ;  /* 0x000000d6bad67220 */ /* 0x000fe20000410000 */
[----:B------:R-:W-:Y:S01]  /*7c60*/  FSEL R0, R0, R215, P0 ;  /* 0x000000d700007208 */ /* 0x000fe20000000000 */
[----:B------:R-:W-:Y:S02]  /*7c70*/  @P3 FADD.FTZ R216, -R216, R33 ;  /* 0x00000021d8d83221 */ /* 0x000fe40000010100 */
[----:B------:R-:W-:Y:S02]  /*7c80*/  @P2 FADD.FTZ R215, -R215, R35 ;  /* 0x00000023d7d72221 */ /* 0x000fe40000010100 */
        /* <DEDUP_REMOVED lines=10> */
[C---:B------:R-:W-:Y:S03]  /*7d30*/  IMAD.U32 R2, R9.reuse, -0x40, RZ ;  /* 0xffffffc009027824 */ /* 0x040fe600078e00ff */
[----:B------:R-:W-:Y:S02]  /*7d40*/  UISETP.NE.U32.AND UP0, UPT, UR4, 0x1, UPT ;  /* 0x000000010400788c */ /* 0x000fe4000bf05070 */
[C---:B------:R-:W-:Y:S02]  /*7d50*/  LEA R4, P3, R2.reuse, R240, 0x1 ;  /* 0x000000f002047211 */ /* 0x040fe400078608ff */
[----:B------:R-:W-:Y:S01]  /*7d60*/  USEL UR4, UR40, 0x4000, !UP0 ;  /* 0x0000400028047887 */ /* 0x000fe2000c000000 */
[----:B------:R-:W-:Y:S02]  /*7d70*/  SHF.R.S32.HI R6, RZ, 0x1f, R2 ;  /* 0x0000001fff067819 */ /* 0x000fe40000011402 */
[----:B------:R-:W-:Y:S02]  /*7d80*/  LEA.HI.X.SX32 R5, R2, R241, 0x1, P3 ;  /* 0x000000f102057211 */ /* 0x000fe400018f0eff */
[C---:B------:R-:W-:Y:S02]  /*7d90*/  LEA R0, P4, R9.reuse, R2, 0x5 ;  /* 0x0000000209007211 */ /* 0x040fe400078828ff */
[----:B------:R-:W-:Y:S02]  /*7da0*/  IADD3 R218, R218, UR4, RZ ;  /* 0x00000004dada7c10 */ /* 0x000fe4000fffe0ff */
[----:B------:R-:W-:Y:S02]  /*7db0*/  IADD3 R234, R234, UR4, RZ ;  /* 0x00000004eaea7c10 */ /* 0x000fe4000fffe0ff */
[C-C-:B------:R-:W-:Y:S01]  /*7dc0*/  LEA.HI.X R2, R9.reuse, R6, R14.reuse, 0x5, P4 ;  /* 0x0000000609027211 */ /* 0x140fe200020f2c0e */
[----:B------:R1:W-:Y:S01]  /*7dd0*/  @P2 STS [R218], RZ ;  /* 0x000000ffda002388 */ /* 0x0003e20000000800 */
[C---:B------:R-:W-:Y:S02]  /*7de0*/  @!P2 LEA R8, P4, R9.reuse, R4, 0x6 ;  /* 0x000000040908a211 */ /* 0x040fe400078830ff */
[C---:B------:R-:W-:Y:S01]  /*7df0*/  @!P0 LEA R6, P3, R0.reuse, R240, 0x1 ;  /* 0x000000f000068211 */ /* 0x040fe200078608ff */
[----:B------:R1:W-:Y:S01]  /*7e00*/  @P2 STS [R218+0x4], RZ ;  /* 0x000004ffda002388 */ /* 0x0003e20000000800 */
[----:B------:R-:W-:Y:S01]  /*7e10*/  @!P2 LEA.HI.X R9, R9, R5, R14, 0x6, P4 ;  /* 0x000000050909a211 */ /* 0x000fe200020f340e */
[----:B------:R-:W-:Y:S01]  /*7e20*/  IMAD.MOV.U32 R240, RZ, RZ, R4 ;  /* 0x000000fffff07224 */ /* 0x000fe200078e0004 */
[----:B------:R-:W-:Y:S01]  /*7e30*/  @!P0 LEA.HI.X R7, R0, R241, R2, 0x1, P3 ;  /* 0x000000f100078211 */ /* 0x000fe200018f0c02 */
[----:B------:R1:W-:Y:S01]  /*7e40*/  @P2 STS [R218+0x8], RZ ;  /* 0x000008ffda002388 */ /* 0x0003e20000000800 */
[----:B------:R-:W-:Y:S01]  /*7e50*/  IADD3 R203, R203, UR4, RZ ;  /* 0x00000004cbcb7c10 */ /* 0x000fe2000fffe0ff */
        /* <DEDUP_REMOVED lines=31> */
.L_x_1520:
        /* <DEDUP_REMOVED lines=134> */
[C---:B------:R-:W-:Y:S01]  /*88b0*/  LEA R4, P0, R5.reuse, R238, 0x1 ;  /* 0x000000ee05047211 */ /* 0x040fe200078008ff */
        /* <DEDUP_REMOVED lines=35> */
.L_x_1521:
[----:B------:R-:W-:Y:S01]  /*8af0*/  LDSM.16.M88.4 R32, [R3+0x1c000] ;  /* 0x01c000000320783b */ /* 0x000fe20000000200 */
[----:B-1----:R-:W-:Y:S01]  /*8b00*/  @P1 IADD3 R0, R243, -0x40, RZ ;  /* 0xffffffc0f3001810 */ /* 0x002fe20007ffe0ff */
[----:B------:R-:W-:Y:S01]  /*8b10*/  IMAD.MOV.U32 R2, RZ, RZ, 0x4 ;  /* 0x00000004ff027424 */ /* 0x000fe200078e00ff */
[----:B------:R-:W-:Y:S02]  /*8b20*/  @UP2 UIADD3 UR5, UP0, UR16, -0x100, URZ ;  /* 0xffffff0010052890 */ /* 0x000fe4000ff1e03f */
[----:B------:R-:W1:Y:S01]  /*8b30*/  LDSM.16.MT88.4 R16, [R200] ;  /* 0x00000000c810783b */ /* 0x000e620000004200 */
[----:B------:R-:W-:Y:S01]  /*8b40*/  @P1 IMAD.WIDE R214, R0, R2, UR16 ;  /* 0x0000001000d61e25 */ /* 0x000fe2000f8e0202 */
[----:B------:R-:W-:Y:S02]  /*8b50*/  @UP2 UIADD3.X UR4, UR17, -0x1, URZ, UP0, !UPT ;  /* 0xffffffff11042890 */ /* 0x000fe400087fe43f */
[----:B------:R-:W-:Y:S01]  /*8b60*/  UISETP.GT.AND UP1, UPT, UR9, UR21, UPT ;  /* 0x000000150900728c */ /* 0x000fe2000bf24270 */
[----:B------:R-:W2:Y:S01]  /*8b70*/  LDSM.16.M88.4 R28, [R3+0x1d000] ;  /* 0x01d00000031c783b */ /* 0x000ea20000000200 */
[----:B------:R-:W-:Y:S02]  /*8b80*/  @UP2 UMOV UR16, UR5 ;  /* 0x0000000500102c82 */ /* 0x000fe40008000000 */
[----:B------:R-:W-:Y:S02]  /*8b90*/  USHF.L.U32 UR5, UR6, 0x3, URZ ;  /* 0x0000000306057899 */ /* 0x000fe4000800063f */
[----:B------:R-:W3:Y:S01]  /*8ba0*/  LDSM.16.MT88.4 R164, [R200+0x4000] ;  /* 0x00400000c8a4783b */ /* 0x000ee20000004200 */
[----:B------:R-:W-:Y:S02]  /*8bb0*/  @UP2 UMOV UR17, UR4 ;  /* 0x0000000400112c82 */ /* 0x000fe40008000000 */
[----:B------:R-:W-:Y:S01]  /*8bc0*/  ULOP3.LUT UR4, UR9, 0x1, URZ, 0xc0, !UPT ;  /* 0x0000000109047892 */ /* 0x000fe2000f8ec03f */
[----:B------:R-:W-:Y:S01]  /*8bd0*/  IMAD.U32 R2, RZ, RZ, UR5 ;  /* 0x00000005ff027e24 */ /* 0x000fe2000f8e00ff */
[----:B------:R-:W-:Y:S02]  /*8be0*/  LDSM.16.M88.4 R168, [R196+0x1c000] ;  /* 0x01c00000c4a8783b */ /* 0x000fe40000000200 */
[----:B------:R-:W-:Y:S02]  /*8bf0*/  UISETP.NE.U32.AND UP0, UPT, UR4, 0x1, UPT ;  /* 0x000000010400788c */ /* 0x000fe4000bf05070 */
[-C--:B------:R-:W-:Y:S01]  /*8c00*/  LEA R2, P2, R2, R212.reuse, 0x2 ;  /* 0x000000d402027211 */ /* 0x080fe200078410ff */
[----:B------:R-:W4:Y:S01]  /*8c10*/  LDSM.16.MT88.4 R172, [R200+0x800] ;  /* 0x00080000c8ac783b */ /* 0x000f220000004200 */
[----:B------:R-:W-:Y:S04]  /*8c20*/  UIMAD UR4, UR6, 0x18, URZ ;  /* 0x00000018060478a4 */ /* 0x000fe8000f8e023f */
[----:B------:R-:W3:Y:S02]  /*8c30*/  LDSM.16.M88.4 R176, [R196+0x1d000] ;  /* 0x01d00000c4b0783b */ /* 0x000ee40000000200 */
[----:B------:R-:W-:Y:S02]  /*8c40*/  IMAD.U32 R211, RZ, RZ, UR4 ;  /* 0x00000004ffd37e24 */ /* 0x000fe4000f8e00ff */
[----:B------:R-:W-:Y:S01]  /*8c50*/  IMAD.U32 R219, RZ, RZ, UR4 ;  /* 0x00000004ffdb7e24 */ /* 0x000fe2000f8e00ff */
[----:B------:R-:W3:Y:S01]  /*8c60*/  LDSM.16.MT88.4 R180, [R200+0x4800] ;  /* 0x00480000c8b4783b */ /* 0x000ee20000004200 */
[----:B------:R-:W-:Y:S04]  /*8c70*/  USHF.L.U32 UR4, UR6, 0x5, URZ ;  /* 0x0000000506047899 */ /* 0x000fe8000800063f */
[----:B------:R-:W-:Y:S02]  /*8c80*/  LDSM.16.M88.4 R184, [R198+0x1c000] ;  /* 0x01c00000c6b8783b */ /* 0x000fe40000000200 */
[----:B------:R-:W-:Y:S02]  /*8c90*/  IMAD.U32 R216, RZ, RZ, UR4 ;  /* 0x00000004ffd87e24 */ /* 0x000fe4000f8e00ff */
[----:B------:R-:W-:Y:S01]  /*8ca0*/  IMAD.U32 R222, RZ, RZ, UR4 ;  /* 0x00000004ffde7e24 */ /* 0x000fe2000f8e00ff */
[-C--:B-1----:R-:W-:Y:S01]  /*8cb0*/  HMMA.16816.F32 R4, R32, R16.reuse, RZ ;  /* 0x000000102004723c */ /* 0x082fe200000018ff */
[----:B------:R-:W1:Y:S01]  /*8cc0*/  LDSM.16.MT88.4 R188, [R200+0x1000] ;  /* 0x00100000c8bc783b */ /* 0x000e620000004200 */
[----:B------:R-:W-:Y:S04]  /*8cd0*/  UIMAD UR4, UR6, 0x28, URZ ;  /* 0x00000028060478a4 */ /* 0x000fe8000f8e023f */
[----:B------:R-:W-:Y:S02]  /*8ce0*/  LDSM.16.MT88.4 R192, [R200+0x1800] ;  /* 0x00180000c8c0783b */ /* 0x000fe40000004200 */
[C---:B--2---:R-:W-:Y:S01]  /*8cf0*/  HMMA.16816.F32 R8, R28.reuse, R16, RZ ;  /* 0x000000101c08723c */ /* 0x044fe200000018ff */
[----:B------:R-:W-:Y:S02]  /*8d00*/  IMAD.U32 R217, RZ, RZ, UR4 ;  /* 0x00000004ffd97e24 */ /* 0x000fe4000f8e00ff */
[----:B------:R2:W5:Y:S01]  /*8d10*/  @P1 LDG.E R246, [R214.64] ;  /* 0x0000000cd6f61981 */ /* 0x000562000c1e1900 */
[----:B------:R-:W-:Y:S01]  /*8d20*/  IMAD.U32 R225, RZ, RZ, UR4 ;  /* 0x00000004ffe17e24 */ /* 0x000fe2000f8e00ff */
[----:B------:R-:W-:Y:S03]  /*8d30*/  UIMAD UR4, UR6, 0x30, URZ ;  /* 0x00000030060478a4 */ /* 0x000fe6000f8e023f */
[-C--:B------:R-:W-:Y:S01]  /*8d40*/  HMMA.16816.F32 R12, R28, R18.reuse, RZ ;  /* 0x000000121c0c723c */ /* 0x080fe200000018ff */
[----:B------:R2:W5:Y:S03]  /*8d50*/  @P1 LDG.E R247, [R214.64+0x20] ;  /* 0x0000200cd6f71981 */ /* 0x000566000c1e1900 */
[----:B------:R-:W-:Y:S02]  /*8d60*/  IMAD.U32 R220, RZ, RZ, UR4 ;  /* 0x00000004ffdc7e24 */ /* 0x000fe4000f8e00ff */
[----:B------:R2:W5:Y:S01]  /*8d70*/  @P1 LDG.E R244, [R214.64+0x80] ;  /* 0x0000800cd6f41981 */ /* 0x000562000c1e1900 */
[----:B------:R-:W-:Y:S01]  /*8d80*/  IMAD.U32 R224, RZ, RZ, UR4 ;  /* 0x00000004ffe07e24 */ /* 0x000fe2000f8e00ff */
[C---:B------:R-:W-:Y:S01]  /*8d90*/  HMMA.16816.F32 R16, R32.reuse, R18, RZ ;  /* 0x000000122010723c */ /* 0x040fe200000018ff */
[----:B------:R-:W-:Y:S02]  /*8da0*/  UIMAD UR4, UR6, 0x38, URZ ;  /* 0x00000038060478a4 */ /* 0x000fe4000f8e023f */
[----:B------:R2:W5:Y:S04]  /*8db0*/  @P1 LDG.E R245, [R214.64+0xa0] ;  /* 0x0000a00cd6f51981 */ /* 0x000568000c1e1900 */
[----:B------:R-:W-:Y:S01]  /*8dc0*/  IMAD.U32 R221, RZ, RZ, UR4 ;  /* 0x00000004ffdd7e24 */ /* 0x000fe2000f8e00ff */
[-C--:B---3--:R-:W-:Y:S01]  /*8dd0*/  HMMA.16816.F32 R20, R32, R164.reuse, RZ ;  /* 0x000000a42014723c */ /* 0x088fe200000018ff */
[----:B------:R-:W-:Y:S01]  /*8de0*/  IMAD.U32 R223, RZ, RZ, UR4 ;  /* 0x00000004ffdf7e24 */ /* 0x000fe2000f8e00ff */
[----:B------:R-:W-:Y:S04]  /*8df0*/  USHF.L.U32 UR4, UR6, 0x4, URZ ;  /* 0x0000000406047899 */ /* 0x000fe8000800063f */
[----:B------:R-:W-:Y:S02]  /*8e00*/  UIADD3 UR8, UR4, 0x60, URZ ;  /* 0x0000006004087890 */ /* 0x000fe4000fffe03f */
[C---:B------:R-:W-:Y:S01]  /*8e10*/  HMMA.16816.F32 R24, R28.reuse, R164, RZ ;  /* 0x000000a41c18723c */ /* 0x040fe200000018ff */
[----:B------:R-:W-:Y:S02]  /*8e20*/  UIADD3 UR6, UR4, 0x20, URZ ;  /* 0x0000002004067890 */ /* 0x000fe4000fffe03f */
[----:B------:R-:W-:Y:S05]  /*8e30*/  UIADD3 UR7, UR4, 0x40, URZ ;  /* 0x0000004004077890 */ /* 0x000fea000fffe03f */
[-C--:B------:R-:W-:Y:S08]  /*8e40*/  HMMA.16816.F32 R28, R28, R166.reuse, RZ ;  /* 0x000000a61c1c723c */ /* 0x080ff000000018ff */
[----:B------:R-:W-:Y:S01]  /*8e50*/  HMMA.16816.F32 R32, R32, R166, RZ ;  /* 0x000000a62020723c */ /* 0x000fe200000018ff */
[----:B------:R-:W3:Y:S07]  /*8e60*/  LDSM.16.M88.4 R164, [R198+0x1d000] ;  /* 0x01d00000c6a4783b */ /* 0x000eee0000000200 */
[-C--:B----4-:R-:W-:Y:S08]  /*8e70*/  HMMA.16816.F32 R4, R168, R172.reuse, R4 ;  /* 0x000000aca804723c */ /* 0x090ff00000001804 */
[C---:B------:R-:W-:Y:S08]  /*8e80*/  HMMA.16816.F32 R8, R176.reuse, R172, R8 ;  /* 0x000000acb008723c */ /* 0x040ff00000001808 */
[-C--:B------:R-:W-:Y:S08]  /*8e90*/  HMMA.16816.F32 R12, R176, R174.reuse, R12 ;  /* 0x000000aeb00c723c */ /* 0x080ff0000000180c */
[C---:B------:R-:W-:Y:S01]  /*8ea0*/  HMMA.16816.F32 R16, R168.reuse, R174, R16 ;  /* 0x000000aea810723c */ /* 0x040fe20000001810 */
[----:B------:R-:W4:Y:S07]  /*8eb0*/  LDSM.16.MT88.4 R172, [R200+0x5000] ;  /* 0x00500000c8ac783b */ /* 0x000f2e0000004200 */
[-C--:B------:R-:W-:Y:S08]  /*8ec0*/  HMMA.16816.F32 R20, R168, R180.reuse, R20 ;  /* 0x000000b4a814723c */ /* 0x080ff00000001814 */
[C---:B------:R-:W-:Y:S08]  /*8ed0*/  HMMA.16816.F32 R24, R176.reuse, R180, R24 ;  /* 0x000000b4b018723c */ /* 0x040ff00000001818 */
[-C--:B------:R-:W-:Y:S01]  /*8ee0*/  HMMA.16816.F32 R28, R176, R182.reuse, R28 ;  /* 0x000000b6b01c723c */ /* 0x080fe2000000181c */
[----:B------:R-:W2:Y:S07]  /*8ef0*/  LDSM.16.M88.4 R176, [R197+0x1c000] ;  /* 0x01c00000c5b0783b */ /* 0x000eae0000000200 */
[----:B------:R-:W-:Y:S01]  /*8f00*/  HMMA.16816.F32 R32, R168, R182, R32 ;  /* 0x000000b6a820723c */ /* 0x000fe20000001820 */
[----:B------:R-:W2:Y:S05]  /*8f10*/  LDSM.16.M88.4 R168, [R197+0x1d000] ;  /* 0x01d00000c5a8783b */ /* 0x000eaa0000000200 */
[----:B------:R-:W2:Y:S02]  /*8f20*/  LDSM.16.MT88.4 R180, [R200+0x5800] ;  /* 0x00580000c8b4783b */ /* 0x000ea40000004200 */
[-C--:B-1----:R-:W-:Y:S08]  /*8f30*/  HMMA.16816.F32 R4, R184, R188.reuse, R4 ;  /* 0x000000bcb804723c */ /* 0x082ff00000001804 */
[C---:B---3--:R-:W-:Y:S08]  /*8f40*/  HMMA.16816.F32 R8, R164.reuse, R188, R8 ;  /* 0x000000bca408723c */ /* 0x048ff00000001808 */
[-C--:B------:R-:W-:Y:S08]  /*8f50*/  HMMA.16816.F32 R12, R164, R190.reuse, R12 ;  /* 0x000000bea40c723c */ /* 0x080ff0000000180c */
[C---:B------:R-:W-:Y:S01]  /*8f60*/  HMMA.16816.F32 R16, R184.reuse, R190, R16 ;  /* 0x000000beb810723c */ /* 0x040fe20000001810 */
[----:B------:R-:W-:Y:S07]  /*8f70*/  LDSM.16.MT88.4 R188, [R200+0x6000] ;  /* 0x00600000c8bc783b */ /* 0x000fee0000004200 */
[-C--:B----4-:R-:W-:Y:S08]  /*8f80*/  HMMA.16816.F32 R20, R184, R172.reuse, R20 ;  /* 0x000000acb814723c */ /* 0x090ff00000001814 */
[C---:B------:R-:W-:Y:S08]  /*8f90*/  HMMA.16816.F32 R24, R164.reuse, R172, R24 ;  /* 0x000000aca418723c */ /* 0x040ff00000001818 */
[-C--:B------:R-:W-:Y:S01]  /*8fa0*/  HMMA.16816.F32 R28, R164, R174.reuse, R28 ;  /* 0x000000aea41c723c */ /* 0x080fe2000000181c */
[----:B------:R-:W-:Y:S07]  /*8fb0*/  LDSM.16.M88.4 R164, [R3+0x1e000] ;  /* 0x01e0000003a4783b */ /* 0x000fee0000000200 */
[----:B------:R-:W-:Y:S01]  /*8fc0*/  HMMA.16816.F32 R32, R184, R174, R32 ;  /* 0x000000aeb820723c */ /* 0x000fe20000001820 */
[----:B------:R-:W1:Y:S05]  /*8fd0*/  LDSM.16.MT88.4 R172, [R200+0x2000] ;  /* 0x00200000c8ac783b */ /* 0x000e6a0000004200 */
[----:B------:R3:W4:Y:S02]  /*8fe0*/  LDSM.16.M88.4 R184, [R3+0x1f000] ;  /* 0x01f0000003b8783b */ /* 0x0007240000000200 */
[-C--:B--2---:R-:W-:Y:S08]  /*8ff0*/  HMMA.16816.F32 R4, R176, R192.reuse, R4 ;  /* 0x000000c0b004723c */ /* 0x084ff00000001804 */
[C---:B------:R-:W-:Y:S08]  /*9000*/  HMMA.16816.F32 R8, R168.reuse, R192, R8 ;  /* 0x000000c0a808723c */ /* 0x040ff00000001808 */
[-C--:B------:R-:W-:Y:S01]  /*9010*/  HMMA.16816.F32 R12, R168, R194.reuse, R12 ;  /* 0x000000c2a80c723c */ /* 0x080fe2000000180c */
[----:B---3--:R-:W-:Y:S07]  /*9020*/  IMAD.U32 R3, RZ, RZ, UR5 ;  /* 0x00000005ff037e24 */ /* 0x008fee000f8e00ff */
[C---:B------:R-:W-:Y:S01]  /*9030*/  HMMA.16816.F32 R16, R176.reuse, R194, R16 ;  /* 0x000000c2b010723c */ /* 0x040fe20000001810 */
[----:B------:R-:W-:Y:S03]  /*9040*/  LDSM.16.MT88.4 R192, [R200+0x6800] ;  /* 0x00680000c8c0783b */ /* 0x000fe60000004200 */
[-C--:B------:R-:W-:Y:S04]  /*9050*/  LEA.HI.X.SX32 R3, R3, R213.reuse, 0x2, P2 ;  /* 0x000000d503037211 */ /* 0x080fe800010f16ff */
[-C--:B------:R-:W-:Y:S08]  /*9060*/  HMMA.16816.F32 R20, R176, R180.reuse, R20 ;  /* 0x000000b4b014723c */ /* 0x080ff00000001814 */
[C---:B------:R-:W-:Y:S08]  /*9070*/  HMMA.16816.F32 R24, R168.reuse, R180, R24 ;  /* 0x000000b4a818723c */ /* 0x040ff00000001818 */
[-C--:B------:R-:W-:Y:S01]  /*9080*/  HMMA.16816.F32 R28, R168, R182.reuse, R28 ;  /* 0x000000b6a81c723c */ /* 0x080fe2000000181c */
[----:B------:R-:W-:Y:S07]  /*9090*/  LDSM.16.M88.4 R168, [R196+0x1e000] ;  /* 0x01e00000c4a8783b */ /* 0x000fee0000000200 */
[----:B------:R-:W-:Y:S01]  /*90a0*/  HMMA.16816.F32 R32, R176, R182, R32 ;  /* 0x000000b6b020723c */ /* 0x000fe20000001820 */
[----:B------:R-:W2:Y:S05]  /*90b0*/  LDSM.16.MT88.4 R176, [R200+0x2800] ;  /* 0x00280000c8b0783b */ /* 0x000eaa0000004200 */
[----:B------:R-:W3:Y:S02]  /*90c0*/  LDSM.16.M88.4 R180, [R196+0x1f000] ;  /* 0x01f00000c4b4783b */ /* 0x000ee40000000200 */
[-C--:B-1----:R-:W-:Y:S08]  /*90d0*/  HMMA.16816.F32 R4, R164, R172.reuse, R4 ;  /* 0x000000aca404723c */ /* 0x082ff00000001804 */
[C---:B----4-:R-:W-:Y:S08]  /*90e0*/  HMMA.16816.F32 R8, R184.reuse, R172, R8 ;  /* 0x000000acb808723c */ /* 0x050ff00000001808 */
        /* <DEDUP_REMOVED lines=8> */
[----:B------:R-:W1:Y:S05]  /*9170*/  LDSM.16.M88.4 R164, [R198+0x1e000] ;  /* 0x01e00000c6a4783b */ /* 0x000e6a0000000200 */
[----:B------:R-:W4:Y:S02]  /*9180*/  LDSM.16.MT88.4 R188, [R200+0x7000] ;  /* 0x00700000c8bc783b */ /* 0x000f240000004200 */
[-C--:B--2---:R-:W-:Y:S08]  /*9190*/  HMMA.16816.F32 R4, R168, R176.reuse, R4 ;  /* 0x000000b0a804723c */ /* 0x084ff00000001804 */
[C---:B---3--:R-:W-:Y:S08]  /*91a0*/  HMMA.16816.F32 R8, R180.reuse, R176, R8 ;  /* 0x000000b0b408723c */ /* 0x048ff00000001808 */
[-C--:B------:R-:W-:Y:S08]  /*91b0*/  HMMA.16816.F32 R12, R180, R178.reuse, R12 ;  /* 0x000000b2b40c723c */ /* 0x080ff0000000180c */
[C---:B------:R-:W-:Y:S01]  /*91c0*/  HMMA.16816.F32 R16, R168.reuse, R178, R16 ;  /* 0x000000b2a810723c */ /* 0x040fe20000001810 */
[----:B------:R-:W-:Y:S05]  /*91d0*/  LDSM.16.M88.4 R176, [R197+0x1e000] ;  /* 0x01e00000c5b0783b */ /* 0x000fea0000000200 */
[----:B------:R-:W-:Y:S02]  /*91e0*/  LDSM.16.M88.4 R196, [R197+0x1f000] ;  /* 0x01f00000c5c4783b */ /* 0x000fe40000000200 */
[-C--:B------:R-:W-:Y:S08]  /*91f0*/  HMMA.16816.F32 R20, R168, R192.reuse, R20 ;  /* 0x000000c0a814723c */ /* 0x080ff00000001814 */
[C---:B------:R-:W-:Y:S07]  /*9200*/  HMMA.16816.F32 R24, R180.reuse, R192, R24 ;  /* 0x000000c0b418723c */ /* 0x040fee0000001818 */
[----:B------:R-:W-:Y:S01]  /*9210*/  IMAD.U32 R193, RZ, RZ, UR7 ;  /* 0x00000007ffc17e24 */ /* 0x000fe2000f8e00ff */
[-C--:B------:R-:W-:Y:S01]  /*9220*/  HMMA.16816.F32 R28, R180, R194.reuse, R28 ;  /* 0x000000c2b41c723c */ /* 0x080fe2000000181c */
[----:B------:R-:W2:Y:S07]  /*9230*/  LDSM.16.MT88.4 R180, [R200+0x3800] ;  /* 0x00380000c8b4783b */ /* 0x000eae0000004200 */
[----:B------:R-:W-:Y:S01]  /*9240*/  HMMA.16816.F32 R32, R168, R194, R32 ;  /* 0x000000c2a820723c */ /* 0x000fe20000001820 */
[----:B------:R-:W3:Y:S07]  /*9250*/  LDSM.16.MT88.4 R168, [R200+0x7800] ;  /* 0x00780000c8a8783b */ /* 0x000eee0000004200 */
[-C--:B-1----:R-:W-:Y:S08]  /*9260*/  HMMA.16816.F32 R4, R164, R172.reuse, R4 ;  /* 0x000000aca404723c */ /* 0x082ff00000001804 */
[C---:B------:R-:W-:Y:S07]  /*9270*/  HMMA.16816.F32 R8, R184.reuse, R172, R8 ;  /* 0x000000acb808723c */ /* 0x040fee0000001808 */
[----:B------:R-:W-:Y:S01]  /*9280*/  IMAD.U32 R172, RZ, RZ, UR8 ;  /* 0x00000008ffac7e24 */ /* 0x000fe2000f8e00ff */
[-C--:B------:R-:W-:Y:S08]  /*9290*/  HMMA.16816.F32 R12, R184, R174.reuse, R12 ;  /* 0x000000aeb80c723c */ /* 0x080ff0000000180c */
[C---:B------:R-:W-:Y:S08]  /*92a0*/  HMMA.16816.F32 R16, R164.reuse, R174, R16 ;  /* 0x000000aea410723c */ /* 0x040ff00000001810 */
[-C--:B----4-:R-:W-:Y:S08]  /*92b0*/  HMMA.16816.F32 R20, R164, R188.reuse, R20 ;  /* 0x000000bca414723c */ /* 0x090ff00000001814 */
[C---:B------:R-:W-:Y:S07]  /*92c0*/  HMMA.16816.F32 R24, R184.reuse, R188, R24 ;  /* 0x000000bcb818723c */ /* 0x040fee0000001818 */
[----:B------:R-:W-:Y:S01]  /*92d0*/  IMAD.U32 R189, RZ, RZ, UR7 ;  /* 0x00000007ffbd7e24 */ /* 0x000fe2000f8e00ff */
[-C--:B------:R-:W-:Y:S08]  /*92e0*/  HMMA.16816.F32 R28, R184, R190.reuse, R28 ;  /* 0x000000beb81c723c */ /* 0x080ff0000000181c */
[----:B------:R-:W-:Y:S07]  /*92f0*/  HMMA.16816.F32 R32, R164, R190, R32 ;  /* 0x000000bea420723c */ /* 0x000fee0000001820 */
[----:B------:R-:W-:Y:S01]  /*9300*/  IMAD.U32 R164, RZ, RZ, UR4 ;  /* 0x00000004ffa47e24 */ /* 0x000fe2000f8e00ff */
[-C--:B--2---:R-:W-:Y:S01]  /*9310*/  HMMA.16816.F32 R4, R176, R180.reuse, R4 ;  /* 0x000000b4b004723c */ /* 0x084fe20000001804 */
[----:B------:R-:W-:Y:S01]  /*9320*/  IMAD.U32 R165, RZ, RZ, UR4 ;  /* 0x00000004ffa57e24 */ /* 0x000fe2000f8e00ff */
[----:B------:R-:W-:Y:S02]  /*9330*/  UIADD3 UR4, UR5, UR7, URZ ;  /* 0x0000000705047290 */ /* 0x000fe4000fffe03f */
[----:B------:R-:W-:Y:S01]  /*9340*/  UIADD3 UR7, UR5, UR8, URZ ;  /* 0x0000000805077290 */ /* 0x000fe2000fffe03f */
[-C--:B------:R-:W-:Y:S03]  /*9350*/  LEA R164, P0, R164, R212.reuse, 0x2 ;  /* 0x000000d4a4a47211 */ /* 0x080fe600078010ff */
[C---:B------:R-:W-:Y:S01]  /*9360*/  HMMA.16816.F32 R8, R196.reuse, R180, R8 ;  /* 0x000000b4c408723c */ /* 0x040fe20000001808 */
[----:B------:R-:W-:Y:S03]  /*9370*/  IMAD.U32 R191, RZ, RZ, UR4 ;  /* 0x00000004ffbf7e24 */ /* 0x000fe6000f8e00ff */
[-C--:B------:R-:W-:Y:S01]  /*9380*/  LEA.HI.X.SX32 R165, R165, R213.reuse, 0x2, P0 ;  /* 0x000000d5a5a57211 */ /* 0x080fe200000f16ff */
[----:B------:R-:W-:Y:S01]  /*9390*/  IMAD.U32 R173, RZ, RZ, UR7 ;  /* 0x00000007ffad7e24 */ /* 0x000fe2000f8e00ff */
[-C--:B------:R-:W-:Y:S01]  /*93a0*/  LEA R166, P0, R216, R212.reuse, 0x2 ;  /* 0x000000d4d8a67211 */ /* 0x080fe200078010ff */
[----:B------:R-:W-:Y:S01]  /*93b0*/  IMAD.U32 R180, RZ, RZ, UR6 ;  /* 0x00000006ffb47e24 */ /* 0x000fe2000f8e00ff */
[-C--:B------:R-:W-:Y:S01]  /*93c0*/  HMMA.16816.F32 R12, R196, R182.reuse, R12 ;  /* 0x000000b6c40c723c */ /* 0x080fe2000000180c */
[----:B------:R-:W-:Y:S01]  /*93d0*/  IMAD.U32 R195, RZ, RZ, UR4 ;  /* 0x00000004ffc37e24 */ /* 0x000fe2000f8e00ff */
[----:B------:R-:W-:Y:S02]  /*93e0*/  UIADD3 UR7, UR5, UR7, URZ ;  /* 0x0000000705077290 */ /* 0x000fe4000fffe03f */
[-C--:B------:R-:W-:Y:S01]  /*93f0*/  LEA.HI.X.SX32 R167, R222, R213.reuse, 0x2, P0 ;  /* 0x000000d5dea77211 */ /* 0x080fe200000f16ff */
[----:B------:R-:W-:Y:S02]  /*9400*/  UIADD3 UR4, UR5, UR4, URZ ;  /* 0x0000000405047290 */ /* 0x000fe4000fffe03f */
[----:B------:R1:W-:Y:S01]  /*9410*/  RED.E.ADD.F32.FTZ.RN.STRONG.GPU [R212.64], R4 ;  /* 0x00000004d400798e */ /* 0x0003e2000c10e78c */
[C---:B------:R-:W-:Y:S01]  /*9420*/  HMMA.16816.F32 R16, R176.reuse, R182, R16 ;  /* 0x000000b6b010723c */ /* 0x040fe20000001810 */
[----:B------:R-:W-:Y:S01]  /*9430*/  IMAD.U32 R174, RZ, RZ, UR7 ;  /* 0x00000007ffae7e24 */ /* 0x000fe2000f8e00ff */
[----:B------:R-:W-:Y:S02]  /*9440*/  UIADD3 UR7, UR5, UR7, URZ ;  /* 0x0000000705077290 */ /* 0x000fe4000fffe03f */
[----:B------:R2:W-:Y:S01]  /*9450*/  RED.E.ADD.F32.FTZ.RN.STRONG.GPU [R2.64], R5 ;  /* 0x000000050200798e */ /* 0x0005e2000c10e78c */
[----:B------:R-:W-:Y:S02]  /*9460*/  IMAD.U32 R192, RZ, RZ, UR4 ;  /* 0x00000004ffc07e24 */ /* 0x000fe4000f8e00ff */
[----:B------:R-:W-:Y:S01]  /*9470*/  IMAD.U32 R183, RZ, RZ, UR6 ;  /* 0x00000006ffb77e24 */ /* 0x000fe2000f8e00ff */
[-C--:B---3--:R-:W-:Y:S01]  /*9480*/  HMMA.16816.F32 R20, R176, R168.reuse, R20 ;  /* 0x000000a8b014723c */ /* 0x088fe20000001814 */
[----:B------:R3:W-:Y:S01]  /*9490*/  RED.E.ADD.F32.FTZ.RN.STRONG.GPU [R164.64], R6 ;  /* 0x00000006a400798e */ /* 0x0007e2000c10e78c */
[----:B------:R-:W-:Y:S02]  /*94a0*/  UIADD3 UR6, UR5, UR6, URZ ;  /* 0x0000000605067290 */ /* 0x000fe4000fffe03f */
[----:B------:R-:W-:Y:S01]  /*94b0*/  IMAD.U32 R175, RZ, RZ, UR7 ;  /* 0x00000007ffaf7e24 */ /* 0x000fe2000f8e00ff */
[----:B------:R-:W-:Y:S03]  /*94c0*/  UIADD3 UR7, UR5, UR7, URZ ;  /* 0x0000000705077290 */ /* 0x000fe6000fffe03f */
[C---:B------:R-:W-:Y:S01]  /*94d0*/  HMMA.16816.F32 R24, R196.reuse, R168, R24 ;  /* 0x000000a8c418723c */ /* 0x040fe20000001818 */
[----:B------:R-:W-:Y:S03]  /*94e0*/  IMAD.U32 R181, RZ, RZ, UR6 ;  /* 0x00000006ffb57e24 */ /* 0x000fe6000f8e00ff */
[----:B------:R-:W-:Y:S01]  /*94f0*/  IMAD.U32 R185, RZ, RZ, UR6 ;  /* 0x00000006ffb97e24 */ /* 0x000fe2000f8e00ff */
[----:B------:R-:W-:Y:S02]  /*9500*/  UIADD3 UR6, UR5, UR6, URZ ;  /* 0x0000000605067290 */ /* 0x000fe4000fffe03f */
[----:B------:R-:W-:Y:S01]  /*9510*/  IMAD.U32 R169, RZ, RZ, UR7 ;  /* 0x00000007ffa97e24 */ /* 0x000fe2000f8e00ff */
[-C--:B------:R-:W-:Y:S04]  /*9520*/  HMMA.16816.F32 R28, R196, R170.reuse, R28 ;  /* 0x000000aac41c723c */ /* 0x080fe8000000181c */
[-C--:B-1----:R-:W-:Y:S01]  /*9530*/  LEA R4, P1, R211, R212.reuse, 0x2 ;  /* 0x000000d4d3047211 */ /* 0x082fe200078210ff */
[----:B------:R-:W-:Y:S02]  /*9540*/  IMAD.U32 R182, RZ, RZ, UR6 ;  /* 0x00000006ffb67e24 */ /* 0x000fe4000f8e00ff */
[----:B------:R-:W-:Y:S01]  /*9550*/  IMAD.U32 R187, RZ, RZ, UR6 ;  /* 0x00000006ffbb7e24 */ /* 0x000fe2000f8e00ff */
[----:B------:R-:W-:Y:S01]  /*9560*/  HMMA.16816.F32 R32, R176, R170, R32 ;  /* 0x000000aab020723c */ /* 0x000fe20000001820 */
[----:B------:R-:W-:Y:S03]  /*9570*/  UIADD3 UR6, UR5, UR6, URZ ;  /* 0x0000000605067290 */ /* 0x000fe6000fffe03f */
[-C--:B--2---:R-:W-:Y:S01]  /*9580*/  LEA.HI.X.SX32 R5, R219, R213.reuse, 0x2, P1 ;  /* 0x000000d5db057211 */ /* 0x084fe200008f16ff */
[----:B------:R-:W-:Y:S01]  /*9590*/  IMAD.U32 R197, RZ, RZ, UR4 ;  /* 0x00000004ffc57e24 */ /* 0x000fe2000f8e00ff */
[-C--:B---3--:R-:W-:Y:S01]  /*95a0*/  LEA R164, P2, R217, R212.reuse, 0x2 ;  /* 0x000000d4d9a47211 */ /* 0x088fe200078410ff */
[----:B------:R-:W-:Y:S01]  /*95b0*/  IMAD.U32 R184, RZ, RZ, UR6 ;  /* 0x00000006ffb87e24 */ /* 0x000fe2000f8e00ff */
[-C--:B------:R-:W-:Y:S01]  /*95c0*/  LEA R6, P1, R220, R212.reuse, 0x2 ;  /* 0x000000d4dc067211 */ /* 0x080fe200078210ff */
[----:B------:R1:W-:Y:S01]  /*95d0*/  RED.E.ADD.F32.FTZ.RN.STRONG.GPU [R4.64], R7 ;  /* 0x000000070400798e */ /* 0x0003e2000c10e78c */
[----:B------:R-:W-:Y:S02]  /*95e0*/  UIADD3 UR4, UR5, UR4, URZ ;  /* 0x0000000405047290 */ /* 0x000fe4000fffe03f */
[-C--:B------:R-:W-:Y:S01]  /*95f0*/  LEA.HI.X.SX32 R165, R225, R213.reuse, 0x2, P2 ;  /* 0x000000d5e1a57211 */ /* 0x080fe200010f16ff */
[----:B------:R-:W-:Y:S01]  /*9600*/  IMAD.U32 R188, RZ, RZ, UR6 ;  /* 0x00000006ffbc7e24 */ /* 0x000fe2000f8e00ff */
[----:B------:R-:W-:Y:S01]  /*9610*/  RED.E.ADD.F32.FTZ.RN.STRONG.GPU [R166.64], R8 ;  /* 0x00000008a600798e */ /* 0x000fe2000c10e78c */
[----:B------:R-:W-:Y:S01]  /*9620*/  UIADD3 UR6, UR5, UR6, URZ ;  /* 0x0000000605067290 */ /* 0x000fe2000fffe03f */
[----:B------:R-:W-:Y:S02]  /*9630*/  IMAD.U32 R194, RZ, RZ, UR4 ;  /* 0x00000004ffc27e24 */ /* 0x000fe4000f8e00ff */
[----:B------:R-:W-:Y:S01]  /*9640*/  IMAD.U32 R199, RZ, RZ, UR4 ;  /* 0x00000004ffc77e24 */ /* 0x000fe2000f8e00ff */
[----:B------:R-:W-:Y:S01]  /*9650*/  RED.E.ADD.F32.FTZ.RN.STRONG.GPU [R164.64], R9 ;  /* 0x00000009a400798e */ /* 0x000fe2000c10e78c */
[----:B------:R-:W-:Y:S01]  /*9660*/  UIADD3 UR4, UR5, UR4, URZ ;  /* 0x0000000405047290 */ /* 0x000fe2000fffe03f */
[----:B------:R-:W-:Y:S02]  /*9670*/  IMAD.U32 R186, RZ, RZ, UR6 ;  /* 0x00000006ffba7e24 */ /* 0x000fe4000f8e00ff */
[----:B------:R-:W-:Y:S01]  /*9680*/  IMAD.U32 R190, RZ, RZ, UR6 ;  /* 0x00000006ffbe7e24 */ /* 0x000fe2000f8e00ff */
[----:B------:R-:W-:Y:S02]  /*9690*/  UIADD3 UR6, UR5, UR6, URZ ;  /* 0x0000000605067290 */ /* 0x000fe4000fffe03f */
[----:B------:R-:W-:Y:S01]  /*96a0*/  IMAD.U32 R196, RZ, RZ, UR4 ;  /* 0x00000004ffc47e24 */ /* 0x000fe2000f8e00ff */
[----:B------:R-:W-:Y:S01]  /*96b0*/  UIADD3 UR8, UR5, UR4, URZ ;  /* 0x0000000405087290 */ /* 0x000fe2000fffe03f */
[----:B------:R-:W-:Y:S01]  /*96c0*/  IMAD.U32 R198, RZ, RZ, UR4 ;  /* 0x00000004ffc67e24 */ /* 0x000fe2000f8e00ff */
[----:B------:R-:W-:Y:S01]  /*96d0*/  UIADD3 UR4, UR5, UR7, URZ ;  /* 0x0000000705047290 */ /* 0x000fe2000fffe03f */
[----:B------:R-:W-:Y:S02]  /*96e0*/  IMAD.U32 R170, RZ, RZ, UR6 ;  /* 0x00000006ffaa7e24 */ /* 0x000fe4000f8e00ff */
[----:B------:R-:W-:Y:S02]  /*96f0*/  IMAD.U32 R171, RZ, RZ, UR6 ;  /* 0x00000006ffab7e24 */ /* 0x000fe4000f8e00ff */
[----:B------:R-:W-:Y:S01]  /*9700*/  IMAD.U32 R0, RZ, RZ, UR8 ;  /* 0x00000008ff007e24 */ /* 0x000fe2000f8e00ff */
[-C--:B-1----:R-:W-:Y:S01]  /*9710*/  LEA.HI.X.SX32 R7, R224, R213.reuse, 0x2, P1 ;  /* 0x000000d5e0077211 */ /* 0x082fe200008f16ff */
[----:B------:R-:W-:Y:S01]  /*9720*/  IMAD.U32 R168, RZ, RZ, UR4 ;  /* 0x00000004ffa87e24 */ /* 0x000fe2000f8e00ff */
[-C--:B------:R-:W-:Y:S01]  /*9730*/  LEA R4, P0, R221, R212.reuse, 0x2 ;  /* 0x000000d4dd047211 */ /* 0x080fe200078010ff */
[----:B------:R-:W-:Y:S02]  /*9740*/  UIADD3 UR4, UR9, -0x1, URZ ;  /* 0xffffffff09047890 */ /* 0x000fe4000fffe03f */
[----:B------:R1:W-:Y:S01]  /*9750*/  RED.E.ADD.F32.FTZ.RN.STRONG.GPU [R6.64], R10 ;  /* 0x0000000a0600798e */ /* 0x0003e2000c10e78c */
[-C--:B------:R-:W-:Y:S04]  /*9760*/  LEA.HI.X.SX32 R5, R223, R213.reuse, 0x2, P0 ;  /* 0x000000d5df057211 */ /* 0x080fe800000f16ff */
[----:B------:R-:W-:Y:S01]  /*9770*/  UMOV UR9, UR4 ;  /* 0x0000000400097c82 */ /* 0x000fe20008000000 */
[----:B------:R2:W-:Y:S05]  /*9780*/  RED.E.ADD.F32.FTZ.RN.STRONG.GPU [R4.64], R11 ;  /* 0x0000000b0400798e */ /* 0x0005ea000c10e78c */
[----:B------:R-:W-:Y:S05]  /*9790*/  RED.E.ADD.F32.FTZ.RN.STRONG.GPU [R212.64+0x80], R16 ;  /* 0x00008010d400798e */ /* 0x000fea000c10e78c */
[----:B------:R-:W-:Y:S01]  /*97a0*/  RED.E.ADD.F32.FTZ.RN.STRONG.GPU [R2.64+0x80], R17 ;  /* 0x000080110200798e */ /* 0x000fe2000c10e78c */
[-C--:B-1----:R-:W-:Y:S04]  /*97b0*/  LEA R6, P1, R180, R212.reuse, 0x2 ;  /* 0x000000d4b4067211 */ /* 0x082fe800078210ff */
[-C--:B------:R-:W-:Y:S02]  /*97c0*/  LEA.HI.X.SX32 R7, R183, R213.reuse, 0x2, P1 ;  /* 0x000000d5b7077211 */ /* 0x080fe400008f16ff */
[-C--:B--2---:R-:W-:Y:S02]  /*97d0*/  LEA R4, P0, R181, R212.reuse, 0x2 ;  /* 0x000000d4b5047211 */ /* 0x084fe400078010ff */
[-C--:B------:R-:W-:Y:S01]  /*97e0*/  LEA R10, P1, R182, R212.reuse, 0x2 ;  /* 0x000000d4b60a7211 */ /* 0x080fe200078210ff */
[----:B------:R1:W-:Y:S01]  /*97f0*/  RED.E.ADD.F32.FTZ.RN.STRONG.GPU [R6.64], R18 ;  /* 0x000000120600798e */ /* 0x0003e2000c10e78c */
[-C--:B------:R-:W-:Y:S02]  /*9800*/  LEA.HI.X.SX32 R5, R185, R213.reuse, 0x2, P0 ;  /* 0x000000d5b9057211 */ /* 0x080fe400000f16ff */
[-C--:B------:R-:W-:Y:S03]  /*9810*/  LEA.HI.X.SX32 R11, R187, R213.reuse, 0x2, P1 ;  /* 0x000000d5bb0b7211 */ /* 0x080fe600008f16ff */
[----:B------:R2:W-:Y:S05]  /*9820*/  RED.E.ADD.F32.FTZ.RN.STRONG.GPU [R4.64], R19 ;  /* 0x000000130400798e */ /* 0x0005ea000c10e78c */
[----:B------:R-:W-:Y:S01]  /*9830*/  RED.E.ADD.F32.FTZ.RN.STRONG.GPU [R10.64], R12 ;  /* 0x0000000c0a00798e */ /* 0x000fe2000c10e78c */
        /* <DEDUP_REMOVED lines=8> */
[----:B------:R3:W-:Y:S05]  /*98c0*/  RED.E.ADD.F32.FTZ.RN.STRONG.GPU [R8.64], R15 ;  /* 0x0000000f0800798e */ /* 0x0007ea000c10e78c */
[----:B------:R-:W-:Y:S05]  /*98d0*/  RED.E.ADD.F32.FTZ.RN.STRONG.GPU [R212.64+0x100], R20 ;  /* 0x00010014d400798e */ /* 0x000fea000c10e78c */
[----:B------:R-:W-:Y:S05]  /*98e0*/  RED.E.ADD.F32.FTZ.RN.STRONG.GPU [R2.64+0x100], R21 ;  /* 0x000100150200798e */ /* 0x000fea000c10e78c */
[----:B------:R-:W-:Y:S01]  /*98f0*/  LDSM.16.MT88.4 R12, [R201+0x1e000] ;  /* 0x01e00000c90c783b */ /* 0x000fe20000004200 */
[-C--:B-1----:R-:W-:Y:S04]  /*9900*/  LEA R6, P0, R189, R212.reuse, 0x2 ;  /* 0x000000d4bd067211 */ /* 0x082fe800078010ff */
[-C--:B------:R-:W-:Y:S02]  /*9910*/  LEA.HI.X.SX32 R7, R193, R213.reuse, 0x2, P0 ;  /* 0x000000d5c1077211 */ /* 0x080fe400000f16ff */
[-C--:B--2---:R-:W-:Y:S03]  /*9920*/  LEA R4, P1, R191, R212.reuse, 0x2 ;  /* 0x000000d4bf047211 */ /* 0x084fe600078210ff */
[----:B------:R1:W-:Y:S01]  /*9930*/  RED.E.ADD.F32.FTZ.RN.STRONG.GPU [R6.64], R22 ;  /* 0x000000160600798e */ /* 0x0003e2000c10e78c */
[-C--:B------:R-:W-:Y:S02]  /*9940*/  LEA.HI.X.SX32 R5, R195, R213.reuse, 0x2, P1 ;  /* 0x000000d5c3057211 */ /* 0x080fe400008f16ff */
[-C--:B---3--:R-:W-:Y:S03]  /*9950*/  LEA R8, P0, R192, R212.reuse, 0x2 ;  /* 0x000000d4c0087211 */ /* 0x088fe600078010ff */
[----:B------:R2:W-:Y:S01]  /*9960*/  RED.E.ADD.F32.FTZ.RN.STRONG.GPU [R4.64], R23 ;  /* 0x000000170400798e */ /* 0x0005e2000c10e78c */
[-C--:B------:R-:W-:Y:S04]  /*9970*/  LEA.HI.X.SX32 R9, R197, R213.reuse, 0x2, P0 ;  /* 0x000000d5c5097211 */ /* 0x080fe800000f16ff */
[----:B------:R-:W-:Y:S05]  /*9980*/  LDSM.16.MT88.4 R20, [R202+0x2000] ;  /* 0x00200000ca14783b */ /* 0x000fea0000004200 */
[----:B------:R3:W-:Y:S01]  /*9990*/  RED.E.ADD.F32.FTZ.RN.STRONG.GPU [R8.64], R24 ;  /* 0x000000180800798e */ /* 0x0007e2000c10e78c */
[-C--:B-1----:R-:W-:Y:S04]  /*99a0*/  LEA R6, P1, R194, R212.reuse, 0x2 ;  /* 0x000000d4c2067211 */ /* 0x082fe800078210ff */
[-C--:B------:R-:W-:Y:S01]  /*99b0*/  LEA.HI.X.SX32 R7, R199, R213.reuse, 0x2, P1 ;  /* 0x000000d5c7077211 */ /* 0x080fe200008f16ff */
[----:B------:R-:W-:Y:S01]  /*99c0*/  IMAD.MOV.U32 R199, RZ, RZ, R250 ;  /* 0x000000ffffc77224 */ /* 0x000fe200078e00fa */
[-C--:B--2---:R-:W-:Y:S03]  /*99d0*/  LEA R4, P0, R196, R212.reuse, 0x2 ;  /* 0x000000d4c4047211 */ /* 0x084fe600078010ff */
[----:B------:R1:W-:Y:S01]  /*99e0*/  RED.E.ADD.F32.FTZ.RN.STRONG.GPU [R6.64], R25 ;  /* 0x000000190600798e */ /* 0x0003e2000c10e78c */
[-C--:B------:R-:W-:Y:S05]  /*99f0*/  LEA.HI.X.SX32 R5, R198, R213.reuse, 0x2, P0 ;  /* 0x000000d5c6057211 */ /* 0x080fea00000f16ff */
[----:B------:R2:W-:Y:S01]  /*9a00*/  RED.E.ADD.F32.FTZ.RN.STRONG.GPU [R4.64], R26 ;  /* 0x0000001a0400798e */ /* 0x0005e2000c10e78c */
[CC--:B---3--:R-:W-:Y:S04]  /*9a10*/  LEA R8, P1, R0.reuse, R212.reuse, 0x2 ;  /* 0x000000d400087211 */ /* 0x0c8fe800078210ff */
[-C--:B------:R-:W-:Y:S01]  /*9a20*/  LEA.HI.X.SX32 R9, R0, R213.reuse, 0x2, P1 ;  /* 0x000000d500097211 */ /* 0x080fe200008f16ff */
[----:B------:R-:W-:Y:S04]  /*9a30*/  IMAD.IADD R0, R199, 0x1, R202 ;  /* 0x00000001c7007824 */ /* 0x000fe800078e02ca */
[----:B------:R3:W-:Y:S05]  /*9a40*/  RED.E.ADD.F32.FTZ.RN.STRONG.GPU [R8.64], R27 ;  /* 0x0000001b0800798e */ /* 0x0007ea000c10e78c */
[----:B------:R-:W-:Y:S05]  /*9a50*/  RED.E.ADD.F32.FTZ.RN.STRONG.GPU [R212.64+0x180], R32 ;  /* 0x00018020d400798e */ /* 0x000fea000c10e78c */
[----:B------:R-:W-:Y:S01]  /*9a60*/  RED.E.ADD.F32.FTZ.RN.STRONG.GPU [R2.64+0x180], R33 ;  /* 0x000180210200798e */ /* 0x000fe2000c10e78c */
[CC--:B-1----:R-:W-:Y:S04]  /*9a70*/  LEA R6, P0, R172.reuse, R212.reuse, 0x2 ;  /* 0x000000d4ac067211 */ /* 0x0c2fe800078010ff */
[-C--:B------:R-:W-:Y:S01]  /*9a80*/  LEA.HI.X.SX32 R7, R172, R213.reuse, 0x2, P0 ;  /* 0x000000d5ac077211 */ /* 0x080fe200000f16ff */
[----:B------:R-:W-:Y:S01]  /*9a90*/  LDSM.16.MT88.4 R16, [R0] ;  /* 0x000000000010783b */ /* 0x000fe20000004200 */
[CC--:B--2---:R-:W-:Y:S04]  /*9aa0*/  LEA R4, P0, R173.reuse, R212.reuse, 0x2 ;  /* 0x000000d4ad047211 */ /* 0x0c4fe800078010ff */
[----:B------:R1:W-:Y:S01]  /*9ab0*/  RED.E.ADD.F32.FTZ.RN.STRONG.GPU [R6.64], R34 ;  /* 0x000000220600798e */ /* 0x0003e2000c10e78c */
[-C--:B------:R-:W-:Y:S04]  /*9ac0*/  LEA.HI.X.SX32 R5, R173, R213.reuse, 0x2, P0 ;  /* 0x000000d5ad057211 */ /* 0x080fe800000f16ff */
[----:B------:R-:W-:Y:S01]  /*9ad0*/  LDSM.16.MT88.4 R24, [R0+0x2000] ;  /* 0x002000000018783b */ /* 0x000fe20000004200 */
[CC--:B---3--:R-:W-:Y:S04]  /*9ae0*/  LEA R8, P1, R174.reuse, R212.reuse, 0x2 ;  /* 0x000000d4ae087211 */ /* 0x0c8fe800078210ff */
[----:B------:R2:W-:Y:S01]  /*9af0*/  RED.E.ADD.F32.FTZ.RN.STRONG.GPU [R4.64], R35 ;  /* 0x000000230400798e */ /* 0x0005e2000c10e78c */
[-C--:B------:R-:W-:Y:S04]  /*9b00*/  LEA.HI.X.SX32 R9, R174, R213.reuse, 0x2, P1 ;  /* 0x000000d5ae097211 */ /* 0x080fe800008f16ff */
[----:B------:R-:W-:Y:S05]  /*9b10*/  LDSM.16.MT88.4 R32, [R201+0x1e800] ;  /* 0x01e80000c920783b */ /* 0x000fea0000004200 */
[----:B------:R-:W-:Y:S05]  /*9b20*/  RED.E.ADD.F32.FTZ.RN.STRONG.GPU [R8.64], R28 ;  /* 0x0000001c0800798e */ /* 0x000fea000c10e78c */
[----:B------:R-:W-:Y:S01]  /*9b30*/  LDSM.16.MT88.4 R8, [R202] ;  /* 0x00000000ca08783b */ /* 0x000fe20000004200 */
[CC--:B-1----:R-:W-:Y:S04]  /*9b40*/  LEA R6, P0, R175.reuse, R212.reuse, 0x2 ;  /* 0x000000d4af067211 */ /* 0x0c2fe800078010ff */
[----:B------:R-:W-:Y:S01]  /*9b50*/  LDSM.16.MT88.4 R164, [R0+0x800] ;  /* 0x0008000000a4783b */ /* 0x000fe20000004200 */
[-C--:B------:R-:W-:Y:S02]  /*9b60*/  LEA.HI.X.SX32 R7, R175, R213.reuse, 0x2, P0 ;  /* 0x000000d5af077211 */ /* 0x080fe400000f16ff */
[CC--:B------:R-:W-:Y:S02]  /*9b70*/  LEA R2, P0, R168.reuse, R212.reuse, 0x2 ;  /* 0x000000d4a8027211 */ /* 0x0c0fe400078010ff */
[----:B------:R-:W-:Y:S01]  /*9b80*/  LDSM.16.MT88.4 R172, [R0+0x2800] ;  /* 0x0028000000ac783b */ /* 0x000fe20000004200 */
[C---:B--2---:R-:W-:Y:S02]  /*9b90*/  LEA R4, P1, R169.reuse, R212, 0x2 ;  /* 0x000000d4a9047211 */ /* 0x044fe400078210ff */
[-C--:B------:R-:W-:Y:S02]  /*9ba0*/  LEA.HI.X.SX32 R3, R168, R213.reuse, 0x2, P0 ;  /* 0x000000d5a8037211 */ /* 0x080fe400000f16ff */
[----:B------:R-:W-:Y:S01]  /*9bb0*/  RED.E.ADD.F32.FTZ.RN.STRONG.GPU [R6.64], R29 ;  /* 0x0000001d0600798e */ /* 0x000fe2000c10e78c */
[----:B------:R-:W-:Y:S02]  /*9bc0*/  LEA.HI.X.SX32 R5, R169, R213, 0x2, P1 ;  /* 0x000000d5a9057211 */ /* 0x000fe400008f16ff */
[----:B------:R-:W-:Y:S01]  /*9bd0*/  PLOP3.LUT P1, PT, PT, PT, UP0, 0x80, 0x0 ;  /* 0x000000000000781c */ /* 0x000fe20003f2f008 */
[----:B------:R-:W-:Y:S01]  /*9be0*/  @UP2 UIADD3 UR20, UP0, UR20, -0x100, URZ ;  /* 0xffffff0014142890 */ /* 0x000fe2000ff1e03f */
[----:B------:R-:W-:Y:S01]  /*9bf0*/  LDSM.16.MT88.4 R168, [R202+0x2800] ;  /* 0x00280000caa8783b */ /* 0x000fe20000004200 */
[----:B------:R-:W-:Y:S02]  /*9c00*/  PLOP3.LUT P0, PT, PT, PT, UP1, 0x80, 0x0 ;  /* 0x000000000000781c */ /* 0x000fe40003f0f018 */
[----:B------:R-:W-:Y:S02]  /*9c10*/  @UP2 UIADD3.X UR19, UR19, -0x1, URZ, UP0, !UPT ;  /* 0xffffffff13132890 */ /* 0x000fe400087fe43f */
        /* <DEDUP_REMOVED lines=223> */
[----:B------:R1:W-:Y:S04]  /*aa10*/  STS [R252], R60 ;  /* 0x0000003cfc007388 */ /* 0x0003e80000000800 */
[----:B------:R1:W-:Y:S01]  /*aa20*/  STS [R252+0x400], R59 ;  /* 0x0004003bfc007388 */ /* 0x0003e20000000800 */
        /* <DEDUP_REMOVED lines=19> */
[----:B------:R-:W-:Y:S02]  /*ab60*/  F2FP.PACK_AB R41, R41, R138 ;  /* 0x0000008a2929723e */ /* 0x000fe400000000ff */
[----:B------:R-:W-:Y:S01]  /*ab70*/  F2FP.PACK_AB R38, R38, R140 ;  /* 0x0000008c2626723e */ /* 0x000fe200000000ff */
        /* <DEDUP_REMOVED lines=122> */
.L_x_1523:
        /* <DEDUP_REMOVED lines=19> */
.L_x_1524:
        /* <DEDUP_REMOVED lines=13> */
[----:B------:R-:W-:Y:S01]  /*b520*/  SHF.R.S32.HI R37, RZ, 0x1f, R235 ;  /* 0x0000001fff257819 */ /* 0x000fe200000114eb */
[----:B------:R-:W-:Y:S01]  /*b530*/  UIMAD UR6, UR4, UR7, UR5 ;  /* 0x00000007040672a4 */ /* 0x000fe2000f8e0205 */
[----:B------:R-:W-:Y:S01]  /*b540*/  LOP3.LUT R0, R2, R0, RZ, 0x3c, !PT ;  /* 0x0000000002007212 */ /* 0x000fe200078e3cff */
[----:B------:R-:W-:Y:S01]  /*b550*/  IMAD.WIDE.U32 R2, R36, c[0x0][0x3a0], R8 ;  /* 0x0000e80024027a25 */ /* 0x000fe200078e0008 */
[----:B------:R-:W-:-:S03]  /*b560*/  UIMAD UR5, UR22, -0x80, UR14 ;  /* 0xffffff80160578a4 */ /* 0x000fc6000f8e020e */
[----:B------:R-:W-:Y:S01]  /*b570*/  IMAD R0, R248, 0x200, R0 ;  /* 0x00000200f8007824 */ /* 0x000fe200078e0200 */
[----:B------:R-:W-:Y:S01]  /*b580*/  IADD3 R2, P0, R2, UR11, RZ ;  /* 0x0000000b02027c10 */ /* 0x000fe2000ff1e0ff */
[----:B------:R-:W-:Y:S01]  /*b590*/  IMAD.U32 R4, RZ, RZ, UR6 ;  /* 0x00000006ff047e24 */ /* 0x000fe2000f8e00ff */
[----:B------:R-:W-:Y:S01]  /*b5a0*/  ULDC.64 UR6, c[0x0][0x3b8] ;  /* 0x0000ee0000067ab9 */ /* 0x000fe20000000a00 */
[----:B------:R-:W-:Y:S01]  /*b5b0*/  IMAD.SHL.U32 R0, R0, 0x2, RZ ;  /* 0x0000000200007824 */ /* 0x000fe200078e00ff */
[----:B------:R-:W-:Y:S01]  /*b5c0*/  ISETP.GE.AND P5, PT, R235, UR5, PT ;  /* 0x00000005eb007c0c */ /* 0x000fe2000bfa6270 */
[----:B------:R-:W-:Y:S01]  /*b5d0*/  UIMAD UR6, UR61, UR6, URZ ;  /* 0x000000063d0672a4 */ /* 0x000fe2000f8e023f */
        /* <DEDUP_REMOVED lines=34> */
.L_x_1526:
[----:B--234-:R-:W-:Y:S05]  /*b800*/  BSYNC B0 ;  /* 0x0000000000007941 */ /* 0x01cfea0003800000 */
.L_x_1525:
        /* <DEDUP_REMOVED lines=18> */
.L_x_1528:
[----:B------:R-:W-:Y:S05]  /*b930*/  BSYNC B0 ;  /* 0x0000000000007941 */ /* 0x000fea0003800000 */
.L_x_1527:
        /* <DEDUP_REMOVED lines=18> */
.L_x_1530:
[----:B------:R-:W-:Y:S05]  /*ba60*/  BSYNC B0 ;  /* 0x0000000000007941 */ /* 0x000fea0003800000 */
.L_x_1529:
        /* <DEDUP_REMOVED lines=17> */
.L_x_1532:
[----:B------:R-:W-:Y:S05]  /*bb80*/  BSYNC B0 ;  /* 0x0000000000007941 */ /* 0x000fea0003800000 */
.L_x_1531:
        /* <DEDUP_REMOVED lines=27> */
.L_x_1534:
[----:B------:R-:W-:Y:S05]  /*bd40*/  BSYNC B0 ;  /* 0x0000000000007941 */ /* 0x000fea0003800000 */
.L_x_1533:
        /* <DEDUP_REMOVED lines=16> */
.L_x_1536:
[----:B------:R-:W-:Y:S05]  /*be50*/  BSYNC B0 ;  /* 0x0000000000007941 */ /* 0x000fea0003800000 */
.L_x_1535:
        /* <DEDUP_REMOVED lines=16> */
.L_x_1538:
[----:B------:R-:W-:Y:S05]  /*bf60*/  BSYNC B0 ;  /* 0x0000000000007941 */ /* 0x000fea0003800000 */
.L_x_1537:
        /* <DEDUP_REMOVED lines=14> */
.L_x_1491:
[----:B------:R-:W-:Y:S05]  /*c050*/  BSYNC B1 ;  /* 0x0000000000017941 */ /* 0x000fea0003800000 */
.L_x_1469:
        /* <DEDUP_REMOVED lines=11> */
.L_x_1539:
[----:B------:R-:W-:Y:S05]  /*c110*/  EXIT ;  /* 0x000000000000794d */ /* 0x000fea0003800000 */
.L_x_1541:
        /* <DEDUP_REMOVED lines=14> */
.L_x_2082:


//--------------------- .text._ZN5flash44flash_bwd_dq_dk_dv_loop_seqk_parallel_kernelI23Flash_bwd_kernel_traitsILi128ELi64ELi128ELi8ELi2ELi4ELi2ELb0ELb0EN7cutlass6half_tE19Flash_kernel_traitsILi128ELi64ELi128ELi8ES3_EELb0ELb0ELb1ELb0ELb0ELb0ELb1EEEvNS_16Flash_bwd_paramsE --------------------------
	.section	.text._ZN5flash44flash_bwd_dq_dk_dv_loop_seqk_parallel_kernelI23Flash_bwd_kernel_traitsILi128ELi64ELi128ELi8ELi2ELi4ELi2ELb0ELb0EN7cutlass6half_tE19Flash_kernel_traitsILi128ELi64ELi128ELi8ES3_EELb0ELb0ELb1ELb0ELb0ELb0ELb1EEEvNS_16Flash_bwd_paramsE,"ax",@progbits
	.sectioninfo	@"SHI_REGISTERS=255"
	.align	128
        .global         _ZN5flash44flash_bwd_dq_dk_dv_loop_seqk_parallel_kernelI23Flash_bwd_kernel_traitsILi128ELi64ELi128ELi8ELi2ELi4ELi2ELb0ELb0EN7cutlass6half_tE19Flash_kernel_traitsILi128ELi64ELi128ELi8ES3_EELb0ELb0ELb1ELb0ELb0ELb0ELb1EEEvNS_16Flash_bwd_paramsE
        .type           _ZN5flash44flash_bwd_dq_dk_dv_loop_seqk_parallel_kernelI23Flash_bwd_kernel_traitsILi128ELi64ELi128ELi8ELi2ELi4ELi2ELb0ELb0EN7cutlass6half_tE19Flash_kernel_traitsILi128ELi64ELi128ELi8ES3_EELb0ELb0ELb1ELb0ELb0ELb0ELb1EEEvNS_16Flash_bwd_paramsE,@function
        .size           _ZN5flash44flash_bwd_dq_dk_dv_loop_seqk_parallel_kernelI23Flash_bwd_kernel_traitsILi128ELi64ELi128ELi8ELi2ELi4ELi2ELb0ELb0EN7cutlass6half_tE19Flash_kernel_traitsILi128ELi64ELi128ELi8ES3_EELb0ELb0ELb1ELb0ELb0ELb0ELb1EEEvNS_16Flash_bwd_paramsE,(.L_x_2083 - _ZN5flash44flash_bwd_dq_dk_dv_loop_seqk_parallel_kernelI23Flash_bwd_kernel_traitsILi128ELi64ELi128ELi8ELi2ELi4ELi2ELb0ELb0EN7cutlass6half_tE19Flash_kernel_traitsILi128ELi64ELi128ELi8ES3_EELb0ELb0ELb1ELb0ELb0ELb0ELb1EEEvNS_16Flash_bwd_paramsE)
        .other          _ZN5flash44flash_bwd_dq_dk_dv_loop_seqk_parallel_kernelI23Flash_bwd_kernel_traitsILi128ELi64ELi128ELi8ELi2ELi4ELi2ELb0ELb0EN7cutlass6half_tE19Flash_kernel_traitsILi128ELi64ELi128ELi8ES3_EELb0ELb0ELb1ELb0ELb0ELb0ELb1EEEvNS_16Flash_bwd_paramsE,@"STO_CUDA_ENTRY STV_DEFAULT"
_ZN5flash44flash_bwd_dq_dk_dv_loop_seqk_parallel_kernelI23Flash_bwd_kernel_traitsILi128ELi64ELi128ELi8ELi2ELi4ELi2ELb0ELb0EN7cutlass6half_tE19Flash_kernel_traitsILi128ELi64ELi128ELi8ES3_EELb0ELb0ELb1ELb0ELb0ELb0ELb1EEEvNS_16Flash_bwd_paramsE:
.text._ZN5flash44flash_bwd_dq_dk_dv_loop_seqk_parallel_kernelI23Flash_bwd_kernel_traitsILi128ELi64ELi128ELi8ELi2ELi4ELi2ELb0ELb0EN7cutlass6half_tE19Flash_kernel_traitsILi128ELi64ELi128ELi8ES3_EELb0ELb0ELb1ELb0ELb0ELb0ELb1EEEvNS_16Flash_bwd_paramsE:
        /* <DEDUP_REMOVED lines=31> */
[-C--:B------:R-:W-:Y:S01]  /*01f0*/  LEA.HI R18, R13, R14.reuse, RZ, 0x2 ;  /* 0x0000000e0d127211 */ /* 0x080fe200078f10ff */
        /* <DEDUP_REMOVED lines=14> */
[----:B------:R-:W-:Y:S01]  /*02e0*/  IMAD.IADD R12, R3, 0x1, -R2 ;  /* 0x00000001030c7824 */ /* 0x000fe200078e0a02 */
[-C--:B------:R-:W-:Y:S01]  /*02f0*/  LEA.HI R6, R13, R14.reuse, RZ, 0x4 ;  /* 0x0000000e0d067211 */ /* 0x080fe200078f20ff */
        /* <DEDUP_REMOVED lines=27> */
[----:B------:R-:W-:Y:S01]  /*04b0*/  LOP3.LUT P4, RZ, R0, 0x2, RZ, 0xc0, !PT ;  /* 0x0000000200ff7812 */ /* 0x000fe2000788c0ff */
        /* <DEDUP_REMOVED lines=23> */
[----:B------:R-:W-:Y:S01]  /*0630*/  LEA.HI R2, R13, R14, RZ, 0x6 ;  /* 0x0000000e0d027211 */ /* 0x000fe200078f30ff */
        /* <DEDUP_REMOVED lines=10> */
[----:B------:R-:W-:Y:S01]  /*06e0*/  IMAD.SHL.U32 R6, R2, 0x8, RZ ;  /* 0x0000000802067824 */ /* 0x000fe200078e00ff */
[----:B------:R-:W-:Y:S01]  /*06f0*/  LOP3.LUT R193, R193, R190, RZ, 0x3c, !PT ;  /* 0x000000bec1c17212 */ /* 0x000fe200078e3cff */
[----:B------:R-:W-:Y:S01]  /*0700*/  UMOV UR41, 0xffffc000 ;  /* 0xffffc00000297882 */ /* 0x000fe20000000000 */
        /* <DEDUP_REMOVED lines=11> */
[----:B------:R-:W-:Y:S01]  /*07c0*/  IMAD.U32 R6, RZ, RZ, UR14 ;  /* 0x0000000eff067e24 */ /* 0x000fe2000f8e00ff */
[----:B------:R-:W-:Y:S01]  /*07d0*/  LEA.HI R0, R13, R14, RZ, 0x7 ;  /* 0x0000000e0d007211 */ /* 0x000fe200078f38ff */
[C---:B------:R-:W-:Y:S01]  /*07e0*/  IMAD.IADD R3, R14.reuse, 0x1, -R3 ;  /* 0x000000010e037824 */ /* 0x040fe200078e0a03 */
[----:B------:R1:W-:Y:S01]  /*07f0*/  STL [R1+0x2c], R5 ;  /* 0x00002c0501007387 */ /* 0x0003e20000100800 */
        /* <DEDUP_REMOVED lines=20> */
[----:B------:R-:W-:Y:S02]  /*0940*/  IMAD.SHL.U32 R5, R15, 0x40, RZ ;  /* 0x000000400f057824 */ /* 0x000fe400078e00ff */
[----:B------:R-:W-:Y:S02]  /*0950*/  IMAD.IADD R8, R8, 0x1, R0 ;  /* 0x0000000108087824 */ /* 0x000fe400078e0200 */
[----:B------:R-:W-:Y:S01]  /*0960*/  IMAD.SHL.U32 R0, R10, 0x40, RZ ;  /* 0x000000400a007824 */ /* 0x000fe200078e00ff */
[----:B------:R-:W-:Y:S01]  /*0970*/  LOP3.LUT R5, R5, 0x1c0, RZ, 0xc0, !PT ;  /* 0x000001c005057812 */ /* 0x000fe200078ec0ff */
[----:B--2---:R-:W-:-:S02]  /*0980*/  IMAD.SHL.U32 R4, R9, 0x10, RZ ;  /* 0x0000001009047824 */ /* 0x004fc400078e00ff */
[----:B------:R-:W-:Y:S01]  /*0990*/  IMAD R11, R12, 0x10, R2 ;  /* 0x000000100c0b7824 */ /* 0x000fe200078e0202 */
[--C-:B------:R-:W-:Y:S01]  /*09a0*/  SHF.R.U32.HI R6, RZ, 0x3, R5.reuse ;  /* 0x00000003ff067819 */ /* 0x100fe20000011605 */
[----:B------:R-:W-:Y:S01]  /*09b0*/  IMAD.SHL.U32 R234, R234, 0x2, RZ ;  /* 0x00000002eaea7824 */ /* 0x000fe200078e00ff */
[----:B------:R-:W-:Y:S01]  /*09c0*/  LOP3.LUT R7, R3, 0x10, R4, 0xf8, !PT ;  /* 0x0000001003077812 */ /* 0x000fe200078ef804 */
[----:B------:R-:W-:Y:S01]  /*09d0*/  IMAD.SHL.U32 R3, R9, 0x8, RZ ;  /* 0x0000000809037824 */ /* 0x000fe200078e00ff */
[----:B------:R-:W-:Y:S01]  /*09e0*/  LOP3.LUT R0, R0, 0xfffffe00, RZ, 0xc0, !PT ;  /* 0xfffffe0000007812 */ /* 0x000fe200078ec0ff */
[----:B------:R-:W-:Y:S01]  /*09f0*/  STL [R1+0x30], R11 ;  /* 0x0000300b01007387 */ /* 0x000fe20000100800 */
[----:B------:R-:W-:Y:S01]  /*0a00*/  LOP3.LUT R2, R6, R7, R5, 0x1e, !PT ;  /* 0x0000000706027212 */ /* 0x000fe200078e1e05 */
[----:B------:R-:W-:Y:S01]  /*0a10*/  IMAD.IADD R237, R234, 0x1, R236 ;  /* 0x00000001eaed7824 */ /* 0x000fe200078e02ec */
[----:B------:R-:W-:Y:S01]  /*0a20*/  LOP3.LUT R3, R5, 0x8, R3, 0xf8, !PT ;  /* 0x0000000805037812 */ /* 0x000fe200078ef803 */
[----:B------:R-:W-:Y:S01]  /*0a30*/  IMAD R4, R12, 0x400, R0 ;  /* 0x000004000c047824 */ /* 0x000fe200078e0200 */
[----:B------:R-:W-:-:S02]  /*0a40*/  LOP3.LUT R189, R6, R189, R5, 0x1e, !PT ;  /* 0x000000bd06bd7212 */ /* 0x000fc400078e1e05 */
[----:B------:R-:W-:Y:S02]  /*0a50*/  LOP3.LUT R3, R3, R6, RZ, 0x3c, !PT ;  /* 0x0000000603037212 */ /* 0x000fe400078e3cff */
[-C--:B------:R-:W-:Y:S01]  /*0a60*/  LOP3.LUT R199, R2, R0.reuse, RZ, 0xfc, !PT ;  /* 0x0000000002c77212 */ /* 0x080fe200078efcff */
[----:B------:R-:W-:Y:S01]  /*0a70*/  IMAD.MOV.U32 R2, RZ, RZ, 0x40 ;  /* 0x00000040ff027424 */ /* 0x000fe200078e00ff */
[----:B------:R-:W-:Y:S01]  /*0a80*/  LOP3.LUT R189, R189, R0, RZ, 0xfc, !PT ;  /* 0x00000000bdbd7212 */ /* 0x000fe200078efcff */
[----:B------:R-:W-:Y:S01]  /*0a90*/  IMAD.IADD R200, R4, 0x1, R3 ;  /* 0x0000000104c87824 */ /* 0x000fe200078e0203 */
[----:B------:R-:W-:Y:S01]  /*0aa0*/  IADD3 R0, R11, -0x40, RZ ;  /* 0xffffffc00b007810 */ /* 0x000fe20007ffe0ff */
[----:B------:R-:W-:Y:S01]  /*0ab0*/  IMAD.MOV.U32 R4, RZ, RZ, 0x20 ;  /* 0x00000020ff047424 */ /* 0x000fe200078e00ff */
[----:B------:R-:W-:Y:S02]  /*0ac0*/  IADD3 R5, R244, 0x40, RZ ;  /* 0x00000040f4057810 */ /* 0x000fe40007ffe0ff */
[----:B------:R-:W-:-:S02]  /*0ad0*/  SHF.R.S32.HI R3, RZ, 0x1f, R0 ;  /* 0x0000001fff037819 */ /* 0x000fc40000011400 */
[----:B------:R-:W-:Y:S01]  /*0ae0*/  SEL R194, R4, 0xffffffe0, !P4 ;  /* 0xffffffe004c27807 */ /* 0x000fe20006000000 */
[----:B------:R1:W-:Y:S01]  /*0af0*/  STL [R1], R5 ;  /* 0x0000000501007387 */ /* 0x0003e20000100800 */
[C---:B------:R-:W-:Y:S01]  /*0b00*/  SHF.L.U64.HI R3, R0.reuse, 0x2, R3 ;  /* 0x0000000200037819 */ /* 0x040fe20000010203 */
[----:B------:R-:W-:Y:S01]  /*0b10*/  IMAD.SHL.U32 R0, R0, 0x4, RZ ;  /* 0x0000000400007824 */ /* 0x000fe200078e00ff */
[----:B------:R-:W-:Y:S01]  /*0b20*/  SEL R195, R2, 0xffffffc0, !P3 ;  /* 0xffffffc002c37807 */ /* 0x000fe20005800000 */
[C---:B------:R-:W-:Y:S01]  /*0b30*/  IMAD.IADD R194, R193.reuse, 0x1, R194 ;  /* 0x00000001c1c27824 */ /* 0x040fe200078e02c2 */
[----:B------:R-:W-:Y:S01]  /*0b40*/  SEL R4, R4, 0xffffffe0, !P1 ;  /* 0xffffffe004047807 */ /* 0x000fe20004800000 */
[----:B------:R2:W-:Y:S01]  /*0b50*/  STL [R1+0x48], R3 ;  /* 0x0000480301007387 */ /* 0x0005e20000100800 */
[----:B------:R-:W-:Y:S01]  /*0b60*/  LEA R6, R8, 0xc000, 0x1 ;  /* 0x0000c00008067811 */ /* 0x000fe200078e08ff */
[----:B------:R-:W-:Y:S01]  /*0b70*/  IMAD.IADD R196, R193, 0x1, R195 ;  /* 0x00000001c1c47824 */ /* 0x000fe200078e02c3 */
[----:B------:R-:W-:Y:S01]  /*0b80*/  SEL R2, R2, 0xffffffc0, !P2 ;  /* 0xffffffc002027807 */ /* 0x000fe20005000000 */
[----:B------:R3:W-:Y:S01]  /*0b90*/  STL [R1+0x44], R0 ;  /* 0x0000440001007387 */ /* 0x0007e20000100800 */
[----:B------:R-:W-:Y:S01]  /*0ba0*/  IMAD.IADD R235, R234, 0x1, R4 ;  /* 0x00000001eaeb7824 */ /* 0x000fe200078e0204 */
[----:B------:R-:W-:Y:S01]  /*0bb0*/  LEA R189, R189, 0xc000, 0x1 ;  /* 0x0000c000bdbd7811 */ /* 0x000fe200078e08ff */
[----:B------:R-:W-:Y:S01]  /*0bc0*/  IMAD.IADD R195, R195, 0x1, R194 ;  /* 0x00000001c3c37824 */ /* 0x000fe200078e02c2 */
[----:B------:R-:W-:Y:S01]  /*0bd0*/  STL [R1+0x3c], R6 ;  /* 0x00003c0601007387 */ /* 0x000fe20000100800 */
[----:B------:R-:W-:-:S02]  /*0be0*/  IMAD.IADD R236, R236, 0x1, R235 ;  /* 0x00000001ecec7824 */ /* 0x000fc400078e02eb */
[----:B-1----:R-:W-:-:S04]  /*0bf0*/  IMAD.IADD R5, R4, 0x1, R6 ;  /* 0x0000000104057824 */ /* 0x002fc800078e0206 */
[--C-:B------:R-:W-:Y:S01]  /*0c00*/  IMAD.IADD R4, R5, 0x1, R2.reuse ;  /* 0x0000000105047824 */ /* 0x100fe200078e0202 */
[----:B------:R-:W-:Y:S01]  /*0c10*/  STL [R1+0x50], R5 ;  /* 0x0000500501007387 */ /* 0x000fe20000100800 */
[C---:B--2---:R-:W-:Y:S02]  /*0c20*/  IADD3 R3, R6.reuse, 0x420, RZ ;  /* 0x0000042006037810 */ /* 0x044fe40007ffe0ff */
[C---:B------:R-:W-:Y:S01]  /*0c30*/  @P1 IADD3 R3, R6.reuse, 0x3e0, RZ ;  /* 0x000003e006031810 */ /* 0x040fe20007ffe0ff */
[----:B---3--:R-:W-:-:S05]  /*0c40*/  IMAD.IADD R0, R6, 0x1, R2 ;  /* 0x0000000106007824 */ /* 0x008fca00078e0202 */
[----:B------:R1:W-:Y:S04]  /*0c50*/  STL [R1+0x40], R0 ;  /* 0x0000400001007387 */ /* 0x0003e80000100800 */
[----:B------:R2:W-:Y:S04]  /*0c60*/  STL [R1+0x5c], R3 ;  /* 0x00005c0301007387 */ /* 0x0005e80000100800 */
[----:B------:R2:W-:Y:S01]  /*0c70*/  STL [R1+0x54], R4 ;  /* 0x0000540401007387 */ /* 0x0005e20000100800 */
[----:B-1----:R-:W-:-:S05]  /*0c80*/  IMAD.IADD R0, R2, 0x1, R3 ;  /* 0x0000000102007824 */ /* 0x002fca00078e0203 */
[----:B------:R2:W-:Y:S02]  /*0c90*/  STL [R1+0x58], R0 ;  /* 0x0000580001007387 */ /* 0x0005e40000100800 */
.L_x_1614:
        /* <DEDUP_REMOVED lines=53> */
.L_x_1542:
        /* <DEDUP_REMOVED lines=67> */
.L_x_1544:
        /* <DEDUP_REMOVED lines=18> */
.L_x_1545:
        /* <DEDUP_REMOVED lines=72> */
.L_x_1546:
[----:B------:R-:W-:Y:S02]  /*19c0*/  UMOV UR15, UR52 ;  /* 0x00000034000f7c82 */ /* 0x000fe40008000000 */
.L_x_1547:
[----:B------:R-:W1:Y:S01]  /*19d0*/  S2R R17, SR_TID.X ;  /* 0x0000000000117919 */ /* 0x000e620000002100 */
[----:B------:R-:W-:Y:S01]  /*19e0*/  UIADD3 UR8, UP4, UP3, UR8, UR43, UR49 ;  /* 0x0000002b08087290 */ /* 0x000fe2000fb9e031 */
[----:B------:R-:W-:Y:S01]  /*19f0*/  IMAD.U32 R10, RZ, RZ, UR5 ;  /* 0x00000005ff0a7e24 */ /* 0x000fe2000f8e00ff */
[----:B------:R-:W-:Y:S01]  /*1a00*/  SHF.R.S32.HI R245, RZ, 0x1f, R244 ;  /* 0x0000001ffff57819 */ /* 0x000fe200000114f4 */
[----:B------:R-:W-:Y:S01]  /*1a10*/  IMAD.U32 R9, RZ, RZ, UR4 ;  /* 0x00000004ff097e24 */ /* 0x000fe2000f8e00ff */
[----:B------:R-:W-:Y:S01]  /*1a20*/  UIADD3 UR30, UP2, UP1, UR18, UR8, UR20 ;  /* 0x00000008121e7290 */ /* 0x000fe2000f95e014 */
[----:B------:R-:W-:Y:S01]  /*1a30*/  IMAD.U32 R8, RZ, RZ, UR17 ;  /* 0x00000011ff087e24 */ /* 0x000fe2000f8e00ff */
[----:B------:R-:W-:Y:S01]  /*1a40*/  UIADD3.X UR7, UR10, UR50, UR55, UP4, UP3 ;  /* 0x000000320a077290 */ /* 0x000fe2000a7e6437 */
[----:B------:R-:W-:Y:S01]  /*1a50*/  BSSY B1, `(.L_x_1543) ;  /* 0x0000a50000017945 */ /* 0x000fe20003800000 */
[----:B------:R-:W-:-:S02]  /*1a60*/  ULDC.64 UR8, c[0x0][0x1a8] ;  /* 0x00006a0000087ab9 */ /* 0x000fc40000000a00 */
[----:B------:R-:W-:Y:S02]  /*1a70*/  UIADD3.X UR20, UR12, UR7, UR14, UP2, UP1 ;  /* 0x000000070c147290 */ /* 0x000fe400097e240e */
[----:B------:R-:W-:Y:S02]  /*1a80*/  UIMAD UR7, UR59, UR8, URZ ;  /* 0x000000083b0772a4 */ /* 0x000fe4000f8e023f */
[----:B------:R-:W-:Y:S02]  /*1a90*/  UMOV UR16, 0x4 ;  /* 0x0000000400107882 */ /* 0x000fe40000000000 */
[----:B------:R-:W-:Y:S02]  /*1aa0*/  UIMAD UR18, UR38, UR9, UR7 ;  /* 0x00000009261272a4 */ /* 0x000fe4000f8e0207 */
[----:B------:R-:W-:Y:S02]  /*1ab0*/  ULDC.64 UR4, c[0x0][0x200] ;  /* 0x0000800000047ab9 */ /* 0x000fe40000000a00 */
[----:B------:R-:W-:-:S02]  /*1ac0*/  ULDC.64 UR8, c[0x0][0x378] ;  /* 0x0000de0000087ab9 */ /* 0x000fc40000000a00 */
[----:B------:R-:W-:Y:S01]  /*1ad0*/  UIMAD UR7, UR59, UR8, URZ ;  /* 0x000000083b0772a4 */ /* 0x000fe2000f8e023f */
[----:B-1----:R-:W-:-:S03]  /*1ae0*/  SHF.R.S32.HI R18, RZ, 0x1f, R17 ;  /* 0x0000001fff127819 */ /* 0x002fc60000011411 */
[----:B------:R-:W-:Y:S01]  /*1af0*/  UIMAD UR12, UR38, UR9, UR7 ;  /* 0x00000009260c72a4 */ /* 0x000fe2000f8e0207 */
[----:B------:R-:W-:Y:S02]  /*1b00*/  LEA.HI R2, R18, R17, RZ, 0x3 ;  /* 0x0000001112027211 */ /* 0x000fe400078f18ff */
[----:B------:R-:W-:Y:S02]  /*1b10*/  ULDC.64 UR8, c[0x0][0x370] ;  /* 0x0000dc0000087ab9 */ /* 0x000fe40000000a00 */
[----:B------:R-:W-:Y:S01]  /*1b20*/  SHF.R.S32.HI R2, RZ, 0x3, R2 ;  /* 0x00000003ff027819 */ /* 0x000fe20000011402 */
[----:B------:R-:W-:Y:S02]  /*1b30*/  UIMAD UR7, UR32, UR8, URZ ;  /* 0x00000008200772a4 */ /* 0x000fe4000f8e023f */
[----:B------:R-:W-:Y:S01]  /*1b40*/  UIADD3 UR8, UR17, UR13, URZ ;  /* 0x0000000d11087290 */ /* 0x000fe2000fffe03f */
[----:B------:R-:W-:Y:S01]  /*1b50*/  SHF.R.S32.HI R16, RZ, 0x1f, R2 ;  /* 0x0000001fff107819 */ /* 0x000fe20000011402 */
[----:B------:R-:W-:Y:S01]  /*1b60*/  UIMAD UR10, UR17, UR9, UR7 ;  /* 0x00000009110a72a4 */ /* 0x000fe2000f8e0207 */
[----:B------:R-:W-:Y:S01]  /*1b70*/  IADD3 R0, P0, R2, UR17, RZ ;  /* 0x0000001102007c10 */ /* 0x000fe2000ff1e0ff */
[----:B------:R-:W-:-:S02]  /*1b80*/  UIMAD.WIDE UR8, UR8, UR16, UR4 ;  /* 0x00000010080872a5 */ /* 0x000fc4000f8e0204 */
[----:B------:R-:W-:Y:S01]  /*1b90*/  UIADD3 UR7, -UR6, UR11, UR23 ;  /* 0x0000000b06077290 */ /* 0x000fe2000fffe117 */
[----:B------:R-:W-:Y:S01]  /*1ba0*/  IADD3.X R3, R16, UR32, RZ, P0, !PT ;  /* 0x0000002010037c10 */ /* 0x000fe200087fe4ff */
[----:B------:R-:W-:Y:S01]  /*1bb0*/  IMAD.WIDE.U32 R4, R0, c[0x0][0x190], R244 ;  /* 0x0000640000047a25 */ /* 0x000fe200078e00f4 */
[----:B------:R-:W-:Y:S02]  /*1bc0*/  ULDC UR32, c[0x0][0x2e8] ;  /* 0x0000ba0000207ab9 */ /* 0x000fe40000000800 */
[----:B------:R-:W-:Y:S01]  /*1bd0*/  UIADD3 UR7, UR7, -UR32, URZ ;  /* 0x8000002007077290 */ /* 0x000fe2000fffe03f */
[----:B------:R-:W-:Y:S01]  /*1be0*/  IMAD R3, R3, c[0x0][0x190], RZ ;  /* 0x0000640003037a24 */ /* 0x000fe200078e02ff */
[----:B------:R-:W-:Y:S01]  /*1bf0*/  IADD3 R6, P0, R4, UR39, RZ ;  /* 0x0000002704067c10 */ /* 0x000fe2000ff1e0ff */
[----:B------:R-:W-:Y:S02]  /*1c00*/  UMOV UR14, UR8 ;  /* 0x00000008000e7c82 */ /* 0x000fe40008000000 */
[----:B------:R-:W-:Y:S01]  /*1c10*/  IMAD R0, R0, c[0x0][0x194], R3 ;  /* 0x0000650000007a24 */ /* 0x000fe200078e0203 */
[----:B------:R-:W-:Y:S01]  /*1c20*/  UIADD3 UR8, UR17, UR15, URZ ;  /* 0x0000000f11087290 */ /* 0x000fe2000fffe03f */
[----:B------:R-:W-:Y:S01]  /*1c30*/  LEA.HI R3, R18, R17, RZ, 0x5 ;  /* 0x0000001112037211 */ /* 0x000fe200078f28ff */
[----:B------:R-:W-:-:S02]  /*1c40*/  USHF.R.S32.HI UR17, URZ, 0x1f, UR7 ;  /* 0x0000001f3f117899 */ /* 0x000fc40008011407 */
[----:B------:R-:W-:Y:S01]  /*1c50*/  IADD3.X R7, R5, UR35, R0, P0, !PT ;  /* 0x0000002305077c10 */ /* 0x000fe200087fe400 */
[----:B------:R-:W-:Y:S01]  /*1c60*/  ULDC.64 UR4, c[0x0][0x3c8] ;  /* 0x0000f20000047ab9 */ /* 0x000fe20000000a00 */
[----:B------:R-:W-:Y:S01]  /*1c70*/  IADD3 R4, P0, R244, UR21, RZ ;  /* 0x00000015f4047c10 */ /* 0x000fe2000ff1e0ff */
[----:B------:R-:W-:Y:S01]  /*1c80*/  ULEA.HI UR17, UR17, UR7, URZ, 0x6 ;  /* 0x0000000711117291 */ /* 0x000fe2000f8f303f */
[----:B------:R-:W-:Y:S01]  /*1c90*/  LOP3.LUT R0, R3, 0xffffffe0, RZ, 0xc0, !PT ;  /* 0xffffffe003007812 */ /* 0x000fe200078ec0ff */
[----:B------:R-:W-:Y:S01]  /*1ca0*/  UMOV UR13, UR9 ;  /* 0x00000009000d7c82 */ /* 0x000fe20008000000 */
[----:B------:R-:W-:Y:S01]  /*1cb0*/  IADD3.X R5, R245, UR31, RZ, P0, !PT ;  /* 0x0000001ff5057c10 */ /* 0x000fe200087fe4ff */
[----:B------:R-:W-:Y:S01]  /*1cc0*/  USHF.R.S32.HI UR17, URZ, 0x6, UR17 ;  /* 0x000000063f117899 */ /* 0x000fe20008011411 */
[----:B------:R-:W-:Y:S01]  /*1cd0*/  SHF.R.S32.HI R3, RZ, 0x5, R3 ;  /* 0x00000005ff037819 */ /* 0x000fe20000011403 */
[----:B------:R-:W-:Y:S01]  /*1ce0*/  IMAD.IADD R0, R17, 0x1, -R0 ;  /* 0x0000000111007824 */ /* 0x000fe200078e0a00 */
[----:B------:R-:W-:Y:S01]  /*1cf0*/  UIMAD.WIDE UR8, UR8, UR16, UR4 ;  /* 0x00000010080872a5 */ /* 0x000fe2000f8e0204 */
[----:B------:R-:W-:Y:S01]  /*1d00*/  IMAD.WIDE.U32 R4, R8, c[0x0][0x370], R4 ;  /* 0x0000dc0008047a25 */ /* 0x000fe200078e0004 */
[----:B------:R-:W-:Y:S01]  /*1d10*/  UISETP.LT.AND UP1, UPT, URZ, UR17, UPT ;  /* 0x000000113f00728c */ /* 0x000fe2000bf21270 */
[----:B------:R1:W2:Y:S01]  /*1d20*/  R2UR UR4, R9 ;  /* 0x00000000090473c2 */ /* 0x0002a200000e0000 */
[----:B------:R-:W-:Y:S01]  /*1d30*/  UIADD3 UR7, UR33, -0x1, URZ ;  /* 0xffffffff21077890 */ /* 0x000fe2000fffe03f */
[----:B------:R-:W-:Y:S01]  /*1d40*/  IMAD R0, R3, UR48, R0 ;  /* 0x0000003003007c24 */ /* 0x000fe2000f8e0200 */
[----:B------:R-:W-:Y:S01]  /*1d50*/  USEL UR17, URZ, UR17, !UP1 ;  /* 0x000000113f117287 */ /* 0x000fe2000c800000 */
[----:B------:R-:W-:Y:S01]  /*1d60*/  IADD3 R5, R5, UR10, RZ ;  /* 0x0000000a05057c10 */ /* 0x000fe2000fffe0ff */
[----:B------:R-:W-:Y:S01]  /*1d70*/  IMAD.U32 R3, RZ, RZ, UR38 ;  /* 0x00000026ff037e24 */ /* 0x000fe2000f8e00ff */
[----:B------:R-:W-:-:S02]  /*1d80*/  UMOV UR16, UR8 ;  /* 0x0000000800107c82 */ /* 0x000fc40008000000 */
[----:B------:R-:W-:Y:S01]  /*1d90*/  UISETP.GT.AND UP1, UPT, UR33, UR17, UPT ;  /* 0x000000112100728c */ /* 0x000fe2000bf24270 */
[C---:B------:R-:W-:Y:S01]  /*1da0*/  IMAD.WIDE.U32 R4, R3.reuse, c[0x0][0x378], R4 ;  /* 0x0000de0003047a25 */ /* 0x040fe200078e0004 */
[----:B------:R3:W4:Y:S01]  /*1db0*/  R2UR UR5, R10 ;  /* 0x000000000a0573c2 */ /* 0x00072200000e0000 */
[----:B------:R-:W-:Y:S02]  /*1dc0*/  UMOV UR15, UR9 ;  /* 0x00000009000f7c82 */ /* 0x000fe40008000000 */
[----:B------:R-:W-:Y:S01]  /*1dd0*/  IMAD.WIDE.U32 R6, R3, c[0x0][0x1a8], R6 ;  /* 0x00006a0003067a25 */ /* 0x000fe200078e0006 */
[----:B------:R-:W-:-:S03]  /*1de0*/  IADD3 R5, R5, UR12, RZ ;  /* 0x0000000c05057c10 */ /* 0x000fc6000fffe0ff */
[----:B------:R-:W-:Y:S01]  /*1df0*/  IMAD R3, R16, c[0x0][0x370], RZ ;  /* 0x0000dc0010037a24 */ /* 0x000fe200078e02ff */
[----:B------:R-:W-:Y:S01]  /*1e00*/  LEA R242, P4, R6, c[0x0][0x160], 0x1 ;  /* 0x0000580006f27a11 */ /* 0x000fe200078808ff */
[----:B------:R-:W-:Y:S01]  /*1e10*/  IMAD.WIDE.U32 R4, R2, c[0x0][0x370], R4 ;  /* 0x0000dc0002047a25 */ /* 0x000fe200078e0004 */
[----:B-1----:R-:W-:-:S03]  /*1e20*/  IADD3 R9, P0, R0, UR30, RZ ;  /* 0x0000001e00097c10 */ /* 0x002fc6000ff1e0ff */
[----:B------:R-:W-:Y:S01]  /*1e30*/  IMAD R3, R2, c[0x0][0x374], R3 ;  /* 0x0000dd0002037a24 */ /* 0x000fe200078e0203 */
[----:B------:R-:W-:Y:S02]  /*1e40*/  LEA R240, P3, R4, c[0x0][0x330], 0x1 ;  /* 0x0000cc0004f07a11 */ /* 0x000fe400078608ff */
[----:B------:R-:W-:Y:S01]  /*1e50*/  LEA.HI.X.SX32 R0, R0, UR20, 0x1, P0 ;  /* 0x0000001400007c11 */ /* 0x000fe200080f0eff */
[----:B------:R-:W-:Y:S01]  /*1e60*/  IMAD.IADD R3, R5, 0x1, R3 ;  /* 0x0000000105037824 */ /* 0x000fe200078e0203 */
[----:B------:R-:W-:Y:S02]  /*1e70*/  PLOP3.LUT P0, PT, PT, PT, UP1, 0x80, 0x0 ;  /* 0x000000000000781c */ /* 0x000fe40003f0f018 */
[----:B------:R-:W-:Y:S02]  /*1e80*/  LEA R188, P2, R9, c[0x0][0x350], 0x2 ;  /* 0x0000d40009bc7a11 */ /* 0x000fe400078410ff */
[----:B---3--:R-:W-:Y:S02]  /*1e90*/  IADD3 R10, R7, UR18, RZ ;  /* 0x00000012070a7c10 */ /* 0x008fe4000fffe0ff */
[----:B------:R-:W-:-:S02]  /*1ea0*/  LEA.HI.X R241, R4, c[0x0][0x334], R3, 0x1, P3 ;  /* 0x0000cd0004f17a11 */ /* 0x000fc400018f0c03 */
[----:B------:R-:W-:Y:S02]  /*1eb0*/  LEA.HI.X R243, R6, c[0x0][0x164], R10, 0x1, P4 ;  /* 0x0000590006f37a11 */ /* 0x000fe400020f0c0a */
[----:B------:R-:W-:-:S03]  /*1ec0*/  LEA.HI.X R184, R9, c[0x0][0x354], R0, 0x2, P2 ;  /* 0x0000d50009b87a11 */ /* 0x000fc600010f1400 */
[----:B--2-4-:R-:W-:Y:S05]  /*1ed0*/  @P0 BRA `(.L_x_1548) ;  /* 0x00000ca000000947 */ /* 0x014fea0003800000 */
        /* <DEDUP_REMOVED lines=18> */
.L_x_1549:
        /* <DEDUP_REMOVED lines=18> */
.L_x_1550:
[----:B------:R1:W5:Y:S01]  /*2120*/  LDL R12, [R1] ;  /* 0x00000000010c7983 */ /* 0x0003620000100800 */
        /* <DEDUP_REMOVED lines=18> */
[----:B-1----:R-:W-:Y:S01]  /*2250*/  MOV R7, R3 ;  /* 0x0000000300077202 */ /* 0x002fe20000000f00 */
[----:B------:R-:W-:Y:S01]  /*2260*/  IMAD R0, R16, c[0x0][0x3a0], RZ ;  /* 0x0000e80010007a24 */ /* 0x000fe200078e02ff */
[----:B------:R-:W-:Y:S01]  /*2270*/  ISETP.GE.AND P2, PT, R244, c[0x0][0x220], PT ;  /* 0x00008800f4007a0c */ /* 0x000fe20003f46270 */
[----:B------:R-:W-:Y:S01]  /*2280*/  IMAD.MOV.U32 R6, RZ, RZ, R4 ;  /* 0x000000ffff067224 */ /* 0x000fe200078e0004 */
[----:B-----5:R-:W-:Y:S01]  /*2290*/  ISETP.GE.AND P1, PT, R12, c[0x0][0x220], PT ;  /* 0x000088000c007a0c */ /* 0x020fe20003f26270 */
[C---:B------:R-:W-:Y:S02]  /*22a0*/  IMAD R0, R2.reuse, c[0x0][0x3a4], R0 ;  /* 0x0000e90002007a24 */ /* 0x040fe400078e0200 */
[----:B------:R-:W-:-:S04]  /*22b0*/  IMAD.WIDE.U32 R8, R2, c[0x0][0x3a0], R6 ;  /* 0x0000e80002087a25 */ /* 0x000fc800078e0006 */
[----:B------:R-:W-:Y:S01]  /*22c0*/  IMAD.IADD R0, R9, 0x1, R0 ;  /* 0x0000000109007824 */ /* 0x000fe200078e0200 */
[----:B------:R-:W-:-:S04]  /*22d0*/  LEA R6, P0, R8, c[0x0][0x340], 0x1 ;  /* 0x0000d00008067a11 */ /* 0x000fc800078008ff */
[----:B------:R-:W-:-:S05]  /*22e0*/  LEA.HI.X R7, R8, c[0x0][0x344], R0, 0x1, P0 ;  /* 0x0000d10008077a11 */ /* 0x000fca00000f0c00 */
[----:B------:R1:W-:Y:S04]  /*22f0*/  @!P2 STG.E.128 [R6.64], RZ ;  /* 0x000000ff0600a986 */ /* 0x0003e8000c101d04 */
[----:B------:R1:W-:Y:S02]  /*2300*/  @!P1 STG.E.128 [R6.64+0x80], RZ ;  /* 0x000080ff06009986 */ /* 0x0003e4000c101d04 */
.L_x_1552:
[----:B-1----:R-:W-:Y:S05]  /*2310*/  BSYNC B0 ;  /* 0x0000000000007941 */ /* 0x002fea0003800000 */
.L_x_1551:
[----:B------:R-:W-:Y:S01]  /*2320*/  IADD3 R0, R2, 0x20, RZ ;  /* 0x0000002002007810 */ /* 0x000fe20007ffe0ff */
[----:B------:R-:W-:Y:S03]  /*2330*/  BSSY B0, `(.L_x_1553) ;  /* 0x0000011000007945 */ /* 0x000fe60003800000 */
[----:B------:R-:W-:-:S13]  /*2340*/  ISETP.GE.AND P4, PT, R0, UR6, PT ;  /* 0x0000000600007c0c */ /* 0x000fda000bf86270 */
[----:B------:R-:W-:Y:S05]  /*2350*/  @P4 BRA `(.L_x_1554) ;  /* 0x000000e000004947 */ /* 0x000fea0003800000 */
[----:B------:R-:W-:Y:S02]  /*2360*/  IADD3 R0, P0, R2, 0x20, RZ ;  /* 0x0000002002007810 */ /* 0x000fe40007f1e0ff */
[----:B------:R-:W-:Y:S02]  /*2370*/  MOV R7, R3 ;  /* 0x0000000300077202 */ /* 0x000fe40000000f00 */
[----:B------:R-:W-:Y:S01]  /*2380*/  ISETP.GE.AND P1, PT, R244, c[0x0][0x220], PT ;  /* 0x00008800f4007a0c */ /* 0x000fe20003f26270 */
[----:B------:R-:W-:Y:S01]  /*2390*/  IMAD.X R6, RZ, RZ, R16, P0 ;  /* 0x000000ffff067224 */ /* 0x000fe200000e0610 */
[----:B-----5:R-:W-:-:S03]  /*23a0*/  ISETP.GE.AND P0, PT, R12, c[0x0][0x220], PT ;  /* 0x000088000c007a0c */ /* 0x020fc60003f06270 */
        /* <DEDUP_REMOVED lines=9> */
.L_x_1554:
[----:B------:R-:W-:Y:S05]  /*2440*/  BSYNC B0 ;  /* 0x0000000000007941 */ /* 0x000fea0003800000 */
.L_x_1553:
        /* <DEDUP_REMOVED lines=18> */
.L_x_1556:
[----:B------:R-:W-:Y:S05]  /*2570*/  BSYNC B0 ;  /* 0x0000000000007941 */ /* 0x000fea0003800000 */
.L_x_1555:
[----:B------:R-:W-:Y:S01]  /*2580*/  IADD3 R0, R2, 0x60, RZ ;  /* 0x0000006002007810 */ /* 0x000fe20007ffe0ff */
[----:B------:R-:W-:Y:S03]  /*2590*/  BSSY B0, `(.L_x_1557) ;  /* 0x0000010000007945 */ /* 0x000fe60003800000 */
[----:B------:R-:W-:-:S13]  /*25a0*/  ISETP.GE.AND P2, PT, R0, UR6, PT ;  /* 0x0000000600007c0c */ /* 0x000fda000bf46270 */
        /* <DEDUP_REMOVED lines=14> */
.L_x_1558:
[----:B------:R-:W-:Y:S05]  /*2690*/  BSYNC B0 ;  /* 0x0000000000007941 */ /* 0x000fea0003800000 */
.L_x_1557:
        /* <DEDUP_REMOVED lines=27> */
.L_x_1560:
[----:B------:R-:W-:Y:S05]  /*2850*/  BSYNC B0 ;  /* 0x0000000000007941 */ /* 0x000fea0003800000 */
.L_x_1559:
[----:B------:R-:W-:Y:S01]  /*2860*/  BSSY B0, `(.L_x_1561) ;  /* 0x0000010000007945 */ /* 0x000fe20003800000 */
        /* <DEDUP_REMOVED lines=15> */
.L_x_1562:
[----:B------:R-:W-:Y:S05]  /*2960*/  BSYNC B0 ;  /* 0x0000000000007941 */ /* 0x000fea0003800000 */
.L_x_1561:
        /* <DEDUP_REMOVED lines=16> */
.L_x_1564:
[----:B------:R-:W-:Y:S05]  /*2a70*/  BSYNC B0 ;  /* 0x0000000000007941 */ /* 0x000fea0003800000 */
.L_x_1563:
        /* <DEDUP_REMOVED lines=12> */
[----:B-----5:R-:W-:-:S13]  /*2b40*/  ISETP.GE.AND P0, PT, R12, c[0x0][0x220], PT ;  /* 0x000088000c007a0c */ /* 0x020fda0003f06270 */
[----:B------:R-:W-:Y:S05]  /*2b50*/  @P0 BRA `(.L_x_1565) ;  /* 0x000093f000000947 */ /* 0x000fea0003800000 */
[----:B------:R3:W-:Y:S01]  /*2b60*/  STG.E.128 [R2.64+0x80], RZ ;  /* 0x000080ff02007986 */ /* 0x0007e2000c101d04 */
[----:B------:R-:W-:Y:S05]  /*2b70*/  BRA `(.L_x_1565) ;  /* 0x000093d000007947 */ /* 0x000fea0003800000 */
.L_x_1548:
[----:B------:R-:W2:Y:S01]  /*2b80*/  LDL R15, [R1+0x2c] ;  /* 0x00002c00010f7983 */ /* 0x000ea20000100800 */
[----:B------:R-:W-:Y:S01]  /*2b90*/  PLOP3.LUT P0, PT, PT, PT, UP6, 0x80, 0x0 ;  /* 0x000000000000781c */ /* 0x000fe20003f0f068 */
[----:B------:R-:W-:Y:S01]  /*2ba0*/  ULEA.HI UR8, UR7, UR7, URZ, 0x1 ;  /* 0x0000000707087291 */ /* 0x000fe2000f8f083f */
[----:B------:R-:W-:Y:S03]  /*2bb0*/  BSSY B0, `(.L_x_1566) ;  /* 0x0000019000007945 */ /* 0x000fe60003800000 */
[----:B------:R-:W-:-:S04]  /*2bc0*/  ULOP3.LUT UR8, UR8, 0xfffffffe, URZ, 0xc0, !UPT ;  /* 0xfffffffe08087892 */ /* 0x000fc8000f8ec03f */
[----:B------:R-:W-:-:S04]  /*2bd0*/  UIADD3 UR8, UR7, -UR8, URZ ;  /* 0x8000000807087290 */ /* 0x000fc8000fffe03f */
[----:B------:R-:W-:Y:S02]  /*2be0*/  UISETP.NE.AND UP0, UPT, UR8, 0x1, UPT ;  /* 0x000000010800788c */ /* 0x000fe4000bf05270 */
[----:B------:R-:W-:Y:S01]  /*2bf0*/  UIMAD UR8, UR7, -0x40, UR11 ;  /* 0xffffffc0070878a4 */ /* 0x000fe2000f8e020b */
[----:B------:R-:W-:Y:S05]  /*2c00*/  @P0 BAR.SYNC.DEFER_BLOCKING 0x0 ;  /* 0x0000000000000b1d */ /* 0x000fea0000010000 */
[----:B------:R-:W-:Y:S01]  /*2c10*/  ISETP.GE.AND P1, PT, R2, UR8, PT ;  /* 0x0000000802007c0c */ /* 0x000fe2000bf26270 */
[----:B--2---:R-:W-:-:S12]  /*2c20*/  IMAD.SHL.U32 R0, R15, 0x2, RZ ;  /* 0x000000020f007824 */ /* 0x004fd800078e00ff */
        /* <DEDUP_REMOVED lines=17> */
.L_x_1567:
[----:B------:R-:W-:Y:S05]  /*2d40*/  BSYNC B0 ;  /* 0x0000000000007941 */ /* 0x000fea0003800000 */
.L_x_1566:
        /* <DEDUP_REMOVED lines=30> */
.L_x_1569:
[----:B------:R-:W-:Y:S05]  /*2f30*/  BSYNC B0 ;  /* 0x0000000000007941 */ /* 0x000fea0003800000 */
.L_x_1568:
        /* <DEDUP_REMOVED lines=15> */
.L_x_1571:
        /* <DEDUP_REMOVED lines=20> */
.L_x_1572:
[----:B------:R-:W-:Y:S05]  /*3170*/  BSYNC B0 ;  /* 0x0000000000007941 */ /* 0x000fea0003800000 */
.L_x_1570:
        /* <DEDUP_REMOVED lines=14> */
.L_x_1574:
        /* <DEDUP_REMOVED lines=28> */
.L_x_1575:
[----:B------:R-:W-:Y:S05]  /*3420*/  BSYNC B0 ;  /* 0x0000000000007941 */ /* 0x000fea0003800000 */
.L_x_1573:
[----:B------:R-:W5:Y:S01]  /*3430*/  LDL R19, [R1+0x30] ;  /* 0x0000300001137983 */ /* 0x000f620000100800 */
[----:B------:R-:W-:Y:S01]  /*3440*/  IMAD.MOV.U32 R12, RZ, RZ, 0x7f800000 ;  /* 0x7f800000ff0c7424 */ /* 0x000fe200078e00ff */
[----:B------:R-:W-:Y:S01]  /*3450*/  ULDC.64 UR20, c[0x0][0x198] ;  /* 0x0000660000147ab9 */ /* 0x000fe20000000a00 */
[----:B------:R-:W-:Y:S01]  /*3460*/  IMAD.MOV.U32 R10, RZ, RZ, 0x7f800000 ;  /* 0x7f800000ff0a7424 */ /* 0x000fe200078e00ff */
[----:B------:R-:W-:Y:S01]  /*3470*/  UIMAD UR9, UR24, UR20, URZ ;  /* 0x00000014180972a4 */ /* 0x000fe2000f8e023f */
[----:B------:R-:W-:Y:S02]  /*3480*/  IMAD.MOV.U32 R20, RZ, RZ, 0x7f800000 ;  /* 0x7f800000ff147424 */ /* 0x000fe400078e00ff */
[----:B------:R-:W-:Y:S01]  /*3490*/  IMAD.MOV.U32 R21, RZ, RZ, 0x7f800000 ;  /* 0x7f800000ff157424 */ /* 0x000fe200078e00ff */
[----:B------:R-:W-:-:S06]  /*34a0*/  UIMAD UR9, UR23, UR21, UR9 ;  /* 0x00000015170972a4 */ /* 0x000fcc000f8e0209 */
[----:B------:R-:W-:Y:S01]  /*34b0*/  IMAD.U32 R9, RZ, RZ, UR9 ;  /* 0x00000009ff097e24 */ /* 0x000fe2000f8e00ff */
[C---:B-----5:R-:W-:Y:S02]  /*34c0*/  IADD3 R3, R19.reuse, 0x28, RZ ;  /* 0x0000002813037810 */ /* 0x060fe40007ffe0ff */
[----:B-1----:R-:W-:Y:S02]  /*34d0*/  IADD3 R4, R19, 0x8, RZ ;  /* 0x0000000813047810 */ /* 0x002fe40007ffe0ff */
[----:B------:R-:W-:Y:S02]  /*34e0*/  ISETP.GE.AND P3, PT, R3, UR8, PT ;  /* 0x0000000803007c0c */ /* 0x000fe4000bf66270 */
[C---:B------:R-:W-:Y:S02]  /*34f0*/  IADD3 R5, R19.reuse, 0x20, RZ ;  /* 0x0000002013057810 */ /* 0x040fe40007ffe0ff */
[----:B------:R-:W-:Y:S01]  /*3500*/  ISETP.GE.AND P5, PT, R4, UR8, PT ;  /* 0x0000000804007c0c */ /* 0x000fe2000bfa6270 */
[----:B------:R-:W-:Y:S01]  /*3510*/  IMAD.SHL.U32 R4, R19, 0x4, RZ ;  /* 0x0000000413047824 */ /* 0x000fe200078e00ff */
[----:B------:R-:W-:-:S02]  /*3520*/  ISETP.GE.AND P4, PT, R5, UR8, PT ;  /* 0x0000000805007c0c */ /* 0x000fc4000bf86270 */
[----:B------:R-:W-:Y:S02]  /*3530*/  SHF.R.S32.HI R15, RZ, 0x1f, R19 ;  /* 0x0000001fff0f7819 */ /* 0x000fe40000011413 */
[----:B------:R-:W-:Y:S02]  /*3540*/  ISETP.GE.AND P6, PT, R19, UR8, PT ;  /* 0x0000000813007c0c */ /* 0x000fe4000bfc6270 */
[----:B------:R-:W-:Y:S02]  /*3550*/  SHF.R.S32.HI R5, RZ, 0x1f, R3 ;  /* 0x0000001fff057819 */ /* 0x000fe40000011403 */
[----:B------:R-:W-:Y:S02]  /*3560*/  @!P3 LEA R6, P0, R3, UR14, 0x2 ;  /* 0x0000000e0306bc11 */ /* 0x000fe4000f8010ff */
[----:B------:R-:W-:Y:S02]  /*3570*/  IADD3 R4, P1, R4, UR14, RZ ;  /* 0x0000000e04047c10 */ /* 0x000fe4000ff3e0ff */
[----:B------:R-:W-:-:S02]  /*3580*/  SHF.L.U64.HI R8, R19, 0x2, R15 ;  /* 0x0000000213087819 */ /* 0x000fc4000001020f */
        /* <DEDUP_REMOVED lines=8> */
[----:B------:R-:W-:-:S12]  /*3610*/  IMAD R3, R13, c[0x0][0x1b0], RZ ;  /* 0x00006c000d037a24 */ /* 0x000fd800078e02ff */
[----:B------:R-:W-:Y:S04]  /*3620*/  @P6 STS.128 [R0+0xc000], RZ ;  /* 0x00c000ff00006388 */ /* 0x000fe80000000c00 */
[----:B------:R-:W-:Y:S01]  /*3630*/  @P6 STS.128 [R0+0x10000], RZ ;  /* 0x010000ff00006388 */ /* 0x000fe20000000c00 */
[----:B------:R-:W-:Y:S01]  /*3640*/  IMAD R3, R11, c[0x0][0x1b4], R3 ;  /* 0x00006d000b037a24 */ /* 0x000fe200078e0203 */
[----:B------:R-:W-:Y:S02]  /*3650*/  BSSY B0, `(.L_x_1576) ;  /* 0x0000024000007945 */ /* 0x000fe40003800000 */
[----:B--2---:R1:W-:Y:S04]  /*3660*/  STL [R1+0x4], R12 ;  /* 0x0000040c01007387 */ /* 0x0043e80000100800 */
[----:B-----5:R2:W-:Y:S04]  /*3670*/  STL [R1+0x8], R10 ;  /* 0x0000080a01007387 */ /* 0x0205e80000100800 */
[----:B---3--:R3:W-:Y:S04]  /*3680*/  STL [R1+0x10], R20 ;  /* 0x0000101401007387 */ /* 0x0087e80000100800 */
[----:B----4-:R3:W-:Y:S01]  /*3690*/  STL [R1+0xc], R21 ;  /* 0x00000c1501007387 */ /* 0x0107e20000100800 */
[----:B-1----:R-:W-:-:S04]  /*36a0*/  IMAD.U32 R12, RZ, RZ, UR23 ;  /* 0x00000017ff0c7e24 */ /* 0x002fc8000f8e00ff */
[----:B------:R-:W-:-:S05]  /*36b0*/  IMAD.WIDE.U32 R4, R12, c[0x0][0x198], R244 ;  /* 0x000066000c047a25 */ /* 0x000fca00078e00f4 */
[----:B------:R-:W-:-:S04]  /*36c0*/  IADD3 R6, P0, R4, UR26, RZ ;  /* 0x0000001a04067c10 */ /* 0x000fc8000ff1e0ff */
[----:B------:R-:W-:-:S05]  /*36d0*/  IADD3.X R7, R5, UR28, R9, P0, !PT ;  /* 0x0000001c05077c10 */ /* 0x000fca00087fe409 */
        /* <DEDUP_REMOVED lines=17> */
[----:B------:R1:W-:Y:S01]  /*37f0*/  @!P1 LDGSTS.E.BYPASS.LTC128B.128 [R0+0xc000], [R8.64] ;  /* 0x0c00000008009fae */ /* 0x0003e2000b901d44 */
[----:B--2---:R-:W-:-:S13]  /*3800*/  ISETP.GE.AND P0, PT, R20, c[0x0][0x220], PT ;  /* 0x0000880014007a0c */ /* 0x004fda0003f06270 */
        /* <DEDUP_REMOVED lines=8> */
.L_x_1577:
[----:B---3--:R-:W-:Y:S05]  /*3890*/  BSYNC B0 ;  /* 0x0000000000007941 */ /* 0x008fea0003800000 */
.L_x_1576:
        /* <DEDUP_REMOVED lines=31> */
.L_x_1579:
[----:B------:R-:W-:Y:S05]  /*3a90*/  BSYNC B0 ;  /* 0x0000000000007941 */ /* 0x000fea0003800000 */
.L_x_1578:
        /* <DEDUP_REMOVED lines=32> */
.L_x_1581:
[----:B------:R-:W-:Y:S05]  /*3ca0*/  BSYNC B0 ;  /* 0x0000000000007941 */ /* 0x000fea0003800000 */
.L_x_1580:
        /* <DEDUP_REMOVED lines=31> */
.L_x_1583:
[----:B------:R-:W-:Y:S05]  /*3ea0*/  BSYNC B0 ;  /* 0x0000000000007941 */ /* 0x000fea0003800000 */
.L_x_1582:
        /* <DEDUP_REMOVED lines=39> */
.L_x_1585:
[----:B-1----:R-:W-:Y:S05]  /*4120*/  BSYNC B0 ;  /* 0x0000000000007941 */ /* 0x002fea0003800000 */
.L_x_1584:
        /* <DEDUP_REMOVED lines=30> */
.L_x_1587:
[----:B------:R-:W-:Y:S05]  /*4310*/  BSYNC B0 ;  /* 0x0000000000007941 */ /* 0x000fea0003800000 */
.L_x_1586:
        /* <DEDUP_REMOVED lines=30> */
.L_x_1589:
[----:B------:R-:W-:Y:S05]  /*4500*/  BSYNC B0 ;  /* 0x0000000000007941 */ /* 0x000fea0003800000 */
.L_x_1588:
        /* <DEDUP_REMOVED lines=29> */
.L_x_1591:
[----:B------:R-:W-:Y:S05]  /*46e0*/  BSYNC B0 ;  /* 0x0000000000007941 */ /* 0x000fea0003800000 */
.L_x_1590:
[----:B-1234-:R-:W-:Y:S01]  /*46f0*/  LEA.HI R0, R18, R17, RZ, 0x4 ;  /* 0x0000001112007211 */ /* 0x01efe200078f20ff */
[----:B------:R-:W0:Y:S01]  /*4700*/  LDGDEPBAR ;  /* 0x00000000000079af */ /* 0x000e220000000000 */
[----:B------:R-:W-:Y:S01]  /*4710*/  SHF.L.U32 R4, R19, 0x2, RZ ;  /* 0x0000000213047819 */ /* 0x000fe200000006ff */
[----:B------:R-:W-:Y:S01]  /*4720*/  UIADD3 UR8, UR23, UR11, URZ ;  /* 0x0000000b17087290 */ /* 0x000fe2000fffe03f */
[----:B------:R-:W-:Y:S01]  /*4730*/  LOP3.LUT R0, R0, 0xfffffff0, RZ, 0xc0, !PT ;  /* 0xfffffff000007812 */ /* 0x000fe200078ec0ff */
[----:B------:R-:W-:Y:S01]  /*4740*/  IMAD.MOV.U32 R197, RZ, RZ, 0x40 ;  /* 0x00000040ffc57424 */ /* 0x000fe200078e00ff */
[----:B------:R-:W-:Y:S01]  /*4750*/  CS2R R158, SRZ ;  /* 0x00000000009e7805 */ /* 0x000fe2000001ff00 */
[----:B------:R-:W-:Y:S01]  /*4760*/  UIADD3 UR8, -UR6, 0x80, UR8 ;  /* 0x0000008006087890 */ /* 0x000fe2000fffe108 */
        /* <DEDUP_REMOVED lines=35> */
[----:B------:R-:W-:Y:S01]  /*49a0*/  SHF.L.U32 R192, R2, 0x1, RZ ;  /* 0x0000000102c07819 */ /* 0x000fe200000006ff */
[----:B------:R-:W-:Y:S01]  /*49b0*/  CS2R R110, SRZ ;  /* 0x00000000006e7805 */ /* 0x000fe2000001ff00 */
[----:B------:R-:W-:Y:S01]  /*49c0*/  SHF.L.U64.HI R2, R19, 0x2, R15 ;  /* 0x0000000213027819 */ /* 0x000fe2000001020f */
[----:B------:R-:W-:Y:S01]  /*49d0*/  IMAD.SHL.U32 R191, R0, 0x2, RZ ;  /* 0x0000000200bf7824 */ /* 0x000fe200078e00ff */
[----:B------:R-:W-:Y:S01]  /*49e0*/  CS2R R108, SRZ ;  /* 0x00000000006c7805 */ /* 0x000fe2000001ff00 */
[----:B------:R-:W-:Y:S01]  /*49f0*/  IMAD.MOV.U32 R0, RZ, RZ, c[0x0][0x22c] ;  /* 0x00008b00ff007624 */ /* 0x000fe200078e00ff */
[----:B------:R-:W-:Y:S01]  /*4a00*/  CS2R R114, SRZ ;  /* 0x0000000000727805 */ /* 0x000fe2000001ff00 */
[----:B------:R1:W-:Y:S01]  /*4a10*/  STL [R1+0x38], R2 ;  /* 0x0000380201007387 */ /* 0x0003e20000100800 */
[----:B------:R-:W-:Y:S01]  /*4a20*/  CS2R R112, SRZ ;  /* 0x0000000000707805 */ /* 0x000fe2000001ff00 */
[----:B------:R-:W-:Y:S01]  /*4a30*/  IMAD R0, R0, c[0x0][0x1c0], RZ ;  /* 0x0000700000007a24 */ /* 0x000fe200078e02ff */
[----:B------:R-:W-:Y:S01]  /*4a40*/  CS2R R106, SRZ ;  /* 0x00000000006a7805 */ /* 0x000fe2000001ff00 */
[----:B------:R2:W-:Y:S01]  /*4a50*/  STL [R1+0x34], R4 ;  /* 0x0000340401007387 */ /* 0x0005e20000100800 */
[----:B------:R-:W-:Y:S01]  /*4a60*/  CS2R R104, SRZ ;  /* 0x0000000000687805 */ /* 0x000fe2000001ff00 */
[C---:B------:R-:W-:Y:S01]  /*4a70*/  IMAD.SHL.U32 R3, R0.reuse, 0x10, RZ ;  /* 0x0000001000037824 */ /* 0x040fe200078e00ff */
[----:B------:R-:W-:Y:S01]  /*4a80*/  CS2R R102, SRZ ;  /* 0x0000000000667805 */ /* 0x000fe2000001ff00 */
[----:B------:R-:W-:Y:S01]  /*4a90*/  CS2R R100, SRZ ;  /* 0x0000000000647805 */ /* 0x000fe2000001ff00 */
[----:B------:R-:W-:Y:S01]  /*4aa0*/  CS2R R94, SRZ ;  /* 0x00000000005e7805 */ /* 0x000fe2000001ff00 */
[----:B------:R-:W-:Y:S01]  /*4ab0*/  CS2R R92, SRZ ;  /* 0x00000000005c7805 */ /* 0x000fe2000001ff00 */
[C---:B------:R-:W-:Y:S01]  /*4ac0*/  IADD3 R5, R3.reuse, 0x20, RZ ;  /* 0x0000002003057810 */ /* 0x040fe20007ffe0ff */
        /* <DEDUP_REMOVED lines=13> */
[----:B-1----:R-:W-:Y:S01]  /*4ba0*/  IMAD.SHL.U32 R2, R0, 0x8, RZ ;  /* 0x0000000800027824 */ /* 0x002fe200078e00ff */
[----:B------:R-:W-:Y:S01]  /*4bb0*/  CS2R R68, SRZ ;  /* 0x0000000000447805 */ /* 0x000fe2000001ff00 */
[----:B------:R-:W-:Y:S01]  /*4bc0*/  CS2R R62, SRZ ;  /* 0x00000000003e7805 */ /* 0x000fe2000001ff00 */
[----:B------:R-:W-:Y:S01]  /*4bd0*/  CS2R R60, SRZ ;  /* 0x00000000003c7805 */ /* 0x000fe2000001ff00 */
[C---:B--2---:R-:W-:Y:S01]  /*4be0*/  IADD3 R4, R3.reuse, 0x40, RZ ;  /* 0x0000004003047810 */ /* 0x044fe20007ffe0ff */
[C---:B------:R-:W-:Y:S01]  /*4bf0*/  IMAD.IADD R5, R2.reuse, 0x1, R5 ;  /* 0x0000000102057824 */ /* 0x040fe200078e0205 */
[----:B------:R-:W-:Y:S01]  /*4c00*/  IADD3 R3, R3, 0x60, RZ ;  /* 0x0000006003037810 */ /* 0x000fe20007ffe0ff */
[----:B------:R-:W-:Y:S01]  /*4c10*/  CS2R R66, SRZ ;  /* 0x0000000000427805 */ /* 0x000fe2000001ff00 */
[----:B------:R-:W-:Y:S01]  /*4c20*/  CS2R R64, SRZ ;  /* 0x0000000000407805 */ /* 0x000fe2000001ff00 */
[C---:B------:R-:W-:Y:S01]  /*4c30*/  IMAD.IADD R4, R2.reuse, 0x1, R4 ;  /* 0x0000000102047824 */ /* 0x040fe200078e0204 */
[C---:B------:R-:W-:Y:S01]  /*4c40*/  IADD3 R3, R2.reuse, R3, RZ ;  /* 0x0000000302037210 */ /* 0x040fe20007ffe0ff */
[C---:B------:R-:W-:Y:S01]  /*4c50*/  IMAD.IADD R5, R2.reuse, 0x1, R5 ;  /* 0x0000000102057824 */ /* 0x040fe200078e0205 */
[----:B------:R-:W-:Y:S01]  /*4c60*/  CS2R R58, SRZ ;  /* 0x00000000003a7805 */ /* 0x000fe2000001ff00 */
[C---:B------:R-:W-:Y:S01]  /*4c70*/  IMAD.IADD R4, R2.reuse, 0x1, R4 ;  /* 0x0000000102047824 */ /* 0x040fe200078e0204 */
        /* <DEDUP_REMOVED lines=11> */
[----:B------:R-:W-:Y:S01]  /*4d30*/  IMAD.IADD R0, R2, 0x1, R5 ;  /* 0x0000000102007824 */ /* 0x000fe200078e0205 */
        /* <DEDUP_REMOVED lines=10> */
[----:B------:R-:W-:Y:S01]  /*4de0*/  SEL R198, R198, 0xffffffe0, !P0 ;  /* 0xffffffe0c6c67807 */ /* 0x000fe20004000000 */
[----:B------:R-:W-:Y:S01]  /*4df0*/  ULDC UR9, c[0x0][0x2e8] ;  /* 0x0000ba0000097ab9 */ /* 0x000fe20000000800 */
[----:B------:R3:W-:Y:S01]  /*4e00*/  STL [R1+0x14], R3 ;  /* 0x0000140301007387 */ /* 0x0007e20000100800 */
[----:B------:R-:W-:Y:S01]  /*4e10*/  SEL R197, R197, 0xffffffc0, !P1 ;  /* 0xffffffc0c5c57807 */ /* 0x000fe20004800000 */
[----:B------:R-:W-:-:S02]  /*4e20*/  UIADD3 UR18, UR8, -UR9, URZ ;  /* 0x8000000908127290 */ /* 0x000fc4000fffe03f */
[----:B------:R-:W-:Y:S01]  /*4e30*/  ULDC UR12, c[0x0][0x2e4] ;  /* 0x0000b900000c7ab9 */ /* 0x000fe20000000800 */
[C---:B-1----:R-:W-:Y:S01]  /*4e40*/  IADD3 R4, R2.reuse, R4, RZ ;  /* 0x0000000402047210 */ /* 0x042fe20007ffe0ff */
[----:B--2---:R-:W-:-:S04]  /*4e50*/  IMAD.IADD R0, R2, 0x1, R3 ;  /* 0x0000000102007824 */ /* 0x004fc800078e0203 */
[----:B------:R3:W-:Y:S04]  /*4e60*/  STL [R1+0x24], R4 ;  /* 0x0000240401007387 */ /* 0x0007e80000100800 */
[----:B------:R3:W-:Y:S02]  /*4e70*/  STL [R1+0x20], R0 ;  /* 0x0000200001007387 */ /* 0x0007e40000100800 */
.L_x_1596:
[----:B------:R-:W0:Y:S01]  /*4e80*/  LDGDEPBAR ;  /* 0x00000000000079af */ /* 0x000e220000000000 */
[C---:B---3--:R-:W-:Y:S01]  /*4e90*/  IADD3 R0, R192.reuse, R198, RZ ;  /* 0x000000c6c0007210 */ /* 0x048fe20007ffe0ff */
[----:B------:R-:W-:Y:S01]  /*4ea0*/  USHF.L.U32 UR8, UR7, 0x6, URZ ;  /* 0x0000000607087899 */ /* 0x000fe2000800063f */
[-C--:B------:R-:W-:Y:S01]  /*4eb0*/  IADD3 R3, R192, R197.reuse, RZ ;  /* 0x000000c5c0037210 */ /* 0x080fe20007ffe0ff */
[----:B------:R-:W-:Y:S01]  /*4ec0*/  ULDC UR10, c[0x0][0x2e4] ;  /* 0x0000b900000a7ab9 */ /* 0x000fe20000000800 */
[----:B------:R-:W-:Y:S01]  /*4ed0*/  IADD3 R2, R0, R197, RZ ;  /* 0x000000c500027210 */ /* 0x000fe20007ffe0ff */
[----:B------:R-:W-:Y:S01]  /*4ee0*/  UISETP.GE.AND UP0, UPT, UR8, UR18, UPT ;  /* 0x000000120800728c */ /* 0x000fe2000bf06270 */
[----:B------:R-:W-:Y:S01]  /*4ef0*/  MOV R248, R188 ;  /* 0x000000bc00f87202 */ /* 0x000fe20000000f00 */
[----:B------:R-:W2:Y:S01]  /*4f00*/  LDL R186, [R1+0x34] ;  /* 0x0000340001ba7983 */ /* 0x000ea20000100800 */
[----:B------:R-:W-:Y:S03]  /*4f10*/  MOV R249, R184 ;  /* 0x000000b800f97202 */ /* 0x000fe60000000f00 */
[----:B------:R-:W3:Y:S01]  /*4f20*/  LDL R185, [R1+0x38] ;  /* 0x0000380001b97983 */ /* 0x000ee20000100800 */
[----:B------:R-:W-:Y:S04]  /*4f30*/  DEPBAR.LE SB0, 0x0 ;  /* 0x000080000000791a */ /* 0x000fe80000000000 */
[----:B------:R-:W-:Y:S08]  /*4f40*/  BAR.SYNC.DEFER_BLOCKING 0x0 ;  /* 0x0000000000007b1d */ /* 0x000ff00000010000 */
[----:B------:R-:W-:Y:S08]  /*4f50*/  LDSM.16.M88.4 R32, [R192] ;  /* 0x00000000c020783b */ /* 0x000ff00000000200 */
[----:B------:R-:W1:Y:S08]  /*4f60*/  LDSM.16.M88.4 R16, [R193+0xc000] ;  /* 0x00c00000c110783b */ /* 0x000e700000000200 */
[----:B------:R-:W4:Y:S08]  /*4f70*/  LDSM.16.M88.4 R28, [R192+0x1000] ;  /* 0x00100000c01c783b */ /* 0x000f300000000200 */
[----:B------:R-:W4:Y:S08]  /*4f80*/  LDSM.16.M88.4 R164, [R193+0xc800] ;  /* 0x00c80000c1a4783b */ /* 0x000f300000000200 */
[----:B------:R-:W-:Y:S08]  /*4f90*/  LDSM.16.M88.4 R168, [R0] ;  /* 0x0000000000a8783b */ /* 0x000ff00000000200 */
[----:B------:R-:W4:Y:S01]  /*4fa0*/  LDSM.16.M88.4 R172, [R194+0xc000] ;  /* 0x00c00000c2ac783b */ /* 0x000f220000000200 */
[-C--:B-1----:R-:W-:Y:S07]  /*4fb0*/  HMMA.16816.F32 R4, R32, R16.reuse, RZ ;  /* 0x000000102004723c */ /* 0x082fee00000018ff */
[----:B------:R-:W1:Y:S01]  /*4fc0*/  LDSM.16.M88.4 R176, [R0+0x1000] ;  /* 0x0010000000b0783b */ /* 0x000e620000000200 */
[C---:B----4-:R-:W-:Y:S07]  /*4fd0*/  HMMA.16816.F32 R8, R28.reuse, R16, RZ ;  /* 0x000000101c08723c */ /* 0x050fee00000018ff */
[----:B------:R-:W4:Y:S01]  /*4fe0*/  LDSM.16.M88.4 R180, [R194+0xc800] ;  /* 0x00c80000c2b4783b */ /* 0x000f220000000200 */
[-C--:B------:R-:W-:Y:S08]  /*4ff0*/  HMMA.16816.F32 R12, R28, R18.reuse, RZ ;  /* 0x000000121c0c723c */ /* 0x080ff000000018ff */
[C---:B------:R-:W-:Y:S08]  /*5000*/  HMMA.16816.F32 R16, R32.reuse, R18, RZ ;  /* 0x000000122010723c */ /* 0x040ff000000018ff */
[-C--:B------:R-:W-:Y:S08]  /*5010*/  HMMA.16816.F32 R20, R32, R164.reuse, RZ ;  /* 0x000000a42014723c */ /* 0x080ff000000018ff */
[C---:B------:R-:W-:Y:S08]  /*5020*/  HMMA.16816.F32 R24, R28.reuse, R164, RZ ;  /* 0x000000a41c18723c */ /* 0x040ff000000018ff */
[-C--:B------:R-:W-:Y:S08]  /*5030*/  HMMA.16816.F32 R28, R28, R166.reuse, RZ ;  /* 0x000000a61c1c723c */ /* 0x080ff000000018ff */
[----:B------:R-:W-:Y:S01]  /*5040*/  HMMA.16816.F32 R32, R32, R166, RZ ;  /* 0x000000a62020723c */ /* 0x000fe200000018ff */
[----:B------:R-:W-:Y:S07]  /*5050*/  LDSM.16.M88.4 R164, [R3] ;  /* 0x0000000003a4783b */ /* 0x000fee0000000200 */
[-C--:B------:R-:W-:Y:S08]  /*5060*/  HMMA.16816.F32 R4, R168, R172.reuse, R4 ;  /* 0x000000aca804723c */ /* 0x080ff00000001804 */
[C---:B-1----:R-:W-:Y:S08]  /*5070*/  HMMA.16816.F32 R8, R176.reuse, R172, R8 ;  /* 0x000000acb008723c */ /* 0x042ff00000001808 */
[-C--:B------:R-:W-:Y:S08]  /*5080*/  HMMA.16816.F32 R12, R176, R174.reuse, R12 ;  /* 0x000000aeb00c723c */ /* 0x080ff0000000180c */
[C---:B------:R-:W-:Y:S01]  /*5090*/  HMMA.16816.F32 R16, R168.reuse, R174, R16 ;  /* 0x000000aea810723c */ /* 0x040fe20000001810 */
[----:B------:R-:W1:Y:S07]  /*50a0*/  LDSM.16.M88.4 R172, [R196+0xc000] ;  /* 0x00c00000c4ac783b */ /* 0x000e6e0000000200 */
[-C--:B----4-:R-:W-:Y:S08]  /*50b0*/  HMMA.16816.F32 R20, R168, R180.reuse, R20 ;  /* 0x000000b4a814723c */ /* 0x090ff00000001814 */
[C---:B------:R-:W-:Y:S08]  /*50c0*/  HMMA.16816.F32 R24, R176.reuse, R180, R24 ;  /* 0x000000b4b018723c */ /* 0x040ff00000001818 */
[-C--:B------:R-:W-:Y:S01]  /*50d0*/  HMMA.16816.F32 R28, R176, R182.reuse, R28 ;  /* 0x000000b6b01c723c */ /* 0x080fe2000000181c */
[----:B------:R-:W4:Y:S07]  /*50e0*/  LDSM.16.M88.4 R176, [R3+0x1000] ;  /* 0x0010000003b0783b */ /* 0x000f2e0000000200 */
[----:B------:R-:W-:Y:S01]  /*50f0*/  HMMA.16816.F32 R32, R168, R182, R32 ;  /* 0x000000b6a820723c */ /* 0x000fe20000001820 */
[----:B------:R-:W4:Y:S07]  /*5100*/  LDSM.16.M88.4 R168, [R196+0xc800] ;  /* 0x00c80000c4a8783b */ /* 0x000f2e0000000200 */
[-C--:B-1----:R-:W-:Y:S01]  /*5110*/  HMMA.16816.F32 R4, R164, R172.reuse, R4 ;  /* 0x000000aca404723c */ /* 0x082fe20000001804 */
[----:B------:R-:W-:Y:S07]  /*5120*/  LDSM.16.M88.4 R180, [R2+0x1000] ;  /* 0x0010000002b4783b */ /* 0x000fee0000000200 */
[C---:B----4-:R-:W-:Y:S08]  /*5130*/  HMMA.16816.F32 R8, R176.reuse, R172, R8 ;  /* 0x000000acb008723c */ /* 0x050ff00000001808 */
[-C--:B------:R-:W-:Y:S08]  /*5140*/  HMMA.16816.F32 R12, R176, R174.reuse, R12 ;  /* 0x000000aeb00c723c */ /* 0x080ff0000000180c */
[C---:B------:R-:W-:Y:S01]  /*5150*/  HMMA.16816.F32 R16, R164.reuse, R174, R16 ;  /* 0x000000aea410723c */ /* 0x040fe20000001810 */
[----:B------:R-:W-:Y:S07]  /*5160*/  LDSM.16.M88.4 R172, [R2] ;  /* 0x0000000002ac783b */ /* 0x000fee0000000200 */
[-C--:B------:R-:W-:Y:S08]  /*5170*/  HMMA.16816.F32 R20, R164, R168.reuse, R20 ;  /* 0x000000a8a414723c */ /* 0x080ff00000001814 */
[C---:B------:R-:W-:Y:S08]  /*5180*/  HMMA.16816.F32 R24, R176.reuse, R168, R24 ;  /* 0x000000a8b018723c */ /* 0x040ff00000001818 */
[-C--:B------:R-:W-:Y:S01]  /*5190*/  HMMA.16816.F32 R28, R176, R170.reuse, R28 ;  /* 0x000000aab01c723c */ /* 0x080fe2000000181c */
[----:B------:R-:W1:Y:S07]  /*51a0*/  LDSM.16.M88.4 R176, [R195+0xc000] ;  /* 0x00c00000c3b0783b */ /* 0x000e6e0000000200 */
[----:B------:R-:W-:Y:S01]  /*51b0*/  HMMA.16816.F32 R32, R164, R170, R32 ;  /* 0x000000aaa420723c */ /* 0x000fe20000001820 */
[----:B------:R-:W4:Y:S08]  /*51c0*/  LDSM.16.M88.4 R164, [R195+0xc800] ;  /* 0x00c80000c3a4783b */ /* 0x000f300000000200 */
[----:B------:R-:W-:Y:S01]  /*51d0*/  LDSM.16.M88.4 R168, [R192+0x2000] ;  /* 0x00200000c0a8783b */ /* 0x000fe20000000200 */
[-C--:B-1----:R-:W-:Y:S08]  /*51e0*/  HMMA.16816.F32 R4, R172, R176.reuse, R4 ;  /* 0x000000b0ac04723c */ /* 0x082ff00000001804 */
[C---:B------:R-:W-:Y:S08]  /*51f0*/  HMMA.16816.F32 R8, R180.reuse, R176, R8 ;  /* 0x000000b0b408723c */ /* 0x040ff00000001808 */
        /* <DEDUP_REMOVED lines=8> */
[----:B------:R-:W2:Y:S07]  /*5280*/  LDSM.16.M88.4 R164, [R193+0x10800] ;  /* 0x01080000c1a4783b */ /* 0x000eae0000000200 */
[-C--:B-1----:R-:W-:Y:S01]  /*5290*/  HMMA.16816.F32 R4, R168, R176.reuse, R4 ;  /* 0x000000b0a804723c */ /* 0x082fe20000001804 */
[----:B------:R-:W-:Y:S07]  /*52a0*/  LDSM.16.M88.4 R172, [R0+0x2000] ;  /* 0x0020000000ac783b */ /* 0x000fee0000000200 */
[C---:B----4-:R-:W-:Y:S08]  /*52b0*/  HMMA.16816.F32 R8, R180.reuse, R176, R8 ;  /* 0x000000b0b408723c */ /* 0x050ff00000001808 */
[-C--:B------:R-:W-:Y:S08]  /*52c0*/  HMMA.16816.F32 R12, R180, R178.reuse, R12 ;  /* 0x000000b2b40c723c */ /* 0x080ff0000000180c */
[C---:B------:R-:W-:Y:S01]  /*52d0*/  HMMA.16816.F32 R16, R168.reuse, R178, R16 ;  /* 0x000000b2a810723c */ /* 0x040fe20000001810 */
[----:B------:R-:W1:Y:S07]  /*52e0*/  LDSM.16.M88.4 R176, [R194+0x10000] ;  /* 0x01000000c2b0783b */ /* 0x000e6e0000000200 */
[-C--:B--2---:R-:W-:Y:S08]  /*52f0*/  HMMA.16816.F32 R20, R168, R164.reuse, R20 ;  /* 0x000000a4a814723c */ /* 0x084ff00000001814 */
[C---:B------:R-:W-:Y:S08]  /*5300*/  HMMA.16816.F32 R24, R180.reuse, R164, R24 ;  /* 0x000000a4b418723c */ /* 0x040ff00000001818 */
[-C--:B------:R-:W-:Y:S01]  /*5310*/  HMMA.16816.F32 R28, R180, R166.reuse, R28 ;  /* 0x000000a6b41c723c */ /* 0x080fe2000000181c */
[----:B------:R-:W2:Y:S07]  /*5320*/  LDSM.16.M88.4 R180, [R0+0x3000] ;  /* 0x0030000000b4783b */ /* 0x000eae0000000200 */
[----:B------:R-:W-:Y:S01]  /*5330*/  HMMA.16816.F32 R32, R168, R166, R32 ;  /* 0x000000a6a820723c */ /* 0x000fe20000001820 */
[----:B------:R-:W4:Y:S07]  /*5340*/  LDSM.16.M88.4 R164, [R194+0x10800] ;  /* 0x01080000c2a4783b */ /* 0x000f2e0000000200 */
[-C--:B-1----:R-:W-:Y:S01]  /*5350*/  HMMA.16816.F32 R4, R172, R176.reuse, R4 ;  /* 0x000000b0ac04723c */ /* 0x082fe20000001804 */
[----:B------:R-:W-:Y:S07]  /*5360*/  LDSM.16.M88.4 R168, [R3+0x2000] ;  /* 0x0020000003a8783b */ /* 0x000fee0000000200 */
[C---:B--2---:R-:W-:Y:S08]  /*5370*/  HMMA.16816.F32 R8, R180.reuse, R176, R8 ;  /* 0x000000b0b408723c */ /* 0x044ff00000001808 */
[-C--:B------:R-:W-:Y:S08]  /*5380*/  HMMA.16816.F32 R12, R180, R178.reuse, R12 ;  /* 0x000000b2b40c723c */ /* 0x080ff0000000180c */
[C---:B------:R-:W-:Y:S01]  /*5390*/  HMMA.16816.F32 R16, R172.reuse, R178, R16 ;  /* 0x000000b2ac10723c */ /* 0x040fe20000001810 */
[----:B------:R-:W1:Y:S07]  /*53a0*/  LDSM.16.M88.4 R176, [R196+0x10000] ;  /* 0x01000000c4b0783b */ /* 0x000e6e0000000200 */
[-C--:B----4-:R-:W-:Y:S08]  /*53b0*/  HMMA.16816.F32 R20, R172, R164.reuse, R20 ;  /* 0x000000a4ac14723c */ /* 0x090ff00000001814 */
[C---:B------:R-:W-:Y:S08]  /*53c0*/  HMMA.16816.F32 R24, R180.reuse, R164, R24 ;  /* 0x000000a4b418723c */ /* 0x040ff00000001818 */
[-C--:B------:R-:W-:Y:S01]  /*53d0*/  HMMA.16816.F32 R28, R180, R166.reuse, R28 ;  /* 0x000000a6b41c723c */ /* 0x080fe2000000181c */
[----:B------:R-:W2:Y:S07]  /*53e0*/  LDSM.16.M88.4 R180, [R3+0x3000] ;  /* 0x0030000003b4783b */ /* 0x000eae0000000200 */
[----:B------:R-:W-:Y:S01]  /*53f0*/  HMMA.16816.F32 R32, R172, R166, R32 ;  /* 0x000000a6ac20723c */ /* 0x000fe20000001820 */
[----:B------:R-:W4:Y:S06]  /*5400*/  LDSM.16.M88.4 R164, [R196+0x10800] ;  /* 0x01080000c4a4783b */ /* 0x000f2c0000000200 */
[----:B------:R-:W-:Y:S01]  /*5410*/  IADD3 R172, P0, R186, UR16, RZ ;  /* 0x00000010baac7c10 */ /* 0x000fe2000ff1e0ff */
[-C--:B-1----:R-:W-:Y:S05]  /*5420*/  HMMA.16816.F32 R4, R168, R176.reuse, R4 ;  /* 0x000000b0a804723c */ /* 0x082fea0000001804 */
[----:B---3--:R-:W-:Y:S02]  /*5430*/  IADD3.X R173, R185, UR15, RZ, P0, !PT ;  /* 0x0000000fb9ad7c10 */ /* 0x008fe400087fe4ff */
[----:B------:R-:W-:Y:S03]  /*5440*/  PLOP3.LUT P0, PT, PT, PT, UP0, 0x80, 0x0 ;  /* 0x000000000000781c */ /* 0x000fe60003f0f008 */
[----:B------:R1:W5:Y:S04]  /*5450*/  LDG.E R202, [R172.64] ;  /* 0x00000004acca7981 */ /* 0x000368000c1e1900 */
[----:B------:R1:W5:Y:S04]  /*5460*/  LDG.E R201, [R172.64+0x20] ;  /* 0x00002004acc97981 */ /* 0x000368000c1e1900 */
[----:B------:R1:W5:Y:S04]  /*5470*/  LDG.E R187, [R172.64+0x80] ;  /* 0x00008004acbb7981 */ /* 0x000368000c1e1900 */
[----:B------:R1:W5:Y:S01]  /*5480*/  LDG.E R186, [R172.64+0xa0] ;  /* 0x0000a004acba7981 */ /* 0x000362000c1e1900 */
[C---:B--2---:R-:W-:Y:S08]  /*5490*/  HMMA.16816.F32 R8, R180.reuse, R176, R8 ;  /* 0x000000b0b408723c */ /* 0x044ff00000001808 */
[-C--:B------:R-:W-:Y:S08]  /*54a0*/  HMMA.16816.F32 R12, R180, R178.reuse, R12 ;  /* 0x000000b2b40c723c */ /* 0x080ff0000000180c */
[C---:B------:R-:W-:Y:S01]  /*54b0*/  HMMA.16816.F32 R16, R168.reuse, R178, R16 ;  /* 0x000000b2a810723c */ /* 0x040fe20000001810 */
[----:B------:R-:W-:Y:S07]  /*54c0*/  LDSM.16.M88.4 R176, [R195+0x10000] ;  /* 0x01000000c3b0783b */ /* 0x000fee0000000200 */
[-C--:B----4-:R-:W-:Y:S01]  /*54d0*/  HMMA.16816.F32 R20, R168, R164.reuse, R20 ;  /* 0x000000a4a814723c */ /* 0x090fe20000001814 */
[----:B-1----:R-:W1:Y:S07]  /*54e0*/  LDSM.16.M88.4 R172, [R2+0x2000] ;  /* 0x0020000002ac783b */ /* 0x002e6e0000000200 */
[C---:B------:R-:W-:Y:S08]  /*54f0*/  HMMA.16816.F32 R24, R180.reuse, R164, R24 ;  /* 0x000000a4b418723c */ /* 0x040ff00000001818 */
[-C--:B------:R-:W-:Y:S08]  /*5500*/  HMMA.16816.F32 R28, R180, R166.reuse, R28 ;  /* 0x000000a6b41c723c */ /* 0x080ff0000000181c */
[----:B------:R-:W-:Y:S01]  /*5510*/  HMMA.16816.F32 R32, R168, R166, R32 ;  /* 0x000000a6a820723c */ /* 0x000fe20000001820 */
[----:B------:R-:W2:Y:S07]  /*5520*/  LDSM.16.M88.4 R164, [R2+0x3000] ;  /* 0x0030000002a4783b */ /* 0x000eae0000000200 */
[-C--:B-1----:R-:W-:Y:S11]  /*5530*/  HMMA.16816.F32 R4, R172, R176.reuse, R4 ;  /* 0x000000b0ac04723c */ /* 0x082ff60000001804 */
[----:B------:R-:W-:Y:S11]  /*5540*/  @!UPT UIADD3 URZ, URZ, URZ, URZ ;  /* 0x0000003f3f3ff290 */ /* 0x000ff6000fffe03f */
[----:B------:R-:W-:Y:S02]  /*5550*/  @!UPT UIADD3 URZ, URZ, URZ, URZ ;  /* 0x0000003f3f3ff290 */ /* 0x000fe4000fffe03f */
[----:B------:R-:W-:Y:S01]  /*5560*/  FMUL.FTZ R4, R4, c[0x0][0x2ec] ;  /* 0x0000bb0004047a20 */ /* 0x000fe20000410000 */
[C---:B--2---:R-:W-:Y:S03]  /*5570*/  HMMA.16816.F32 R8, R164.reuse, R176, R8 ;  /* 0x000000b0a408723c */ /* 0x044fe60000001808 */
[----:B------:R-:W1:Y:S01]  /*5580*/  MUFU.TANH R206, R4 ;  /* 0x0000000400ce7308 */ /* 0x000e620000002400 */
[----:B------:R-:W-:Y:S02]  /*5590*/  FMUL.FTZ R5, R5, c[0x0][0x2ec] ;  /* 0x0000bb0005057a20 */ /* 0x000fe40000410000 */
[----:B------:R-:W-:Y:S02]  /*55a0*/  FMUL.FTZ R6, R6, c[0x0][0x2ec] ;  /* 0x0000bb0006067a20 */ /* 0x000fe40000410000 */
[----:B------:R-:W-:Y:S01]  /*55b0*/  FMUL.FTZ R7, R7, c[0x0][0x2ec] ;  /* 0x0000bb0007077a20 */ /* 0x000fe20000410000 */
[-C--:B------:R-:W-:Y:S04]  /*55c0*/  HMMA.16816.F32 R12, R164, R178.reuse, R12 ;  /* 0x000000b2a40c723c */ /* 0x080fe8000000180c */
[----:B------:R-:W2:Y:S04]  /*55d0*/  MUFU.TANH R181, R5 ;  /* 0x0000000500b57308 */ /* 0x000ea80000002400 */
[C---:B------:R-:W-:Y:S06]  /*55e0*/  HMMA.16816.F32 R16, R172.reuse, R178, R16 ;  /* 0x000000b2ac10723c */ /* 0x040fec0000001810 */
[----:B------:R-:W3:Y:S01]  /*55f0*/  MUFU.TANH R177, R6 ;  /* 0x0000000600b17308 */ /* 0x000ee20000002400 */
[----:B------:R-:W-:Y:S02]  /*5600*/  FMUL.FTZ R8, R8, c[0x0][0x2ec] ;  /* 0x0000bb0008087a20 */ /* 0x000fe40000410000 */
[----:B------:R-:W-:Y:S03]  /*5610*/  FMUL.FTZ R9, R9, c[0x0][0x2ec] ;  /* 0x0000bb0009097a20 */ /* 0x000fe60000410000 */
[----:B------:R-:W-:Y:S02]  /*5620*/  FMUL.FTZ R10, R10, c[0x0][0x2ec] ;  /* 0x0000bb000a0a7a20 */ /* 0x000fe40000410000 */
[----:B------:R-:W-:Y:S02]  /*5630*/  FMUL.FTZ R11, R11, c[0x0][0x2ec] ;  /* 0x0000bb000b0b7a20 */ /* 0x000fe40000410000 */
[----:B------:R4:W1:Y:S01]  /*5640*/  MUFU.TANH R176, R7 ;  /* 0x0000000700b07308 */ /* 0x0008620000002400 */
[----:B------:R-:W-:Y:S02]  /*5650*/  FMUL.FTZ R12, R12, c[0x0][0x2ec] ;  /* 0x0000bb000c0c7a20 */ /* 0x000fe40000410000 */
[----:B------:R-:W-:Y:S02]  /*5660*/  FMUL.FTZ R13, R13, c[0x0][0x2ec] ;  /* 0x0000bb000d0d7a20 */ /* 0x000fe40000410000 */
[----:B------:R-:W-:Y:S02]  /*5670*/  FMUL.FTZ R14, R14, c[0x0][0x2ec] ;  /* 0x0000bb000e0e7a20 */ /* 0x000fe40000410000 */
[----:B------:R-:W-:Y:S02]  /*5680*/  FMUL.FTZ R15, R15, c[0x0][0x2ec] ;  /* 0x0000bb000f0f7a20 */ /* 0x000fe40000410000 */
[----:B------:R-:W-:Y:S01]  /*5690*/  FMUL.FTZ R16, R16, c[0x0][0x2ec] ;  /* 0x0000bb0010107a20 */ /* 0x000fe20000410000 */
[----:B------:R1:W1:Y:S01]  /*56a0*/  MUFU.TANH R210, R8 ;  /* 0x0000000800d27308 */ /* 0x0002620000002400 */
[----:B------:R-:W-:Y:S02]  /*56b0*/  FMUL.FTZ R17, R17, c[0x0][0x2ec] ;  /* 0x0000bb0011117a20 */ /* 0x000fe40000410000 */
[----:B------:R-:W-:Y:S02]  /*56c0*/  FMUL.FTZ R18, R18, c[0x0][0x2ec] ;  /* 0x0000bb0012127a20 */ /* 0x000fe40000410000 */
[----:B------:R-:W-:Y:S05]  /*56d0*/  FMUL.FTZ R19, R19, c[0x0][0x2ec] ;  /* 0x0000bb0013137a20 */ /* 0x000fea0000410000 */
[----:B------:R1:W1:Y:S01]  /*56e0*/  MUFU.TANH R209, R9 ;  /* 0x0000000900d17308 */ /* 0x0002620000002400 */
[----:B----4-:R-:W4:Y:S09]  /*56f0*/  LDSM.16.M88.4 R4, [R195+0x10800] ;  /* 0x01080000c304783b */ /* 0x010f320000000200 */
[----:B------:R1:W1:Y:S10]  /*5700*/  MUFU.TANH R208, R10 ;  /* 0x0000000a00d07308 */ /* 0x0002740000002400 */
[----:B------:R1:W1:Y:S10]  /*5710*/  MUFU.TANH R207, R11 ;  /* 0x0000000b00cf7308 */ /* 0x0002740000002400 */
[----:B------:R1:W1:Y:S10]  /*5720*/  MUFU.TANH R213, R12 ;  /* 0x0000000c00d57308 */ /* 0x0002740000002400 */
[----:B------:R1:W1:Y:S01]  /*5730*/  MUFU.TANH R212, R13 ;  /* 0x0000000d00d47308 */ /* 0x0002620000002400 */
[-C--:B----4-:R-:W-:Y:S09]  /*5740*/  HMMA.16816.F32 R20, R172, R4.reuse, R20 ;  /* 0x00000004ac14723c */ /* 0x090ff20000001814 */
[----:B------:R4:W1:Y:S01]  /*5750*/  MUFU.TANH R211, R14 ;  /* 0x0000000e00d37308 */ /* 0x0008620000002400 */
[C---:B------:R-:W-:Y:S09]  /*5760*/  HMMA.16816.F32 R24, R164.reuse, R4, R24 ;  /* 0x00000004a418723c */ /* 0x040ff20000001818 */
[----:B------:R4:W1:Y:S01]  /*5770*/  MUFU.TANH R178, R15 ;  /* 0x0000000f00b27308 */ /* 0x0008620000002400 */
[-C--:B------:R-:W-:Y:S04]  /*5780*/  HMMA.16816.F32 R28, R164, R6.reuse, R28 ;  /* 0x00000006a41c723c */ /* 0x080fe8000000181c */
[----:B------:R-:W-:Y:S04]  /*5790*/  FMUL.FTZ R20, R20, c[0x0][0x2ec] ;  /* 0x0000bb0014147a20 */ /* 0x000fe80000410000 */
[----:B------:R-:W-:Y:S01]  /*57a0*/  HMMA.16816.F32 R32, R172, R6, R32 ;  /* 0x00000006ac20723c */ /* 0x000fe20000001820 */
[----:B------:R4:W1:Y:S03]  /*57b0*/  MUFU.TANH R217, R16 ;  /* 0x0000001000d97308 */ /* 0x0008660000002400 */
[----:B------:R-:W-:Y:S02]  /*57c0*/  FMUL.FTZ R21, R21, c[0x0][0x2ec] ;  /* 0x0000bb0015157a20 */ /* 0x000fe40000410000 */
[----:B------:R-:W-:Y:S02]  /*57d0*/  FMUL.FTZ R22, R22, c[0x0][0x2ec] ;  /* 0x0000bb0016167a20 */ /* 0x000fe40000410000 */
[----:B------:R-:W-:Y:S03]  /*57e0*/  FMUL.FTZ R23, R23, c[0x0][0x2ec] ;  /* 0x0000bb0017177a20 */ /* 0x000fe60000410000 */
        /* <DEDUP_REMOVED lines=14> */
[----:B------:R-:W-:Y:S07]  /*58d0*/  FMUL.FTZ R35, R35, c[0x0][0x2ec] ;  /* 0x0000bb0023237a20 */ /* 0x000fee0000410000 */
        /* <DEDUP_REMOVED lines=17> */
[----:B-123--:R-:W-:Y:S01]  /*59f0*/  MOV R10, R220 ;  /* 0x000000dc000a7202 */ /* 0x00efe20000000f00 */
[----:B------:R-:W-:Y:S01]  /*5a00*/  USHF.L.U32 UR9, UR19, 0x7, URZ ;  /* 0x0000000713097899 */ /* 0x000fe2000800063f */
[----:B------:R-:W-:Y:S01]  /*5a10*/  MOV R13, R224 ;  /* 0x000000e0000d7202 */ /* 0x000fe20000000f00 */
[----:B------:R-:W-:Y:S01]  /*5a20*/  IMAD.MOV.U32 R9, RZ, RZ, R222 ;  /* 0x000000ffff097224 */ /* 0x000fe200078e00de */
[----:B----4-:R-:W-:Y:S01]  /*5a30*/  MOV R26, R228 ;  /* 0x000000e4001a7202 */ /* 0x010fe20000000f00 */
        /* <DEDUP_REMOVED lines=19> */
[----:B------:R-:W-:Y:S01]  /*5b70*/  UIADD3 UR10, UR9, 0x80, URZ ;  /* 0x00000080090a7890 */ /* 0x000fe2000fffe03f */
[----:B------:R-:W-:Y:S01]  /*5b80*/  MOV R12, R207 ;  /* 0x000000cf000c7202 */ /* 0x000fe20000000f00 */
[----:B------:R-:W-:Y:S01]  /*5b90*/  IMAD.MOV.U32 R29, RZ, RZ, R217 ;  /* 0x000000ffff1d7224 */ /* 0x000fe200078e00d9 */
[----:B------:R-:W-:Y:S01]  /*5ba0*/  UIADD3 UR9, UR9, UR11, URZ ;  /* 0x0000000b09097290 */ /* 0x000fe2000fffe03f */
[----:B------:R-:W-:Y:S01]  /*5bb0*/  MOV R22, R209 ;  /* 0x000000d100167202 */ /* 0x000fe20000000f00 */
[----:B------:R-:W-:Y:S01]  /*5bc0*/  IMAD.MOV.U32 R11, RZ, RZ, R208 ;  /* 0x000000ffff0b7224 */ /* 0x000fe200078e00d0 */
[----:B------:R-:W-:Y:S01]  /*5bd0*/  MOV R28, R176 ;  /* 0x000000b0001c7202 */ /* 0x000fe20000000f00 */
[----:B------:R-:W-:Y:S01]  /*5be0*/  UIADD3 UR9, UR12, UR9, -UR6 ;  /* 0x000000090c097290 */ /* 0x000fe2000fffe806 */
[----:B------:R-:W-:Y:S01]  /*5bf0*/  IMAD.U32 R0, RZ, RZ, UR10 ;  /* 0x0000000aff007e24 */ /* 0x000fe2000f8e00ff */
[----:B------:R-:W-:Y:S01]  /*5c00*/  UIADD3 UR10, UR8, 0x40, URZ ;  /* 0x00000040080a7890 */ /* 0x000fe2000fffe03f */
[----:B------:R-:W-:Y:S01]  /*5c10*/  MOV R32, R181 ;  /* 0x000000b500207202 */ /* 0x000fe20000000f00 */
[----:B------:R-:W-:Y:S02]  /*5c20*/  IMAD.MOV.U32 R21, RZ, RZ, R210 ;  /* 0x000000ffff157224 */ /* 0x000fe400078e00d2 */
[----:B------:R-:W-:Y:S01]  /*5c30*/  UISETP.GE.AND UP0, UPT, UR10, UR9, UPT ;  /* 0x000000090a00728c */ /* 0x000fe2000bf06270 */
[----:B------:R-:W-:Y:S01]  /*5c40*/  ISETP.LT.AND P0, PT, R0, UR6, PT ;  /* 0x0000000600007c0c */ /* 0x000fe2000bf01270 */
[----:B------:R-:W-:Y:S01]  /*5c50*/  IMAD.MOV.U32 R27, RZ, RZ, R177 ;  /* 0x000000ffff1b7224 */ /* 0x000fe200078e00b1 */
[----:B------:R-:W-:Y:S01]  /*5c60*/  UMOV UR10, UR12 ;  /* 0x0000000c000a7c82 */ /* 0x000fe20008000000 */
[----:B------:R-:W-:Y:S02]  /*5c70*/  IMAD.MOV.U32 R31, RZ, RZ, R206 ;  /* 0x000000ffff1f7224 */ /* 0x000fe400078e00ce */
[----:B------:R-:W-:Y:S11]  /*5c80*/  PLOP3.LUT P2, PT, PT, PT, UP0, 0x80, 0x0 ;  /* 0x000000000000781c */ /* 0x000ff60003f4f008 */
[----:B------:R-:W-:Y:S02]  /*5c90*/  @!UPT UIADD3 URZ, URZ, URZ, URZ ;  /* 0x0000003f3f3ff290 */ /* 0x000fe4000fffe03f */
[----:B------:R-:W-:-:S05]  /*5ca0*/  @!P2 BRA P0, `(.L_x_1593) ;  /* 0x000008300000a947 */ /* 0x000fca0000000000 */
.L_x_1592:
[----:B--23--:R-:W2:Y:S01]  /*5cb0*/  LDL R0, [R1+0x30] ;  /* 0x0000300001007983 */ /* 0x00cea20000100800 */
[----:B------:R-:W-:Y:S02]  /*5cc0*/  UIADD3 UR9, -UR10, UR6, -UR11 ;  /* 0x000000060a097290 */ /* 0x000fe4000fffe90b */
[----:B------:R-:W-:Y:S01]  /*5cd0*/  UIADD3 UR12, UR6, 0x1, -UR11 ;  /* 0x00000001060c7890 */ /* 0x000fe2000fffe80b */
[----:B------:R-:W3:Y:S01]  /*5ce0*/  LDL R2, [R1+0x4c] ;  /* 0x00004c0001027983 */ /* 0x000ee20000100800 */
[----:B--2---:R-:W-:Y:S01]  /*5cf0*/  IADD3 R4, R0, UR8, RZ ;  /* 0x0000000800047c10 */ /* 0x004fe2000fffe0ff */
[----:B------:R-:W-:Y:S01]  /*5d00*/  IMAD.U32 R0, RZ, RZ, UR19 ;  /* 0x00000013ff007e24 */ /* 0x000fe2000f8e00ff */
[----:B------:R-:W-:Y:S02]  /*5d10*/  UIADD3 UR8, UR12, UR42, URZ ;  /* 0x0000002a0c087290 */ /* 0x000fe4000fffe03f */
[----:B------:R-:W-:Y:S01]  /*5d20*/  IADD3 R3, R4, UR9, RZ ;  /* 0x0000000904037c10 */ /* 0x000fe2000fffe0ff */
[----:B---3--:R-:W-:Y:S01]  /*5d30*/  IMAD R0, R0, 0x80, R2 ;  /* 0x0000008000007824 */ /* 0x008fe200078e0202 */
[C---:B-1----:R-:W-:Y:S01]  /*5d40*/  IADD3 R12, R4.reuse, 0x8, RZ ;  /* 0x00000008040c7810 */ /* 0x042fe20007ffe0ff */
[----:B------:R-:W-:Y:S01]  /*5d50*/  UMOV UR12, UR10 ;  /* 0x0000000a000c7c82 */ /* 0x000fe20008000000 */
[----:B------:R-:W-:Y:S02]  /*5d60*/  IMNMX R3, RZ, R3, !PT ;  /* 0x00000003ff037217 */ /* 0x000fe40007800200 */
[----:B------:R-:W-:Y:S02]  /*5d70*/  IADD3 R2, R4, UR8, RZ ;  /* 0x0000000804027c10 */ /* 0x000fe4000fffe0ff */
        /* <DEDUP_REMOVED lines=16> */
[----:B----4-:R-:W-:Y:S02]  /*5e80*/  FSEL R31, R206, -INF , !P2 ;  /* 0xff800000ce1f7808 */ /* 0x010fe40005000000 */
[-C--:B------:R-:W-:Y:S02]  /*5e90*/  ISETP.GE.AND P2, PT, R6, R3.reuse, PT ;  /* 0x000000030600720c */ /* 0x080fe40003f46270 */
[----:B------:R-:W-:Y:S02]  /*5ea0*/  FSEL R32, R181, -INF , !P0 ;  /* 0xff800000b5207808 */ /* 0x000fe40004000000 */
[----:B------:R-:W-:Y:S02]  /*5eb0*/  ISETP.GE.AND P0, PT, R5, R3, PT ;  /* 0x000000030500720c */ /* 0x000fe40003f06270 */
[C---:B------:R-:W-:Y:S02]  /*5ec0*/  IADD3 R3, R12.reuse, UR9, RZ ;  /* 0x000000090c037c10 */ /* 0x040fe4000fffe0ff */
        /* <DEDUP_REMOVED lines=29> */
[----:B------:R-:W-:Y:S02]  /*60a0*/  IADD3 R3, R4, 0x28, RZ ;  /* 0x0000002804037810 */ /* 0x000fe40007ffe0ff */
        /* <DEDUP_REMOVED lines=67> */
.L_x_1593:
[----:B------:R-:W2:Y:S01]  /*64e0*/  LDL R0, [R1+0xc] ;  /* 0x00000c0001007983 */ /* 0x000ea20000100800 */
[----:B------:R-:W-:Y:S01]  /*64f0*/  MOV R197, 0x40 ;  /* 0x0000004000c57802 */ /* 0x000fe20000000f00 */
[----:B------:R-:W-:Y:S02]  /*6500*/  UISETP.GT.AND UP3, UPT, UR7, UR17, UPT ;  /* 0x000000110700728c */ /* 0x000fe4000bf64270 */
[----:B------:R-:W3:Y:S01]  /*6510*/  LDL R2, [R1+0x10] ;  /* 0x0000100001027983 */ /* 0x000ee20000100800 */
[----:B------:R-:W-:Y:S03]  /*6520*/  SEL R197, R197, 0xffffffc0, !P1 ;  /* 0xffffffc0c5c57807 */ /* 0x000fe60004800000 */
[----:B------:R-:W4:Y:S01]  /*6530*/  LDL R166, [R1+0x4] ;  /* 0x0000040001a67983 */ /* 0x000f220000100800 */
[----:B------:R-:W-:Y:S03]  /*6540*/  PLOP3.LUT P2, PT, PT, PT, UP3, 0x80, 0x0 ;  /* 0x000000000000781c */ /* 0x000fe60003f4f038 */
[----:B------:R-:W4:Y:S04]  /*6550*/  LDL R165, [R1+0x8] ;  /* 0x0000080001a57983 */ /* 0x000f280000100800 */
[----:B------:R1:W-:Y:S04]  /*6560*/  STL [R1+0xa8], R54 ;  /* 0x0000a83601007387 */ /* 0x0003e80000100800 */
[----:B------:R1:W-:Y:S04]  /*6570*/  STL [R1+0xa4], R53 ;  /* 0x0000a43501007387 */ /* 0x0003e80000100800 */
[----:B------:R1:W-:Y:S04]  /*6580*/  STL [R1+0xa0], R52 ;  /* 0x0000a03401007387 */ /* 0x0003e80000100800 */
[----:B------:R1:W-:Y:S04]  /*6590*/  STL [R1+0x9c], R51 ;  /* 0x00009c3301007387 */ /* 0x0003e80000100800 */
[----:B------:R1:W-:Y:S04]  /*65a0*/  STL [R1+0x98], R50 ;  /* 0x0000983201007387 */ /* 0x0003e80000100800 */
[----:B------:R1:W-:Y:S04]  /*65b0*/  STL [R1+0x94], R49 ;  /* 0x0000943101007387 */ /* 0x0003e80000100800 */
[----:B------:R1:W-:Y:S04]  /*65c0*/  STL [R1+0x90], R48 ;  /* 0x0000903001007387 */ /* 0x0003e80000100800 */
        /* <DEDUP_REMOVED lines=8> */
[----:B------:R1:W-:Y:S04]  /*6650*/  STL [R1+0x6c], R39 ;  /* 0x00006c2701007387 */ /* 0x0003e80000100800 */
[----:B------:R1:W-:Y:S04]  /*6660*/  STL [R1+0x68], R38 ;  /* 0x0000682601007387 */ /* 0x0003e80000100800 */
[----:B------:R1:W-:Y:S04]  /*6670*/  STL [R1+0x64], R37 ;  /* 0x0000642501007387 */ /* 0x0003e80000100800 */
[----:B------:R1:W-:Y:S01]  /*6680*/  STL [R1+0x60], R36 ;  /* 0x0000602401007387 */ /* 0x0003e20000100800 */
[C---:B--2---:R-:W-:Y:S01]  /*6690*/  FMUL.FTZ R4, R0.reuse, 1.4426950216293334961 ;  /* 0x3fb8aa3b00047820 */ /* 0x044fe20000410000 */
[----:B------:R-:W-:Y:S01]  /*66a0*/  FSETP.NEU.FTZ.AND P0, PT, R0, -INF , PT ;  /* 0xff8000000000780b */ /* 0x000fe20003f1d000 */
[----:B---3--:R-:W-:Y:S03]  /*66b0*/  FMUL.FTZ R3, R2, 1.4426950216293334961 ;  /* 0x3fb8aa3b02037820 */ /* 0x008fe60000410000 */
[----:B------:R-:W-:Y:S02]  /*66c0*/  FSEL R4, R4, RZ, P0 ;  /* 0x000000ff04047208 */ /* 0x000fe40000000000 */
[----:B------:R-:W-:Y:S01]  /*66d0*/  FSETP.NEU.FTZ.AND P0, PT, R2, -INF , PT ;  /* 0xff8000000200780b */ /* 0x000fe20003f1d000 */
[C---:B----4-:R-:W-:Y:S02]  /*66e0*/  FMUL.FTZ R2, R166.reuse, 1.4426950216293334961 ;  /* 0x3fb8aa3ba6027820 */ /* 0x050fe40000410000 */
[--C-:B------:R-:W-:Y:S01]  /*66f0*/  FFMA.FTZ R0, R31, c[0x0][0x23c], -R4.reuse ;  /* 0x00008f001f007a23 */ /* 0x100fe20000010804 */
[----:B------:R-:W-:Y:S02]  /*6700*/  FSEL R3, R3, RZ, P0 ;  /* 0x000000ff03037208 */ /* 0x000fe40000000000 */
[----:B------:R-:W-:Y:S01]  /*6710*/  FSETP.NEU.FTZ.AND P0, PT, R166, -INF , PT ;  /* 0xff800000a600780b */ /* 0x000fe20003f1d000 */
[----:B------:R2:W-:Y:S03]  /*6720*/  MUFU.EX2 R204, R0 ;  /* 0x0000000000cc7308 */ /* 0x0005e60000000800 */
[----:B------:R-:W-:Y:S02]  /*6730*/  FSEL R2, R2, RZ, P0 ;  /* 0x000000ff02027208 */ /* 0x000fe40000000000 */
[----:B------:R-:W-:Y:S01]  /*6740*/  FSETP.NEU.FTZ.AND P0, PT, R165, -INF , PT ;  /* 0xff800000a500780b */ /* 0x000fe20003f1d000 */
[--C-:B--2---:R-:W-:Y:S04]  /*6750*/  FFMA.FTZ R0, R32, c[0x0][0x23c], -R4.reuse ;  /* 0x00008f0020007a23 */ /* 0x104fe80000010804 */
[----:B------:R2:W-:Y:S02]  /*6760*/  MUFU.EX2 R183, R0 ;  /* 0x0000000000b77308 */ /* 0x0005e40000000800 */
[--C-:B--2---:R-:W-:Y:S08]  /*6770*/  FFMA.FTZ R0, R27, c[0x0][0x23c], -R3.reuse ;  /* 0x00008f001b007a23 */ /* 0x104ff00000010803 */
[----:B------:R2:W-:Y:S02]  /*6780*/  MUFU.EX2 R205, R0 ;  /* 0x0000000000cd7308 */ /* 0x0005e40000000800 */
[--C-:B--2---:R-:W-:Y:S08]  /*6790*/  FFMA.FTZ R0, R28, c[0x0][0x23c], -R3.reuse ;  /* 0x00008f001c007a23 */ /* 0x104ff00000010803 */
[----:B------:R2:W-:Y:S02]  /*67a0*/  MUFU.EX2 R246, R0 ;  /* 0x0000000000f67308 */ /* 0x0005e40000000800 */
[--C-:B--2---:R-:W-:Y:S08]  /*67b0*/  FFMA.FTZ R0, R29, c[0x0][0x23c], -R4.reuse ;  /* 0x00008f001d007a23 */ /* 0x104ff00000010804 */
[----:B------:R2:W-:Y:S02]  /*67c0*/  MUFU.EX2 R31, R0 ;  /* 0x00000000001f7308 */ /* 0x0005e40000000800 */
[----:B--2---:R-:W-:Y:S08]  /*67d0*/  FFMA.FTZ R0, R30, c[0x0][0x23c], -R4 ;  /* 0x00008f001e007a23 */ /* 0x004ff00000010804 */
[----:B-1----:R1:W-:Y:S02]  /*67e0*/  MUFU.EX2 R54, R0 ;  /* 0x0000000000367308 */ /* 0x0023e40000000800 */
[--C-:B-1----:R-:W-:Y:S02]  /*67f0*/  FFMA.FTZ R0, R17, c[0x0][0x23c], -R3.reuse ;  /* 0x00008f0011007a23 */ /* 0x102fe40000010803 */
[----:B------:R-:W-:Y:S06]  /*6800*/  FMUL.FTZ R17, R165, 1.4426950216293334961 ;  /* 0x3fb8aa3ba5117820 */ /* 0x000fec0000410000 */
[----:B------:R1:W-:Y:S02]  /*6810*/  MUFU.EX2 R53, R0 ;  /* 0x0000000000357308 */ /* 0x0003e40000000800 */
[--C-:B-1----:R-:W-:Y:S08]  /*6820*/  FFMA.FTZ R0, R18, c[0x0][0x23c], -R3.reuse ;  /* 0x00008f0012007a23 */ /* 0x102ff00000010803 */
[----:B------:R1:W-:Y:S02]  /*6830*/  MUFU.EX2 R52, R0 ;  /* 0x0000000000347308 */ /* 0x0003e40000000800 */
[--C-:B-1----:R-:W-:Y:S08]  /*6840*/  FFMA.FTZ R0, R21, c[0x0][0x23c], -R2.reuse ;  /* 0x00008f0015007a23 */ /* 0x102ff00000010802 */
[----:B------:R1:W-:Y:S02]  /*6850*/  MUFU.EX2 R182, R0 ;  /* 0x0000000000b67308 */ /* 0x0003e40000000800 */
[----:B-1----:R-:W-:Y:S08]  /*6860*/  FFMA.FTZ R0, R22, c[0x0][0x23c], -R2 ;  /* 0x00008f0016007a23 */ /* 0x002ff00000010802 */
[----:B------:R1:W2:Y:S02]  /*6870*/  MUFU.EX2 R179, R0 ;  /* 0x0000000000b37308 */ /* 0x0002a40000000800 */
[----:B-1----:R-:W-:Y:S05]  /*6880*/  FSEL R0, R17, RZ, P0 ;  /* 0x000000ff11007208 */ /* 0x002fea0000000000 */
[--C-:B------:R-:W-:Y:S02]  /*6890*/  FFMA.FTZ R5, R5, c[0x0][0x23c], -R0.reuse ;  /* 0x00008f0005057a23 */ /* 0x100fe40000010800 */
[--C-:B------:R-:W-:Y:S02]  /*68a0*/  FFMA.FTZ R11, R11, c[0x0][0x23c], -R0.reuse ;  /* 0x00008f000b0b7a23 */ /* 0x100fe40000010800 */
[----:B------:R1:W-:Y:S10]  /*68b0*/  MUFU.EX2 R250, R5 ;  /* 0x0000000500fa7308 */ /* 0x0003f40000000800 */
[----:B------:R3:W-:Y:S01]  /*68c0*/  MUFU.EX2 R239, R11 ;  /* 0x0000000b00ef7308 */ /* 0x0007e20000000800 */
[--C-:B-1----:R-:W-:Y:S09]  /*68d0*/  FFMA.FTZ R5, R6, c[0x0][0x23c], -R0.reuse ;  /* 0x00008f0006057a23 */ /* 0x102ff20000010800 */
[----:B------:R1:W-:Y:S01]  /*68e0*/  MUFU.EX2 R247, R5 ;  /* 0x0000000500f77308 */ /* 0x0003e20000000800 */
[----:B---3--:R-:W-:Y:S09]  /*68f0*/  FFMA.FTZ R11, R12, c[0x0][0x23c], -R0 ;  /* 0x00008f000c0b7a23 */ /* 0x008ff20000010800 */
[----:B------:R3:W4:Y:S01]  /*6900*/  MUFU.EX2 R180, R11 ;  /* 0x0000000b00b47308 */ /* 0x0007220000000800 */
[----:B-1----:R-:W-:Y:S09]  /*6910*/  FFMA.FTZ R5, R33, c[0x0][0x23c], -R4 ;  /* 0x00008f0021057a23 */ /* 0x002ff20000010804 */
[----:B------:R1:W-:Y:S01]  /*6920*/  MUFU.EX2 R51, R5 ;  /* 0x0000000500337308 */ /* 0x0003e20000000800 */
[----:B---3--:R-:W-:Y:S09]  /*6930*/  FFMA.FTZ R11, R19, c[0x0][0x23c], -R2 ;  /* 0x00008f00130b7a23 */ /* 0x008ff20000010802 */
[----:B------:R3:W-:Y:S01]  /*6940*/  MUFU.EX2 R252, R11 ;  /* 0x0000000b00fc7308 */ /* 0x0007e20000000800 */
[----:B-1----:R-:W-:Y:S09]  /*6950*/  FFMA.FTZ R5, R34, c[0x0][0x23c], -R4 ;  /* 0x00008f0022057a23 */ /* 0x002ff20000010804 */
[----:B------:R1:W-:Y:S01]  /*6960*/  MUFU.EX2 R50, R5 ;  /* 0x0000000500327308 */ /* 0x0003e20000000800 */
[----:B---3--:R-:W-:Y:S09]  /*6970*/  FFMA.FTZ R11, R20, c[0x0][0x23c], -R2 ;  /* 0x00008f00140b7a23 */ /* 0x008ff20000010802 */
[----:B------:R-:W3:Y:S01]  /*6980*/  MUFU.EX2 R251, R11 ;  /* 0x0000000b00fb7308 */ /* 0x000ee20000000800 */
[--C-:B-1----:R-:W-:Y:S09]  /*6990*/  FFMA.FTZ R5, R23, c[0x0][0x23c], -R3.reuse ;  /* 0x00008f0017057a23 */ /* 0x102ff20000010803 */
[----:B------:R1:W-:Y:S02]  /*69a0*/  MUFU.EX2 R49, R5 ;  /* 0x0000000500317308 */ /* 0x0003e40000000800 */
[--C-:B-1----:R-:W-:Y:S08]  /*69b0*/  FFMA.FTZ R5, R24, c[0x0][0x23c], -R3.reuse ;  /* 0x00008f0018057a23 */ /* 0x102ff00000010803 */
[----:B------:R1:W1:Y:S02]  /*69c0*/  MUFU.EX2 R48, R5 ;  /* 0x0000000500307308 */ /* 0x0002640000000800 */
[--C-:B-1----:R-:W-:Y:S02]  /*69d0*/  FFMA.FTZ R5, R35, c[0x0][0x23c], -R4.reuse ;  /* 0x00008f0023057a23 */ /* 0x102fe40000010804 */
[----:B------:R-:W-:Y:S06]  /*69e0*/  FFMA.FTZ R4, R164, c[0x0][0x23c], -R4 ;  /* 0x00008f00a4047a23 */ /* 0x000fec0000010804 */
[----:B------:R1:W-:Y:S10]  /*69f0*/  MUFU.EX2 R39, R5 ;  /* 0x0000000500277308 */ /* 0x0003f40000000800 */
[----:B------:R2:W2:Y:S01]  /*6a00*/  MUFU.EX2 R38, R4 ;  /* 0x0000000400267308 */ /* 0x0004a20000000800 */
[--C-:B-1----:R-:W-:Y:S09]  /*6a10*/  FFMA.FTZ R5, R14, c[0x0][0x23c], -R2.reuse ;  /* 0x00008f000e057a23 */ /* 0x102ff20000010802 */
[----:B------:R1:W-:Y:S01]  /*6a20*/  MUFU.EX2 R47, R5 ;  /* 0x00000005002f7308 */ /* 0x0003e20000000800 */
[--C-:B--2---:R-:W-:Y:S02]  /*6a30*/  FFMA.FTZ R4, R25, c[0x0][0x23c], -R3.reuse ;  /* 0x00008f0019047a23 */ /* 0x104fe40000010803 */
[----:B------:R-:W-:Y:S07]  /*6a40*/  FFMA.FTZ R3, R26, c[0x0][0x23c], -R3 ;  /* 0x00008f001a037a23 */ /* 0x000fee0000010803 */
[----:B------:R4:W-:Y:S10]  /*6a50*/  MUFU.EX2 R37, R4 ;  /* 0x0000000400257308 */ /* 0x0009f40000000800 */
[----:B------:R2:W2:Y:S01]  /*6a60*/  MUFU.EX2 R36, R3 ;  /* 0x0000000300247308 */ /* 0x0004a20000000800 */
[----:B-1----:R-:W-:Y:S02]  /*6a70*/  F2FP.PACK_AB R5, R179, R182 ;  /* 0x000000b6b305723e */ /* 0x002fe400000000ff */
[----:B----4-:R-:W-:Y:S01]  /*6a80*/  F2FP.PACK_AB R4, R180, R239 ;  /* 0x000000efb404723e */ /* 0x010fe200000000ff */
[----:B--2---:R-:W-:Y:S06]  /*6a90*/  FFMA.FTZ R3, R15, c[0x0][0x23c], -R2 ;  /* 0x00008f000f037a23 */ /* 0x004fec0000010802 */
[----:B------:R1:W2:Y:S02]  /*6aa0*/  MUFU.EX2 R46, R3 ;  /* 0x00000003002e7308 */ /* 0x0002a40000000800 */
[--C-:B-1----:R-:W-:Y:S08]  /*6ab0*/  FFMA.FTZ R3, R7, c[0x0][0x23c], -R0.reuse ;  /* 0x00008f0007037a23 */ /* 0x102ff00000010800 */
[----:B------:R1:W-:Y:S02]  /*6ac0*/  MUFU.EX2 R45, R3 ;  /* 0x00000003002d7308 */ /* 0x0003e40000000800 */
[----:B-1----:R-:W-:Y:S08]  /*6ad0*/  FFMA.FTZ R3, R8, c[0x0][0x23c], -R0 ;  /* 0x00008f0008037a23 */ /* 0x002ff00000010800 */
[----:B------:R1:W4:Y:S02]  /*6ae0*/  MUFU.EX2 R44, R3 ;  /* 0x00000003002c7308 */ /* 0x0003240000000800 */
[--C-:B-1----:R-:W-:Y:S02]  /*6af0*/  FFMA.FTZ R3, R16, c[0x0][0x23c], -R2.reuse ;  /* 0x00008f0010037a23 */ /* 0x102fe40000010802 */
[----:B------:R-:W-:Y:S06]  /*6b00*/  FFMA.FTZ R2, R13, c[0x0][0x23c], -R2 ;  /* 0x00008f000d027a23 */ /* 0x000fec0000010802 */
[----:B------:R1:W-:Y:S10]  /*6b10*/  MUFU.EX2 R43, R3 ;  /* 0x00000003002b7308 */ /* 0x0003f40000000800 */
[----:B------:R2:W2:Y:S01]  /*6b20*/  MUFU.EX2 R42, R2 ;  /* 0x00000002002a7308 */ /* 0x0004a20000000800 */
[----:B-1----:R-:W-:Y:S05]  /*6b30*/  F2FP.PACK_AB R3, R183, R204 ;  /* 0x000000ccb703723e */ /* 0x002fea00000000ff */
[----:B------:R1:W-:Y:S01]  /*6b40*/  STS [R234+0x20000], R3 ;  /* 0x02000003ea007388 */ /* 0x0003e20000000800 */
[--C-:B--2---:R-:W-:Y:S02]  /*6b50*/  FFMA.FTZ R2, R9, c[0x0][0x23c], -R0.reuse ;  /* 0x00008f0009027a23 */ /* 0x104fe40000010800 */
[----:B------:R-:W-:Y:S02]  /*6b60*/  FFMA.FTZ R0, R10, c[0x0][0x23c], -R0 ;  /* 0x00008f000a007a23 */ /* 0x000fe40000010800 */
[----:B------:R2:W-:Y:S10]  /*6b70*/  MUFU.EX2 R41, R2 ;  /* 0x0000000200297308 */ /* 0x0005f40000000800 */
[----:B------:R3:W3:Y:S01]  /*6b80*/  MUFU.EX2 R40, R0 ;  /* 0x0000000000287308 */ /* 0x0006e20000000800 */
[----:B-1----:R-:W-:Y:S02]  /*6b90*/  F2FP.PACK_AB R3, R54, R31 ;  /* 0x0000001f3603723e */ /* 0x002fe400000000ff */
[----:B--2---:R-:W-:Y:S05]  /*6ba0*/  F2FP.PACK_AB R2, R246, R205 ;  /* 0x000000cdf602723e */ /* 0x004fea00000000ff */
[----:B------:R1:W-:Y:S04]  /*6bb0*/  STS [R234+0x20400], R2 ;  /* 0x02040002ea007388 */ /* 0x0003e80000000800 */
[----:B------:R2:W-:Y:S01]  /*6bc0*/  STS [R237+0x20000], R3 ;  /* 0x02000003ed007388 */ /* 0x0005e20000000800 */
[----:B---3--:R-:W-:Y:S02]  /*6bd0*/  F2FP.PACK_AB R0, R251, R252 ;  /* 0x000000fcfb00723e */ /* 0x008fe400000000ff */
[----:B-1----:R-:W-:Y:S02]  /*6be0*/  F2FP.PACK_AB R2, R52, R53 ;  /* 0x000000353402723e */ /* 0x002fe400000000ff */
[----:B--2---:R-:W-:Y:S03]  /*6bf0*/  F2FP.PACK_AB R3, R48, R49 ;  /* 0x000000313003723e */ /* 0x004fe600000000ff */
[----:B------:R1:W-:Y:S04]  /*6c00*/  STS [R237+0x20400], R2 ;  /* 0x02040002ed007388 */ /* 0x0003e80000000800 */
        /* <DEDUP_REMOVED lines=23> */
[----:B------:R-:W-:Y:S04]  /*6d80*/  STS [R236+0x21400], R0 ;  /* 0x02140000ec007388 */ /* 0x000fe80000000800 */
[----:B------:R-:W-:Y:S08]  /*6d90*/  LDSM.16.M88.4 R32, [R3+0x8000] ;  /* 0x008000000320783b */ /* 0x000ff00000000200 */
[----:B------:R-:W2:Y:S08]  /*6da0*/  LDSM.16.M88.4 R16, [R193+0x14000] ;  /* 0x01400000c110783b */ /* 0x000eb00000000200 */
[----:B------:R-:W-:Y:S01]  /*6db0*/  LDSM.16.M88.4 R164, [R193+0x14800] ;  /* 0x01480000c1a4783b */ /* 0x000fe20000000200 */
[----:B-1----:R-:W-:Y:S07]  /*6dc0*/  MOV R2, R31 ;  /* 0x0000001f00027202 */ /* 0x002fee0000000f00 */
[----:B------:R-:W1:Y:S08]  /*6dd0*/  LDSM.16.M88.4 R28, [R3+0x9000] ;  /* 0x00900000031c783b */ /* 0x000e700000000200 */
[----:B------:R-:W-:Y:S08]  /*6de0*/  LDSM.16.M88.4 R168, [R184+0x8000] ;  /* 0x00800000b8a8783b */ /* 0x000ff00000000200 */
[----:B------:R-:W3:Y:S01]  /*6df0*/  LDSM.16.M88.4 R172, [R194+0x14000] ;  /* 0x01400000c2ac783b */ /* 0x000ee20000000200 */
[-C--:B--2---:R-:W-:Y:S08]  /*6e00*/  HMMA.16816.F32 R4, R32, R16.reuse, RZ ;  /* 0x000000102004723c */ /* 0x084ff000000018ff */
[C---:B-1----:R-:W-:Y:S08]  /*6e10*/  HMMA.16816.F32 R8, R28.reuse, R16, RZ ;  /* 0x000000101c08723c */ /* 0x042ff000000018ff */
[-C--:B------:R-:W-:Y:S08]  /*6e20*/  HMMA.16816.F32 R12, R28, R18.reuse, RZ ;  /* 0x000000121c0c723c */ /* 0x080ff000000018ff */
[C---:B------:R-:W-:Y:S08]  /*6e30*/  HMMA.16816.F32 R16, R32.reuse, R18, RZ ;  /* 0x000000122010723c */ /* 0x040ff000000018ff */
[-C--:B------:R-:W-:Y:S08]  /*6e40*/  HMMA.16816.F32 R20, R32, R164.reuse, RZ ;  /* 0x000000a42014723c */ /* 0x080ff000000018ff */
[C---:B------:R-:W-:Y:S08]  /*6e50*/  HMMA.16816.F32 R24, R28.reuse, R164, RZ ;  /* 0x000000a41c18723c */ /* 0x040ff000000018ff */
[-C--:B------:R-:W-:Y:S08]  /*6e60*/  HMMA.16816.F32 R28, R28, R166.reuse, RZ ;  /* 0x000000a61c1c723c */ /* 0x080ff000000018ff */
[----:B------:R-:W-:Y:S01]  /*6e70*/  HMMA.16816.F32 R32, R32, R166, RZ ;  /* 0x000000a62020723c */ /* 0x000fe200000018ff */
[----:B------:R-:W1:Y:S07]  /*6e80*/  LDSM.16.M88.4 R164, [R184+0x9000] ;  /* 0x00900000b8a4783b */ /* 0x000e6e0000000200 */
[-C--:B---3--:R-:W-:Y:S08]  /*6e90*/  HMMA.16816.F32 R4, R168, R172.reuse, R4 ;  /* 0x000000aca804723c */ /* 0x088ff00000001804 */
        /* <DEDUP_REMOVED lines=73> */
[----:B------:R-:W-:Y:S01]  /*7330*/  MOV R169, R2 ;  /* 0x0000000200a97202 */ /* 0x000fe20000000f00 */
[----:B------:R-:W-:Y:S01]  /*7340*/  FFMA.FTZ R2, -R177, R177, 1 ;  /* 0x3f800000b1027423 */ /* 0x000fe200000101b1 */
[-C--:B------:R-:W-:Y:S03]  /*7350*/  HMMA.16816.F32 R12, R172, R170.reuse, R12 ;  /* 0x000000aaac0c723c */ /* 0x080fe6000000180c */
[----:B------:R-:W-:Y:S04]  /*7360*/  FMUL.FTZ R2, R2, c[0x0][0x2ec] ;  /* 0x0000bb0002027a20 */ /* 0x000fe80000410000 */
[C---:B-----5:R-:W-:Y:S01]  /*7370*/  FADD.FTZ R4, -R202.reuse, R4 ;  /* 0x00000004ca047221 */ /* 0x060fe20000010100 */
[C---:B------:R-:W-:Y:S04]  /*7380*/  HMMA.16816.F32 R16, R164.reuse, R170, R16 ;  /* 0x000000aaa410723c */ /* 0x040fe80000001810 */
[----:B------:R-:W-:Y:S02]  /*7390*/  FADD.FTZ R5, -R202, R5 ;  /* 0x00000005ca057221 */ /* 0x000fe40000010100 */
[----:B------:R-:W-:Y:S02]  /*73a0*/  FADD.FTZ R6, -R201, R6 ;  /* 0x00000006c9067221 */ /* 0x000fe40000010100 */
[----:B------:R-:W-:Y:S04]  /*73b0*/  FMUL.FTZ R204, R204, R4 ;  /* 0x00000004cccc7220 */ /* 0x000fe80000410000 */
[----:B------:R-:W-:Y:S02]  /*73c0*/  FMUL.FTZ R183, R183, R5 ;  /* 0x00000005b7b77220 */ /* 0x000fe40000410000 */
[----:B------:R-:W-:Y:S02]  /*73d0*/  FMUL.FTZ R205, R205, R6 ;  /* 0x00000006cdcd7220 */ /* 0x000fe40000410000 */
[----:B------:R-:W-:Y:S02]  /*73e0*/  FADD.FTZ R0, -R201, R7 ;  /* 0x00000007c9007221 */ /* 0x000fe40000010100 */
[----:B------:R-:W-:Y:S01]  /*73f0*/  FADD.FTZ R10, -R186, R10 ;  /* 0x0000000aba0a7221 */ /* 0x000fe20000010100 */
[----:B------:R-:W1:Y:S01]  /*7400*/  LDSM.16.M88.4 R4, [R195+0x18800] ;  /* 0x01880000c304783b */ /* 0x000e620000000200 */
[----:B------:R-:W-:Y:S02]  /*7410*/  FMUL.FTZ R205, R205, R2 ;  /* 0x00000002cdcd7220 */ /* 0x000fe40000410000 */
[----:B------:R-:W-:Y:S02]  /*7420*/  FFMA.FTZ R2, -R208, R208, 1 ;  /* 0x3f800000d0027423 */ /* 0x000fe400000101d0 */
[----:B------:R-:W-:Y:S02]  /*7430*/  FADD.FTZ R8, -R187, R8 ;  /* 0x00000008bb087221 */ /* 0x000fe40000010100 */
[----:B------:R-:W-:Y:S02]  /*7440*/  FMUL.FTZ R10, R239, R10 ;  /* 0x0000000aef0a7220 */ /* 0x000fe40000410000 */
[----:B------:R-:W-:Y:S02]  /*7450*/  FMUL.FTZ R2, R2, c[0x0][0x2ec] ;  /* 0x0000bb0002027a20 */ /* 0x000fe40000410000 */
[----:B------:R-:W-:Y:S02]  /*7460*/  FADD.FTZ R17, -R202, R17 ;  /* 0x00000011ca117221 */ /* 0x000fe40000010100 */
[----:B------:R-:W-:Y:S02]  /*7470*/  FMUL.FTZ R182, R182, R8 ;  /* 0x00000008b6b67220 */ /* 0x000fe40000410000 */
[----:B------:R-:W-:Y:S02]  /*7480*/  FFMA.FTZ R8, -R181, R181, 1 ;  /* 0x3f800000b5087423 */ /* 0x000fe400000101b5 */
[----:B------:R-:W-:Y:S02]  /*7490*/  FMUL.FTZ R181, R10, R2 ;  /* 0x000000020ab57220 */ /* 0x000fe40000410000 */
[----:B------:R-:W-:Y:S02]  /*74a0*/  FADD.FTZ R18, -R201, R18 ;  /* 0x00000012c9127221 */ /* 0x000fe40000010100 */
[----:B------:R-:W-:Y:S02]  /*74b0*/  FMUL.FTZ R10, R54, R17 ;  /* 0x00000011360a7220 */ /* 0x000fe40000410000 */
[----:B------:R-:W-:Y:S01]  /*74c0*/  FMUL.FTZ R168, R246, R0 ;  /* 0x00000000f6a87220 */ /* 0x000fe20000410000 */
[----:B------:R2:W5:Y:S01]  /*74d0*/  LDL.LU R54, [R1+0xa8] ;  /* 0x0000a80001367983 */ /* 0x0005620000300800 */
[----:B------:R-:W-:Y:S02]  /*74e0*/  FADD.FTZ R9, -R187, R9 ;  /* 0x00000009bb097221 */ /* 0x000fe40000010100 */
[----:B------:R-:W-:Y:S02]  /*74f0*/  FFMA.FTZ R0, -R176, R176, 1 ;  /* 0x3f800000b0007423 */ /* 0x000fe400000101b0 */
[----:B------:R-:W-:Y:S02]  /*7500*/  FADD.FTZ R19, -R201, R19 ;  /* 0x00000013c9137221 */ /* 0x000fe40000010100 */
[----:B------:R-:W-:Y:S02]  /*7510*/  FMUL.FTZ R18, R53, R18 ;  /* 0x0000001235127220 */ /* 0x000fe40000410000 */
[----:B------:R-:W-:Y:S01]  /*7520*/  FADD.FTZ R11, -R186, R11 ;  /* 0x0000000bba0b7221 */ /* 0x000fe20000010100 */
[----:B------:R2:W5:Y:S01]  /*7530*/  LDL.LU R53, [R1+0xa4] ;  /* 0x0000a40001357983 */ /* 0x0005620000300800 */
[----:B------:R-:W-:Y:S02]  /*7540*/  FMUL.FTZ R179, R179, R9 ;  /* 0x00000009b3b37220 */ /* 0x000fe40000410000 */
[----:B------:R-:W-:Y:S02]  /*7550*/  FFMA.FTZ R9, -R206, R206, 1 ;  /* 0x3f800000ce097423 */ /* 0x000fe400000101ce */
[----:B------:R-:W-:Y:S01]  /*7560*/  FMUL.FTZ R0, R0, c[0x0][0x2ec] ;  /* 0x0000bb0000007a20 */ /* 0x000fe20000410000 */
[-C--:B-1----:R-:W-:Y:S03]  /*7570*/  HMMA.16816.F32 R20, R164, R4.reuse, R20 ;  /* 0x00000004a414723c */ /* 0x082fe60000001814 */
[----:B------:R-:W-:Y:S02]  /*7580*/  FMUL.FTZ R19, R52, R19 ;  /* 0x0000001334137220 */ /* 0x000fe40000410000 */
[----:B------:R-:W-:Y:S01]  /*7590*/  FMUL.FTZ R180, R180, R11 ;  /* 0x0000000bb4b47220 */ /* 0x000fe20000410000 */
[----:B------:R2:W5:Y:S01]  /*75a0*/  LDL.LU R52, [R1+0xa0] ;  /* 0x0000a00001347983 */ /* 0x0005620000300800 */
[----:B------:R-:W-:Y:S01]  /*75b0*/  FMUL.FTZ R9, R9, c[0x0][0x2ec] ;  /* 0x0000bb0009097a20 */ /* 0x000fe20000410000 */
[C---:B------:R-:W-:Y:S04]  /*75c0*/  HMMA.16816.F32 R24, R172.reuse, R4, R24 ;  /* 0x00000004ac18723c */ /* 0x040fe80000001818 */
[----:B------:R-:W-:Y:S02]  /*75d0*/  FMUL.FTZ R8, R8, c[0x0][0x2ec] ;  /* 0x0000bb0008087a20 */ /* 0x000fe40000410000 */
[----:B------:R-:W-:Y:S02]  /*75e0*/  FMUL.FTZ R11, R168, R0 ;  /* 0x00000000a80b7220 */ /* 0x000fe40000410000 */
[----:B------:R-:W-:Y:S01]  /*75f0*/  FFMA.FTZ R0, -R210, R210, 1 ;  /* 0x3f800000d2007423 */ /* 0x000fe200000101d2 */
[-C--:B------:R-:W-:Y:S03]  /*7600*/  HMMA.16816.F32 R28, R172, R6.reuse, R28 ;  /* 0x00000006ac1c723c */ /* 0x080fe6000000181c */
[----:B------:R-:W-:Y:S02]  /*7610*/  FMUL.FTZ R204, R204, R9 ;  /* 0x00000009cccc7220 */ /* 0x000fe40000410000 */
[----:B------:R-:W-:Y:S02]  /*7620*/  FMUL.FTZ R183, R183, R8 ;  /* 0x00000008b7b77220 */ /* 0x000fe40000410000 */
[C---:B------:R-:W-:Y:S01]  /*7630*/  FADD.FTZ R20, -R202.reuse, R20 ;  /* 0x00000014ca147221 */ /* 0x040fe20000010100 */
[----:B------:R-:W-:Y:S04]  /*7640*/  HMMA.16816.F32 R32, R164, R6, R32 ;  /* 0x00000006a420723c */ /* 0x000fe80000001820 */
[----:B------:R-:W-:Y:S02]  /*7650*/  FADD.FTZ R21, -R202, R21 ;  /* 0x00000015ca157221 */ /* 0x000fe40000010100 */
[----:B------:R-:W-:Y:S02]  /*7660*/  FMUL.FTZ R20, R51, R20 ;  /* 0x0000001433147220 */ /* 0x000fe40000410000 */
[----:B------:R-:W-:Y:S01]  /*7670*/  FMUL.FTZ R9, R0, c[0x0][0x2ec] ;  /* 0x0000bb0000097a20 */ /* 0x000fe20000410000 */
[----:B------:R2:W5:Y:S03]  /*7680*/  LDL.LU R51, [R1+0x9c] ;  /* 0x00009c0001337983 */ /* 0x0005660000300800 */
[----:B------:R-:W-:Y:S02]  /*7690*/  FFMA.FTZ R8, -R209, R209, 1 ;  /* 0x3f800000d1087423 */ /* 0x000fe400000101d1 */
[----:B------:R-:W-:Y:S02]  /*76a0*/  FADD.FTZ R22, -R201, R22 ;  /* 0x00000016c9167221 */ /* 0x000fe40000010100 */
[----:B------:R-:W-:Y:S02]  /*76b0*/  FMUL.FTZ R21, R50, R21 ;  /* 0x0000001532157220 */ /* 0x000fe40000410000 */
[----:B------:R-:W-:Y:S01]  /*76c0*/  FFMA.FTZ R0, -R207, R207, 1 ;  /* 0x3f800000cf007423 */ /* 0x000fe200000101cf */
[----:B------:R2:W5:Y:S01]  /*76d0*/  LDL.LU R50, [R1+0x98] ;  /* 0x0000980001327983 */ /* 0x0005620000300800 */
[----:B------:R-:W-:Y:S02]  /*76e0*/  FMUL.FTZ R182, R182, R9 ;  /* 0x00000009b6b67220 */ /* 0x000fe40000410000 */
[----:B------:R-:W-:Y:S02]  /*76f0*/  FMUL.FTZ R8, R8, c[0x0][0x2ec] ;  /* 0x0000bb0008087a20 */ /* 0x000fe40000410000 */
[----:B------:R-:W-:Y:S02]  /*7700*/  FADD.FTZ R23, -R201, R23 ;  /* 0x00000017c9177221 */ /* 0x000fe40000010100 */
[----:B------:R-:W-:Y:S02]  /*7710*/  FMUL.FTZ R9, R49, R22 ;  /* 0x0000001631097220 */ /* 0x000fe40000410000 */
[----:B------:R-:W-:Y:S01]  /*7720*/  FMUL.FTZ R0, R0, c[0x0][0x2ec] ;  /* 0x0000bb0000007a20 */ /* 0x000fe20000410000 */
[----:B------:R2:W5:Y:S01]  /*7730*/  LDL.LU R49, [R1+0x94] ;  /* 0x0000940001317983 */ /* 0x0005620000300800 */
[----:B------:R-:W-:Y:S02]  /*7740*/  FMUL.FTZ R179, R179, R8 ;  /* 0x00000008b3b37220 */ /* 0x000fe40000410000 */
[----:B------:R-:W-:Y:S02]  /*7750*/  FMUL.FTZ R8, R48, R23 ;  /* 0x0000001730087220 */ /* 0x000fe40000410000 */
[C---:B------:R-:W-:Y:S01]  /*7760*/  FADD.FTZ R24, -R187.reuse, R24 ;  /* 0x00000018bb187221 */ /* 0x040fe20000010100 */
[----:B------:R2:W5:Y:S01]  /*7770*/  LDL.LU R48, [R1+0x90] ;  /* 0x0000900001307983 */ /* 0x0005620000300800 */
[C---:B------:R-:W-:Y:S02]  /*7780*/  FADD.FTZ R13, -R187.reuse, R13 ;  /* 0x0000000dbb0d7221 */ /* 0x040fe40000010100 */
[----:B------:R-:W-:Y:S02]  /*7790*/  FADD.FTZ R15, -R186, R15 ;  /* 0x0000000fba0f7221 */ /* 0x000fe40000010100 */
[----:B------:R-:W-:Y:S02]  /*77a0*/  FMUL.FTZ R180, R180, R0 ;  /* 0x00000000b4b47220 */ /* 0x000fe40000410000 */
[----:B------:R-:W-:Y:S02]  /*77b0*/  FFMA.FTZ R4, -R212, R212, 1 ;  /* 0x3f800000d4047423 */ /* 0x000fe400000101d4 */
[----:B------:R-:W-:Y:S02]  /*77c0*/  FFMA.FTZ R0, -R178, R178, 1 ;  /* 0x3f800000b2007423 */ /* 0x000fe400000101b2 */
[----:B------:R-:W-:Y:S02]  /*77d0*/  FADD.FTZ R25, -R187, R25 ;  /* 0x00000019bb197221 */ /* 0x000fe40000010100 */
[----:B------:R-:W-:Y:S02]  /*77e0*/  FMUL.FTZ R22, R47, R24 ;  /* 0x000000182f167220 */ /* 0x000fe40000410000 */
[----:B------:R-:W-:Y:S01]  /*77f0*/  FADD.FTZ R12, -R187, R12 ;  /* 0x0000000cbb0c7221 */ /* 0x000fe20000010100 */
[----:B------:R2:W5:Y:S01]  /*7800*/  LDL.LU R47, [R1+0x8c] ;  /* 0x00008c00012f7983 */ /* 0x0005620000300800 */
[----:B------:R-:W-:Y:S02]  /*7810*/  FADD.FTZ R14, -R186, R14 ;  /* 0x0000000eba0e7221 */ /* 0x000fe40000010100 */
[----:B------:R-:W-:Y:S02]  /*7820*/  FMUL.FTZ R13, R251, R13 ;  /* 0x0000000dfb0d7220 */ /* 0x000fe40000410000 */
[----:B------:R-:W-:Y:S02]  /*7830*/  FMUL.FTZ R15, R247, R15 ;  /* 0x0000000ff70f7220 */ /* 0x000fe40000410000 */
[----:B------:R-:W-:Y:S02]  /*7840*/  FFMA.FTZ R5, -R213, R213, 1 ;  /* 0x3f800000d5057423 */ /* 0x000fe400000101d5 */
[----:B------:R-:W-:Y:S02]  /*7850*/  FFMA.FTZ R2, -R211, R211, 1 ;  /* 0x3f800000d3027423 */ /* 0x000fe400000101d3 */
[----:B------:R-:W-:Y:S02]  /*7860*/  FMUL.FTZ R4, R4, c[0x0][0x2ec] ;  /* 0x0000bb0004047a20 */ /* 0x000fe40000410000 */
[----:B------:R-:W-:Y:S02]  /*7870*/  FMUL.FTZ R0, R0, c[0x0][0x2ec] ;  /* 0x0000bb0000007a20 */ /* 0x000fe40000410000 */
[----:B------:R-:W-:Y:S02]  /*7880*/  FADD.FTZ R26, -R186, R26 ;  /* 0x0000001aba1a7221 */ /* 0x000fe40000010100 */
[----:B------:R-:W-:Y:S02]  /*7890*/  FMUL.FTZ R17, R46, R25 ;  /* 0x000000192e117220 */ /* 0x000fe40000410000 */
[----:B------:R-:W-:Y:S01]  /*78a0*/  FMUL.FTZ R12, R252, R12 ;  /* 0x0000000cfc0c7220 */ /* 0x000fe20000410000 */
[----:B------:R2:W5:Y:S01]  /*78b0*/  LDL.LU R46, [R1+0x88] ;  /* 0x00008800012e7983 */ /* 0x0005620000300800 */
[----:B------:R-:W-:Y:S02]  /*78c0*/  FMUL.FTZ R14, R250, R14 ;  /* 0x0000000efa0e7220 */ /* 0x000fe40000410000 */
[----:B------:R-:W-:Y:S02]  /*78d0*/  FMUL.FTZ R5, R5, c[0x0][0x2ec] ;  /* 0x0000bb0005057a20 */ /* 0x000fe40000410000 */
[----:B------:R-:W-:Y:S02]  /*78e0*/  FMUL.FTZ R2, R2, c[0x0][0x2ec] ;  /* 0x0000bb0002027a20 */ /* 0x000fe40000410000 */
[----:B------:R-:W-:Y:S02]  /*78f0*/  FMUL.FTZ R171, R13, R4 ;  /* 0x000000040dab7220 */ /* 0x000fe40000410000 */
[----:B------:R-:W-:Y:S02]  /*7900*/  FMUL.FTZ R177, R15, R0 ;  /* 0x000000000fb17220 */ /* 0x000fe40000410000 */
[----:B------:R-:W-:Y:S02]  /*7910*/  FFMA.FTZ R4, -R216, R216, 1 ;  /* 0x3f800000d8047423 */ /* 0x000fe400000101d8 */
[----:B------:R-:W-:Y:S02]  /*7920*/  FFMA.FTZ R0, -R214, R214, 1 ;  /* 0x3f800000d6007423 */ /* 0x000fe400000101d6 */
[----:B------:R-:W-:Y:S02]  /*7930*/  FADD.FTZ R27, -R186, R27 ;  /* 0x0000001bba1b7221 */ /* 0x000fe40000010100 */
[----:B------:R-:W-:Y:S02]  /*7940*/  FMUL.FTZ R24, R45, R26 ;  /* 0x0000001a2d187220 */ /* 0x000fe40000410000 */
[----:B------:R-:W-:Y:S01]  /*7950*/  FADD.FTZ R16, -R202, R16 ;  /* 0x00000010ca107221 */ /* 0x000fe20000010100 */
[----:B------:R2:W5:Y:S01]  /*7960*/  LDL.LU R45, [R1+0x84] ;  /* 0x00008400012d7983 */ /* 0x0005620000300800 */
        /* <DEDUP_REMOVED lines=10> */
[----:B------:R-:W-:Y:S02]  /*7a10*/  FMUL.FTZ R5, R5, c[0x0][0x2ec] ;  /* 0x0000bb0005057a20 */ /* 0x000fe40000410000 */
[----:B------:R-:W-:Y:S02]  /*7a20*/  FMUL.FTZ R2, R2, c[0x0][0x2ec] ;  /* 0x0000bb0002027a20 */ /* 0x000fe40000410000 */
[----:B------:R-:W-:Y:S02]  /*7a30*/  FMUL.FTZ R10, R10, R4 ;  /* 0x000000040a0a7220 */ /* 0x000fe40000410000 */
[----:B------:R-:W-:Y:S02]  /*7a40*/  FMUL.FTZ R169, R19, R0 ;  /* 0x0000000013a97220 */ /* 0x000fe40000410000 */
[----:B------:R-:W-:Y:S02]  /*7a50*/  FADD.FTZ R29, -R187, R29 ;  /* 0x0000001dbb1d7221 */ /* 0x000fe40000010100 */
[----:B------:R-:W-:Y:S02]  /*7a60*/  FFMA.FTZ R4, -R221, R221, 1 ;  /* 0x3f800000dd047423 */ /* 0x000fe400000101dd */
[----:B------:R-:W-:Y:S02]  /*7a70*/  FMUL.FTZ R19, R43, R28 ;  /* 0x0000001c2b137220 */ /* 0x000fe40000410000 */
[----:B------:R-:W-:Y:S01]  /*7a80*/  FMUL.FTZ R168, R16, R5 ;  /* 0x0000000510a87220 */ /* 0x000fe20000410000 */
[----:B------:R2:W5:Y:S01]  /*7a90*/  LDL.LU R43, [R1+0x7c] ;  /* 0x00007c00012b7983 */ /* 0x0005620000300800 */
[----:B------:R-:W-:Y:S02]  /*7aa0*/  FMUL.FTZ R170, R18, R2 ;  /* 0x0000000212aa7220 */ /* 0x000fe40000410000 */
[----:B------:R-:W-:Y:S02]  /*7ab0*/  FADD.FTZ R30, -R186, R30 ;  /* 0x0000001eba1e7221 */ /* 0x000fe40000010100 */
[----:B------:R-:W-:Y:S02]  /*7ac0*/  FFMA.FTZ R5, -R223, R223, 1 ;  /* 0x3f800000df057423 */ /* 0x000fe400000101df */
[----:B------:R-:W-:Y:S02]  /*7ad0*/  FMUL.FTZ R4, R4, c[0x0][0x2ec] ;  /* 0x0000bb0004047a20 */ /* 0x000fe40000410000 */
[----:B------:R-:W-:Y:S02]  /*7ae0*/  FMUL.FTZ R18, R42, R29 ;  /* 0x0000001d2a127220 */ /* 0x000fe40000410000 */
[----:B------:R-:W-:Y:S01]  /*7af0*/  FADD.FTZ R31, -R186, R31 ;  /* 0x0000001fba1f7221 */ /* 0x000fe20000010100 */
[----:B------:R2:W5:Y:S01]  /*7b00*/  LDL.LU R42, [R1+0x78] ;  /* 0x00007800012a7983 */ /* 0x0005620000300800 */
[----:B------:R-:W-:Y:S02]  /*7b10*/  FMUL.FTZ R5, R5, c[0x0][0x2ec] ;  /* 0x0000bb0005057a20 */ /* 0x000fe40000410000 */
[----:B------:R-:W-:Y:S02]  /*7b20*/  FMUL.FTZ R25, R21, R4 ;  /* 0x0000000415197220 */ /* 0x000fe40000410000 */
[----:B------:R-:W-:Y:S02]  /*7b30*/  FMUL.FTZ R21, R41, R30 ;  /* 0x0000001e29157220 */ /* 0x000fe40000410000 */
[----:B------:R-:W-:Y:S01]  /*7b40*/  FMUL.FTZ R26, R20, R5 ;  /* 0x00000005141a7220 */ /* 0x000fe20000410000 */
[----:B------:R2:W5:Y:S01]  /*7b50*/  LDL.LU R41, [R1+0x74] ;  /* 0x0000740001297983 */ /* 0x0005620000300800 */
[----:B------:R-:W-:Y:S02]  /*7b60*/  FADD.FTZ R32, -R202, R32 ;  /* 0x00000020ca207221 */ /* 0x000fe40000010100 */
[----:B------:R-:W-:Y:S02]  /*7b70*/  FMUL.FTZ R20, R40, R31 ;  /* 0x0000001f28147220 */ /* 0x000fe40000410000 */
[----:B------:R-:W-:Y:S01]  /*7b80*/  FADD.FTZ R33, -R202, R33 ;  /* 0x00000021ca217221 */ /* 0x000fe20000010100 */
[----:B------:R2:W5:Y:S01]  /*7b90*/  LDL.LU R40, [R1+0x70] ;  /* 0x0000700001287983 */ /* 0x0005620000300800 */
[----:B------:R-:W-:Y:S02]  /*7ba0*/  FMUL.FTZ R14, R39, R32 ;  /* 0x00000020270e7220 */ /* 0x000fe40000410000 */
[C---:B------:R-:W-:Y:S01]  /*7bb0*/  FADD.FTZ R34, -R201.reuse, R34 ;  /* 0x00000022c9227221 */ /* 0x040fe20000010100 */
[----:B------:R2:W5:Y:S01]  /*7bc0*/  LDL.LU R39, [R1+0x6c] ;  /* 0x00006c0001277983 */ /* 0x0005620000300800 */
[----:B------:R-:W-:Y:S02]  /*7bd0*/  FMUL.FTZ R13, R38, R33 ;  /* 0x00000021260d7220 */ /* 0x000fe40000410000 */
[----:B------:R-:W-:Y:S01]  /*7be0*/  FADD.FTZ R35, -R201, R35 ;  /* 0x00000023c9237221 */ /* 0x000fe20000010100 */
[----:B------:R2:W5:Y:S01]  /*7bf0*/  LDL.LU R38, [R1+0x68] ;  /* 0x0000680001267983 */ /* 0x0005620000300800 */
[----:B------:R-:W-:Y:S02]  /*7c00*/  FMUL.FTZ R16, R37, R34 ;  /* 0x0000002225107220 */ /* 0x000fe40000410000 */
[----:B------:R-:W-:Y:S01]  /*7c10*/  FMUL.FTZ R15, R36, R35 ;  /* 0x00000023240f7220 */ /* 0x000fe20000410000 */
[----:B------:R2:W5:Y:S01]  /*7c20*/  LDL.LU R37, [R1+0x64] ;  /* 0x0000640001257983 */ /* 0x0005620000300800 */
[----:B------:R-:W-:Y:S02]  /*7c30*/  FFMA.FTZ R2, -R219, R219, 1 ;  /* 0x3f800000db027423 */ /* 0x000fe400000101db */
[----:B------:R-:W-:Y:S01]  /*7c40*/  FFMA.FTZ R0, -R218, R218, 1 ;  /* 0x3f800000da007423 */ /* 0x000fe200000101da */
[----:B------:R2:W5:Y:S01]  /*7c50*/  LDL.LU R36, [R1+0x60] ;  /* 0x0000600001247983 */ /* 0x0005620000300800 */
[----:B------:R-:W-:Y:S02]  /*7c60*/  FMUL.FTZ R2, R2, c[0x0][0x2ec] ;  /* 0x0000bb0002027a20 */ /* 0x000fe40000410000 */
[----:B------:R-:W-:Y:S01]  /*7c70*/  FMUL.FTZ R0, R0, c[0x0][0x2ec] ;  /* 0x0000bb0000007a20 */ /* 0x000fe20000410000 */
[----:B------:R2:W5:Y:S01]  /*7c80*/  LDL R201, [R1] ;  /* 0x0000000001c97983 */ /* 0x0005620000100800 */
[----:B------:R-:W-:Y:S02]  /*7c90*/  FMUL.FTZ R164, R9, R2 ;  /* 0x0000000209a47220 */ /* 0x000fe40000410000 */
[----:B------:R-:W-:Y:S02]  /*7ca0*/  FMUL.FTZ R27, R8, R0 ;  /* 0x00000000081b7220 */ /* 0x000fe40000410000 */
[----:B------:R-:W-:Y:S02]  /*7cb0*/  FFMA.FTZ R5, -R233, R233, 1 ;  /* 0x3f800000e9057423 */ /* 0x000fe400000101e9 */
[----:B------:R-:W-:Y:S02]  /*7cc0*/  FFMA.FTZ R4, -R229, R229, 1 ;  /* 0x3f800000e5047423 */ /* 0x000fe400000101e5 */
[----:B------:R-:W-:Y:S02]  /*7cd0*/  FFMA.FTZ R2, -R227, R227, 1 ;  /* 0x3f800000e3027423 */ /* 0x000fe400000101e3 */
[----:B------:R-:W-:Y:S02]  /*7ce0*/  FFMA.FTZ R0, -R225, R225, 1 ;  /* 0x3f800000e1007423 */ /* 0x000fe400000101e1 */
        /* <DEDUP_REMOVED lines=33> */
[----:B--2---:R-:W-:Y:S01]  /*7f00*/  ISETP.GE.AND P4, PT, R244, c[0x0][0x220], PT ;  /* 0x00008800f4007a0c */ /* 0x004fe20003f86270 */
        /* <DEDUP_REMOVED lines=54> */
.L_x_1594:
[----:B--2---:R-:W-:Y:S01]  /*8270*/  F2FP.PACK_AB R12, R183, R204 ;  /* 0x000000ccb70c723e */ /* 0x004fe200000000ff */
        /* <DEDUP_REMOVED lines=46> */
[-C--:B-1---5:R-:W-:Y:S04]  /*8560*/  HMMA.16816.F32 R36, R4, R8.reuse, R36 ;  /* 0x000000080424723c */ /* 0x0a2fe80000001824 */
        /* <DEDUP_REMOVED lines=119> */
.L_x_1595:
[----:B------:R-:W-:Y:S01]  /*8ce0*/  LDSM.16.M88.4 R32, [R3+0x1c000] ;  /* 0x01c000000320783b */ /* 0x000fe20000000200 */
[----:B-1----:R-:W-:Y:S01]  /*8cf0*/  IMAD.MOV.U32 R2, RZ, RZ, c[0x0][0x22c] ;  /* 0x00008b00ff027624 */ /* 0x002fe200078e00ff */
[----:B------:R-:W-:Y:S02]  /*8d00*/  ULOP3.LUT UR8, UR7, 0x1, URZ, 0xc0, !UPT ;  /* 0x0000000107087892 */ /* 0x000fe4000f8ec03f */
[----:B------:R-:W-:Y:S01]  /*8d10*/  UISETP.GT.AND UP2, UPT, UR7, UR17, UPT ;  /* 0x000000110700728c */ /* 0x000fe2000bf44270 */
[----:B------:R-:W1:Y:S01]  /*8d20*/  LDSM.16.MT88.4 R16, [R189] ;  /* 0x00000000bd10783b */ /* 0x000e620000004200 */
[----:B------:R-:W-:Y:S01]  /*8d30*/  IMAD R2, R2, c[0x0][0x1c0], RZ ;  /* 0x0000700002027a24 */ /* 0x000fe200078e02ff */
[----:B------:R-:W-:Y:S02]  /*8d40*/  UISETP.NE.U32.AND UP0, UPT, UR8, 0x1, UPT ;  /* 0x000000010800788c */ /* 0x000fe4000bf05070 */
[----:B------:R-:W-:Y:S01]  /*8d50*/  UIADD3 UR7, UR7, -0x1, URZ ;  /* 0xffffffff07077890 */ /* 0x000fe2000fffe03f */
[----:B------:R-:W2:Y:S01]  /*8d60*/  LDSM.16.M88.4 R28, [R3+0x1d000] ;  /* 0x01d00000031c783b */ /* 0x000ea20000000200 */
[----:B------:R-:W-:Y:S04]  /*8d70*/  IMAD.U32 R2, R2, -0x40, RZ ;  /* 0xffffffc002027824 */ /* 0x000fe800078e00ff */
[----:B------:R-:W3:Y:S05]  /*8d80*/  LDSM.16.MT88.4 R164, [R189+0x4000] ;  /* 0x00400000bda4783b */ /* 0x000eea0000004200 */
[----:B------:R-:W4:Y:S05]  /*8d90*/  LDL R208, [R1+0x44] ;  /* 0x0000440001d07983 */ /* 0x000f2a0000100800 */
        /* <DEDUP_REMOVED lines=83> */
[----:B------:R1:W5:Y:S07]  /*92d0*/  LDSM.16.M88.4 R176, [R188+0x1f000] ;  /* 0x01f00000bcb0783b */ /* 0x00036e0000000200 */
[-C--:B--2---:R-:W-:Y:S08]  /*92e0*/  HMMA.16816.F32 R20, R168, R180.reuse, R20 ;  /* 0x000000b4a814723c */ /* 0x084ff00000001814 */
[C---:B------:R-:W-:Y:S07]  /*92f0*/  HMMA.16816.F32 R24, R184.reuse, R180, R24 ;  /* 0x000000b4b818723c */ /* 0x040fee0000001818 */
[----:B------:R-:W-:Y:S01]  /*9300*/  IMAD.MOV.U32 R181, RZ, RZ, c[0x0][0x22c] ;  /* 0x00008b00ffb57624 */ /* 0x000fe200078e00ff */
[-C--:B------:R-:W-:Y:S01]  /*9310*/  HMMA.16816.F32 R28, R184, R182.reuse, R28 ;  /* 0x000000b6b81c723c */ /* 0x080fe2000000181c */
[----:B------:R-:W2:Y:S03]  /*9320*/  LDSM.16.MT88.4 R184, [R189+0x7800] ;  /* 0x00780000bdb8783b */ /* 0x000ea60000004200 */
[----:B-1----:R-:W-:Y:S01]  /*9330*/  LEA R188, P0, R2, R248, 0x2 ;  /* 0x000000f802bc7211 */ /* 0x002fe200078010ff */
[----:B------:R-:W-:Y:S02]  /*9340*/  IMAD R181, R181, c[0x0][0x1c0], RZ ;  /* 0x00007000b5b57a24 */ /* 0x000fe400078e02ff */
[----:B------:R-:W-:Y:S01]  /*9350*/  IMAD.MOV.U32 R180, RZ, RZ, c[0x0][0x22c] ;  /* 0x00008b00ffb47624 */ /* 0x000fe200078e00ff */
[----:B------:R-:W-:Y:S04]  /*9360*/  HMMA.16816.F32 R32, R168, R182, R32 ;  /* 0x000000b6a820723c */ /* 0x000fe80000001820 */
[----:B------:R-:W-:Y:S02]  /*9370*/  IMAD R181, R181, 0x28, RZ ;  /* 0x00000028b5b57824 */ /* 0x000fe400078e02ff */
[----:B------:R-:W-:Y:S01]  /*9380*/  IMAD R180, R180, c[0x0][0x1c0], RZ ;  /* 0x00007000b4b47a24 */ /* 0x000fe200078e02ff */
[----:B----4-:R-:W-:Y:S01]  /*9390*/  @P2 IADD3 R170, P3, R208, UR14, RZ ;  /* 0x0000000ed0aa2c10 */ /* 0x010fe2000ff7e0ff */
[-C--:B---3--:R-:W-:Y:S01]  /*93a0*/  HMMA.16816.F32 R4, R164, R172.reuse, R4 ;  /* 0x000000aca404723c */ /* 0x088fe20000001804 */
[----:B------:R-:W-:Y:S01]  /*93b0*/  IMAD.MOV.U32 R182, RZ, RZ, c[0x0][0x22c] ;  /* 0x00008b00ffb67624 */ /* 0x000fe200078e00ff */
[----:B------:R-:W-:Y:S02]  /*93c0*/  @UP3 UIADD3 UR14, UP1, UR14, -0x100, URZ ;  /* 0xffffff000e0e3890 */ /* 0x000fe4000ff3e03f */
[----:B------:R-:W-:Y:S01]  /*93d0*/  IMAD.MOV.U32 R208, RZ, RZ, c[0x0][0x22c] ;  /* 0x00008b00ffd07624 */ /* 0x000fe200078e00ff */
[----:B-----5:R-:W-:Y:S01]  /*93e0*/  @P2 IADD3.X R171, R204, UR13, RZ, P3, !PT ;  /* 0x0000000dccab2c10 */ /* 0x020fe20009ffe4ff */
[----:B------:R-:W-:Y:S01]  /*93f0*/  IMAD R180, R180, 0x30, RZ ;  /* 0x00000030b4b47824 */ /* 0x000fe200078e02ff */
[----:B------:R-:W-:Y:S01]  /*9400*/  @UP3 UIADD3.X UR13, UR13, -0x1, URZ, UP1, !UPT ;  /* 0xffffffff0d0d3890 */ /* 0x000fe20008ffe43f */
[C---:B------:R-:W-:Y:S01]  /*9410*/  HMMA.16816.F32 R8, R176.reuse, R172, R8 ;  /* 0x000000acb008723c */ /* 0x040fe20000001808 */
[----:B------:R-:W-:Y:S01]  /*9420*/  IMAD.MOV.U32 R204, RZ, RZ, c[0x0][0x22c] ;  /* 0x00008b00ffcc7624 */ /* 0x000fe200078e00ff */
[----:B------:R-:W3:Y:S02]  /*9430*/  @P2 LDG.E R205, [R170.64+0x20] ;  /* 0x00002004aacd2981 */ /* 0x000ee4000c1e1900 */
[----:B------:R-:W-:Y:S02]  /*9440*/  IMAD R182, R182, c[0x0][0x1c0], RZ ;  /* 0x00007000b6b67a24 */ /* 0x000fe400078e02ff */
[----:B------:R-:W-:Y:S01]  /*9450*/  IMAD R204, R204, c[0x0][0x1c0], RZ ;  /* 0x00007000cccc7a24 */ /* 0x000fe200078e02ff */
[----:B------:R-:W4:Y:S01]  /*9460*/  @P2 LDG.E R0, [R170.64+0xa0] ;  /* 0x0000a004aa002981 */ /* 0x000f22000c1e1900 */
[-C--:B------:R-:W-:Y:S04]  /*9470*/  HMMA.16816.F32 R12, R176, R174.reuse, R12 ;  /* 0x000000aeb00c723c */ /* 0x080fe8000000180c */
[----:B------:R-:W5:Y:S01]  /*9480*/  @P2 LDG.E R206, [R170.64+0x80] ;  /* 0x00008004aace2981 */ /* 0x000f62000c1e1900 */
[----:B------:R-:W-:Y:S02]  /*9490*/  IMAD.SHL.U32 R204, R204, 0x8, RZ ;  /* 0x00000008cccc7824 */ /* 0x000fe400078e00ff */
[----:B------:R-:W-:Y:S01]  /*94a0*/  IMAD.SHL.U32 R182, R182, 0x20, RZ ;  /* 0x00000020b6b67824 */ /* 0x000fe200078e00ff */
[C---:B------:R-:W-:Y:S01]  /*94b0*/  HMMA.16816.F32 R16, R164.reuse, R174, R16 ;  /* 0x000000aea410723c */ /* 0x040fe20000001810 */
[----:B------:R-:W5:Y:S03]  /*94c0*/  @P2 LDG.E R207, [R170.64] ;  /* 0x00000004aacf2981 */ /* 0x000f66000c1e1900 */
[----:B------:R-:W-:Y:S03]  /*94d0*/  IMAD R208, R208, c[0x0][0x1c0], RZ ;  /* 0x00007000d0d07a24 */ /* 0x000fe600078e02ff */
[----:B------:R-:W-:Y:S01]  /*94e0*/  IMAD.MOV.U32 R175, RZ, RZ, c[0x0][0x22c] ;  /* 0x00008b00ffaf7624 */ /* 0x000fe200078e00ff */
[-C--:B--2---:R-:W-:Y:S04]  /*94f0*/  HMMA.16816.F32 R20, R164, R184.reuse, R20 ;  /* 0x000000b8a414723c */ /* 0x084fe80000001814 */
[----:B------:R-:W-:Y:S02]  /*9500*/  IMAD R175, R175, c[0x0][0x1c0], RZ ;  /* 0x00007000afaf7a24 */ /* 0x000fe400078e02ff */
[----:B------:R-:W-:Y:S02]  /*9510*/  IMAD.SHL.U32 R208, R208, 0x10, RZ ;  /* 0x00000010d0d07824 */ /* 0x000fe400078e00ff */
[C---:B------:R-:W-:Y:S04]  /*9520*/  HMMA.16816.F32 R24, R176.reuse, R184, R24 ;  /* 0x000000b8b018723c */ /* 0x040fe80000001818 */
[----:B------:R-:W-:Y:S03]  /*9530*/  IMAD R175, R175, 0x38, RZ ;  /* 0x00000038afaf7824 */ /* 0x000fe600078e02ff */
[----:B------:R-:W-:Y:S01]  /*9540*/  LEA.HI.X.SX32 R184, R2, R249, 0x2, P0 ;  /* 0x000000f902b87211 */ /* 0x000fe200000f16ff */
[-C--:B------:R-:W-:Y:S04]  /*9550*/  HMMA.16816.F32 R28, R176, R186.reuse, R28 ;  /* 0x000000bab01c723c */ /* 0x080fe8000000181c */
[----:B------:R-:W-:Y:S02]  /*9560*/  IMAD.MOV.U32 R2, RZ, RZ, R188 ;  /* 0x000000ffff027224 */ /* 0x000fe400078e00bc */
[----:B------:R-:W-:Y:S02]  /*9570*/  IMAD.MOV.U32 R3, RZ, RZ, R184 ;  /* 0x000000ffff037224 */ /* 0x000fe400078e00b8 */
[----:B------:R-:W-:Y:S03]  /*9580*/  HMMA.16816.F32 R32, R164, R186, R32 ;  /* 0x000000baa420723c */ /* 0x000fe60000001820 */
[----:B------:R-:W-:Y:S01]  /*9590*/  RED.E.ADD.F32.FTZ.RN.STRONG.GPU [R2.64], R4 ;  /* 0x000000040200798e */ /* 0x000fe2000c10e784 */
[CC--:B------:R-:W-:Y:S04]  /*95a0*/  LEA R168, P3, R204.reuse, R2.reuse, 0x2 ;  /* 0x00000002cca87211 */ /* 0x0c0fe800078610ff */
[-C--:B------:R-:W-:Y:S04]  /*95b0*/  LEA.HI.X.SX32 R169, R204, R3.reuse, 0x2, P3 ;  /* 0x00000003cca97211 */ /* 0x080fe800018f16ff */
[CC--:B------:R-:W-:Y:S01]  /*95c0*/  LEA R164, P3, R181.reuse, R2.reuse, 0x2 ;  /* 0x00000002b5a47211 */ /* 0x0c0fe200078610ff */
[----:B------:R-:W-:Y:S03]  /*95d0*/  RED.E.ADD.F32.FTZ.RN.STRONG.GPU [R168.64], R5 ;  /* 0x00000005a800798e */ /* 0x000fe6000c10e784 */
[-C--:B------:R-:W-:Y:S02]  /*95e0*/  LEA.HI.X.SX32 R165, R181, R3.reuse, 0x2, P3 ;  /* 0x00000003b5a57211 */ /* 0x080fe400018f16ff */
[----:B---3--:R1:W-:Y:S05]  /*95f0*/  @P2 STL [R1+0x10], R205 ;  /* 0x000010cd01002387 */ /* 0x0083ea0000100800 */
[----:B----4-:R2:W-:Y:S05]  /*9600*/  @P2 STL [R1+0x8], R0 ;  /* 0x0000080001002387 */ /* 0x0105ea0000100800 */
[----:B------:R-:W3:Y:S01]  /*9610*/  LDL R174, [R1+0x28] ;  /* 0x0000280001ae7983 */ /* 0x000ee20000100800 */
[----:B-1----:R-:W-:Y:S04]  /*9620*/  IMAD.MOV.U32 R205, RZ, RZ, c[0x0][0x22c] ;  /* 0x00008b00ffcd7624 */ /* 0x002fe800078e00ff */
[----:B------:R-:W-:Y:S01]  /*9630*/  IMAD R205, R205, c[0x0][0x1c0], RZ ;  /* 0x00007000cdcd7a24 */ /* 0x000fe200078e02ff */
[----:B--2---:R-:W2:Y:S03]  /*9640*/  LDL R0, [R1+0x1c] ;  /* 0x00001c0001007983 */ /* 0x004ea60000100800 */
[----:B------:R-:W-:Y:S02]  /*9650*/  IMAD.SHL.U32 R205, R205, 0x10, RZ ;  /* 0x00000010cdcd7824 */ /* 0x000fe400078e00ff */
[----:B-----5:R1:W-:Y:S03]  /*9660*/  @P2 STL [R1+0x4], R206 ;  /* 0x000004ce01002387 */ /* 0x0203e60000100800 */
[CC--:B------:R-:W-:Y:S02]  /*9670*/  LEA R172, P0, R205.reuse, R2.reuse, 0x2 ;  /* 0x00000002cdac7211 */ /* 0x0c0fe400078010ff */
[----:B------:R4:W-:Y:S02]  /*9680*/  @P2 STL [R1+0xc], R207 ;  /* 0x00000ccf01002387 */ /* 0x0009e40000100800 */
[-C--:B------:R-:W-:Y:S02]  /*9690*/  LEA.HI.X.SX32 R173, R205, R3.reuse, 0x2, P0 ;  /* 0x00000003cdad7211 */ /* 0x080fe400000f16ff */
[CC--:B------:R-:W-:Y:S03]  /*96a0*/  LEA R166, P0, R182.reuse, R2.reuse, 0x2 ;  /* 0x00000002b6a67211 */ /* 0x0c0fe600078010ff */
[----:B------:R5:W-:Y:S01]  /*96b0*/  RED.E.ADD.F32.FTZ.RN.STRONG.GPU [R172.64], R6 ;  /* 0x00000006ac00798e */ /* 0x000be2000c10e784 */
[-C--:B------:R-:W-:Y:S01]  /*96c0*/  LEA.HI.X.SX32 R167, R182, R3.reuse, 0x2, P0 ;  /* 0x00000003b6a77211 */ /* 0x080fe200000f16ff */
[----:B-1----:R-:W-:Y:S04]  /*96d0*/  IMAD.MOV.U32 R206, RZ, RZ, c[0x0][0x22c] ;  /* 0x00008b00ffce7624 */ /* 0x002fe800078e00ff */
[----:B------:R-:W-:Y:S02]  /*96e0*/  IMAD R206, R206, c[0x0][0x1c0], RZ ;  /* 0x00007000cece7a24 */ /* 0x000fe400078e02ff */
[----:B----4-:R-:W-:Y:S02]  /*96f0*/  IMAD.MOV.U32 R207, RZ, RZ, c[0x0][0x22c] ;  /* 0x00008b00ffcf7624 */ /* 0x010fe400078e00ff */
[----:B------:R-:W-:Y:S02]  /*9700*/  IMAD R206, R206, 0x18, RZ ;  /* 0x00000018cece7824 */ /* 0x000fe400078e02ff */
[----:B------:R-:W-:Y:S03]  /*9710*/  IMAD R207, R207, c[0x0][0x1c0], RZ ;  /* 0x00007000cfcf7a24 */ /* 0x000fe600078e02ff */
[CC--:B------:R-:W-:Y:S01]  /*9720*/  LEA R170, P2, R206.reuse, R2.reuse, 0x2 ;  /* 0x00000002ceaa7211 */ /* 0x0c0fe200078410ff */
[----:B------:R-:W-:Y:S01]  /*9730*/  IMAD.SHL.U32 R207, R207, 0x10, RZ ;  /* 0x00000010cfcf7824 */ /* 0x000fe200078e00ff */
[-C--:B-----5:R-:W-:Y:S02]  /*9740*/  LEA R6, P0, R175, R2.reuse, 0x2 ;  /* 0x00000002af067211 */ /* 0x0a0fe400078010ff */
[-C--:B------:R-:W-:Y:S01]  /*9750*/  LEA.HI.X.SX32 R171, R206, R3.reuse, 0x2, P2 ;  /* 0x00000003ceab7211 */ /* 0x080fe200010f16ff */
[----:B------:R-:W-:Y:S01]  /*9760*/  IMAD.MOV.U32 R206, RZ, RZ, c[0x0][0x22c] ;  /* 0x00008b00ffce7624 */ /* 0x000fe200078e00ff */
[CC--:B------:R-:W-:Y:S02]  /*9770*/  LEA R4, P2, R180.reuse, R2.reuse, 0x2 ;  /* 0x00000002b4047211 */ /* 0x0c0fe400078410ff */
[C---:B------:R-:W-:Y:S01]  /*9780*/  IADD3 R177, R207.reuse, 0x20, RZ ;  /* 0x00000020cfb17810 */ /* 0x040fe20007ffe0ff */
[----:B------:R1:W-:Y:S01]  /*9790*/  RED.E.ADD.F32.FTZ.RN.STRONG.GPU [R170.64], R7 ;  /* 0x00000007aa00798e */ /* 0x0003e2000c10e784 */
[-C--:B------:R-:W-:Y:S01]  /*97a0*/  LEA.HI.X.SX32 R5, R180, R3.reuse, 0x2, P2 ;  /* 0x00000003b4057211 */ /* 0x080fe200010f16ff */
[----:B------:R-:W-:Y:S01]  /*97b0*/  IMAD R206, R206, c[0x0][0x1c0], RZ ;  /* 0x00007000cece7a24 */ /* 0x000fe200078e02ff */
[----:B------:R-:W-:Y:S02]  /*97c0*/  IADD3 R176, R207, 0x20, RZ ;  /* 0x00000020cfb07810 */ /* 0x000fe40007ffe0ff */
[----:B------:R-:W-:Y:S01]  /*97d0*/  RED.E.ADD.F32.FTZ.RN.STRONG.GPU [R166.64], R8 ;  /* 0x00000008a600798e */ /* 0x000fe2000c10e784 */
[----:B------:R-:W-:Y:S04]  /*97e0*/  IMAD.SHL.U32 R206, R206, 0x8, RZ ;  /* 0x00000008cece7824 */ /* 0x000fe800078e00ff */
[----:B------:R4:W-:Y:S01]  /*97f0*/  RED.E.ADD.F32.FTZ.RN.STRONG.GPU [R164.64], R9 ;  /* 0x00000009a400798e */ /* 0x0009e2000c10e784 */
[C---:B------:R-:W-:Y:S02]  /*9800*/  IMAD.IADD R177, R206.reuse, 0x1, R177 ;  /* 0x00000001ceb17824 */ /* 0x040fe400078e02b1 */
[C---:B------:R-:W-:Y:S02]  /*9810*/  IMAD.IADD R176, R206.reuse, 0x1, R176 ;  /* 0x00000001ceb07824 */ /* 0x040fe400078e02b0 */
[----:B------:R5:W-:Y:S02]  /*9820*/  RED.E.ADD.F32.FTZ.RN.STRONG.GPU [R4.64], R10 ;  /* 0x0000000a0400798e */ /* 0x000be4000c10e784 */
[----:B------:R-:W-:Y:S01]  /*9830*/  IMAD.IADD R176, R206, 0x1, R176 ;  /* 0x00000001ceb07824 */ /* 0x000fe200078e02b0 */
[-C--:B-1----:R-:W-:Y:S02]  /*9840*/  LEA.HI.X.SX32 R7, R175, R3.reuse, 0x2, P0 ;  /* 0x00000003af077211 */ /* 0x082fe400000f16ff */
[----:B------:R-:W-:Y:S01]  /*9850*/  IADD3 R175, R208, 0x20, RZ ;  /* 0x00000020d0af7810 */ /* 0x000fe20007ffe0ff */
[----:B------:R-:W-:Y:S02]  /*9860*/  IMAD.MOV.U32 R208, RZ, RZ, c[0x0][0x22c] ;  /* 0x00008b00ffd07624 */ /* 0x000fe400078e00ff */
[----:B------:R1:W-:Y:S02]  /*9870*/  RED.E.ADD.F32.FTZ.RN.STRONG.GPU [R6.64], R11 ;  /* 0x0000000b0600798e */ /* 0x0003e4000c10e784 */
[----:B------:R-:W-:Y:S03]  /*9880*/  IMAD R208, R208, c[0x0][0x1c0], RZ ;  /* 0x00007000d0d07a24 */ /* 0x000fe600078e02ff */
[----:B----4-:R-:W4:Y:S01]  /*9890*/  LDL R164, [R1+0x18] ;  /* 0x0000180001a47983 */ /* 0x010f220000100800 */
[----:B------:R-:W-:Y:S04]  /*98a0*/  IMAD.SHL.U32 R208, R208, 0x10, RZ ;  /* 0x00000010d0d07824 */ /* 0x000fe800078e00ff */
[----:B------:R1:W-:Y:S01]  /*98b0*/  RED.E.ADD.F32.FTZ.RN.STRONG.GPU [R2.64+0x80], R16 ;  /* 0x000080100200798e */ /* 0x0003e2000c10e784 */
[CC--:B-----5:R-:W-:Y:S02]  /*98c0*/  LEA R4, P0, R175.reuse, R2.reuse, 0x2 ;  /* 0x00000002af047211 */ /* 0x0e0fe400078010ff */
[----:B------:R-:W-:Y:S02]  /*98d0*/  IADD3 R166, R208, 0x40, RZ ;  /* 0x00000040d0a67810 */ /* 0x000fe40007ffe0ff */
[----:B------:R-:W5:Y:S01]  /*98e0*/  LDL R165, [R1+0x24] ;  /* 0x0000240001a57983 */ /* 0x000f620000100800 */
[-C--:B------:R-:W-:Y:S02]  /*98f0*/  LEA.HI.X.SX32 R5, R175, R3.reuse, 0x2, P0 ;  /* 0x00000003af057211 */ /* 0x080fe400000f16ff */
[----:B------:R-:W-:Y:S01]  /*9900*/  IADD3 R175, R207, 0x20, RZ ;  /* 0x00000020cfaf7810 */ /* 0x000fe20007ffe0ff */
[----:B------:R-:W-:Y:S01]  /*9910*/  IMAD.MOV.U32 R207, RZ, RZ, c[0x0][0x22c] ;  /* 0x00008b00ffcf7624 */ /* 0x000fe200078e00ff */
[----:B------:R1:W-:Y:S01]  /*9920*/  RED.E.ADD.F32.FTZ.RN.STRONG.GPU [R168.64+0x80], R17 ;  /* 0x00008011a800798e */ /* 0x0003e2000c10e784 */
[-C--:B------:R-:W-:Y:S02]  /*9930*/  LEA R10, P0, R176, R2.reuse, 0x2 ;  /* 0x00000002b00a7211 */ /* 0x080fe400078010ff */
[C---:B------:R-:W-:Y:S02]  /*9940*/  IMAD.IADD R175, R206.reuse, 0x1, R175 ;  /* 0x00000001ceaf7824 */ /* 0x040fe400078e02af */
[----:B------:R1:W-:Y:S01]  /*9950*/  RED.E.ADD.F32.FTZ.RN.STRONG.GPU [R4.64], R18 ;  /* 0x000000120400798e */ /* 0x0003e2000c10e784 */
[----:B------:R-:W-:Y:S01]  /*9960*/  IMAD R207, R207, c[0x0][0x1c0], RZ ;  /* 0x00007000cfcf7a24 */ /* 0x000fe200078e02ff */
[-C--:B-1----:R-:W-:Y:S01]  /*9970*/  LEA R6, P2, R177, R2.reuse, 0x2 ;  /* 0x00000002b1067211 */ /* 0x082fe200078410ff */
[----:B------:R-:W-:Y:S01]  /*9980*/  IMAD.IADD R175, R206, 0x1, R175 ;  /* 0x00000001ceaf7824 */ /* 0x000fe200078e02af */
[-C--:B------:R-:W-:Y:S01]  /*9990*/  LEA.HI.X.SX32 R11, R176, R3.reuse, 0x2, P0 ;  /* 0x00000003b00b7211 */ /* 0x080fe200000f16ff */
[----:B------:R-:W-:Y:S01]  /*99a0*/  IMAD.SHL.U32 R207, R207, 0x10, RZ ;  /* 0x00000010cfcf7824 */ /* 0x000fe200078e00ff */
[-C--:B------:R-:W-:Y:S01]  /*99b0*/  LEA.HI.X.SX32 R7, R177, R3.reuse, 0x2, P2 ;  /* 0x00000003b1077211 */ /* 0x080fe200010f16ff */
[----:B------:R-:W-:Y:S02]  /*99c0*/  IMAD.IADD R175, R206, 0x1, R175 ;  /* 0x00000001ceaf7824 */ /* 0x000fe400078e02af */
[----:B------:R-:W-:Y:S01]  /*99d0*/  IMAD.MOV.U32 R206, RZ, RZ, c[0x0][0x22c] ;  /* 0x00008b00ffce7624 */ /* 0x000fe200078e00ff */
[----:B------:R-:W-:Y:S01]  /*99e0*/  IADD3 R170, R207, 0x40, RZ ;  /* 0x00000040cfaa7810 */ /* 0x000fe20007ffe0ff */
[----:B------:R1:W-:Y:S01]  /*99f0*/  RED.E.ADD.F32.FTZ.RN.STRONG.GPU [R6.64], R19 ;  /* 0x000000130600798e */ /* 0x0003e2000c10e784 */
[-C--:B------:R-:W-:Y:S01]  /*9a00*/  LEA R8, P3, R175, R2.reuse, 0x2 ;  /* 0x00000002af087211 */ /* 0x080fe200078610ff */
[----:B------:R-:W-:Y:S01]  /*9a10*/  IMAD R206, R206, c[0x0][0x1c0], RZ ;  /* 0x00007000cece7a24 */ /* 0x000fe200078e02ff */
[----:B------:R-:W-:Y:S02]  /*9a20*/  IADD3 R167, R207, 0x40, RZ ;  /* 0x00000040cfa77810 */ /* 0x000fe40007ffe0ff */
[----:B------:R-:W5:Y:S01]  /*9a30*/  LDL R16, [R1+0x14] ;  /* 0x0000140001107983 */ /* 0x000f620000100800 */
[-C--:B------:R-:W-:Y:S01]  /*9a40*/  LEA.HI.X.SX32 R9, R175, R3.reuse, 0x2, P3 ;  /* 0x00000003af097211 */ /* 0x080fe200018f16ff */
[----:B------:R-:W-:Y:S03]  /*9a50*/  IMAD.SHL.U32 R206, R206, 0x8, RZ ;  /* 0x00000008cece7824 */ /* 0x000fe600078e00ff */
[----:B------:R2:W-:Y:S01]  /*9a60*/  RED.E.ADD.F32.FTZ.RN.STRONG.GPU [R10.64], R12 ;  /* 0x0000000c0a00798e */ /* 0x0005e2000c10e784 */
[C---:B------:R-:W-:Y:S01]  /*9a70*/  IMAD.IADD R170, R206.reuse, 0x1, R170 ;  /* 0x00000001ceaa7824 */ /* 0x040fe200078e02aa */
[C---:B------:R-:W-:Y:S01]  /*9a80*/  IADD3 R17, R205.reuse, 0x60, RZ ;  /* 0x00000060cd117810 */ /* 0x040fe20007ffe0ff */
[C---:B------:R-:W-:Y:S02]  /*9a90*/  IMAD.IADD R167, R206.reuse, 0x1, R167 ;  /* 0x00000001cea77824 */ /* 0x040fe400078e02a7 */
[----:B------:R2:W-:Y:S01]  /*9aa0*/  RED.E.ADD.F32.FTZ.RN.STRONG.GPU [R8.64], R13 ;  /* 0x0000000d0800798e */ /* 0x0005e2000c10e784 */
[C---:B------:R-:W-:Y:S01]  /*9ab0*/  IADD3 R18, R205.reuse, 0x60, RZ ;  /* 0x00000060cd127810 */ /* 0x040fe20007ffe0ff */
[----:B------:R-:W-:Y:S02]  /*9ac0*/  IMAD.IADD R167, R206, 0x1, R167 ;  /* 0x00000001cea77824 */ /* 0x000fe400078e02a7 */
[C---:B------:R-:W-:Y:S02]  /*9ad0*/  IMAD.IADD R17, R204.reuse, 0x1, R17 ;  /* 0x00000001cc117824 */ /* 0x040fe400078e0211 */
[C---:B------:R-:W-:Y:S02]  /*9ae0*/  IMAD.IADD R18, R204.reuse, 0x1, R18 ;  /* 0x00000001cc127824 */ /* 0x040fe400078e0212 */
[C---:B------:R-:W-:Y:S02]  /*9af0*/  IMAD.IADD R17, R204.reuse, 0x1, R17 ;  /* 0x00000001cc117824 */ /* 0x040fe400078e0211 */
[C---:B------:R-:W-:Y:S01]  /*9b00*/  IMAD.IADD R18, R204.reuse, 0x1, R18 ;  /* 0x00000001cc127824 */ /* 0x040fe200078e0212 */
[----:B-1----:R-:W-:Y:S01]  /*9b10*/  IADD3 R19, R205, 0x60, RZ ;  /* 0x00000060cd137810 */ /* 0x002fe20007ffe0ff */
[C---:B------:R-:W-:Y:S04]  /*9b20*/  IMAD.IADD R17, R204.reuse, 0x1, R17 ;  /* 0x00000001cc117824 */ /* 0x040fe800078e0211 */
[----:B------:R-:W-:Y:S01]  /*9b30*/  IMAD.IADD R19, R204, 0x1, R19 ;  /* 0x00000001cc137824 */ /* 0x000fe200078e0213 */
[CC--:B---3--:R-:W-:Y:S04]  /*9b40*/  LEA R6, P0, R174.reuse, R2.reuse, 0x2 ;  /* 0x00000002ae067211 */ /* 0x0c8fe800078010ff */
        /* <DEDUP_REMOVED lines=13> */
[CC--:B------:R-:W-:Y:S01]  /*9c20*/  LEA R10, P0, R167.reuse, R2.reuse, 0x2 ;  /* 0x00000002a70a7211 */ /* 0x0c0fe200078010ff */
[----:B------:R-:W-:Y:S02]  /*9c30*/  RED.E.ADD.F32.FTZ.RN.STRONG.GPU [R4.64], R22 ;  /* 0x000000160400798e */ /* 0x000fe4000c10e784 */
        /* <DEDUP_REMOVED lines=12> */
[-C--:B---3--:R-:W-:Y:S02]  /*9d00*/  LEA R10, P4, R18, R2.reuse, 0x2 ;  /* 0x00000002120a7211 */ /* 0x088fe400078810ff */
[-C--:B----4-:R-:W-:Y:S02]  /*9d10*/  LEA R6, P2, R164, R2.reuse, 0x2 ;  /* 0x00000002a4067211 */ /* 0x090fe400078410ff */
[-C--:B------:R-:W-:Y:S02]  /*9d20*/  LEA.HI.X.SX32 R11, R18, R3.reuse, 0x2, P4 ;  /* 0x00000003120b7211 */ /* 0x080fe400020f16ff */
[-C--:B------:R-:W-:Y:S02]  /*9d30*/  LEA.HI.X.SX32 R7, R164, R3.reuse, 0x2, P2 ;  /* 0x00000003a4077211 */ /* 0x080fe400010f16ff */
[----:B------:R-:W-:Y:S03]  /*9d40*/  IADD3 R164, R205, 0x60, RZ ;  /* 0x00000060cda47810 */ /* 0x000fe60007ffe0ff */
[----:B------:R1:W-:Y:S01]  /*9d50*/  RED.E.ADD.F32.FTZ.RN.STRONG.GPU [R6.64], R26 ;  /* 0x0000001a0600798e */ /* 0x0003e2000c10e784 */
[CC--:B-----5:R-:W-:Y:S02]  /*9d60*/  LEA R4, P0, R165.reuse, R2.reuse, 0x2 ;  /* 0x00000002a5047211 */ /* 0x0e0fe400078010ff */
[CC--:B------:R-:W-:Y:S02]  /*9d70*/  LEA R14, P6, R164.reuse, R2.reuse, 0x2 ;  /* 0x00000002a40e7211 */ /* 0x0c0fe400078c10ff */
[-C--:B------:R-:W-:Y:S02]  /*9d80*/  LEA.HI.X.SX32 R5, R165, R3.reuse, 0x2, P0 ;  /* 0x00000003a5057211 */ /* 0x080fe400000f16ff */
[-C--:B------:R-:W-:Y:S02]  /*9d90*/  LEA.HI.X.SX32 R15, R164, R3.reuse, 0x2, P6 ;  /* 0x00000003a40f7211 */ /* 0x080fe400030f16ff */
[CC--:B------:R-:W-:Y:S01]  /*9da0*/  LEA R8, P3, R17.reuse, R2.reuse, 0x2 ;  /* 0x0000000211087211 */ /* 0x0c0fe200078610ff */
[----:B------:R2:W-:Y:S03]  /*9db0*/  RED.E.ADD.F32.FTZ.RN.STRONG.GPU [R4.64], R27 ;  /* 0x0000001b0400798e */ /* 0x0005e6000c10e784 */
[-C--:B------:R-:W-:Y:S02]  /*9dc0*/  LEA.HI.X.SX32 R9, R17, R3.reuse, 0x2, P3 ;  /* 0x0000000311097211 */ /* 0x080fe400018f16ff */
[----:B------:R-:W-:Y:S05]  /*9dd0*/  RED.E.ADD.F32.FTZ.RN.STRONG.GPU [R2.64+0x180], R32 ;  /* 0x000180200200798e */ /* 0x000fea000c10e784 */
[----:B------:R-:W-:Y:S05]  /*9de0*/  RED.E.ADD.F32.FTZ.RN.STRONG.GPU [R168.64+0x180], R33 ;  /* 0x00018021a800798e */ /* 0x000fea000c10e784 */
[----:B------:R-:W-:Y:S01]  /*9df0*/  RED.E.ADD.F32.FTZ.RN.STRONG.GPU [R14.64], R34 ;  /* 0x000000220e00798e */ /* 0x000fe2000c10e784 */
[CC--:B-1----:R-:W-:Y:S04]  /*9e00*/  LEA R6, P2, R16.reuse, R2.reuse, 0x2 ;  /* 0x0000000210067211 */ /* 0x0c2fe800078410ff */
[----:B------:R-:W-:Y:S01]  /*9e10*/  RED.E.ADD.F32.FTZ.RN.STRONG.GPU [R12.64], R35 ;  /* 0x000000230c00798e */ /* 0x000fe2000c10e784 */
[-C--:B------:R-:W-:Y:S02]  /*9e20*/  LEA.HI.X.SX32 R7, R16, R3.reuse, 0x2, P2 ;  /* 0x0000000310077211 */ /* 0x080fe400010f16ff */
[----:B------:R-:W-:Y:S01]  /*9e30*/  PLOP3.LUT P2, PT, PT, PT, UP0, 0x80, 0x0 ;  /* 0x000000000000781c */ /* 0x000fe20003f4f008 */
[----:B------:R-:W-:Y:S01]  /*9e40*/  @UP3 UIADD3 UR16, UP0, UR16, -0x100, URZ ;  /* 0xffffff0010103890 */ /* 0x000fe2000ff1e03f */
[----:B------:R-:W-:Y:S03]  /*9e50*/  RED.E.ADD.F32.FTZ.RN.STRONG.GPU [R10.64], R28 ;  /* 0x0000001c0a00798e */ /* 0x000fe6000c10e784 */
[----:B------:R-:W-:Y:S02]  /*9e60*/  @UP3 UIADD3.X UR15, UR15, -0x1, URZ, UP0, !UPT ;  /* 0xffffffff0f0f3890 */ /* 0x000fe400087fe43f */
[----:B------:R-:W-:Y:S05]  /*9e70*/  RED.E.ADD.F32.FTZ.RN.STRONG.GPU [R8.64], R29 ;  /* 0x0000001d0800798e */ /* 0x000fea000c10e784 */
[----:B------:R-:W-:Y:S05]  /*9e80*/  RED.E.ADD.F32.FTZ.RN.STRONG.GPU [R6.64], R30 ;  /* 0x0000001e0600798e */ /* 0x000fea000c10e784 */
[----:B------:R-:W-:Y:S05]  /*9e90*/  LDSM.16.MT88.4 R8, [R191] ;  /* 0x00000000bf08783b */ /* 0x000fea0000004200 */
[----:B------:R-:W-:Y:S05]  /*9ea0*/  LDSM.16.MT88.4 R12, [R190+0x1e000] ;  /* 0x01e00000be0c783b */ /* 0x000fea0000004200 */
[----:B------:R-:W-:Y:S05]  /*9eb0*/  LDSM.16.MT88.4 R32, [R190+0x1e800] ;  /* 0x01e80000be20783b */ /* 0x000fea0000004200 */
[----:B------:R-:W-:Y:S01]  /*9ec0*/  LDSM.16.MT88.4 R168, [R191+0x2800] ;  /* 0x00280000bfa8783b */ /* 0x000fe20000004200 */
[C---:B--2---:R-:W-:Y:S04]  /*9ed0*/  LEA R4, P0, R0.reuse, R2, 0x2 ;  /* 0x0000000200047211 */ /* 0x044fe800078010ff */
[----:B------:R-:W-:Y:S01]  /*9ee0*/  LEA.HI.X.SX32 R5, R0, R3, 0x2, P0 ;  /* 0x0000000300057211 */ /* 0x000fe200000f16ff */
[----:B------:R-:W-:Y:S01]  /*9ef0*/  IMAD.IADD R0, R197, 0x1, R191 ;  /* 0x00000001c5007824 */ /* 0x000fe200078e02bf */
[----:B------:R-:W-:Y:S03]  /*9f00*/  PLOP3.LUT P0, PT, PT, PT, UP2, 0x80, 0x0 ;  /* 0x000000000000781c */ /* 0x000fe60003f0f028 */
[----:B------:R-:W-:Y:S05]  /*9f10*/  RED.E.ADD.F32.FTZ.RN.STRONG.GPU [R4.64], R31 ;  /* 0x0000001f0400798e */ /* 0x000fea000c10e784 */
        /* <DEDUP_REMOVED lines=306> */
.L_x_1597:
        /* <DEDUP_REMOVED lines=18> */
.L_x_1598:
        /* <DEDUP_REMOVED lines=57> */
.L_x_1600:
[----:B---34-:R-:W-:Y:S05]  /*b6f0*/  BSYNC B0 ;  /* 0x0000000000007941 */ /* 0x018fea0003800000 */
.L_x_1599:
        /* <DEDUP_REMOVED lines=18> */
.L_x_1602:
[----:B------:R-:W-:Y:S05]  /*b820*/  BSYNC B0 ;  /* 0x0000000000007941 */ /* 0x000fea0003800000 */
.L_x_1601:
        /* <DEDUP_REMOVED lines=18> */
.L_x_1604:
[----:B------:R-:W-:Y:S05]  /*b950*/  BSYNC B0 ;  /* 0x0000000000007941 */ /* 0x000fea0003800000 */
.L_x_1603:
        /* <DEDUP_REMOVED lines=18> */
.L_x_1606:
[----:B------:R-:W-:Y:S05]  /*ba80*/  BSYNC B0 ;  /* 0x0000000000007941 */ /* 0x000fea0003800000 */
.L_x_1605:
        /* <DEDUP_REMOVED lines=27> */
.L_x_1608:
[----:B------:R-:W-:Y:S05]  /*bc40*/  BSYNC B0 ;  /* 0x0000000000007941 */ /* 0x000fea0003800000 */
.L_x_1607:
        /* <DEDUP_REMOVED lines=16> */
.L_x_1610:
[----:B------:R-:W-:Y:S05]  /*bd50*/  BSYNC B0 ;  /* 0x0000000000007941 */ /* 0x000fea0003800000 */
.L_x_1609:
        /* <DEDUP_REMOVED lines=16> */
.L_x_1612:
[----:B------:R-:W-:Y:S05]  /*be60*/  BSYNC B0 ;  /* 0x0000000000007941 */ /* 0x000fea0003800000 */
.L_x_1611:
        /* <DEDUP_REMOVED lines=14> */
.L_x_1565:
[----:B------:R-:W-:Y:S05]  /*bf50*/  BSYNC B1 ;  /* 0x0000000000017941 */ /* 0x000fea0003800000 */
.L_x_1543:
        /* <DEDUP_REMOVED lines=11> */
.L_x_1613:
[----:B------:R-:W-:Y:S05]  /*c010*/  EXIT ;  /* 0x000000000000794d */ /* 0x000fea0003800000 */
.L_x_1615:
        /* <DEDUP_REMOVED lines=14> */
.L_x_2083:


//--------------------- .text._ZN5flash44flash_bwd_dq_dk_dv_loop_seqk_parallel_kernelI23Flash_bwd_kernel_traitsILi128ELi64ELi128ELi8ELi2ELi4ELi2ELb0ELb0EN7cutlass6half_tE19Flash_kernel_traitsILi128ELi64ELi128ELi8ES3_EELb1ELb0ELb0ELb0ELb1ELb1ELb0EEEvNS_16Flash_bwd_paramsE --------------------------
	.section	.text._ZN5flash44flash_bwd_dq_dk_dv_loop_seqk_parallel_kernelI23Flash_bwd_kernel_traitsILi128ELi64ELi128ELi8ELi2ELi4ELi2ELb0ELb0EN7cutlass6half_tE19Flash_kernel_traitsILi128ELi64ELi128ELi8ES3_EELb1ELb0ELb0ELb0ELb1ELb1ELb0EEEvNS_16Flash_bwd_paramsE,"ax",@progbits
	.sectioninfo	@"SHI_REGISTERS=255"
	.align	128
        .global         _ZN5flash44flash_bwd_dq_dk_dv_loop_seqk_parallel_kernelI23Flash_bwd_kernel_traitsILi128ELi64ELi128ELi8ELi2ELi4ELi2ELb0ELb0EN7cutlass6half_tE19Flash_kernel_traitsILi128ELi64ELi128ELi8ES3_EELb1ELb0ELb0ELb0ELb1ELb1ELb0EEEvNS_16Flash_bwd_paramsE
        .type           _ZN5flash44flash_bwd_dq_dk_dv_loop_seqk_parallel_kernelI23Flash_bwd_kernel_traitsILi128ELi64ELi128ELi8ELi2ELi4ELi2ELb0ELb0EN7cutlass6half_tE19Flash_kernel_traitsILi128ELi64ELi128ELi8ES3_EELb1ELb0ELb0ELb0ELb1ELb1ELb0EEEvNS_16Flash_bwd_paramsE,@function
        .size           _ZN5flash44flash_bwd_dq_dk_dv_loop_seqk_parallel_kernelI23Flash_bwd_kernel_traitsILi128ELi64ELi128ELi8ELi2ELi4ELi2ELb0ELb0EN7cutlass6half_tE19Flash_kernel_traitsILi128ELi64ELi128ELi8ES3_EELb1ELb0ELb0ELb0ELb1ELb1ELb0EEEvNS_16Flash_bwd_paramsE,(.L_x_2084 - _ZN5flash44flash_bwd_dq_dk_dv_loop_seqk_parallel_kernelI23Flash_bwd_kernel_traitsILi128ELi64ELi128ELi8ELi2ELi4ELi2ELb0ELb0EN7cutlass6half_tE19Flash_kernel_traitsILi128ELi64ELi128ELi8ES3_EELb1ELb0ELb0ELb0ELb1ELb1ELb0EEEvNS_16Flash_bwd_paramsE)
        .other          _ZN5flash44flash_bwd_dq_dk_dv_loop_seqk_parallel_kernelI23Flash_bwd_kernel_traitsILi128ELi64ELi128ELi8ELi2ELi4ELi2ELb0ELb0EN7cutlass6half_tE19Flash_kernel_traitsILi128ELi64ELi128ELi8ES3_EELb1ELb0ELb0ELb0ELb1ELb1ELb0EEEvNS_16Flash_bwd_paramsE,@"STO_CUDA_ENTRY STV_DEFAULT"
_ZN5flash44flash_bwd_dq_dk_dv_loop_seqk_parallel_kernelI23Flash_bwd_kernel_traitsILi128ELi64ELi128ELi8ELi2ELi4ELi2ELb0ELb0EN7cutlass6half_tE19Flash_kernel_traitsILi128ELi64ELi128ELi8ES3_EELb1ELb0ELb0ELb0ELb1ELb1ELb0EEEvNS_16Flash_bwd_paramsE:
.text._ZN5flash44flash_bwd_dq_dk_dv_loop_seqk_parallel_kernelI23Flash_bwd_kernel_traitsILi128ELi64ELi128ELi8ELi2ELi4ELi2ELb0ELb0EN7cutlass6half_tE19Flash_kernel_traitsILi128ELi64ELi128ELi8ES3_EELb1ELb0ELb0ELb0ELb1ELb1ELb0EEEvNS_16Flash_bwd_paramsE:
        /* <DEDUP_REMOVED lines=44> */
[----:B------:R-:W-:Y:S01]  /*02c0*/  IMAD.IADD R10, R8, 0x1, -R5 ;  /* 0x00000001080a7824 */ /* 0x000fe200078e0a05 */
[----:B------:R-:W-:Y:S01]  /*02d0*/  LOP3.LUT R6, R4, 0xfffffff0, RZ, 0xc0, !PT ;  /* 0xfffffff004067812 */ /* 0x000fe200078ec0ff */
[C---:B------:R-:W-:Y:S01]  /*02e0*/  IMAD.IADD R15, R8.reuse, 0x1, -R3 ;  /* 0x00000001080f7824 */ /* 0x040fe200078e0a03 */
[--C-:B------:R-:W-:Y:S01]  /*02f0*/  SHF.R.S32.HI R3, RZ, 0x5, R0.reuse ;  /* 0x00000005ff037819 */ /* 0x100fe20000011400 */
[C---:B------:R-:W-:Y:S01]  /*0300*/  IMAD.IADD R12, R8.reuse, 0x1, -R7 ;  /* 0x00000001080c7824 */ /* 0x040fe200078e0a07 */
[----:B------:R-:W-:Y:S01]  /*0310*/  SHF.R.S32.HI R5, RZ, 0x1f, R0 ;  /* 0x0000001fff057819 */ /* 0x000fe20000011400 */
[----:B------:R-:W-:Y:S01]  /*0320*/  IMAD.IADD R6, R8, 0x1, -R6 ;  /* 0x0000000108067824 */ /* 0x000fe200078e0a06 */
[--C-:B------:R-:W-:Y:S01]  /*0330*/  SHF.R.S32.HI R8, RZ, 0x2, R2.reuse ;  /* 0x00000002ff087819 */ /* 0x100fe20000011402 */
[----:B------:R-:W-:Y:S01]  /*0340*/  ULDC UR12, c[0x0][0x1c0] ;  /* 0x00007000000c7ab9 */ /* 0x000fe20000000800 */
[----:B------:R-:W-:Y:S01]  /*0350*/  SHF.R.S32.HI R2, RZ, 0x1f, R2 ;  /* 0x0000001fff027819 */ /* 0x000fe20000011402 */
[----:B------:R-:W-:Y:S01]  /*0360*/  UMOV UR19, 0xffffc000 ;  /* 0xffffc00000137882 */ /* 0x000fe20000000000 */
[-C--:B------:R-:W-:Y:S01]  /*0370*/  LEA.HI R7, R0, R3.reuse, RZ, 0x1 ;  /* 0x0000000300077211 */ /* 0x080fe200078f08ff */
[----:B------:R-:W-:Y:S01]  /*0380*/  UIMAD UR21, UR4, UR21, URZ ;  /* 0x00000015041572a4 */ /* 0x000fe2000f8e023f */
[----:B------:R-:W-:Y:S01]  /*0390*/  LEA.HI R2, R2, R8, RZ, 0x3 ;  /* 0x0000000802027211 */ /* 0x000fe200078f18ff */
[----:B------:R-:W-:Y:S01]  /*03a0*/  USHF.R.S32.HI UR22, URZ, 0x1f, UR23 ;  /* 0x0000001f3f167899 */ /* 0x000fe20008011417 */
[----:B------:R-:W-:Y:S01]  /*03b0*/  LEA.HI R0, R5, R3, RZ, 0x2 ;  /* 0x0000000305007211 */ /* 0x000fe200078f10ff */
[----:B------:R-:W-:Y:S01]  /*03c0*/  UMOV UR17, 0x6 ;  /* 0x0000000600117882 */ /* 0x000fe20000000000 */
[----:B------:R-:W-:-:S02]  /*03d0*/  LOP3.LUT R5, R7, 0xfffffffe, RZ, 0xc0, !PT ;  /* 0xfffffffe07057812 */ /* 0x000fc400078ec0ff */
[----:B------:R-:W-:Y:S02]  /*03e0*/  LOP3.LUT R2, R2, 0xfffffff8, RZ, 0xc0, !PT ;  /* 0xfffffff802027812 */ /* 0x000fe400078ec0ff */
[----:B------:R-:W-:Y:S01]  /*03f0*/  LOP3.LUT R0, R0, 0xfffffffc, RZ, 0xc0, !PT ;  /* 0xfffffffc00007812 */ /* 0x000fe200078ec0ff */
[C---:B------:R-:W-:Y:S01]  /*0400*/  IMAD.IADD R17, R3.reuse, 0x1, -R5 ;  /* 0x0000000103117824 */ /* 0x040fe200078e0a05 */
[----:B------:R-:W-:Y:S01]  /*0410*/  SHF.R.S32.HI R9, RZ, 0x4, R4 ;  /* 0x00000004ff097819 */ /* 0x000fe20000011404 */
[----:B------:R-:W-:Y:S01]  /*0420*/  IMAD.IADD R5, R8, 0x1, -R2 ;  /* 0x0000000108057824 */ /* 0x000fe200078e0a02 */
[----:B------:R-:W-:Y:S01]  /*0430*/  SHF.R.S32.HI R2, RZ, 0x1f, R6 ;  /* 0x0000001fff027819 */ /* 0x000fe20000011406 */
[----:B------:R-:W-:Y:S01]  /*0440*/  IMAD.IADD R7, R3, 0x1, -R0 ;  /* 0x0000000103077824 */ /* 0x000fe200078e0a00 */
[----:B------:R-:W-:Y:S01]  /*0450*/  SHF.R.S32.HI R0, RZ, 0x1f, R10 ;  /* 0x0000001fff007819 */ /* 0x000fe2000001140a */
[----:B------:R-:W-:Y:S01]  /*0460*/  STL [R1+0x28], R17 ;  /* 0x0000281101007387 */ /* 0x000fe20000100800 */
[----:B------:R-:W-:Y:S01]  /*0470*/  LEA.HI R11, R2, R6, RZ, 0x3 ;  /* 0x00000006020b7211 */ /* 0x000fe200078f18ff */
[----:B------:R-:W-:Y:S01]  /*0480*/  IMAD.SHL.U32 R2, R12, 0x40, RZ ;  /* 0x000000400c027824 */ /* 0x000fe200078e00ff */
[----:B------:R-:W-:-:S02]  /*0490*/  LEA.HI R247, R0, R10, RZ, 0x2 ;  /* 0x0000000a00f77211 */ /* 0x000fc400078f10ff */
[----:B------:R-:W-:Y:S02]  /*04a0*/  LEA.HI R4, R4, R9, RZ, 0x1 ;  /* 0x0000000904047211 */ /* 0x000fe400078f08ff */
[----:B------:R-:W-:Y:S02]  /*04b0*/  LOP3.LUT R0, R11, 0xfffffff8, RZ, 0xc0, !PT ;  /* 0xfffffff80b007812 */ /* 0x000fe400078ec0ff */
[----:B------:R-:W-:Y:S02]  /*04c0*/  LOP3.LUT R4, R4, 0xfffffffe, RZ, 0xc0, !PT ;  /* 0xfffffffe04047812 */ /* 0x000fe400078ec0ff */
[----:B------:R-:W-:Y:S01]  /*04d0*/  SHF.R.S32.HI R19, RZ, 0x6, R13 ;  /* 0x00000006ff137819 */ /* 0x000fe2000001140d */
[----:B------:R-:W-:Y:S01]  /*04e0*/  IMAD.IADD R18, R6, 0x1, -R0 ;  /* 0x0000000106127824 */ /* 0x000fe200078e0a00 */
[----:B------:R-:W-:Y:S01]  /*04f0*/  LOP3.LUT R0, R2, 0x1c0, RZ, 0xc0, !PT ;  /* 0x000001c002007812 */ /* 0x000fe200078ec0ff */
[----:B------:R-:W-:Y:S01]  /*0500*/  IMAD.SHL.U32 R2, R7, 0x10, RZ ;  /* 0x0000001007027824 */ /* 0x000fe200078e00ff */
[----:B------:R-:W-:Y:S01]  /*0510*/  SHF.R.S32.HI R247, RZ, 0x2, R247 ;  /* 0x00000002fff77819 */ /* 0x000fe200000114f7 */
[----:B------:R-:W-:Y:S01]  /*0520*/  IMAD.IADD R9, R9, 0x1, -R4 ;  /* 0x0000000109097824 */ /* 0x000fe200078e0a04 */
[C---:B------:R-:W-:Y:S01]  /*0530*/  LOP3.LUT R217, R0.reuse, 0x8, R14, 0xf8, !PT ;  /* 0x0000000800d97812 */ /* 0x040fe200078ef80e */
[----:B------:R-:W-:Y:S01]  /*0540*/  STL [R1+0x2c], R18 ;  /* 0x00002c1201007387 */ /* 0x000fe20000100800 */
[----:B------:R-:W-:Y:S01]  /*0550*/  LOP3.LUT R209, R0, 0x30, R2, 0xf8, !PT ;  /* 0x0000003000d17812 */ /* 0x000fe200078ef802 */
[----:B------:R-:W-:Y:S01]  /*0560*/  IMAD.SHL.U32 R4, R9, 0x200, RZ ;  /* 0x0000020009047824 */ /* 0x000fe200078e00ff */
[----:B------:R-:W-:Y:S01]  /*0570*/  SHF.R.U32.HI R3, RZ, 0x3, R0 ;  /* 0x00000003ff037819 */ /* 0x000fe20000011600 */
[----:B------:R-:W-:Y:S01]  /*0580*/  IMAD R247, R17, 0x10, R247 ;  /* 0x0000001011f77824 */ /* 0x000fe200078e02f7 */
[----:B------:R-:W-:Y:S01]  /*0590*/  LOP3.LUT R0, R5, 0x1, RZ, 0xc0, !PT ;  /* 0x0000000105007812 */ /* 0x000fe200078ec0ff */
[----:B------:R-:W-:Y:S01]  /*05a0*/  IMAD R2, R19, 0x800, R4 ;  /* 0x0000080013027824 */ /* 0x000fe200078e0204 */
[----:B------:R-:W-:-:S02]  /*05b0*/  LOP3.LUT R217, R217, R3, RZ, 0x3c, !PT ;  /* 0x00000003d9d97212 */ /* 0x000fc400078e3cff */
        /* <DEDUP_REMOVED lines=13> */
[----:B------:R-:W-:Y:S01]  /*0690*/  IMAD.SHL.U32 R5, R19, 0x20, RZ ;  /* 0x0000002013057824 */ /* 0x000fe200078e00ff */
[C---:B------:R-:W-:Y:S01]  /*06a0*/  LOP3.LUT P4, RZ, R12.reuse, 0x2, RZ, 0xc0, !PT ;  /* 0x000000020cff7812 */ /* 0x040fe2000788c0ff */
[--C-:B------:R-:W-:Y:S01]  /*06b0*/  IMAD R10, R7, 0x400, R2.reuse ;  /* 0x00000400070a7824 */ /* 0x100fe200078e0202 */
[----:B------:R-:W-:Y:S01]  /*06c0*/  LOP3.LUT P3, RZ, R12, 0x4, RZ, 0xc0, !PT ;  /* 0x000000040cff7812 */ /* 0x000fe2000786c0ff */
[----:B------:R-:W-:Y:S01]  /*06d0*/  IMAD R7, R0, 0x1000, R2 ;  /* 0x0000100000077824 */ /* 0x000fe200078e0202 */
[----:B------:R-:W-:Y:S01]  /*06e0*/  SEL R238, R238, 0x10, !P0 ;  /* 0x00000010eeee7807 */ /* 0x000fe20004000000 */
[----:B------:R-:W-:Y:S01]  /*06f0*/  IMAD.SHL.U32 R2, R0, 0x8, RZ ;  /* 0x0000000800027824 */ /* 0x000fe200078e00ff */
[----:B------:R-:W-:Y:S01]  /*0700*/  LOP3.LUT R0, R3, 0x1c0, RZ, 0xc0, !PT ;  /* 0x000001c003007812 */ /* 0x000fe200078ec0ff */
[----:B------:R-:W-:-:S02]  /*0710*/  IMAD.SHL.U32 R4, R9, 0x10, RZ ;  /* 0x0000001009047824 */ /* 0x000fc400078e00ff */
[----:B------:R-:W-:Y:S01]  /*0720*/  IMAD.SHL.U32 R209, R209, 0x2, RZ ;  /* 0x00000002d1d17824 */ /* 0x000fe200078e00ff */
[----:B------:R-:W-:Y:S02]  /*0730*/  LOP3.LUT R2, R2, 0x8, RZ, 0xc0, !PT ;  /* 0x0000000802027812 */ /* 0x000fe400078ec0ff */
[----:B------:R-:W-:Y:S02]  /*0740*/  SHF.R.U32.HI R3, RZ, 0x3, R0 ;  /* 0x00000003ff037819 */ /* 0x000fe40000011600 */
[----:B------:R-:W-:Y:S02]  /*0750*/  LOP3.LUT R5, R0, 0x20, R5, 0xf8, !PT ;  /* 0x0000002000057812 */ /* 0x000fe400078ef805 */
[----:B------:R-:W-:Y:S01]  /*0760*/  LOP3.LUT R8, R2, 0x10, R4, 0xf8, !PT ;  /* 0x0000001002087812 */ /* 0x000fe200078ef804 */
[----:B------:R-:W-:Y:S01]  /*0770*/  IMAD.SHL.U32 R4, R11, 0x40, RZ ;  /* 0x000000400b047824 */ /* 0x000fe200078e00ff */
[----:B------:R-:W-:Y:S01]  /*0780*/  LOP3.LUT R6, R3, R0, R2, 0x1e, !PT ;  /* 0x0000000003067212 */ /* 0x000fe200078e1e02 */
[----:B------:R-:W-:Y:S01]  /*0790*/  IMAD R0, R17, 0x400, R7 ;  /* 0x0000040011007824 */ /* 0x000fe200078e0207 */
[----:B------:R-:W-:Y:S01]  /*07a0*/  LOP3.LUT R2, R5, R3, RZ, 0x3c, !PT ;  /* 0x0000000305027212 */ /* 0x000fe200078e3cff */
[----:B------:R-:W-:-:S02]  /*07b0*/  IMAD.SHL.U32 R3, R18, 0x40, RZ ;  /* 0x0000004012037824 */ /* 0x000fc400078e00ff */
[----:B------:R-:W-:Y:S02]  /*07c0*/  IMAD.SHL.U32 R5, R9, 0x8, RZ ;  /* 0x0000000809057824 */ /* 0x000fe400078e00ff */
[----:B------:R-:W-:Y:S01]  /*07d0*/  IMAD.IADD R239, R2, 0x1, R0 ;  /* 0x0000000102ef7824 */ /* 0x000fe200078e0200 */
[----:B------:R-:W-:Y:S01]  /*07e0*/  LOP3.LUT R3, R3, 0x1c0, RZ, 0xc0, !PT ;  /* 0x000001c003037812 */ /* 0x000fe200078ec0ff */
[----:B------:R-:W-:Y:S01]  /*07f0*/  IMAD.IADD R6, R10, 0x1, R6 ;  /* 0x000000010a067824 */ /* 0x000fe200078e0206 */
[----:B------:R-:W-:Y:S01]  /*0800*/  LOP3.LUT R0, R4, 0xfffffe00, RZ, 0xc0, !PT ;  /* 0xfffffe0004007812 */ /* 0x000fe200078ec0ff */
[----:B------:R-:W-:Y:S01]  /*0810*/  IMAD.SHL.U32 R239, R239, 0x2, RZ ;  /* 0x00000002efef7824 */ /* 0x000fe200078e00ff */
[----:B------:R-:W-:Y:S02]  /*0820*/  LOP3.LUT R2, R3, 0x8, R5, 0xf8, !PT ;  /* 0x0000000803027812 */ /* 0x000fe400078ef805 */
[----:B------:R-:W-:Y:S01]  /*0830*/  SHF.R.U32.HI R4, RZ, 0x3, R3 ;  /* 0x00000003ff047819 */ /* 0x000fe20000011603 */
[----:B------:R-:W-:Y:S01]  /*0840*/  IMAD R5, R17, 0x400, R0 ;  /* 0x0000040011057824 */ /* 0x000fe200078e0200 */
[----:B------:R-:W-:Y:S01]  /*0850*/  LEA R6, R6, 0xc000, 0x1 ;  /* 0x0000c00006067811 */ /* 0x000fe200078e08ff */
[----:B------:R-:W-:Y:S01]  /*0860*/  IMAD.IADD R240, R239, 0x1, R238 ;  /* 0x00000001eff07824 */ /* 0x000fe200078e02ee */
[----:B------:R-:W-:-:S02]  /*0870*/  LOP3.LUT R220, R2, R4, RZ, 0x3c, !PT ;  /* 0x0000000402dc7212 */ /* 0x000fc400078e3cff */
[C-C-:B------:R-:W-:Y:S02]  /*0880*/  LOP3.LUT R2, R4.reuse, R8, R3.reuse, 0x1e, !PT ;  /* 0x0000000804027212 */ /* 0x140fe400078e1e03 */
[----:B------:R-:W-:Y:S01]  /*0890*/  LOP3.LUT R208, R4, R208, R3, 0x1e, !PT ;  /* 0x000000d004d07212 */ /* 0x000fe200078e1e03 */
[----:B------:R-:W-:Y:S01]  /*08a0*/  IMAD.MOV.U32 R3, RZ, RZ, 0x40 ;  /* 0x00000040ff037424 */ /* 0x000fe200078e00ff */
[-C--:B------:R-:W-:Y:S01]  /*08b0*/  LOP3.LUT R219, R2, R0.reuse, RZ, 0xfc, !PT ;  /* 0x0000000002db7212 */ /* 0x080fe200078efcff */
[----:B------:R-:W-:Y:S01]  /*08c0*/  IMAD.MOV.U32 R2, RZ, RZ, 0x20 ;  /* 0x00000020ff027424 */ /* 0x000fe200078e00ff */
[----:B------:R-:W-:Y:S01]  /*08d0*/  LOP3.LUT R208, R208, R0, RZ, 0xfc, !PT ;  /* 0x00000000d0d07212 */ /* 0x000fe200078efcff */
[----:B------:R-:W-:Y:S01]  /*08e0*/  IMAD.SHL.U32 R4, R12, 0x8, RZ ;  /* 0x000000080c047824 */ /* 0x000fe200078e00ff */
[----:B------:R-:W-:Y:S01]  /*08f0*/  SHF.R.S32.HI R0, RZ, 0x3, R14 ;  /* 0x00000003ff007819 */ /* 0x000fe2000001140e */
[----:B------:R-:W-:Y:S01]  /*0900*/  IMAD.IADD R220, R5, 0x1, R220 ;  /* 0x0000000105dc7824 */ /* 0x000fe200078e02dc */
[----:B------:R-:W-:-:S02]  /*0910*/  SEL R0, R2, 0xffffffe0, !P4 ;  /* 0xffffffe002007807 */ /* 0x000fc40006000000 */
[----:B------:R-:W-:Y:S01]  /*0920*/  SEL R216, R3, 0xffffffc0, !P3 ;  /* 0xffffffc003d87807 */ /* 0x000fe20005800000 */
[----:B------:R1:W-:Y:S01]  /*0930*/  STL [R1+0x10], R4 ;  /* 0x0000100401007387 */ /* 0x0003e20000100800 */
[----:B------:R-:W-:Y:S01]  /*0940*/  SEL R2, R2, 0xffffffe0, !P1 ;  /* 0xffffffe002027807 */ /* 0x000fe20004800000 */
[----:B------:R-:W-:Y:S01]  /*0950*/  IMAD R215, R217, 0x2, R0 ;  /* 0x00000002d9d77824 */ /* 0x000fe200078e0200 */
[----:B------:R-:W-:Y:S01]  /*0960*/  SEL R3, R3, 0xffffffc0, !P2 ;  /* 0xffffffc003037807 */ /* 0x000fe20005000000 */
[----:B------:R-:W-:Y:S01]  /*0970*/  STL [R1+0x20], R6 ;  /* 0x0000200601007387 */ /* 0x000fe20000100800 */
[----:B------:R-:W-:Y:S01]  /*0980*/  IMAD R217, R217, 0x2, R216 ;  /* 0x00000002d9d97824 */ /* 0x000fe200078e02d8 */
[----:B------:R-:W-:Y:S01]  /*0990*/  LEA R208, R208, 0xc000, 0x1 ;  /* 0x0000c000d0d07811 */ /* 0x000fe200078e08ff */
[----:B------:R-:W-:Y:S02]  /*09a0*/  IMAD.IADD R5, R2, 0x1, R6 ;  /* 0x0000000102057824 */ /* 0x000fe400078e0206 */
[----:B------:R-:W-:-:S02]  /*09b0*/  IMAD.IADD R0, R6, 0x1, R3 ;  /* 0x0000000106007824 */ /* 0x000fc400078e0203 */
[----:B------:R-:W-:Y:S01]  /*09c0*/  IMAD.IADD R233, R239, 0x1, R2 ;  /* 0x00000001efe97824 */ /* 0x000fe200078e0202 */
[----:B------:R-:W-:Y:S01]  /*09d0*/  STL [R1+0x30], R5 ;  /* 0x0000300501007387 */ /* 0x000fe20000100800 */
[----:B------:R-:W-:Y:S02]  /*09e0*/  IMAD.IADD R2, R5, 0x1, R3 ;  /* 0x0000000105027824 */ /* 0x000fe400078e0203 */
[----:B------:R-:W-:Y:S01]  /*09f0*/  IMAD.IADD R216, R216, 0x1, R215 ;  /* 0x00000001d8d87824 */ /* 0x000fe200078e02d7 */
[----:B------:R2:W-:Y:S01]  /*0a00*/  STL [R1+0x24], R0 ;  /* 0x0000240001007387 */ /* 0x0005e20000100800 */
[----:B------:R-:W-:Y:S01]  /*0a10*/  IMAD.IADD R238, R238, 0x1, R233 ;  /* 0x00000001eeee7824 */ /* 0x000fe200078e02e9 */
[C---:B-1----:R-:W-:Y:S02]  /*0a20*/  IADD3 R4, R6.reuse, 0x420, RZ ;  /* 0x0000042006047810 */ /* 0x042fe40007ffe0ff */
[----:B------:R-:W-:-:S05]  /*0a30*/  @P1 IADD3 R4, R6, 0x3e0, RZ ;  /* 0x000003e006041810 */ /* 0x000fca0007ffe0ff */
[----:B------:R1:W-:Y:S04]  /*0a40*/  STL [R1+0x3c], R4 ;  /* 0x00003c0401007387 */ /* 0x0003e80000100800 */
[----:B------:R1:W-:Y:S01]  /*0a50*/  STL [R1+0x34], R2 ;  /* 0x0000340201007387 */ /* 0x0003e20000100800 */
[----:B--2---:R-:W-:-:S05]  /*0a60*/  IMAD.IADD R0, R3, 0x1, R4 ;  /* 0x0000000103007824 */ /* 0x004fca00078e0204 */
[----:B------:R1:W-:Y:S02]  /*0a70*/  STL [R1+0x38], R0 ;  /* 0x0000380001007387 */ /* 0x0003e40000100800 */
.L_x_1624:
        /* <DEDUP_REMOVED lines=8> */
[----:B--2---:R-:W2:Y:S01]  /*0b00*/  @P1 S2R R5, SR_CTAID.Y ;  /* 0x0000000000051919 */ /* 0x004ea20000002600 */
[----:B-1----:R-:W-:-:S06]  /*0b10*/  @P1 IMAD.MOV.U32 R4, RZ, RZ, 0x4 ;  /* 0x00000004ff041424 */ /* 0x002fcc00078e00ff */
[----:B------:R-:W1:Y:S01]  /*0b20*/  @P0 S2R R0, SR_CTAID.Y ;  /* 0x0000000000000919 */ /* 0x000e620000002600 */
[----:B--2---:R-:W-:-:S06]  /*0b30*/  @P1 IMAD.WIDE R4, R5, R4, c[0x0][0x250] ;  /* 0x0000940005041625 */ /* 0x004fcc00078e0204 */
[----:B------:R-:W2:Y:S01]  /*0b40*/  @P1 LDG.E R4, [R4.64] ;  /* 0x0000002604041981 */ /* 0x000ea2000c1e1900 */
[----:B-1----:R-:W1:Y:S02]  /*0b50*/  @P0 R2UR UR5, R0 ;  /* 0x00000000000503c2 */ /* 0x002e6400000e0000 */
[----:B-1----:R-:W-:-:S06]  /*0b60*/  @UP1 UIMAD.WIDE UR4, UR5, UR4, UR6 ;  /* 0x00000004050412a5 */ /* 0x002fcc000f8e0206 */
[----:B------:R-:W-:Y:S02]  /*0b70*/  IMAD.U32 R2, RZ, RZ, UR4 ;  /* 0x00000004ff027e24 */ /* 0x000fe4000f8e00ff */
[----:B------:R-:W-:Y:S01]  /*0b80*/  IMAD.U32 R3, RZ, RZ, UR5 ;  /* 0x00000005ff037e24 */ /* 0x000fe2000f8e00ff */
[----:B------:R-:W-:Y:S02]  /*0b90*/  UMOV UR36, URZ ;  /* 0x0000003f00247c82 */ /* 0x000fe40008000000 */
[----:B------:R-:W-:Y:S02]  /*0ba0*/  ULDC.64 UR4, c[0x0][0x268] ;  /* 0x00009a0000047ab9 */ /* 0x000fe40000000a00 */
[----:B------:R-:W3:Y:S01]  /*0bb0*/  @P0 LDG.E R0, [R2.64] ;  /* 0x0000002602000981 */ /* 0x000ee2000c1e1900 */
[----:B------:R-:W-:-:S04]  /*0bc0*/  @!UP1 UISETP.NE.U32.AND UP0, UPT, URZ, UR4, UPT ;  /* 0x000000043f00928c */ /* 0x000fc8000bf05070 */
[----:B------:R-:W-:-:S03]  /*0bd0*/  @!UP1 UISETP.NE.AND.EX UP0, UPT, URZ, UR5, UPT, UP0 ;  /* 0x000000053f00928c */ /* 0x000fc6000bf05300 */
[----:B------:R-:W-:Y:S02]  /*0be0*/  ULDC.64 UR4, c[0x0][0x218] ;  /* 0x0000860000047ab9 */ /* 0x000fe40000000a00 */
[----:B------:R-:W-:Y:S01]  /*0bf0*/  @!UP1 USEL UR5, URZ, UR5, !UP0 ;  /* 0x000000053f059287 */ /* 0x000fe2000c000000 */
[----:B--2---:R-:W1:Y:S08]  /*0c00*/  @P1 R2UR UR36, R4 ;  /* 0x00000000042413c2 */ /* 0x004e7000000e0000 */
[----:B---3--:R-:W1:Y:S02]  /*0c10*/  @P0 R2UR UR6, R0 ;  /* 0x00000000000603c2 */ /* 0x008e6400000e0000 */
        /* <DEDUP_REMOVED lines=78> */
.L_x_1617:
[----:B------:R-:W-:-:S04]  /*1100*/  UIMAD UR44, UR34, UR16, UR37 ;  /* 0x00000010222c72a4 */ /* 0x000fc8000f8e0225 */
[----:B------:R-:W-:Y:S02]  /*1110*/  UIMAD UR44, UR44, UR15, URZ ;  /* 0x0000000f2c2c72a4 */ /* 0x000fe4000f8e023f */
.L_x_1618:
[----:B------:R-:W2:Y:S01]  /*1120*/  LDL.64 R4, [R1+0x10] ;  /* 0x0000100001047983 */ /* 0x000ea20000100a00 */
[----:B------:R-:W-:-:S03]  /*1130*/  ULDC.64 UR4, c[0x0][0x368] ;  /* 0x0000da0000047ab9 */ /* 0x000fc60000000a00 */
[----:B------:R1:W2:Y:S01]  /*1140*/  LDL.64 R8, [R1+0x10] ;  /* 0x0000100001087983 */ /* 0x0002a20000100a00 */
[----:B------:R-:W-:Y:S01]  /*1150*/  UIADD3 UR36, UP0, UR6, UR36, URZ ;  /* 0x0000002406247290 */ /* 0x000fe2000ff1e03f */
[----:B------:R-:W-:Y:S01]  /*1160*/  CS2R R158, SRZ ;  /* 0x00000000009e7805 */ /* 0x000fe2000001ff00 */
[----:B------:R-:W-:Y:S01]  /*1170*/  UIMAD UR4, UR49, UR4, URZ ;  /* 0x00000004310472a4 */ /* 0x000fe2000f8e023f */
[----:B------:R-:W3:Y:S01]  /*1180*/  S2R R24, SR_TID.X ;  /* 0x0000000000187919 */ /* 0x000ee20000002100 */
[----:B------:R-:W-:Y:S01]  /*1190*/  UIADD3.X UR35, UR8, UR35, URZ, UP0, !UPT ;  /* 0x0000002308237290 */ /* 0x000fe200087fe43f */
[----:B------:R-:W-:Y:S01]  /*11a0*/  CS2R R156, SRZ ;  /* 0x00000000009c7805 */ /* 0x000fe2000001ff00 */
[----:B------:R-:W-:Y:S01]  /*11b0*/  ULDC.64 UR6, c[0x0][0x1a0] ;  /* 0x0000680000067ab9 */ /* 0x000fe20000000a00 */
[----:B------:R-:W4:Y:S01]  /*11c0*/  S2R R25, SR_TID.X ;  /* 0x0000000000197919 */ /* 0x000f220000002100 */
[----:B------:R-:W-:Y:S01]  /*11d0*/  UIMAD UR5, UR34, UR5, UR4 ;  /* 0x00000005220572a4 */ /* 0x000fe2000f8e0204 */
[----:B------:R-:W-:Y:S01]  /*11e0*/  CS2R R162, SRZ ;  /* 0x0000000000a27805 */ /* 0x000fe2000001ff00 */
[----:B------:R-:W-:Y:S01]  /*11f0*/  UIMAD UR4, UR35, UR6, URZ ;  /* 0x00000006230472a4 */ /* 0x000fe2000f8e023f */
[----:B------:R-:W5:Y:S01]  /*1200*/  S2R R19, SR_TID.X ;  /* 0x0000000000137919 */ /* 0x000f620000002100 */
[----:B------:R-:W-:Y:S01]  /*1210*/  ULDC.64 UR10, c[0x0][0x198] ;  /* 0x00006600000a7ab9 */ /* 0x000fe20000000a00 */
[----:B------:R-:W-:Y:S01]  /*1220*/  CS2R R160, SRZ ;  /* 0x0000000000a07805 */ /* 0x000fe2000001ff00 */
[----:B------:R-:W-:Y:S01]  /*1230*/  UIMAD UR4, UR36, UR7, UR4 ;  /* 0x00000007240472a4 */ /* 0x000fe2000f8e0204 */
[----:B------:R-:W1:Y:S01]  /*1240*/  S2R R21, SR_CTAID.Y ;  /* 0x0000000000157919 */ /* 0x000e620000002600 */
[----:B------:R-:W-:Y:S01]  /*1250*/  UIMAD UR8, UR35, UR10, URZ ;  /* 0x0000000a230872a4 */ /* 0x000fe2000f8e023f */
[----:B------:R-:W-:Y:S01]  /*1260*/  CS2R R154, SRZ ;  /* 0x00000000009a7805 */ /* 0x000fe2000001ff00 */
[----:B------:R-:W-:Y:S01]  /*1270*/  UIMAD UR47, UR47, UR13, UR21 ;  /* 0x0000000d2f2f72a4 */ /* 0x000fe2000f8e0215 */
[----:B------:R-:W1:Y:S01]  /*1280*/  S2R R22, SR_TID.X ;  /* 0x0000000000167919 */ /* 0x000e620000002100 */
[----:B------:R-:W-:Y:S01]  /*1290*/  UIMAD UR8, UR36, UR11, UR8 ;  /* 0x0000000b240872a4 */ /* 0x000fe2000f8e0208 */
[----:B------:R-:W-:Y:S01]  /*12a0*/  CS2R R152, SRZ ;  /* 0x0000000000987805 */ /* 0x000fe2000001ff00 */
[----:B------:R-:W-:Y:S01]  /*12b0*/  UIADD3 UR47, UR33, UR47, URZ ;  /* 0x0000002f212f7290 */ /* 0x000fe2000fffe03f */
[----:B------:R-:W1:Y:S01]  /*12c0*/  S2R R23, SR_TID.X ;  /* 0x0000000000177919 */ /* 0x000e620000002100 */
[----:B------:R-:W-:Y:S01]  /*12d0*/  ULEA.HI.SX32 UR46, UR46, 0xffffffff, 0x1a ;  /* 0xffffffff2e2e7891 */ /* 0x000fe2000f8fd23f */
[----:B------:R-:W-:Y:S01]  /*12e0*/  CS2R R150, SRZ ;  /* 0x0000000000967805 */ /* 0x000fe2000001ff00 */
[----:B------:R-:W-:Y:S01]  /*12f0*/  UIADD3 UR45, UR50, UR45, URZ ;  /* 0x0000002d322d7290 */ /* 0x000fe2000fffe03f */
[----:B---3--:R-:W-:Y:S01]  /*1300*/  SHF.R.S32.HI R24, RZ, 0x1f, R24 ;  /* 0x0000001fff187819 */ /* 0x008fe20000011418 */
[----:B------:R-:W-:Y:S01]  /*1310*/  UIADD3 UR44, UR50, UR44, URZ ;  /* 0x0000002c322c7290 */ /* 0x000fe2000fffe03f */
[----:B------:R-:W-:Y:S01]  /*1320*/  CS2R R148, SRZ ;  /* 0x0000000000947805 */ /* 0x000fe2000001ff00 */
[----:B------:R-:W-:Y:S01]  /*1330*/  CS2R R142, SRZ ;  /* 0x00000000008e7805 */ /* 0x000fe2000001ff00 */
[----:B----4-:R-:W-:Y:S01]  /*1340*/  LEA.HI R24, R24, R25, RZ, 0x3 ;  /* 0x0000001918187211 */ /* 0x010fe200078f18ff */
[----:B------:R-:W-:Y:S01]  /*1350*/  CS2R R140, SRZ ;  /* 0x00000000008c7805 */ /* 0x000fe2000001ff00 */
[----:B------:R-:W-:Y:S01]  /*1360*/  CS2R R146, SRZ ;  /* 0x0000000000927805 */ /* 0x000fe2000001ff00 */
[----:B------:R-:W-:Y:S01]  /*1370*/  CS2R R144, SRZ ;  /* 0x0000000000907805 */ /* 0x000fe2000001ff00 */
[----:B------:R-:W-:Y:S01]  /*1380*/  SHF.R.S32.HI R24, RZ, 0x3, R24 ;  /* 0x00000003ff187819 */ /* 0x000fe20000011418 */
[----:B------:R-:W-:Y:S01]  /*1390*/  CS2R R138, SRZ ;  /* 0x00000000008a7805 */ /* 0x000fe2000001ff00 */
[----:B-----5:R-:W-:Y:S01]  /*13a0*/  SHF.R.S32.HI R13, RZ, 0x1f, R19 ;  /* 0x0000001fff0d7819 */ /* 0x020fe20000011413 */
[----:B------:R-:W-:Y:S01]  /*13b0*/  CS2R R136, SRZ ;  /* 0x0000000000887805 */ /* 0x000fe2000001ff00 */
[----:B------:R-:W-:Y:S01]  /*13c0*/  SHF.R.S32.HI R20, RZ, 0x1f, R24 ;  /* 0x0000001fff147819 */ /* 0x000fe20000011418 */
[C---:B------:R-:W-:Y:S01]  /*13d0*/  IMAD.SHL.U32 R2, R24.reuse, 0x40, RZ ;  /* 0x0000004018027824 */ /* 0x040fe200078e00ff */
[----:B------:R-:W-:Y:S01]  /*13e0*/  IADD3 R10, P0, R24, UR50, RZ ;  /* 0x00000032180a7c10 */ /* 0x000fe2000ff1e0ff */
[----:B------:R-:W-:Y:S01]  /*13f0*/  CS2R R134, SRZ ;  /* 0x0000000000867805 */ /* 0x000fe2000001ff00 */
[----:B------:R-:W-:Y:S01]  /*1400*/  LEA.HI R13, R13, R19, RZ, 0x5 ;  /* 0x000000130d0d7211 */ /* 0x000fe200078f28ff */
[----:B------:R-:W-:Y:S01]  /*1410*/  CS2R R132, SRZ ;  /* 0x0000000000847805 */ /* 0x000fe2000001ff00 */
[----:B------:R-:W-:Y:S01]  /*1420*/  LOP3.LUT R2, R2, 0x1c0, RZ, 0xc0, !PT ;  /* 0x000001c002027812 */ /* 0x000fe200078ec0ff */
[----:B------:R-:W-:Y:S01]  /*1430*/  CS2R R126, SRZ ;  /* 0x00000000007e7805 */ /* 0x000fe2000001ff00 */
[----:B------:R-:W-:Y:S01]  /*1440*/  IADD3.X R11, R20, UR51, RZ, P0, !PT ;  /* 0x00000033140b7c10 */ /* 0x000fe200087fe4ff */
[----:B------:R-:W-:Y:S01]  /*1450*/  CS2R R124, SRZ ;  /* 0x00000000007c7805 */ /* 0x000fe2000001ff00 */
[----:B------:R-:W-:Y:S01]  /*1460*/  LOP3.LUT R15, R13, 0xffffffe0, RZ, 0xc0, !PT ;  /* 0xffffffe00d0f7812 */ /* 0x000fe200078ec0ff */
[----:B------:R-:W-:Y:S01]  /*1470*/  CS2R R130, SRZ ;  /* 0x0000000000827805 */ /* 0x000fe2000001ff00 */
[----:B-1----:R-:W-:Y:S01]  /*1480*/  SHF.R.S32.HI R22, RZ, 0x1f, R22 ;  /* 0x0000001fff167819 */ /* 0x002fe20000011416 */
[C---:B------:R-:W-:Y:S01]  /*1490*/  IMAD R12, R11.reuse, c[0x0][0x190], RZ ;  /* 0x000064000b0c7a24 */ /* 0x040fe200078e02ff */
[----:B------:R-:W-:Y:S01]  /*14a0*/  CS2R R128, SRZ ;  /* 0x0000000000807805 */ /* 0x000fe2000001ff00 */
[----:B------:R-:W-:Y:S01]  /*14b0*/  IMAD R11, R11, c[0x0][0x370], RZ ;  /* 0x0000dc000b0b7a24 */ /* 0x000fe200078e02ff */
[----:B------:R-:W-:Y:S01]  /*14c0*/  LEA.HI R22, R22, R23, RZ, 0x6 ;  /* 0x0000001716167211 */ /* 0x000fe200078f30ff */
[----:B------:R-:W-:Y:S01]  /*14d0*/  IMAD.IADD R19, R19, 0x1, -R15 ;  /* 0x0000000113137824 */ /* 0x000fe200078e0a0f */
[----:B------:R-:W-:Y:S01]  /*14e0*/  CS2R R122, SRZ ;  /* 0x00000000007a7805 */ /* 0x000fe2000001ff00 */
[----:B------:R-:W1:Y:S01]  /*14f0*/  S2R R15, SR_CTAID.Z ;  /* 0x00000000000f7919 */ /* 0x000e620000002700 */
[C---:B------:R-:W-:Y:S01]  /*1500*/  IMAD R12, R10.reuse, c[0x0][0x194], R12 ;  /* 0x000065000a0c7a24 */ /* 0x040fe200078e020c */
[----:B------:R-:W-:Y:S01]  /*1510*/  SHF.R.S32.HI R22, RZ, 0x6, R22 ;  /* 0x00000006ff167819 */ /* 0x000fe20000011416 */
[----:B------:R-:W-:Y:S01]  /*1520*/  IMAD R11, R10, c[0x0][0x374], R11 ;  /* 0x0000dd000a0b7a24 */ /* 0x000fe200078e020b */
        /* <DEDUP_REMOVED lines=43> */
[----:B--2---:R-:W-:-:S02]  /*17e0*/  IMAD.MOV.U32 R8, RZ, RZ, R4 ;  /* 0x000000ffff087224 */ /* 0x004fc400078e0004 */
[----:B------:R-:W-:-:S03]  /*17f0*/  IMAD.U32 R4, RZ, RZ, UR36 ;  /* 0x00000024ff047e24 */ /* 0x000fc6000f8e00ff */
[----:B------:R-:W-:Y:S02]  /*1800*/  LOP3.LUT R3, R2, 0x38, R8, 0xf8, !PT ;  /* 0x0000003802037812 */ /* 0x000fe400078ef808 */
[----:B------:R-:W-:Y:S02]  /*1810*/  SHF.R.U32.HI R2, RZ, 0x3, R2 ;  /* 0x00000003ff027819 */ /* 0x000fe40000011602 */
[--C-:B------:R-:W-:Y:S02]  /*1820*/  SHF.R.S32.HI R9, RZ, 0x1f, R8.reuse ;  /* 0x0000001fff097819 */ /* 0x100fe40000011408 */
[----:B------:R-:W-:Y:S01]  /*1830*/  LOP3.LUT R18, R3, R2, RZ, 0x3c, !PT ;  /* 0x0000000203127212 */ /* 0x000fe200078e3cff */
[----:B------:R-:W-:Y:S02]  /*1840*/  IMAD.U32 R2, RZ, RZ, UR36 ;  /* 0x00000024ff027e24 */ /* 0x000fe4000f8e00ff */
[--C-:B------:R-:W-:Y:S01]  /*1850*/  IMAD.WIDE.U32 R6, R21, c[0x0][0x368], R8.reuse ;  /* 0x0000da0015067a25 */ /* 0x100fe200078e0008 */
[----:B------:R2:W-:Y:S03]  /*1860*/  STL [R1+0x14], R9 ;  /* 0x0000140901007387 */ /* 0x0005e60000100800 */
[----:B------:R-:W-:Y:S01]  /*1870*/  IMAD.WIDE.U32 R2, R2, c[0x0][0x1a0], R8 ;  /* 0x0000680002027a25 */ /* 0x000fe200078e0008 */
[----:B------:R-:W-:-:S03]  /*1880*/  IADD3 R7, R7, UR5, RZ ;  /* 0x0000000507077c10 */ /* 0x000fc6000fffe0ff */
[----:B------:R-:W-:Y:S01]  /*1890*/  IMAD.WIDE.U32 R4, R4, c[0x0][0x198], R8 ;  /* 0x0000660004047a25 */ /* 0x000fe200078e0008 */
[----:B------:R-:W-:Y:S01]  /*18a0*/  IADD3 R3, R3, UR4, RZ ;  /* 0x0000000403037c10 */ /* 0x000fe2000fffe0ff */
[----:B------:R-:W-:Y:S02]  /*18b0*/  ULDC.64 UR4, c[0x0][0x178] ;  /* 0x00005e0000047ab9 */ /* 0x000fe40000000a00 */
[----:B------:R-:W-:Y:S01]  /*18c0*/  UIMAD UR4, UR49, UR4, URZ ;  /* 0x00000004310472a4 */ /* 0x000fe2000f8e023f */
[----:B------:R-:W-:Y:S01]  /*18d0*/  IADD3 R5, R5, UR8, RZ ;  /* 0x0000000805057c10 */ /* 0x000fe2000fffe0ff */
[----:B------:R-:W-:Y:S01]  /*18e0*/  IMAD.WIDE.U32 R6, R10, c[0x0][0x370], R6 ;  /* 0x0000dc000a067a25 */ /* 0x000fe200078e0006 */
[----:B------:R-:W-:Y:S02]  /*18f0*/  ULDC.64 UR8, c[0x0][0x180] ;  /* 0x0000600000087ab9 */ /* 0x000fe40000000a00 */
[----:B------:R-:W-:Y:S01]  /*1900*/  UIMAD UR52, UR34, UR5, UR4 ;  /* 0x00000005223472a4 */ /* 0x000fe2000f8e0204 */
[----:B------:R-:W-:Y:S01]  /*1910*/  IMAD.WIDE.U32 R4, R21, c[0x0][0x180], R4 ;  /* 0x0000600015047a25 */ /* 0x000fe200078e0004 */
[----:B------:R-:W-:-:S02]  /*1920*/  UIMAD UR8, UR49, UR8, URZ ;  /* 0x00000008310872a4 */ /* 0x000fc4000f8e023f */
[----:B------:R-:W-:Y:S01]  /*1930*/  ULDC.64 UR4, c[0x0][0x188] ;  /* 0x0000620000047ab9 */ /* 0x000fe20000000a00 */
[----:B------:R-:W-:Y:S01]  /*1940*/  IMAD.WIDE.U32 R2, R21, c[0x0][0x188], R2 ;  /* 0x0000620015027a25 */ /* 0x000fe200078e0002 */
[----:B------:R-:W-:Y:S02]  /*1950*/  UIMAD UR4, UR49, UR4, URZ ;  /* 0x00000004310472a4 */ /* 0x000fe4000f8e023f */
[----:B------:R-:W-:Y:S01]  /*1960*/  UIMAD UR8, UR34, UR9, UR8 ;  /* 0x00000009220872a4 */ /* 0x000fe2000f8e0208 */
[----:B--2---:R-:W-:Y:S01]  /*1970*/  IMAD.WIDE.U32 R8, R10, c[0x0][0x190], R8 ;  /* 0x000064000a087a25 */ /* 0x004fe200078e0008 */
[----:B------:R-:W-:Y:S01]  /*1980*/  SHF.R.S32.HI R10, RZ, 0x5, R13 ;  /* 0x00000005ff0a7819 */ /* 0x000fe2000001140d */
[----:B------:R-:W-:Y:S02]  /*1990*/  UIMAD UR9, UR34, UR5, UR4 ;  /* 0x00000005220972a4 */ /* 0x000fe4000f8e0204 */
[----:B------:R-:W-:Y:S01]  /*19a0*/  IMAD.IADD R9, R9, 0x1, R12 ;  /* 0x0000000109097824 */ /* 0x000fe200078e020c */
[----:B------:R-:W-:Y:S01]  /*19b0*/  ULDC.64 UR4, c[0x0][0x378] ;  /* 0x0000de0000047ab9 */ /* 0x000fe20000000a00 */
[----:B------:R-:W-:Y:S01]  /*19c0*/  IMAD.U32 R12, RZ, RZ, UR53 ;  /* 0x00000035ff0c7e24 */ /* 0x000fe2000f8e00ff */
[----:B------:R-:W-:Y:S01]  /*19d0*/  UIMAD UR4, UR43, UR4, URZ ;  /* 0x000000042b0472a4 */ /* 0x000fe2000f8e023f */
[----:B------:R-:W-:Y:S01]  /*19e0*/  IMAD R10, R10, UR24, R19 ;  /* 0x000000180a0a7c24 */ /* 0x000fe2000f8e0213 */
[----:B------:R-:W-:Y:S01]  /*19f0*/  IADD3 R5, R5, UR8, RZ ;  /* 0x0000000805057c10 */ /* 0x000fe2000fffe0ff */
[----:B------:R-:W-:Y:S01]  /*1a00*/  IMAD.U32 R13, RZ, RZ, UR48 ;  /* 0x00000030ff0d7e24 */ /* 0x000fe2000f8e00ff */
[----:B------:R-:W-:Y:S01]  /*1a10*/  UIMAD UR8, UR37, UR5, UR4 ;  /* 0x00000005250872a4 */ /* 0x000fe2000f8e0204 */
[----:B------:R-:W-:Y:S01]  /*1a20*/  IMAD.WIDE.U32 R8, R21, c[0x0][0x178], R8 ;  /* 0x00005e0015087a25 */ /* 0x000fe200078e0008 */
[----:B------:R-:W-:Y:S01]  /*1a30*/  @P3 BAR.SYNC.DEFER_BLOCKING 0x0 ;  /* 0x0000000000003b1d */ /* 0x000fe20000010000 */
[----:B------:R-:W-:Y:S01]  /*1a40*/  IADD3 R12, P1, P0, R10, UR23, R12 ;  /* 0x000000170a0c7c10 */ /* 0x000fe2000f83e00c */
[----:B------:R-:W-:Y:S01]  /*1a50*/  UIMAD.WIDE UR48, UR34, UR14, UR50 ;  /* 0x0000000e223072a5 */ /* 0x000fe2000f8e0232 */
[----:B------:R-:W-:Y:S01]  /*1a60*/  SHF.R.S32.HI R10, RZ, 0x1f, R10 ;  /* 0x0000001fff0a7819 */ /* 0x000fe2000001140a */
[----:B------:R-:W-:Y:S01]  /*1a70*/  IMAD.IADD R7, R7, 0x1, R11 ;  /* 0x0000000107077824 */ /* 0x000fe200078e020b */
[----:B------:R-:W-:Y:S01]  /*1a80*/  IADD3 R9, R9, UR52, RZ ;  /* 0x0000003409097c10 */ /* 0x000fe2000fffe0ff */
[----:B------:R-:W-:Y:S01]  /*1a90*/  ULDC.64 UR4, c[0x0][0x1a8] ;  /* 0x00006a0000047ab9 */ /* 0x000fe20000000a00 */
[----:B------:R-:W-:Y:S01]  /*1aa0*/  IADD3.X R10, R10, UR22, R13, P1, P0 ;  /* 0x000000160a0a7c10 */ /* 0x000fe20008fe040d */
[----:B------:R-:W-:Y:S01]  /*1ab0*/  UIMAD UR4, UR43, UR4, URZ ;  /* 0x000000042b0472a4 */ /* 0x000fe2000f8e023f */
[----:B------:R-:W-:Y:S01]  /*1ac0*/  IADD3 R12, P0, R12, R17, RZ ;  /* 0x000000110c0c7210 */ /* 0x000fe20007f1e0ff */
[----:B------:R-:W-:Y:S01]  /*1ad0*/  UIADD3 UR42, UP0, UR48, UR42, URZ ;  /* 0x0000002a302a7290 */ /* 0x000fe2000ff1e03f */
[----:B------:R-:W-:Y:S01]  /*1ae0*/  IADD3 R3, R3, UR9, RZ ;  /* 0x0000000903037c10 */ /* 0x000fe2000fffe0ff */
[----:B------:R-:W-:Y:S01]  /*1af0*/  UIMAD UR4, UR37, UR5, UR4 ;  /* 0x00000005250472a4 */ /* 0x000fe2000f8e0204 */
[----:B-1----:R-:W-:Y:S01]  /*1b00*/  IMAD.WIDE.U32 R8, R15, c[0x0][0x1a8], R8 ;  /* 0x00006a000f087a25 */ /* 0x002fe200078e0008 */
[----:B------:R-:W-:-:S02]  /*1b10*/  UIADD3.X UR41, UR49, UR41, URZ, UP0, !UPT ;  /* 0x0000002931297290 */ /* 0x000fc400087fe43f */
[----:B------:R-:W-:Y:S01]  /*1b20*/  UIMAD UR47, UR47, UR42, URZ ;  /* 0x0000002a2f2f72a4 */ /* 0x000fe2000f8e023f */
[----:B------:R-:W-:Y:S01]  /*1b30*/  IMAD.X R13, R10, 0x1, R16, P0 ;  /* 0x000000010a0d7824 */ /* 0x000fe200000e0610 */
[----:B------:R-:W-:Y:S01]  /*1b40*/  LEA R234, P1, R8, c[0x0][0x160], 0x1 ;  /* 0x0000580008ea7a11 */ /* 0x000fe200078208ff */
[----:B------:R-:W-:Y:S01]  /*1b50*/  IMAD.WIDE.U32 R10, R15, c[0x0][0x378], R6 ;  /* 0x0000de000f0a7a25 */ /* 0x000fe200078e0006 */
[----:B------:R-:W-:Y:S02]  /*1b60*/  UIMAD UR41, UR41, UR32, UR47 ;  /* 0x00000020292972a4 */ /* 0x000fe4000f8e022f */
[----:B------:R-:W-:Y:S01]  /*1b70*/  USHF.L.U32 UR5, UR6, 0x6, URZ ;  /* 0x0000000606057899 */ /* 0x000fe2000800063f */
[----:B------:R-:W-:Y:S01]  /*1b80*/  IMAD R7, R14, c[0x0][0x1b0], RZ ;  /* 0x00006c000e077a24 */ /* 0x000fe200078e02ff */
[----:B------:R-:W-:Y:S01]  /*1b90*/  LEA R236, P0, R10, c[0x0][0x330], 0x1 ;  /* 0x0000cc000aec7a11 */ /* 0x000fe200078008ff */
[----:B------:R-:W-:Y:S01]  /*1ba0*/  IMAD R6, R14, c[0x0][0x1b8], RZ ;  /* 0x00006e000e067a24 */ /* 0x000fe200078e02ff */
[----:B------:R-:W-:Y:S01]  /*1bb0*/  USHF.L.U64.HI UR6, UR6, UR20, UR7 ;  /* 0x0000001406067299 */ /* 0x000fe20008010207 */
[----:B------:R-:W-:-:S02]  /*1bc0*/  IMAD.U32 R16, RZ, RZ, UR32 ;  /* 0x00000020ff107e24 */ /* 0x000fc4000f8e00ff */
[C---:B------:R-:W-:Y:S02]  /*1bd0*/  IMAD R14, R0.reuse, c[0x0][0x1b4], R7 ;  /* 0x00006d00000e7a24 */ /* 0x040fe400078e0207 */
[C---:B------:R-:W-:Y:S02]  /*1be0*/  IMAD R15, R0.reuse, c[0x0][0x1bc], R6 ;  /* 0x00006f00000f7a24 */ /* 0x040fe400078e0206 */
[----:B------:R-:W-:-:S04]  /*1bf0*/  IMAD.WIDE.U32 R4, R0, c[0x0][0x1b0], R4 ;  /* 0x00006c0000047a25 */ /* 0x000fc800078e0004 */
[----:B------:R-:W-:Y:S01]  /*1c00*/  IMAD.WIDE.U32 R6, R0, c[0x0][0x1b8], R2 ;  /* 0x00006e0000067a25 */ /* 0x000fe200078e0002 */
[----:B------:R-:W-:Y:S02]  /*1c10*/  IADD3 R0, R11, UR8, RZ ;  /* 0x000000080b007c10 */ /* 0x000fe4000fffe0ff */
[----:B------:R-:W-:Y:S01]  /*1c20*/  IADD3 R2, R9, UR4, RZ ;  /* 0x0000000409027c10 */ /* 0x000fe2000fffe0ff */
[----:B------:R-:W-:Y:S01]  /*1c30*/  IMAD.WIDE.U32 R12, R16, UR42, R12 ;  /* 0x0000002a100c7c25 */ /* 0x000fe2000f8e000c */
[----:B------:R-:W-:Y:S01]  /*1c40*/  LEA.HI.X R237, R10, c[0x0][0x334], R0, 0x1, P0 ;  /* 0x0000cd000aed7a11 */ /* 0x000fe200000f0c00 */
[----:B------:R-:W-:Y:S01]  /*1c50*/  ULEA.HI UR4, UR46, UR46, URZ, 0x1 ;  /* 0x0000002e2e047291 */ /* 0x000fe2000f8f083f */
[----:B------:R-:W-:Y:S01]  /*1c60*/  LEA.HI.X R235, R8, c[0x0][0x164], R2, 0x1, P1 ;  /* 0x0000590008eb7a11 */ /* 0x000fe200008f0c02 */
[----:B------:R-:W-:Y:S01]  /*1c70*/  IMAD.MOV.U32 R2, RZ, RZ, R4 ;  /* 0x000000ffff027224 */ /* 0x000fe200078e0004 */
[----:B------:R-:W-:Y:S01]  /*1c80*/  IADD3 R0, R13, UR41, RZ ;  /* 0x000000290d007c10 */ /* 0x000fe2000fffe0ff */
[----:B------:R-:W-:Y:S01]  /*1c90*/  IMAD.IADD R3, R5, 0x1, R14 ;  /* 0x0000000105037824 */ /* 0x000fe200078e020e */
[----:B------:R-:W-:Y:S01]  /*1ca0*/  LEA R224, P0, R12, c[0x0][0x350], 0x2 ;  /* 0x0000d4000ce07a11 */ /* 0x000fe200078010ff */
[----:B------:R-:W-:Y:S01]  /*1cb0*/  IMAD R4, R20, c[0x0][0x198], RZ ;  /* 0x0000660014047a24 */ /* 0x000fe200078e02ff */
[----:B------:R-:W-:Y:S01]  /*1cc0*/  ULOP3.LUT UR4, UR4, 0xfffffffe, URZ, 0xc0, !UPT ;  /* 0xfffffffe04047892 */ /* 0x000fe2000f8ec03f */
[----:B------:R-:W-:Y:S01]  /*1cd0*/  IMAD.MOV.U32 R5, RZ, RZ, c[0x0][0x370] ;  /* 0x0000dc00ff057624 */ /* 0x000fe200078e00ff */
[----:B------:R-:W-:Y:S01]  /*1ce0*/  LEA.HI.X R225, R12, c[0x0][0x354], R0, 0x2, P0 ;  /* 0x0000d5000ce17a11 */ /* 0x000fe200000f1400 */
[C---:B------:R-:W-:Y:S01]  /*1cf0*/  IMAD R0, R24.reuse, c[0x0][0x19c], R4 ;  /* 0x0000670018007a24 */ /* 0x040fe200078e0204 */
[----:B------:R-:W-:Y:S01]  /*1d00*/  UIADD3 UR4, UR46, -UR4, URZ ;  /* 0x800000042e047290 */ /* 0x000fe2000fffe03f */
[----:B------:R-:W-:Y:S01]  /*1d10*/  IMAD.WIDE.U32 R2, R24, c[0x0][0x198], R2 ;  /* 0x0000660018027a25 */ /* 0x000fe200078e0002 */
[----:B------:R-:W-:-:S02]  /*1d20*/  LEA R12, P1, R5, R236, 0x6 ;  /* 0x000000ec050c7211 */ /* 0x000fc400078230ff */
[----:B------:R-:W-:Y:S01]  /*1d30*/  UISETP.NE.AND UP0, UPT, UR4, 0x1, UPT ;  /* 0x000000010400788c */ /* 0x000fe2000bf05270 */
[----:B------:R-:W-:Y:S01]  /*1d40*/  IMAD.MOV.U32 R8, RZ, RZ, c[0x0][0x374] ;  /* 0x0000dd00ff087624 */ /* 0x000fe200078e00ff */
[----:B------:R-:W-:Y:S01]  /*1d50*/  LEA R4, P0, R2, c[0x0][0x168], 0x1 ;  /* 0x00005a0002047a11 */ /* 0x000fe200078008ff */
[----:B------:R-:W-:Y:S01]  /*1d60*/  IMAD.IADD R3, R3, 0x1, R0 ;  /* 0x0000000103037824 */ /* 0x000fe200078e0200 */
[----:B------:R-:W-:Y:S01]  /*1d70*/  USHF.L.U32 UR4, UR10, 0x6, URZ ;  /* 0x000000060a047899 */ /* 0x000fe2000800063f */
[----:B------:R-:W-:Y:S01]  /*1d80*/  IMAD.IADD R7, R7, 0x1, R15 ;  /* 0x0000000107077824 */ /* 0x000fe200078e020f */
[----:B------:R-:W-:Y:S01]  /*1d90*/  LEA.HI.X R13, R5, R237, R8, 0x6, P1 ;  /* 0x000000ed050d7211 */ /* 0x000fe200008f3408 */
[----:B------:R-:W-:Y:S01]  /*1da0*/  IMAD R0, R20, c[0x0][0x1a0], RZ ;  /* 0x0000680014007a24 */ /* 0x000fe200078e02ff */
[----:B------:R-:W-:Y:S01]  /*1db0*/  LEA.HI.X R5, R2, c[0x0][0x16c], R3, 0x1, P0 ;  /* 0x00005b0002057a11 */ /* 0x000fe200000f0c03 */
[----:B------:R-:W-:Y:S01]  /*1dc0*/  IMAD.WIDE.U32 R6, R24, c[0x0][0x1a0], R6 ;  /* 0x0000680018067a25 */ /* 0x000fe200078e0006 */
[----:B------:R-:W-:Y:S01]  /*1dd0*/  PLOP3.LUT P0, PT, PT, PT, UP0, 0x80, 0x0 ;  /* 0x000000000000781c */ /* 0x000fe20003f0f008 */
[----:B------:R-:W-:-:S02]  /*1de0*/  USHF.L.U64.HI UR10, UR10, UR20, UR11 ;  /* 0x000000140a0a7299 */ /* 0x000fc4000801020b */
[----:B------:R-:W-:Y:S01]  /*1df0*/  IMAD R2, R24, c[0x0][0x1a4], R0 ;  /* 0x0000690018027a24 */ /* 0x000fe200078e0200 */
[----:B------:R-:W-:Y:S01]  /*1e00*/  LEA R8, P1, R6, c[0x0][0x170], 0x1 ;  /* 0x00005c0006087a11 */ /* 0x000fe200078208ff */
[----:B------:R-:W-:Y:S01]  /*1e10*/  IMAD R0, R22, 0x200, R18 ;  /* 0x0000020016007824 */ /* 0x000fe200078e0212 */
[----:B------:R-:W-:Y:S01]  /*1e20*/  UISETP.GE.AND UP0, UPT, UR40, 0x1, UPT ;  /* 0x000000012800788c */ /* 0x000fe2000bf06270 */
[----:B------:R-:W-:Y:S01]  /*1e30*/  IMAD.IADD R2, R7, 0x1, R2 ;  /* 0x0000000107027824 */ /* 0x000fe200078e0202 */
[----:B------:R-:W-:Y:S01]  /*1e40*/  UIMAD.WIDE UR40, UR45, UR18, UR30 ;  /* 0x000000122d2872a5 */ /* 0x000fe2000f8e021e */
[----:B------:R-:W-:Y:S01]  /*1e50*/  IMAD.MOV.U32 R11, RZ, RZ, c[0x0][0x190] ;  /* 0x00006400ff0b7624 */ /* 0x000fe200078e00ff */
[----:B------:R-:W-:Y:S01]  /*1e60*/  IADD3 R3, R0, 0x2000, RZ ;  /* 0x0000200000037810 */ /* 0x000fe20007ffe0ff */
[----:B------:R-:W-:Y:S01]  /*1e70*/  IMAD.MOV.U32 R14, RZ, RZ, c[0x0][0x194] ;  /* 0x00006500ff0e7624 */ /* 0x000fe200078e00ff */
[----:B------:R-:W-:Y:S01]  /*1e80*/  LEA.HI.X R9, R6, c[0x0][0x174], R2, 0x1, P1 ;  /* 0x00005d0006097a11 */ /* 0x000fe200008f0c02 */
[----:B------:R-:W-:Y:S01]  /*1e90*/  IMAD.U32 R17, RZ, RZ, UR33 ;  /* 0x00000021ff117e24 */ /* 0x000fe2000f8e00ff */
[----:B------:R-:W-:Y:S01]  /*1ea0*/  SEL R2, R3, R0, !P0 ;  /* 0x0000000003027207 */ /* 0x000fe20004000000 */
[----:B------:R-:W-:Y:S01]  /*1eb0*/  IMAD.SHL.U32 R0, R0, 0x2, RZ ;  /* 0x0000000200007824 */ /* 0x000fe200078e00ff */
[----:B------:R-:W-:Y:S01]  /*1ec0*/  LEA R10, P2, R11, R234, 0x6 ;  /* 0x000000ea0b0a7211 */ /* 0x000fe200078430ff */
[----:B------:R-:W-:-:S02]  /*1ed0*/  UIMAD.WIDE UR44, UR44, UR18, UR28 ;  /* 0x000000122c2c72a5 */ /* 0x000fc4000f8e021c */
[----:B------:R-:W-:Y:S01]  /*1ee0*/  IMAD.SHL.U32 R241, R2, 0x2, RZ ;  /* 0x0000000202f17824 */ /* 0x000fe200078e00ff */
[----:B------:R-:W-:Y:S01]  /*1ef0*/  @!PT LDS RZ, [RZ] ;  /* 0x00000000fffff984 */ /* 0x000fe20000000800 */
[----:B------:R-:W-:Y:S01]  /*1f00*/  @!PT LDS RZ, [RZ] ;  /* 0x00000000fffff984 */ /* 0x000fe20000000800 */
[----:B------:R-:W-:Y:S01]  /*1f10*/  @!PT LDS RZ, [RZ] ;  /* 0x00000000fffff984 */ /* 0x000fe20000000800 */
[----:B------:R1:W-:Y:S01]  /*1f20*/  LDGSTS.E.BYPASS.LTC128B.128 [R0+0x8000], [R236.64] ;  /* 0x08000000ec007fae */ /* 0x0003e2000b901d66 */
[----:B------:R-:W-:Y:S02]  /*1f30*/  IADD3 R2, P1, R4, UR4, RZ ;  /* 0x0000000404027c10 */ /* 0x000fe4000ff3e0ff */
[----:B------:R-:W-:Y:S01]  /*1f40*/  LEA.HI.X R11, R11, R235, R14, 0x6, P2 ;  /* 0x000000eb0b0b7211 */ /* 0x000fe200010f340e */
[----:B------:R1:W-:Y:S01]  /*1f50*/  LDGSTS.E.BYPASS.LTC128B.128 [R0+0xa000], [R236.64+0x80] ;  /* 0x0a000080ec007fae */ /* 0x0003e2000b901d66 */
[----:B------:R-:W-:Y:S02]  /*1f60*/  IADD3.X R3, R5, UR10, RZ, P1, !PT ;  /* 0x0000000a05037c10 */ /* 0x000fe40008ffe4ff */
[----:B------:R-:W-:Y:S01]  /*1f70*/  IADD3 R6, P1, R2, UR4, RZ ;  /* 0x0000000402067c10 */ /* 0x000fe2000ff3e0ff */
[----:B------:R1:W-:Y:S03]  /*1f80*/  LDGSTS.E.BYPASS.LTC128B.128 [R0+0x9000], [R12.64] ;  /* 0x090000000c007fae */ /* 0x0003e6000b901d66 */
[----:B------:R-:W-:Y:S01]  /*1f90*/  IADD3.X R7, R3, UR10, RZ, P1, !PT ;  /* 0x0000000a03077c10 */ /* 0x000fe20008ffe4ff */
        /* <DEDUP_REMOVED lines=9> */
[----:B------:R5:W-:Y:S04]  /*2030*/  LDGSTS.E.BYPASS.LTC128B.128 [R0+0xe000], [R6.64] ;  /* 0x0e00000006007fae */ /* 0x000be8000b901d66 */
[----:B------:R5:W-:Y:S01]  /*2040*/  LDGSTS.E.BYPASS.LTC128B.128 [R0+0x12000], [R6.64+0x80] ;  /* 0x1200008006007fae */ /* 0x000be2000b901d66 */
[----:B--2---:R-:W-:-:S04]  /*2050*/  IADD3 R10, P2, R6, UR4, RZ ;  /* 0x00000004060a7c10 */ /* 0x004fc8000ff5e0ff */
[----:B------:R-:W-:Y:S02]  /*2060*/  IADD3.X R11, R7, UR10, RZ, P2, !PT ;  /* 0x0000000a070b7c10 */ /* 0x000fe400097fe4ff */
[----:B---3--:R-:W-:-:S03]  /*2070*/  IADD3 R4, P1, R8, UR5, RZ ;  /* 0x0000000508047c10 */ /* 0x008fc6000ff3e0ff */
[----:B------:R1:W-:Y:S01]  /*2080*/  LDGSTS.E.BYPASS.LTC128B.128 [R0+0xf000], [R10.64] ;  /* 0x0f0000000a007fae */ /* 0x0003e2000b901d66 */
[----:B------:R-:W-:-:S03]  /*2090*/  IADD3.X R5, R9, UR6, RZ, P1, !PT ;  /* 0x0000000609057c10 */ /* 0x000fc60008ffe4ff */
[----:B------:R1:W-:Y:S01]  /*20a0*/  LDGSTS.E.BYPASS.LTC128B.128 [R0+0x13000], [R10.64+0x80] ;  /* 0x130000800a007fae */ /* 0x0003e2000b901d66 */
[----:B----4-:R-:W-:-:S03]  /*20b0*/  IADD3 R2, P1, R4, UR5, RZ ;  /* 0x0000000504027c10 */ /* 0x010fc6000ff3e0ff */
[----:B------:R1:W-:Y:S01]  /*20c0*/  LDGSTS.E.BYPASS.LTC128B.128 [R0+0x14000], [R8.64] ;  /* 0x1400000008007fae */ /* 0x0003e2000b901d66 */
[----:B------:R-:W-:-:S03]  /*20d0*/  IADD3.X R3, R5, UR6, RZ, P1, !PT ;  /* 0x0000000605037c10 */ /* 0x000fc60008ffe4ff */
[----:B------:R1:W-:Y:S01]  /*20e0*/  LDGSTS.E.BYPASS.LTC128B.128 [R0+0x18000], [R8.64+0x80] ;  /* 0x1800008008007fae */ /* 0x0003e2000b901d66 */
[----:B-----5:R-:W-:-:S03]  /*20f0*/  IADD3 R6, P1, R2, UR5, RZ ;  /* 0x0000000502067c10 */ /* 0x020fc6000ff3e0ff */
[----:B------:R1:W-:Y:S01]  /*2100*/  LDGSTS.E.BYPASS.LTC128B.128 [R0+0x15000], [R4.64] ;  /* 0x1500000004007fae */ /* 0x0003e2000b901d66 */
[----:B------:R-:W-:-:S03]  /*2110*/  IADD3.X R7, R3, UR6, RZ, P1, !PT ;  /* 0x0000000603077c10 */ /* 0x000fc60008ffe4ff */
[----:B------:R1:W-:Y:S01]  /*2120*/  LDGSTS.E.BYPASS.LTC128B.128 [R0+0x19000], [R4.64+0x80] ;  /* 0x1900008004007fae */ /* 0x0003e2000b901d66 */
[----:B------:R-:W-:-:S03]  /*2130*/  PLOP3.LUT P1, PT, PT, PT, UP0, 0x80, 0x0 ;  /* 0x000000000000781c */ /* 0x000fc60003f2f008 */
[----:B------:R1:W-:Y:S04]  /*2140*/  LDGSTS.E.BYPASS.LTC128B.128 [R0+0x16000], [R2.64] ;  /* 0x1600000002007fae */ /* 0x0003e8000b901d66 */
[----:B------:R1:W-:Y:S04]  /*2150*/  LDGSTS.E.BYPASS.LTC128B.128 [R0+0x1a000], [R2.64+0x80] ;  /* 0x1a00008002007fae */ /* 0x0003e8000b901d66 */
[----:B------:R1:W-:Y:S04]  /*2160*/  LDGSTS.E.BYPASS.LTC128B.128 [R0+0x17000], [R6.64] ;  /* 0x1700000006007fae */ /* 0x0003e8000b901d66 */
[----:B------:R1:W-:Y:S04]  /*2170*/  LDGSTS.E.BYPASS.LTC128B.128 [R0+0x1b000], [R6.64+0x80] ;  /* 0x1b00008006007fae */ /* 0x0003e8000b901d66 */
[----:B------:R-:W0:Y:S01]  /*2180*/  LDGDEPBAR ;  /* 0x00000000000079af */ /* 0x000e220000000000 */
[----:B------:R-:W-:Y:S05]  /*2190*/  @!P1 BRA `(.L_x_1619) ;  /* 0x00004d7000009947 */ /* 0x000fea0003800000 */
[----:B-1----:R-:W-:Y:S02]  /*21a0*/  IMAD.MOV.U32 R4, RZ, RZ, c[0x0][0x308] ;  /* 0x0000c200ff047624 */ /* 0x002fe400078e00ff */
[----:B------:R-:W-:-:S05]  /*21b0*/  IMAD.MOV.U32 R5, RZ, RZ, c[0x0][0x30c] ;  /* 0x0000c300ff057624 */ /* 0x000fca00078e00ff */
[----:B------:R1:W2:Y:S04]  /*21c0*/  LDG.E.64 R6, [R4.64] ;  /* 0x0000002604067981 */ /* 0x0002a8000c1e1b00 */
[----:B-1----:R-:W3:Y:S01]  /*21d0*/  LDG.E.64 R4, [R4.64+0x8] ;  /* 0x0000082604047981 */ /* 0x002ee2000c1e1b00 */
[----:B------:R-:W-:Y:S01]  /*21e0*/  UIMAD UR5, UR34, UR12, UR37 ;  /* 0x0000000c220572a4 */ /* 0x000fe2000f8e0225 */
[----:B------:R-:W-:-:S03]  /*21f0*/  IMAD.MOV.U32 R2, RZ, RZ, 0x4 ;  /* 0x00000004ff027424 */ /* 0x000fc600078e00ff */
[----:B------:R-:W-:Y:S01]  /*2200*/  USHF.L.U32 UR5, UR5, 0x5, URZ ;  /* 0x0000000505057899 */ /* 0x000fe2000800063f */
[----:B------:R-:W-:Y:S01]  /*2210*/  SHF.R.S32.HI R0, RZ, 0x1f, R19 ;  /* 0x0000001fff007819 */ /* 0x000fe20000011413 */
[----:B------:R-:W-:Y:S02]  /*2220*/  IMAD.WIDE R2, R247, R2, UR40 ;  /* 0x00000028f7027e25 */ /* 0x000fe4000f8e0202 */
[----:B------:R-:W-:-:S03]  /*2230*/  USHF.R.S32.HI UR4, URZ, 0x1f, UR5 ;  /* 0x0000001f3f047899 */ /* 0x000fc60008011405 */
[----:B------:R1:W5:Y:S04]  /*2240*/  LDG.E R246, [R2.64] ;  /* 0x0000002602f67981 */ /* 0x000368000c1e1900 */
[----:B------:R1:W5:Y:S04]  /*2250*/  LDG.E R245, [R2.64+0x20] ;  /* 0x0000202602f57981 */ /* 0x000368000c1e1900 */
[----:B------:R1:W5:Y:S04]  /*2260*/  LDG.E R244, [R2.64+0x80] ;  /* 0x0000802602f47981 */ /* 0x000368000c1e1900 */
[----:B------:R1:W5:Y:S01]  /*2270*/  LDG.E R243, [R2.64+0xa0] ;  /* 0x0000a02602f37981 */ /* 0x000362000c1e1900 */
[----:B------:R-:W-:Y:S01]  /*2280*/  IMAD.MOV.U32 R159, RZ, RZ, RZ ;  /* 0x000000ffff9f7224 */ /* 0x000fe200078e00ff */
[----:B-1----:R-:W-:Y:S01]  /*2290*/  IADD3 R2, R219, 0x2000, RZ ;  /* 0x00002000db027810 */ /* 0x002fe20007ffe0ff */
[----:B------:R-:W-:-:S03]  /*22a0*/  IMAD.U32 R3, RZ, RZ, UR27 ;  /* 0x0000001bff037e24 */ /* 0x000fc6000f8e00ff */
[----:B------:R-:W-:Y:S01]  /*22b0*/  SEL R2, R2, R219, !P0 ;  /* 0x000000db02027207 */ /* 0x000fe20004000000 */
[----:B------:R-:W-:-:S04]  /*22c0*/  IMAD R3, R3, 0x4, R22 ;  /* 0x0000000403037824 */ /* 0x000fc800078e0216 */
[----:B------:R-:W-:Y:S01]  /*22d0*/  IMAD.SHL.U32 R210, R2, 0x2, RZ ;  /* 0x0000000202d27824 */ /* 0x000fe200078e00ff */
[----:B--2---:R-:W1:Y:S08]  /*22e0*/  R2UR UR11, R6 ;  /* 0x00000000060b73c2 */ /* 0x004e7000000e0000 */
[----:B------:R-:W2:Y:S01]  /*22f0*/  R2UR UR10, R7 ;  /* 0x00000000070a73c2 */ /* 0x000ea200000e0000 */
[----:B---3--:R-:W-:Y:S01]  /*2300*/  IADD3 R19, P2, P1, R4, UR5, R19 ;  /* 0x0000000504137c10 */ /* 0x008fe2000f95e013 */
[----:B------:R-:W-:-:S03]  /*2310*/  UMOV UR5, UR45 ;  /* 0x0000002d00057c82 */ /* 0x000fc60008000000 */
[----:B------:R-:W-:Y:S01]  /*2320*/  IADD3.X R4, R5, UR4, R0, P2, P1 ;  /* 0x0000000405047c10 */ /* 0x000fe200097e2400 */
[----:B------:R-:W-:Y:S01]  /*2330*/  UMOV UR4, UR44 ;  /* 0x0000002c00047c82 */ /* 0x000fe20008000000 */
[----:B------:R-:W-:Y:S02]  /*2340*/  IADD3 R0, R220, 0x2000, RZ ;  /* 0x00002000dc007810 */ /* 0x000fe40007ffe0ff */
[----:B--2---:R-:W-:Y:S02]  /*2350*/  LOP3.LUT R3, R3, UR10, RZ, 0x3c, !PT ;  /* 0x0000000a03037c12 */ /* 0x004fe4000f8e3cff */
[----:B------:R-:W-:-:S05]  /*2360*/  SEL R0, R0, R220, !P0 ;  /* 0x000000dc00007207 */ /* 0x000fca0004000000 */
[----:B------:R-:W-:Y:S01]  /*2370*/  IMAD.SHL.U32 R213, R0, 0x2, RZ ;  /* 0x0000000200d57824 */ /* 0x000fe200078e00ff */
[----:B-1----:R-:W-:-:S05]  /*2380*/  LOP3.LUT R0, R4, UR11, RZ, 0x3c, !PT ;  /* 0x0000000b04007c12 */ /* 0x002fca000f8e3cff */
[----:B------:R1:W-:Y:S02]  /*2390*/  STL [R1+0x8], R0 ;  /* 0x0000080001007387 */ /* 0x0003e40000100800 */
[----:B-1----:R-:W-:Y:S01]  /*23a0*/  IMAD.MOV.U32 R0, RZ, RZ, c[0x0][0x22c] ;  /* 0x00008b00ff007624 */ /* 0x002fe200078e00ff */
[----:B------:R-:W-:Y:S01]  /*23b0*/  SHF.L.U32 R212, R220, 0x1, RZ ;  /* 0x00000001dcd47819 */ /* 0x000fe200000006ff */
[----:B------:R-:W-:Y:S01]  /*23c0*/  IMAD.WIDE.U32 R4, R19, -0x2daee0ad, RZ ;  /* 0xd2511f5313047825 */ /* 0x000fe200078e00ff */
[----:B------:R-:W-:-:S03]  /*23d0*/  MOV R221, 0x40 ;  /* 0x0000004000dd7802 */ /* 0x000fc60000000f00 */
[----:B------:R-:W-:Y:S01]  /*23e0*/  IMAD R0, R0, c[0x0][0x1c0], RZ ;  /* 0x0000700000007a24 */ /* 0x000fe200078e02ff */
[----:B------:R1:W-:Y:S01]  /*23f0*/  STL.64 [R1+0x18], R4 ;  /* 0x0000180401007387 */ /* 0x0003e20000100a00 */
[----:B------:R-:W-:Y:S01]  /*2400*/  LOP3.LUT R3, R5, R3, RZ, 0x3c, !PT ;  /* 0x0000000305037212 */ /* 0x000fe200078e3cff */
[----:B------:R-:W-:Y:S02]  /*2410*/  IMAD.MOV.U32 R222, RZ, RZ, 0x20 ;  /* 0x00000020ffde7424 */ /* 0x000fe400078e00ff */
[----:B------:R-:W-:Y:S02]  /*2420*/  SHF.L.U32 R242, R0, 0x3, RZ ;  /* 0x0000000300f27819 */ /* 0x000fe400000006ff */
[----:B------:R-:W-:-:S04]  /*2430*/  IMAD.WIDE.U32 R248, R3, -0x326172a9, RZ ;  /* 0xcd9e8d5703f87825 */ /* 0x000fc800078e00ff */
[----:B-1----:R-:W-:-:S05]  /*2440*/  IMAD.SHL.U32 R5, R0, 0x10, RZ ;  /* 0x0000001000057824 */ /* 0x002fca00078e00ff */
[C---:B------:R-:W-:Y:S02]  /*2450*/  IADD3 R2, R5.reuse, 0x20, RZ ;  /* 0x0000002005027810 */ /* 0x040fe40007ffe0ff */
[C---:B------:R-:W-:Y:S02]  /*2460*/  IADD3 R4, R5.reuse, 0x40, RZ ;  /* 0x0000004005047810 */ /* 0x040fe40007ffe0ff */
[----:B------:R-:W-:Y:S01]  /*2470*/  IADD3 R5, R5, 0x60, RZ ;  /* 0x0000006005057810 */ /* 0x000fe20007ffe0ff */
[C---:B------:R-:W-:Y:S01]  /*2480*/  IMAD.IADD R2, R242.reuse, 0x1, R2 ;  /* 0x00000001f2027824 */ /* 0x040fe200078e0202 */
[----:B------:R-:W-:-:S03]  /*2490*/  IADD3 R4, R242, R4, RZ ;  /* 0x00000004f2047210 */ /* 0x000fc60007ffe0ff */
[C---:B------:R-:W-:Y:S01]  /*24a0*/  IMAD.IADD R5, R242.reuse, 0x1, R5 ;  /* 0x00000001f2057824 */ /* 0x040fe200078e0205 */
[C---:B------:R-:W-:Y:S01]  /*24b0*/  IADD3 R2, R242.reuse, R2, RZ ;  /* 0x00000002f2027210 */ /* 0x040fe20007ffe0ff */
[----:B------:R-:W-:-:S03]  /*24c0*/  IMAD.IADD R4, R242, 0x1, R4 ;  /* 0x00000001f2047824 */ /* 0x000fc600078e0204 */
[C---:B------:R-:W-:Y:S01]  /*24d0*/  IADD3 R5, R242.reuse, R5, RZ ;  /* 0x00000005f2057210 */ /* 0x040fe20007ffe0ff */
[C---:B------:R-:W-:Y:S01]  /*24e0*/  IMAD.IADD R2, R242.reuse, 0x1, R2 ;  /* 0x00000001f2027824 */ /* 0x040fe200078e0202 */
[----:B------:R-:W-:-:S03]  /*24f0*/  IADD3 R4, R242, R4, RZ ;  /* 0x00000004f2047210 */ /* 0x000fc60007ffe0ff */
[C---:B------:R-:W-:Y:S01]  /*2500*/  IMAD.IADD R251, R242.reuse, 0x1, R5 ;  /* 0x00000001f2fb7824 */ /* 0x040fe200078e0205 */
[C---:B------:R-:W-:Y:S01]  /*2510*/  IADD3 R2, R242.reuse, R2, RZ ;  /* 0x00000002f2027210 */ /* 0x040fe20007ffe0ff */
[----:B------:R-:W-:-:S03]  /*2520*/  IMAD.IADD R252, R242, 0x1, R4 ;  /* 0x00000001f2fc7824 */ /* 0x000fc600078e0204 */
[C---:B------:R-:W-:Y:S01]  /*2530*/  IADD3 R250, R242.reuse, R251, RZ ;  /* 0x000000fbf2fa7210 */ /* 0x040fe20007ffe0ff */
[C---:B------:R-:W-:Y:S01]  /*2540*/  IMAD.IADD R3, R242.reuse, 0x1, R2 ;  /* 0x00000001f2037824 */ /* 0x040fe200078e0202 */
[----:B------:R1:W-:Y:S03]  /*2550*/  STL [R1], R2 ;  /* 0x0000000201007387 */ /* 0x0003e60000100800 */
[C---:B------:R-:W-:Y:S01]  /*2560*/  IMAD.IADD R0, R242.reuse, 0x1, R250 ;  /* 0x00000001f2007824 */ /* 0x040fe200078e02fa */
[----:B------:R2:W-:Y:S01]  /*2570*/  STL [R1+0x4], R3 ;  /* 0x0000040301007387 */ /* 0x0005e20000100800 */
[----:B-1----:R-:W-:-:S04]  /*2580*/  IADD3 R2, R242, R252, RZ ;  /* 0x000000fcf2027210 */ /* 0x002fc80007ffe0ff */
.L_x_1622:
[----:B------:R-:W3:Y:S01]  /*2590*/  LDL R0, [R1+0x2c] ;  /* 0x00002c0001007983 */ /* 0x000ee20000100800 */
[----:B------:R-:W-:Y:S02]  /*25a0*/  UIADD3 UR6, UR11, -0x61c88647, URZ ;  /* 0x9e3779b90b067890 */ /* 0x000fe4000fffe03f */
[----:B------:R-:W-:Y:S01]  /*25b0*/  UIADD3 UR7, UR10, -0x4498517b, URZ ;  /* 0xbb67ae850a077890 */ /* 0x000fe2000fffe03f */
[----:B------:R-:W0:Y:S01]  /*25c0*/  LDGDEPBAR ;  /* 0x00000000000079af */ /* 0x000e220000000000 */
[----:B------:R-:W-:Y:S02]  /*25d0*/  UIADD3 UR8, UR10, -0x56f99767, URZ ;  /* 0xa90668990a087890 */ /* 0x000fe4000fffe03f */
[----:B------:R-:W-:Y:S02]  /*25e0*/  UIADD3 UR9, UR10, 0x646e171e, URZ ;  /* 0x646e171e0a097890 */ /* 0x000fe4000fffe03f */
[----:B------:R-:W-:Y:S03]  /*25f0*/  UISETP.GE.AND UP2, UPT, UR46, 0x1, UPT ;  /* 0x000000012e00788c */ /* 0x000fe6000bf46270 */
[----:B------:R-:W4:Y:S04]  /*2600*/  LDL R228, [R1+0x28] ;  /* 0x0000280001e47983 */ /* 0x000f280000100800 */
[----:B--2---:R-:W2:Y:S01]  /*2610*/  LDL.64 R226, [R1+0x18] ;  /* 0x0000180001e27983 */ /* 0x004ea20000100a00 */
[----:B------:R-:W-:Y:S05]  /*2620*/  DEPBAR.LE SB0, 0x0 ;  /* 0x000080000000791a */ /* 0x000fea0000000000 */
[----:B------:R-:W-:Y:S08]  /*2630*/  BAR.SYNC.DEFER_BLOCKING 0x0 ;  /* 0x0000000000007b1d */ /* 0x000ff00000010000 */
[----:B------:R-:W-:Y:S08]  /*2640*/  LDSM.16.M88.4 R32, [R213] ;  /* 0x00000000d520783b */ /* 0x000ff00000000200 */
[----:B------:R-:W1:Y:S08]  /*2650*/  LDSM.16.M88.4 R16, [R218+0xc000] ;  /* 0x00c00000da10783b */ /* 0x000e700000000200 */
[----:B------:R-:W1:Y:S08]  /*2660*/  LDSM.16.M88.4 R28, [R213+0x1000] ;  /* 0x00100000d51c783b */ /* 0x000e700000000200 */
[----:B------:R-:W1:Y:S08]  /*2670*/  LDSM.16.M88.4 R164, [R218+0xc800] ;  /* 0x00c80000daa4783b */ /* 0x000e700000000200 */
[----:B------:R-:W-:Y:S08]  /*2680*/  LDSM.16.M88.4 R172, [R215+0xc000] ;  /* 0x00c00000d7ac783b */ /* 0x000ff00000000200 */
[----:B------:R-:W-:Y:S01]  /*2690*/  LDSM.16.M88.4 R180, [R215+0xc800] ;  /* 0x00c80000d7b4783b */ /* 0x000fe20000000200 */
[-C--:B-1----:R-:W-:Y:S07]  /*26a0*/  HMMA.16816.F32 R4, R32, R16.reuse, RZ ;  /* 0x000000102004723c */ /* 0x082fee00000018ff */
[----:B------:R-:W-:Y:S01]  /*26b0*/  LDSM.16.M88.4 R188, [R217+0xc000] ;  /* 0x00c00000d9bc783b */ /* 0x000fe20000000200 */
[C---:B------:R-:W-:Y:S07]  /*26c0*/  HMMA.16816.F32 R8, R28.reuse, R16, RZ ;  /* 0x000000101c08723c */ /* 0x040fee00000018ff */
[----:B------:R-:W-:Y:S01]  /*26d0*/  LDSM.16.M88.4 R200, [R216+0xc000] ;  /* 0x00c00000d8c8783b */ /* 0x000fe20000000200 */
[-C--:B------:R-:W-:Y:S08]  /*26e0*/  HMMA.16816.F32 R12, R28, R18.reuse, RZ ;  /* 0x000000121c0c723c */ /* 0x080ff000000018ff */
[C---:B------:R-:W-:Y:S08]  /*26f0*/  HMMA.16816.F32 R16, R32.reuse, R18, RZ ;  /* 0x000000122010723c */ /* 0x040ff000000018ff */
[-C--:B------:R-:W-:Y:S08]  /*2700*/  HMMA.16816.F32 R20, R32, R164.reuse, RZ ;  /* 0x000000a42014723c */ /* 0x080ff000000018ff */
[C---:B------:R-:W-:Y:S08]  /*2710*/  HMMA.16816.F32 R24, R28.reuse, R164, RZ ;  /* 0x000000a41c18723c */ /* 0x040ff000000018ff */
[-C--:B------:R-:W-:Y:S08]  /*2720*/  HMMA.16816.F32 R28, R28, R166.reuse, RZ ;  /* 0x000000a61c1c723c */ /* 0x080ff000000018ff */
[----:B------:R-:W-:Y:S01]  /*2730*/  HMMA.16816.F32 R32, R32, R166, RZ ;  /* 0x000000a62020723c */ /* 0x000fe200000018ff */
[----:B------:R-:W-:Y:S01]  /*2740*/  LDSM.16.M88.4 R164, [R217+0xc800] ;  /* 0x00c80000d9a4783b */ /* 0x000fe20000000200 */
[----:B---3--:R-:W-:Y:S02]  /*2750*/  R2P PR, R0, 0x6 ;  /* 0x0000000600007804 */ /* 0x008fe40000000000 */
[----:B-----5:R-:W-:Y:S03]  /*2760*/  FSETP.NEU.FTZ.AND P0, PT, R246, -INF , PT ;  /* 0xff800000f600780b */ /* 0x020fe60003f1d000 */
[----:B------:R-:W-:Y:S02]  /*2770*/  SEL R211, R222, 0xffffffe0, !P1 ;  /* 0xffffffe0ded37807 */ /* 0x000fe40004800000 */
[----:B------:R-:W-:Y:S03]  /*2780*/  SEL R214, R221, 0xffffffc0, !P2 ;  /* 0xffffffc0ddd67807 */ /* 0x000fe60005000000 */
[C---:B------:R-:W-:Y:S02]  /*2790*/  IMAD.IADD R0, R213.reuse, 0x1, R211 ;  /* 0x00000001d5007824 */ /* 0x040fe400078e02d3 */
[----:B------:R-:W-:Y:S02]  /*27a0*/  IMAD.IADD R3, R213, 0x1, R214 ;  /* 0x00000001d5037824 */ /* 0x000fe400078e02d6 */
[----:B------:R-:W-:Y:S01]  /*27b0*/  IMAD.IADD R2, R214, 0x1, R0 ;  /* 0x00000001d6027824 */ /* 0x000fe200078e0200 */
[----:B------:R-:W1:Y:S08]  /*27c0*/  LDSM.16.M88.4 R168, [R0] ;  /* 0x0000000000a8783b */ /* 0x000e700000000200 */
[----:B------:R-:W3:Y:S08]  /*27d0*/  LDSM.16.M88.4 R176, [R0+0x1000] ;  /* 0x0010000000b0783b */ /* 0x000ef00000000200 */
[----:B------:R-:W2:Y:S08]  /*27e0*/  LDSM.16.M88.4 R184, [R3] ;  /* 0x0000000003b8783b */ /* 0x000eb00000000200 */
[----:B------:R-:W2:Y:S08]  /*27f0*/  LDSM.16.M88.4 R192, [R3+0x1000] ;  /* 0x0010000003c0783b */ /* 0x000eb00000000200 */
[----:B------:R-:W2:Y:S01]  /*2800*/  LDSM.16.M88.4 R196, [R2] ;  /* 0x0000000002c4783b */ /* 0x000ea20000000200 */
[-C--:B-1----:R-:W-:Y:S07]  /*2810*/  HMMA.16816.F32 R4, R168, R172.reuse, R4 ;  /* 0x000000aca804723c */ /* 0x082fee0000001804 */
[----:B------:R-:W1:Y:S01]  /*2820*/  LDSM.16.M88.4 R204, [R2+0x1000] ;  /* 0x0010000002cc783b */ /* 0x000e620000000200 */
        /* <DEDUP_REMOVED lines=10> */
[-C--:B--2---:R-:W-:Y:S01]  /*28d0*/  HMMA.16816.F32 R4, R184, R188.reuse, R4 ;  /* 0x000000bcb804723c */ /* 0x084fe20000001804 */
[----:B------:R-:W2:Y:S07]  /*28e0*/  LDSM.16.M88.4 R180, [R213+0x3000] ;  /* 0x00300000d5b4783b */ /* 0x000eae0000000200 */
        /* <DEDUP_REMOVED lines=12> */
[C---:B-1----:R-:W-:Y:S01]  /*29b0*/  HMMA.16816.F32 R8, R204.reuse, R200, R8 ;  /* 0x000000c8cc08723c */ /* 0x042fe20000001808 */
[----:B------:R-:W4:Y:S07]  /*29c0*/  LDL R201, [R1+0x8] ;  /* 0x0000080001c97983 */ /* 0x000f2e0000100800 */
[-C--:B------:R-:W-:Y:S08]  /*29d0*/  HMMA.16816.F32 R12, R204, R202.reuse, R12 ;  /* 0x000000cacc0c723c */ /* 0x080ff0000000180c */
[C---:B------:R-:W-:Y:S04]  /*29e0*/  HMMA.16816.F32 R16, R196.reuse, R202, R16 ;  /* 0x000000cac410723c */ /* 0x040fe80000001810 */
[----:B---3--:R-:W-:Y:S04]  /*29f0*/  FMUL.FTZ R0, R243, 1.4426950216293334961 ;  /* 0x3fb8aa3bf3007820 */ /* 0x008fe80000410000 */
        /* <DEDUP_REMOVED lines=32> */
[----:B------:R-:W-:Y:S01]  /*2c00*/  FSETP.NEU.FTZ.AND P0, PT, R244, -INF , PT ;  /* 0xff800000f400780b */ /* 0x000fe20003f1d000 */
[----:B------:R-:W-:Y:S01]  /*2c10*/  IMAD.IADD R185, R212, 0x1, R214 ;  /* 0x00000001d4b97824 */ /* 0x000fe200078e02d6 */
[-C--:B---3--:R-:W-:Y:S08]  /*2c20*/  HMMA.16816.F32 R4, R164, R172.reuse, R4 ;  /* 0x000000aca404723c */ /* 0x088ff00000001804 */
        /* <DEDUP_REMOVED lines=13> */
[--C-:B------:R-:W-:Y:S01]  /*2d00*/  FFMA.FTZ R4, R4, c[0x0][0x23c], -R168.reuse ;  /* 0x00008f0004047a23 */ /* 0x100fe200000108a8 */
[----:B------:R-:W-:Y:S01]  /*2d10*/  FSEL R0, R0, RZ, P0 ;  /* 0x000000ff00007208 */ /* 0x000fe20000000000 */
[----:B------:R-:W-:Y:S01]  /*2d20*/  FFMA.FTZ R5, R5, c[0x0][0x23c], -R168 ;  /* 0x00008f0005057a23 */ /* 0x000fe200000108a8 */
[----:B------:R1:W-:Y:S01]  /*2d30*/  MUFU.EX2 R204, R6 ;  /* 0x0000000600cc7308 */ /* 0x0003e20000000800 */
[--C-:B------:R-:W-:Y:S01]  /*2d40*/  FFMA.FTZ R7, R7, c[0x0][0x23c], -R3.reuse ;  /* 0x00008f0007077a23 */ /* 0x100fe20000010803 */
[C---:B---3--:R-:W-:Y:S08]  /*2d50*/  HMMA.16816.F32 R8, R164.reuse, R192, R8 ;  /* 0x000000c0a408723c */ /* 0x048ff00000001808 */
[----:B------:R2:W-:Y:S01]  /*2d60*/  MUFU.EX2 R206, R4 ;  /* 0x0000000400ce7308 */ /* 0x0005e20000000800 */
[-C--:B------:R-:W-:Y:S08]  /*2d70*/  HMMA.16816.F32 R12, R164, R194.reuse, R12 ;  /* 0x000000c2a40c723c */ /* 0x080ff0000000180c */
[C---:B------:R-:W-:Y:S01]  /*2d80*/  HMMA.16816.F32 R16, R188.reuse, R194, R16 ;  /* 0x000000c2bc10723c */ /* 0x040fe20000001810 */
[----:B------:R3:W-:Y:S03]  /*2d90*/  MUFU.EX2 R205, R5 ;  /* 0x0000000500cd7308 */ /* 0x0007e60000000800 */
[----:B-1----:R-:W-:Y:S03]  /*2da0*/  IMAD.U32 R6, RZ, RZ, UR46 ;  /* 0x0000002eff067e24 */ /* 0x002fe6000f8e00ff */
[--C-:B------:R-:W-:Y:S04]  /*2db0*/  FFMA.FTZ R8, R8, c[0x0][0x23c], -R2.reuse ;  /* 0x00008f0008087a23 */ /* 0x100fe80000010802 */
[----:B------:R1:W-:Y:S01]  /*2dc0*/  MUFU.EX2 R223, R7 ;  /* 0x0000000700df7308 */ /* 0x0003e20000000800 */
[----:B------:R-:W-:Y:S02]  /*2dd0*/  FFMA.FTZ R9, R9, c[0x0][0x23c], -R2 ;  /* 0x00008f0009097a23 */ /* 0x000fe40000010802 */
[----:B------:R-:W-:Y:S02]  /*2de0*/  FFMA.FTZ R10, R10, c[0x0][0x23c], -R0 ;  /* 0x00008f000a0a7a23 */ /* 0x000fe40000010800 */
[----:B----4-:R-:W-:Y:S02]  /*2df0*/  IMAD R6, R6, 0x4, R228 ;  /* 0x0000000406067824 */ /* 0x010fe400078e02e4 */
[----:B------:R-:W-:Y:S02]  /*2e00*/  FFMA.FTZ R11, R11, c[0x0][0x23c], -R0 ;  /* 0x00008f000b0b7a23 */ /* 0x000fe40000010800 */
[--C-:B------:R-:W-:Y:S01]  /*2e10*/  FFMA.FTZ R12, R12, c[0x0][0x23c], -R2.reuse ;  /* 0x00008f000c0c7a23 */ /* 0x100fe20000010802 */
[----:B------:R4:W-:Y:S01]  /*2e20*/  MUFU.EX2 R230, R8 ;  /* 0x0000000800e67308 */ /* 0x0009e20000000800 */
[----:B--2---:R-:W-:Y:S01]  /*2e30*/  IADD3 R4, R6, 0x2, RZ ;  /* 0x0000000206047810 */ /* 0x004fe20007ffe0ff */
[----:B------:R-:W-:Y:S02]  /*2e40*/  FFMA.FTZ R13, R13, c[0x0][0x23c], -R2 ;  /* 0x00008f000d0d7a23 */ /* 0x000fe40000010802 */
[----:B------:R-:W-:Y:S02]  /*2e50*/  FFMA.FTZ R14, R14, c[0x0][0x23c], -R0 ;  /* 0x00008f000e0e7a23 */ /* 0x000fe40000010800 */
[----:B---3--:R-:W-:Y:S04]  /*2e60*/  IMAD.WIDE.U32 R4, R4, -0x326172a9, RZ ;  /* 0xcd9e8d5704047825 */ /* 0x008fe800078e00ff */
[----:B------:R2:W-:Y:S01]  /*2e70*/  MUFU.EX2 R229, R9 ;  /* 0x0000000900e57308 */ /* 0x0005e20000000800 */
[----:B------:R-:W-:Y:S01]  /*2e80*/  LOP3.LUT R169, R249, UR6, R4, 0x96, !PT ;  /* 0x00000006f9a97c12 */ /* 0x000fe2000f8e9604 */
[--C-:B------:R-:W-:Y:S02]  /*2e90*/  FFMA.FTZ R16, R16, c[0x0][0x23c], -R168.reuse ;  /* 0x00008f0010107a23 */ /* 0x100fe400000108a8 */
[----:B-1----:R-:W-:Y:S04]  /*2ea0*/  IMAD.WIDE.U32 R6, R6, -0x326172a9, RZ ;  /* 0xcd9e8d5706067825 */ /* 0x002fe800078e00ff */
[----:B------:R-:W-:Y:S02]  /*2eb0*/  IMAD.WIDE.U32 R176, R169, -0x2daee0ad, RZ ;  /* 0xd2511f53a9b07825 */ /* 0x000fe400078e00ff */
[----:B------:R1:W-:Y:S02]  /*2ec0*/  MUFU.EX2 R232, R10 ;  /* 0x0000000a00e87308 */ /* 0x0003e40000000800 */
[----:B------:R-:W-:Y:S01]  /*2ed0*/  FFMA.FTZ R17, R17, c[0x0][0x23c], -R168 ;  /* 0x00008f0011117a23 */ /* 0x000fe200000108a8 */
[-C--:B----4-:R-:W-:Y:S01]  /*2ee0*/  LOP3.LUT R8, R5, R201.reuse, RZ, 0x3c, !PT ;  /* 0x000000c905087212 */ /* 0x090fe200078e3cff */
[----:B------:R-:W-:Y:S02]  /*2ef0*/  FFMA.FTZ R169, R15, c[0x0][0x23c], -R0 ;  /* 0x00008f000fa97a23 */ /* 0x000fe40000010800 */
[--C-:B------:R-:W-:Y:S02]  /*2f00*/  FFMA.FTZ R18, R18, c[0x0][0x23c], -R3.reuse ;  /* 0x00008f0012127a23 */ /* 0x100fe40000010803 */
[--C-:B------:R-:W-:Y:S02]  /*2f10*/  FFMA.FTZ R19, R19, c[0x0][0x23c], -R3.reuse ;  /* 0x00008f0013137a23 */ /* 0x100fe40000010803 */
[----:B------:R3:W-:Y:S01]  /*2f20*/  MUFU.EX2 R231, R11 ;  /* 0x0000000b00e77308 */ /* 0x0007e20000000800 */
[----:B--2---:R-:W-:Y:S01]  /*2f30*/  LOP3.LUT R9, R249, UR6, R6, 0x96, !PT ;  /* 0x00000006f9097c12 */ /* 0x004fe2000f8e9606 */
[----:B------:R-:W-:Y:S04]  /*2f40*/  UIADD3 UR6, UR10, 0x76cf5d0a, URZ ;  /* 0x76cf5d0a0a067890 */ /* 0x000fe8000fffe03f */
[----:B------:R-:W-:Y:S04]  /*2f50*/  IMAD.WIDE.U32 R170, R9, -0x2daee0ad, RZ ;  /* 0xd2511f5309aa7825 */ /* 0x000fe800078e00ff */
[----:B------:R2:W-:Y:S01]  /*2f60*/  MUFU.EX2 R228, R12 ;  /* 0x0000000c00e47308 */ /* 0x0005e20000000800 */
[----:B------:R-:W-:Y:S01]  /*2f70*/  IMAD.WIDE.U32 R8, R8, -0x2daee0ad, RZ ;  /* 0xd2511f5308087825 */ /* 0x000fe200078e00ff */
[----:B-1----:R-:W-:Y:S02]  /*2f80*/  LOP3.LUT R10, R7, R201, RZ, 0x3c, !PT ;  /* 0x000000c9070a7212 */ /* 0x002fe400078e3cff */
[----:B------:R-:W1:Y:S02]  /*2f90*/  LDSM.16.M88.4 R4, [R216+0x10800] ;  /* 0x01080000d804783b */ /* 0x000e640000000200 */
[----:B------:R-:W-:Y:S04]  /*2fa0*/  LOP3.LUT R174, R177, UR6, R8, 0x96, !PT ;  /* 0x00000006b1ae7c12 */ /* 0x000fe8000f8e9608 */
[----:B------:R4:W-:Y:S01]  /*2fb0*/  MUFU.EX2 R207, R13 ;  /* 0x0000000d00cf7308 */ /* 0x0009e20000000800 */
[----:B------:R-:W-:Y:S04]  /*2fc0*/  IMAD.WIDE.U32 R174, R174, -0x326172a9, RZ ;  /* 0xcd9e8d57aeae7825 */ /* 0x000fe800078e00ff */
[----:B---3--:R-:W-:Y:S05]  /*2fd0*/  IMAD.WIDE.U32 R10, R10, -0x2daee0ad, RZ ;  /* 0xd2511f530a0a7825 */ /* 0x008fea00078e00ff */
[----:B------:R3:W-:Y:S01]  /*2fe0*/  MUFU.EX2 R227, R14 ;  /* 0x0000000e00e37308 */ /* 0x0007e20000000800 */
[----:B--2---:R-:W-:Y:S01]  /*2ff0*/  LOP3.LUT R12, R226, UR7, RZ, 0x3c, !PT ;  /* 0x00000007e20c7c12 */ /* 0x004fe2000f8e3cff */
[----:B------:R-:W-:Y:S03]  /*3000*/  UIADD3 UR7, UR11, 0x3c6ef372, URZ ;  /* 0x3c6ef3720b077890 */ /* 0x000fe6000fffe03f */
[C---:B------:R-:W-:Y:S05]  /*3010*/  LOP3.LUT R11, R12.reuse, R11, RZ, 0x3c, !PT ;  /* 0x0000000b0c0b7212 */ /* 0x040fea00078e3cff */
[----:B------:R-:W-:Y:S01]  /*3020*/  MUFU.EX2 R200, R19 ;  /* 0x0000001300c87308 */ /* 0x000fe20000000800 */
[----:B------:R-:W-:Y:S02]  /*3030*/  LOP3.LUT R9, R12, R9, RZ, 0x3c, !PT ;  /* 0x000000090c097212 */ /* 0x000fe400078e3cff */
[----:B----4-:R-:W-:Y:S01]  /*3040*/  LOP3.LUT R13, R171, UR6, R10, 0x96, !PT ;  /* 0x00000006ab0d7c12 */ /* 0x010fe2000f8e960a */
[----:B------:R-:W-:Y:S02]  /*3050*/  UIADD3 UR6, UR11, -0x255992d5, URZ ;  /* 0xdaa66d2b0b067890 */ /* 0x000fe4000fffe03f */
[----:B------:R-:W-:Y:S04]  /*3060*/  IMAD.WIDE.U32 R8, R9, -0x326172a9, RZ ;  /* 0xcd9e8d5709087825 */ /* 0x000fe800078e00ff */
[----:B------:R2:W-:Y:S01]  /*3070*/  MUFU.EX2 R203, R16 ;  /* 0x0000001000cb7308 */ /* 0x0005e20000000800 */
[----:B------:R-:W-:Y:S01]  /*3080*/  LOP3.LUT R172, R175, UR6, R8, 0x96, !PT ;  /* 0x00000006afac7c12 */ /* 0x000fe2000f8e9608 */
[----:B------:R-:W-:Y:S01]  /*3090*/  IMAD.WIDE.U32 R12, R13, -0x326172a9, RZ ;  /* 0xcd9e8d570d0c7825 */ /* 0x000fe200078e00ff */
[----:B---3--:R-:W-:Y:S01]  /*30a0*/  LOP3.LUT R14, R248, UR7, RZ, 0x3c, !PT ;  /* 0x00000007f80e7c12 */ /* 0x008fe2000f8e3cff */
[----:B------:R-:W-:Y:S01]  /*30b0*/  UIADD3 UR7, UR10, -0x126145ec, URZ ;  /* 0xed9eba140a077890 */ /* 0x000fe2000fffe03f */
[-C--:B-1----:R-:W-:Y:S03]  /*30c0*/  HMMA.16816.F32 R20, R188, R4.reuse, R20 ;  /* 0x00000004bc14723c */ /* 0x082fe60000001814 */
[----:B------:R-:W-:Y:S02]  /*30d0*/  IMAD.WIDE.U32 R10, R11, -0x326172a9, RZ ;  /* 0xcd9e8d570b0a7825 */ /* 0x000fe400078e00ff */
[----:B------:R1:W-:Y:S01]  /*30e0*/  MUFU.EX2 R202, R17 ;  /* 0x0000001100ca7308 */ /* 0x0003e20000000800 */
[----:B------:R-:W-:Y:S01]  /*30f0*/  LOP3.LUT R9, R14, R9, RZ, 0x3c, !PT ;  /* 0x000000090e097212 */ /* 0x000fe200078e3cff */
[----:B------:R-:W-:Y:S01]  /*3100*/  IMAD.WIDE.U32 R172, R172, -0x2daee0ad, RZ ;  /* 0xd2511f53acac7825 */ /* 0x000fe200078e00ff */
[C---:B------:R-:W-:Y:S04]  /*3110*/  HMMA.16816.F32 R24, R164.reuse, R4, R24 ;  /* 0x00000004a418723c */ /* 0x040fe80000001818 */
[----:B------:R-:W-:Y:S01]  /*3120*/  LOP3.LUT R11, R14, R11, RZ, 0x3c, !PT ;  /* 0x0000000b0e0b7212 */ /* 0x000fe200078e3cff */
[----:B------:R-:W-:Y:S01]  /*3130*/  IMAD.WIDE.U32 R8, R9, -0x2daee0ad, RZ ;  /* 0xd2511f5309087825 */ /* 0x000fe200078e00ff */
[----:B------:R-:W-:Y:S01]  /*3140*/  LOP3.LUT R15, R13, UR6, R10, 0x96, !PT ;  /* 0x000000060d0f7c12 */ /* 0x000fe2000f8e960a */
[----:B------:R-:W-:Y:S01]  /*3150*/  UIADD3 UR6, UR10, 0x32370b8f, URZ ;  /* 0x32370b8f0a067890 */ /* 0x000fe2000fffe03f */
[-C--:B------:R-:W-:Y:S01]  /*3160*/  HMMA.16816.F32 R28, R164, R6.reuse, R28 ;  /* 0x00000006a41c723c */ /* 0x080fe2000000181c */
[----:B------:R3:W-:Y:S03]  /*3170*/  MUFU.EX2 R226, R169 ;  /* 0x000000a900e27308 */ /* 0x0007e60000000800 */
[----:B------:R-:W-:Y:S01]  /*3180*/  IMAD.WIDE.U32 R10, R11, -0x2daee0ad, RZ ;  /* 0xd2511f530b0a7825 */ /* 0x000fe200078e00ff */
[----:B------:R-:W-:Y:S02]  /*3190*/  LOP3.LUT R13, R9, UR6, R176, 0x96, !PT ;  /* 0x00000006090d7c12 */ /* 0x000fe4000f8e96b0 */
[----:B--2---:R-:W-:Y:S01]  /*31a0*/  LOP3.LUT R16, R173, UR7, R8, 0x96, !PT ;  /* 0x00000007ad107c12 */ /* 0x004fe2000f8e9608 */
[----:B------:R-:W-:Y:S03]  /*31b0*/  HMMA.16816.F32 R32, R188, R6, R32 ;  /* 0x00000006bc20723c */ /* 0x000fe60000001820 */
[----:B------:R2:W-:Y:S01]  /*31c0*/  MUFU.EX2 R201, R18 ;  /* 0x0000001200c97308 */ /* 0x0005e20000000800 */
[----:B------:R-:W-:Y:S01]  /*31d0*/  IMAD.WIDE.U32 R14, R15, -0x2daee0ad, RZ ;  /* 0xd2511f530f0e7825 */ /* 0x000fe200078e00ff */
[----:B------:R-:W-:Y:S01]  /*31e0*/  LOP3.LUT R11, R11, UR6, R170, 0x96, !PT ;  /* 0x000000060b0b7c12 */ /* 0x000fe2000f8e96aa */
[----:B------:R-:W-:Y:S02]  /*31f0*/  UIADD3 UR6, UR11, 0x78dde6e4, URZ ;  /* 0x78dde6e40b067890 */ /* 0x000fe4000fffe03f */
[----:B------:R-:W-:Y:S01]  /*3200*/  FFMA.FTZ R20, R20, c[0x0][0x23c], -R168 ;  /* 0x00008f0014147a23 */ /* 0x000fe200000108a8 */
[----:B------:R-:W-:Y:S01]  /*3210*/  LOP3.LUT R170, R15, UR7, R10, 0x96, !PT ;  /* 0x000000070faa7c12 */ /* 0x000fe2000f8e960a */
[----:B------:R-:W-:Y:S02]  /*3220*/  UIADD3 UR7, UR11, 0x1715609d, URZ ;  /* 0x1715609d0b077890 */ /* 0x000fe4000fffe03f */
[----:B------:R-:W-:Y:S01]  /*3230*/  IMAD.WIDE.U32 R10, R11, -0x326172a9, RZ ;  /* 0xcd9e8d570b0a7825 */ /* 0x000fe200078e00ff */
[----:B------:R4:W2:Y:S03]  /*3240*/  MUFU.EX2 R199, R20 ;  /* 0x0000001400c77308 */ /* 0x0008a60000000800 */
[----:B------:R-:W-:Y:S01]  /*3250*/  IMAD.WIDE.U32 R170, R170, -0x326172a9, RZ ;  /* 0xcd9e8d57aaaa7825 */ /* 0x000fe200078e00ff */
[----:B------:R-:W-:Y:S03]  /*3260*/  LOP3.LUT R8, R11, UR6, R12, 0x96, !PT ;  /* 0x000000060b087c12 */ /* 0x000fe6000f8e960c */
[----:B------:R-:W-:Y:S01]  /*3270*/  IMAD.WIDE.U32 R12, R13, -0x326172a9, RZ ;  /* 0xcd9e8d570d0c7825 */ /* 0x000fe200078e00ff */
[----:B------:R-:W-:Y:S03]  /*3280*/  LOP3.LUT R10, R171, UR7, R10, 0x96, !PT ;  /* 0x00000007ab0a7c12 */ /* 0x000fe6000f8e960a */
[----:B-1----:R-:W-:Y:S01]  /*3290*/  IMAD.WIDE.U32 R16, R16, -0x326172a9, RZ ;  /* 0xcd9e8d5710107825 */ /* 0x002fe200078e00ff */
[----:B------:R-:W-:Y:S01]  /*32a0*/  LOP3.LUT R15, R13, UR6, R174, 0x96, !PT ;  /* 0x000000060d0f7c12 */ /* 0x000fe2000f8e96ae */
[----:B------:R-:W-:Y:S02]  /*32b0*/  ULDC.U8 UR6, c[0x0][0x2d8] ;  /* 0x0000b60000067ab9 */ /* 0x000fe40000000000 */
[----:B------:R-:W-:Y:S01]  /*32c0*/  IMAD.WIDE.U32 R8, R8, -0x2daee0ad, RZ ;  /* 0xd2511f5308087825 */ /* 0x000fe200078e00ff */
[----:B------:R-:W-:Y:S01]  /*32d0*/  LOP3.LUT R12, R17, UR7, R12, 0x96, !PT ;  /* 0x00000007110c7c12 */ /* 0x000fe2000f8e960c */
[----:B------:R-:W-:Y:S02]  /*32e0*/  UIADD3 UR7, UR11, -0x4ab325aa, URZ ;  /* 0xb54cda560b077890 */ /* 0x000fe4000fffe03f */
[----:B------:R-:W-:Y:S01]  /*32f0*/  IMAD.WIDE.U32 R10, R10, -0x2daee0ad, RZ ;  /* 0xd2511f530a0a7825 */ /* 0x000fe200078e00ff */
[----:B---3--:R-:W-:Y:S03]  /*3300*/  LOP3.LUT R169, R9, UR8, R14, 0x96, !PT ;  /* 0x0000000809a97c12 */ /* 0x008fe6000f8e960e */
[----:B------:R-:W-:Y:S01]  /*3310*/  IMAD.WIDE.U32 R14, R15, -0x2daee0ad, RZ ;  /* 0xd2511f530f0e7825 */ /* 0x000fe200078e00ff */
[----:B------:R-:W-:Y:S02]  /*3320*/  SHF.R.U32.HI R176, RZ, 0x10, R10 ;  /* 0x00000010ffb07819 */ /* 0x000fe4000001160a */
[----:B------:R-:W-:Y:S01]  /*3330*/  LOP3.LUT R175, R10, 0xffff, RZ, 0xc0, !PT ;  /* 0x0000ffff0aaf7812 */ /* 0x000fe200078ec0ff */
[--C-:B------:R-:W-:Y:S01]  /*3340*/  FFMA.FTZ R28, R28, c[0x0][0x23c], -R2.reuse ;  /* 0x00008f001c1c7a23 */ /* 0x100fe20000010802 */
[----:B--2---:R-:W-:Y:S01]  /*3350*/  LOP3.LUT R18, R10, 0xff, RZ, 0xc0, !PT ;  /* 0x000000ff0a127812 */ /* 0x004fe200078ec0ff */
[----:B------:R-:W-:Y:S01]  /*3360*/  FFMA.FTZ R24, R24, c[0x0][0x23c], -R2 ;  /* 0x00008f0018187a23 */ /* 0x000fe20000010802 */
[----:B------:R-:W-:Y:S01]  /*3370*/  SHF.R.U32.HI R17, RZ, 0x18, R10 ;  /* 0x00000018ff117819 */ /* 0x000fe2000001160a */
[----:B------:R-:W-:Y:S01]  /*3380*/  FFMA.FTZ R25, R25, c[0x0][0x23c], -R2 ;  /* 0x00008f0019197a23 */ /* 0x000fe20000010802 */
[----:B------:R-:W-:Y:S01]  /*3390*/  LOP3.LUT R13, R11, UR9, R8, 0x96, !PT ;  /* 0x000000090b0d7c12 */ /* 0x000fe2000f8e9608 */
[----:B------:R-:W-:Y:S01]  /*33a0*/  IMAD.WIDE.U32 R8, R12, -0x2daee0ad, RZ ;  /* 0xd2511f530c087825 */ /* 0x000fe200078e00ff */
[----:B------:R-:W-:Y:S01]  /*33b0*/  LOP3.LUT R172, R15, UR8, R172, 0x96, !PT ;  /* 0x000000080fac7c12 */ /* 0x000fe2000f8e96ac */
[----:B------:R-:W-:Y:S01]  /*33c0*/  MUFU.EX2 R197, R24 ;  /* 0x0000001800c57308 */ /* 0x000fe20000000800 */
[----:B------:R-:W-:Y:S01]  /*33d0*/  ISETP.LE.U32.AND P5, PT, R17, UR6, PT ;  /* 0x0000000611007c0c */ /* 0x000fe2000bfa3070 */
[----:B------:R-:W-:Y:S01]  /*33e0*/  IMAD.WIDE.U32 R10, R169, -0x326172a9, RZ ;  /* 0xcd9e8d57a90a7825 */ /* 0x000fe200078e00ff */
[----:B------:R-:W-:Y:S02]  /*33f0*/  LOP3.LUT R171, R8, 0xffff, RZ, 0xc0, !PT ;  /* 0x0000ffff08ab7812 */ /* 0x000fe400078ec0ff */
[----:B------:R-:W-:Y:S01]  /*3400*/  LOP3.LUT R12, R9, UR9, R14, 0x96, !PT ;  /* 0x00000009090c7c12 */ /* 0x000fe2000f8e960e */
[----:B------:R-:W-:Y:S01]  /*3410*/  IMAD.WIDE.U32 R4, R172, -0x326172a9, RZ ;  /* 0xcd9e8d57ac047825 */ /* 0x000fe200078e00ff */
[----:B------:R-:W-:Y:S02]  /*3420*/  LOP3.LUT R9, R11, UR7, R170, 0x96, !PT ;  /* 0x000000070b097c12 */ /* 0x000fe4000f8e96aa */
[----:B------:R-:W-:Y:S01]  /*3430*/  LOP3.LUT R169, R8, 0xff, RZ, 0xc0, !PT ;  /* 0x000000ff08a97812 */ /* 0x000fe200078ec0ff */
[----:B------:R-:W-:Y:S01]  /*3440*/  FFMA.FTZ R2, R29, c[0x0][0x23c], -R2 ;  /* 0x00008f001d027a23 */ /* 0x000fe20000010802 */
[----:B------:R-:W-:Y:S01]  /*3450*/  SHF.R.U32.HI R173, RZ, 0x18, R8 ;  /* 0x00000018ffad7819 */ /* 0x000fe20000011608 */
[----:B------:R-:W-:Y:S01]  /*3460*/  FFMA.FTZ R21, R21, c[0x0][0x23c], -R168 ;  /* 0x00008f0015157a23 */ /* 0x000fe200000108a8 */
[----:B------:R-:W-:Y:S01]  /*3470*/  SHF.R.U32.HI R174, RZ, 0x10, R8 ;  /* 0x00000010ffae7819 */ /* 0x000fe20000011608 */
[----:B------:R-:W-:Y:S01]  /*3480*/  MUFU.EX2 R188, R2 ;  /* 0x0000000200bc7308 */ /* 0x000fe20000000800 */
[----:B------:R-:W-:Y:S01]  /*3490*/  LOP3.LUT R17, R10, 0xffff, RZ, 0xc0, !PT ;  /* 0x0000ffff0a117812 */ /* 0x000fe200078ec0ff */
[--C-:B------:R-:W-:Y:S01]  /*34a0*/  FFMA.FTZ R22, R22, c[0x0][0x23c], -R3.reuse ;  /* 0x00008f0016167a23 */ /* 0x100fe20000010803 */
[----:B------:R-:W-:Y:S01]  /*34b0*/  LOP3.LUT R8, R13, 0xff, RZ, 0xc0, !PT ;  /* 0x000000ff0d087812 */ /* 0x000fe200078ec0ff */
[----:B------:R-:W-:Y:S01]  /*34c0*/  FFMA.FTZ R32, R32, c[0x0][0x23c], -R168 ;  /* 0x00008f0020207a23 */ /* 0x000fe200000108a8 */
[----:B------:R-:W-:Y:S01]  /*34d0*/  LOP3.LUT R11, R9, 0xffff, RZ, 0xc0, !PT ;  /* 0x0000ffff090b7812 */ /* 0x000fe200078ec0ff */
[--C-:B------:R-:W-:Y:S01]  /*34e0*/  FFMA.FTZ R34, R34, c[0x0][0x23c], -R3.reuse ;  /* 0x00008f0022227a23 */ /* 0x100fe20000010803 */
[----:B------:R-:W-:Y:S01]  /*34f0*/  LOP3.LUT R19, R10, 0xff, RZ, 0xc0, !PT ;  /* 0x000000ff0a137812 */ /* 0x000fe200078ec0ff */
[--C-:B------:R-:W-:Y:S01]  /*3500*/  FFMA.FTZ R23, R23, c[0x0][0x23c], -R3.reuse ;  /* 0x00008f0017177a23 */ /* 0x100fe20000010803 */
[----:B------:R-:W-:Y:S01]  /*3510*/  ISETP.LE.U32.AND P1, PT, R18, UR6, PT ;  /* 0x0000000612007c0c */ /* 0x000fe2000bf23070 */
[----:B------:R-:W-:Y:S01]  /*3520*/  MUFU.EX2 R192, R21 ;  /* 0x0000001500c07308 */ /* 0x000fe20000000800 */
[--C-:B------:R-:W-:Y:S01]  /*3530*/  SHF.R.U32.HI R18, RZ, 0x10, R10.reuse ;  /* 0x00000010ff127819 */ /* 0x100fe2000001160a */
[----:B------:R-:W-:Y:S01]  /*3540*/  FFMA.FTZ R3, R35, c[0x0][0x23c], -R3 ;  /* 0x00008f0023037a23 */ /* 0x000fe20000010803 */
[----:B----4-:R-:W-:Y:S01]  /*3550*/  SHF.R.U32.HI R20, RZ, 0x18, R10 ;  /* 0x00000018ff147819 */ /* 0x010fe2000001160a */
[----:B------:R-:W-:Y:S01]  /*3560*/  FFMA.FTZ R168, R33, c[0x0][0x23c], -R168 ;  /* 0x00008f0021a87a23 */ /* 0x000fe200000108a8 */
[----:B------:R-:W-:Y:S01]  /*3570*/  LOP3.LUT R10, R9, 0xff, RZ, 0xc0, !PT ;  /* 0x000000ff090a7812 */ /* 0x000fe200078ec0ff */
[--C-:B------:R-:W-:Y:S01]  /*3580*/  FFMA.FTZ R30, R30, c[0x0][0x23c], -R0.reuse ;  /* 0x00008f001e1e7a23 */ /* 0x100fe20000010800 */
[----:B------:R-:W-:Y:S01]  /*3590*/  ISETP.LE.U32.AND P4, PT, R8, UR6, PT ;  /* 0x0000000608007c0c */ /* 0x000fe2000bf83070 */
[----:B------:R-:W-:Y:S01]  /*35a0*/  FFMA.FTZ R26, R26, c[0x0][0x23c], -R0 ;  /* 0x00008f001a1a7a23 */ /* 0x000fe20000010800 */
[----:B------:R-:W-:Y:S01]  /*35b0*/  LOP3.LUT R8, R5, UR7, R16, 0x96, !PT ;  /* 0x0000000705087c12 */ /* 0x000fe2000f8e9610 */
[----:B------:R-:W-:Y:S01]  /*35c0*/  MUFU.EX2 R194, R22 ;  /* 0x0000001600c27308 */ /* 0x000fe20000000800 */
[----:B------:R-:W-:Y:S01]  /*35d0*/  LOP3.LUT R14, R4, 0xffff, RZ, 0xc0, !PT ;  /* 0x0000ffff040e7812 */ /* 0x000fe200078ec0ff */
[--C-:B------:R-:W-:Y:S01]  /*35e0*/  FFMA.FTZ R27, R27, c[0x0][0x23c], -R0.reuse ;  /* 0x00008f001b1b7a23 */ /* 0x100fe20000010800 */
[----:B------:R-:W-:Y:S01]  /*35f0*/  SHF.R.U32.HI R5, RZ, 0x8, R11 ;  /* 0x00000008ff057819 */ /* 0x000fe2000001160b */
[----:B------:R-:W-:Y:S01]  /*3600*/  FFMA.FTZ R0, R31, c[0x0][0x23c], -R0 ;  /* 0x00008f001f007a23 */ /* 0x000fe20000010800 */
[----:B------:R-:W-:Y:S01]  /*3610*/  ISETP.LE.U32.AND P2, PT, R10, UR6, PT ;  /* 0x000000060a007c0c */ /* 0x000fe2000bf43070 */
[----:B------:R-:W-:Y:S01]  /*3620*/  IMAD.MOV.U32 R191, RZ, RZ, c[0x0][0x1c0] ;  /* 0x00007000ffbf7624 */ /* 0x000fe200078e00ff */
[--C-:B------:R-:W-:Y:S02]  /*3630*/  SHF.R.U32.HI R10, RZ, 0x10, R9.reuse ;  /* 0x00000010ff0a7819 */ /* 0x100fe40000011609 */
[----:B------:R-:W-:Y:S01]  /*3640*/  LOP3.LUT R5, R5, 0xffff, RZ, 0xc0, !PT ;  /* 0x0000ffff05057812 */ /* 0x000fe200078ec0ff */
[----:B------:R-:W-:Y:S01]  /*3650*/  @!P4 FADD.FTZ R199, -R199, -RZ ;  /* 0x800000ffc7c7c221 */ /* 0x000fe20000010100 */
[----:B------:R-:W-:Y:S01]  /*3660*/  LOP3.LUT R10, R10, 0xff, RZ, 0xc0, !PT ;  /* 0x000000ff0a0a7812 */ /* 0x000fe200078ec0ff */
[----:B------:R-:W1:Y:S01]  /*3670*/  MUFU.EX2 R183, R32 ;  /* 0x0000002000b77308 */ /* 0x000e620000000800 */
[--C-:B------:R-:W-:Y:S01]  /*3680*/  SHF.R.U32.HI R16, RZ, 0x18, R4.reuse ;  /* 0x00000018ff107819 */ /* 0x100fe20000011604 */
[----:B------:R-:W-:Y:S01]  /*3690*/  IMAD R191, R191, c[0x0][0x22c], RZ ;  /* 0x00008b00bfbf7a24 */ /* 0x000fe200078e02ff */
[----:B------:R-:W-:Y:S02]  /*36a0*/  LOP3.LUT R15, R4, 0xff, RZ, 0xc0, !PT ;  /* 0x000000ff040f7812 */ /* 0x000fe400078ec0ff */
[----:B------:R-:W-:Y:S01]  /*36b0*/  SHF.R.U32.HI R11, RZ, 0x10, R4 ;  /* 0x00000010ff0b7819 */ /* 0x000fe20000011604 */
[----:B------:R-:W-:Y:S01]  /*36c0*/  @!P2 FADD.FTZ R206, -R206, -RZ ;  /* 0x800000ffcecea221 */ /* 0x000fe20000010100 */
[----:B------:R-:W-:Y:S01]  /*36d0*/  LOP3.LUT R4, R8, 0xffff, RZ, 0xc0, !PT ;  /* 0x0000ffff08047812 */ /* 0x000fe200078ec0ff */
[----:B------:R-:W-:Y:S01]  /*36e0*/  IMAD.U32 R191, R191, -0x40, RZ ;  /* 0xffffffc0bfbf7824 */ /* 0x000fe200078e00ff */
[----:B------:R-:W-:Y:S01]  /*36f0*/  ISETP.LE.U32.AND P0, PT, R5, UR6, PT ;  /* 0x0000000605007c0c */ /* 0x000fe2000bf03070 */
[----:B------:R-:W2:Y:S01]  /*3700*/  MUFU.EX2 R180, R3 ;  /* 0x0000000300b47308 */ /* 0x000ea20000000800 */
[----:B------:R-:W-:Y:S02]  /*3710*/  ISETP.LE.U32.AND P6, PT, R10, UR6, PT ;  /* 0x000000060a007c0c */ /* 0x000fe4000bfc3070 */
[----:B------:R-:W-:Y:S02]  /*3720*/  LOP3.LUT R5, R8, 0xff, RZ, 0xc0, !PT ;  /* 0x000000ff08057812 */ /* 0x000fe400078ec0ff */
[----:B------:R-:W-:Y:S02]  /*3730*/  SHF.R.U32.HI R4, RZ, 0x8, R4 ;  /* 0x00000008ff047819 */ /* 0x000fe40000011604 */
[----:B------:R-:W-:Y:S02]  /*3740*/  ISETP.LE.U32.AND P2, PT, R5, UR6, PT ;  /* 0x0000000605007c0c */ /* 0x000fe4000bf43070 */
[----:B------:R-:W-:Y:S01]  /*3750*/  LOP3.LUT R5, R4, 0xffff, RZ, 0xc0, !PT ;  /* 0x0000ffff04057812 */ /* 0x000fe200078ec0ff */
[----:B------:R-:W-:Y:S01]  /*3760*/  MUFU.EX2 R181, R168 ;  /* 0x000000a800b57308 */ /* 0x000fe20000000800 */
[----:B------:R-:W-:Y:S01]  /*3770*/  SHF.R.U32.HI R4, RZ, 0x10, R8 ;  /* 0x00000010ff047819 */ /* 0x000fe20000011608 */
[----:B------:R-:W-:Y:S01]  /*3780*/  @!P0 FADD.FTZ R205, -R205, -RZ ;  /* 0x800000ffcdcd8221 */ /* 0x000fe20000010100 */
[----:B------:R-:W-:Y:S01]  /*3790*/  SHF.R.U32.HI R9, RZ, 0x18, R9 ;  /* 0x00000018ff097819 */ /* 0x000fe20000011609 */
[----:B------:R-:W-:Y:S01]  /*37a0*/  @!P6 FADD.FTZ R204, -R204, -RZ ;  /* 0x800000ffcccce221 */ /* 0x000fe20000010100 */
[----:B------:R-:W-:Y:S01]  /*37b0*/  LOP3.LUT R4, R4, 0xff, RZ, 0xc0, !PT ;  /* 0x000000ff04047812 */ /* 0x000fe200078ec0ff */
[----:B-1----:R-:W-:Y:S01]  /*37c0*/  @!P1 FADD.FTZ R183, -R183, -RZ ;  /* 0x800000ffb7b79221 */ /* 0x002fe20000010100 */
[----:B------:R-:W-:Y:S02]  /*37d0*/  ISETP.LE.U32.AND P0, PT, R5, UR6, PT ;  /* 0x0000000605007c0c */ /* 0x000fe4000bf03070 */
[----:B------:R-:W-:Y:S01]  /*37e0*/  ISETP.LE.U32.AND P6, PT, R4, UR6, PT ;  /* 0x0000000604007c0c */ /* 0x000fe2000bfc3070 */
[----:B------:R-:W-:Y:S01]  /*37f0*/  @!P2 FADD.FTZ R230, -R230, -RZ ;  /* 0x800000ffe6e6a221 */ /* 0x000fe20000010100 */
[----:B------:R-:W-:Y:S01]  /*3800*/  ISETP.LE.U32.AND P3, PT, R9, UR6, PT ;  /* 0x0000000609007c0c */ /* 0x000fe2000bf63070 */
[----:B------:R-:W-:Y:S01]  /*3810*/  MUFU.EX2 R186, R0 ;  /* 0x0000000000ba7308 */ /* 0x000fe20000000800 */
[----:B------:R-:W-:Y:S01]  /*3820*/  SHF.R.U32.HI R4, RZ, 0x8, R14 ;  /* 0x00000008ff047819 */ /* 0x000fe2000001160e */
[----:B--2---:R-:W-:Y:S01]  /*3830*/  @!P5 FADD.FTZ R180, -R180, -RZ ;  /* 0x800000ffb4b4d221 */ /* 0x004fe20000010100 */
[----:B------:R-:W-:Y:S02]  /*3840*/  ISETP.LE.U32.AND P2, PT, R15, UR6, PT ;  /* 0x000000060f007c0c */ /* 0x000fe4000bf43070 */
[----:B------:R-:W-:Y:S02]  /*3850*/  LOP3.LUT R5, R4, 0xffff, RZ, 0xc0, !PT ;  /* 0x0000ffff04057812 */ /* 0x000fe400078ec0ff */
[----:B------:R-:W-:Y:S01]  /*3860*/  LOP3.LUT R4, R11, 0xff, RZ, 0xc0, !PT ;  /* 0x000000ff0b047812 */ /* 0x000fe200078ec0ff */
[----:B------:R-:W-:Y:S01]  /*3870*/  @!P0 FADD.FTZ R229, -R229, -RZ ;  /* 0x800000ffe5e58221 */ /* 0x000fe20000010100 */
[----:B------:R-:W-:Y:S01]  /*3880*/  ISETP.LE.U32.AND P0, PT, R5, UR6, PT ;  /* 0x0000000605007c0c */ /* 0x000fe2000bf03070 */
[----:B------:R-:W-:Y:S01]  /*3890*/  @!P6 FADD.FTZ R232, -R232, -RZ ;  /* 0x800000ffe8e8e221 */ /* 0x000fe20000010100 */
[----:B------:R-:W-:Y:S01]  /*38a0*/  SHF.R.U32.HI R8, RZ, 0x18, R8 ;  /* 0x00000018ff087819 */ /* 0x000fe20000011608 */
[----:B------:R-:W-:Y:S01]  /*38b0*/  @!P3 FADD.FTZ R223, -R223, -RZ ;  /* 0x800000ffdfdfb221 */ /* 0x000fe20000010100 */
[----:B------:R-:W-:Y:S01]  /*38c0*/  ISETP.LE.U32.AND P6, PT, R4, UR6, PT ;  /* 0x0000000604007c0c */ /* 0x000fe2000bfc3070 */
[----:B------:R-:W1:Y:S01]  /*38d0*/  MUFU.EX2 R193, R23 ;  /* 0x0000001700c17308 */ /* 0x000e620000000800 */
[----:B------:R-:W-:Y:S01]  /*38e0*/  ISETP.LE.U32.AND P3, PT, R8, UR6, PT ;  /* 0x0000000608007c0c */ /* 0x000fe2000bf63070 */
[----:B------:R-:W-:Y:S01]  /*38f0*/  @!P2 FADD.FTZ R228, -R228, -RZ ;  /* 0x800000ffe4e4a221 */ /* 0x000fe20000010100 */
[----:B------:R-:W-:Y:S02]  /*3900*/  SHF.R.U32.HI R4, RZ, 0x8, R17 ;  /* 0x00000008ff047819 */ /* 0x000fe40000011611 */
[----:B------:R-:W-:Y:S02]  /*3910*/  ISETP.LE.U32.AND P2, PT, R19, UR6, PT ;  /* 0x0000000613007c0c */ /* 0x000fe4000bf43070 */
[----:B------:R-:W-:Y:S01]  /*3920*/  LOP3.LUT R5, R18, 0xff, RZ, 0xc0, !PT ;  /* 0x000000ff12057812 */ /* 0x000fe200078ec0ff */
[----:B------:R-:W-:Y:S01]  /*3930*/  @!P0 FADD.FTZ R207, -R207, -RZ ;  /* 0x800000ffcfcf8221 */ /* 0x000fe20000010100 */
[----:B------:R-:W-:Y:S01]  /*3940*/  LOP3.LUT R4, R4, 0xffff, RZ, 0xc0, !PT ;  /* 0x0000ffff04047812 */ /* 0x000fe200078ec0ff */
[----:B------:R-:W2:Y:S01]  /*3950*/  MUFU.EX2 R198, R26 ;  /* 0x0000001a00c67308 */ /* 0x000ea20000000800 */
[----:B------:R-:W-:Y:S01]  /*3960*/  ISETP.LE.U32.AND P0, PT, R5, UR6, PT ;  /* 0x0000000605007c0c */ /* 0x000fe2000bf03070 */
[----:B------:R-:W-:Y:S01]  /*3970*/  @!P6 FADD.FTZ R227, -R227, -RZ ;  /* 0x800000ffe3e3e221 */ /* 0x000fe20000010100 */
[----:B------:R-:W-:Y:S01]  /*3980*/  ISETP.LE.U32.AND P6, PT, R4, UR6, PT ;  /* 0x0000000604007c0c */ /* 0x000fe2000bfc3070 */
[----:B------:R-:W-:Y:S01]  /*3990*/  @!P3 FADD.FTZ R231, -R231, -RZ ;  /* 0x800000ffe7e7b221 */ /* 0x000fe20000010100 */
[----:B------:R-:W-:Y:S02]  /*39a0*/  LOP3.LUT R4, R13, 0xffff, RZ, 0xc0, !PT ;  /* 0x0000ffff0d047812 */ /* 0x000fe400078ec0ff */
[----:B------:R-:W-:Y:S01]  /*39b0*/  ISETP.LE.U32.AND P3, PT, R16, UR6, PT ;  /* 0x0000000610007c0c */ /* 0x000fe2000bf63070 */
[----:B------:R-:W-:Y:S01]  /*39c0*/  @!P2 FADD.FTZ R203, -R203, -RZ ;  /* 0x800000ffcbcba221 */ /* 0x000fe20000010100 */
[----:B------:R-:W-:Y:S01]  /*39d0*/  SHF.R.U32.HI R2, RZ, 0x8, R4 ;  /* 0x00000008ff027819 */ /* 0x000fe20000011604 */
[----:B------:R-:W3:Y:S01]  /*39e0*/  MUFU.EX2 R195, R25 ;  /* 0x0000001900c37308 */ /* 0x000ee20000000800 */
[----:B------:R-:W-:Y:S02]  /*39f0*/  ISETP.LE.U32.AND P2, PT, R20, UR6, PT ;  /* 0x0000000614007c0c */ /* 0x000fe4000bf43070 */
[--C-:B------:R-:W-:Y:S01]  /*3a00*/  SHF.R.U32.HI R5, RZ, 0x18, R13.reuse ;  /* 0x00000018ff057819 */ /* 0x100fe2000001160d */
[----:B------:R-:W-:Y:S01]  /*3a10*/  @!P0 FADD.FTZ R201, -R201, -RZ ;  /* 0x800000ffc9c98221 */ /* 0x000fe20000010100 */
[----:B------:R-:W-:Y:S01]  /*3a20*/  SHF.R.U32.HI R13, RZ, 0x10, R13 ;  /* 0x00000010ff0d7819 */ /* 0x000fe2000001160d */
[----:B------:R-:W-:Y:S01]  /*3a30*/  @!P6 FADD.FTZ R202, -R202, -RZ ;  /* 0x800000ffcacae221 */ /* 0x000fe20000010100 */
[----:B------:R-:W-:Y:S02]  /*3a40*/  LOP3.LUT R2, R2, 0xffff, RZ, 0xc0, !PT ;  /* 0x0000ffff02027812 */ /* 0x000fe400078ec0ff */
[----:B------:R-:W-:Y:S01]  /*3a50*/  LOP3.LUT R13, R13, 0xff, RZ, 0xc0, !PT ;  /* 0x000000ff0d0d7812 */ /* 0x000fe200078ec0ff */
[----:B------:R-:W-:Y:S01]  /*3a60*/  @!P3 FADD.FTZ R226, -R226, -RZ ;  /* 0x800000ffe2e2b221 */ /* 0x000fe20000010100 */
[----:B------:R-:W-:Y:S01]  /*3a70*/  ISETP.LE.U32.AND P0, PT, R2, UR6, PT ;  /* 0x0000000602007c0c */ /* 0x000fe2000bf03070 */
[----:B------:R-:W4:Y:S01]  /*3a80*/  MUFU.EX2 R182, R34 ;  /* 0x0000002200b67308 */ /* 0x000f220000000800 */
[----:B------:R-:W-:Y:S01]  /*3a90*/  LOP3.LUT R2, R12, 0xffff, RZ, 0xc0, !PT ;  /* 0x0000ffff0c027812 */ /* 0x000fe200078ec0ff */
[----:B------:R-:W-:Y:S01]  /*3aa0*/  @!P2 FADD.FTZ R200, -R200, -RZ ;  /* 0x800000ffc8c8a221 */ /* 0x000fe20000010100 */
[----:B------:R-:W-:Y:S02]  /*3ab0*/  ISETP.LE.U32.AND P3, PT, R5, UR6, PT ;  /* 0x0000000605007c0c */ /* 0x000fe4000bf63070 */
[----:B------:R-:W-:Y:S02]  /*3ac0*/  LOP3.LUT R5, R12, 0xff, RZ, 0xc0, !PT ;  /* 0x000000ff0c057812 */ /* 0x000fe400078ec0ff */
[----:B------:R-:W-:Y:S02]  /*3ad0*/  ISETP.LE.U32.AND P6, PT, R13, UR6, PT ;  /* 0x000000060d007c0c */ /* 0x000fe4000bfc3070 */
[----:B------:R-:W-:Y:S01]  /*3ae0*/  SHF.R.U32.HI R4, RZ, 0x10, R12 ;  /* 0x00000010ff047819 */ /* 0x000fe2000001160c */
[----:B------:R-:W-:Y:S01]  /*3af0*/  MUFU.EX2 R196, R27 ;  /* 0x0000001b00c47308 */ /* 0x000fe20000000800 */
[----:B------:R-:W-:Y:S01]  /*3b00*/  SHF.R.U32.HI R2, RZ, 0x8, R2 ;  /* 0x00000008ff027819 */ /* 0x000fe20000011602 */
[----:B------:R-:W-:Y:S01]  /*3b10*/  @!P0 FADD.FTZ R192, -R192, -RZ ;  /* 0x800000ffc0c08221 */ /* 0x000fe20000010100 */
[----:B------:R-:W-:Y:S02]  /*3b20*/  ISETP.LE.U32.AND P2, PT, R5, UR6, PT ;  /* 0x0000000605007c0c */ /* 0x000fe4000bf43070 */
[----:B------:R-:W-:Y:S01]  /*3b30*/  LOP3.LUT R4, R4, 0xff, RZ, 0xc0, !PT ;  /* 0x000000ff04047812 */ /* 0x000fe200078ec0ff */
[----:B-1----:R-:W-:Y:S01]  /*3b40*/  @!P3 FADD.FTZ R193, -R193, -RZ ;  /* 0x800000ffc1c1b221 */ /* 0x002fe20000010100 */
[----:B------:R-:W-:Y:S02]  /*3b50*/  LOP3.LUT R2, R2, 0xffff, RZ, 0xc0, !PT ;  /* 0x0000ffff02027812 */ /* 0x000fe400078ec0ff */
[----:B------:R-:W-:Y:S01]  /*3b60*/  ISETP.LE.U32.AND P4, PT, R4, UR6, PT ;  /* 0x0000000604007c0c */ /* 0x000fe2000bf83070 */
[----:B------:R-:W-:Y:S01]  /*3b70*/  @!P6 FADD.FTZ R194, -R194, -RZ ;  /* 0x800000ffc2c2e221 */ /* 0x000fe20000010100 */
[----:B------:R-:W-:Y:S01]  /*3b80*/  SHF.R.U32.HI R4, RZ, 0x8, R175 ;  /* 0x00000008ff047819 */ /* 0x000fe200000116af */
[----:B------:R-:W-:Y:S01]  /*3b90*/  MUFU.EX2 R189, R28 ;  /* 0x0000001c00bd7308 */ /* 0x000fe20000000800 */
[----:B------:R-:W-:Y:S02]  /*3ba0*/  ISETP.LE.U32.AND P0, PT, R2, UR6, PT ;  /* 0x0000000602007c0c */ /* 0x000fe4000bf03070 */
[----:B------:R-:W-:Y:S01]  /*3bb0*/  LOP3.LUT R2, R176, 0xff, RZ, 0xc0, !PT ;  /* 0x000000ffb0027812 */ /* 0x000fe200078ec0ff */
[----:B------:R-:W-:Y:S01]  /*3bc0*/  @!P2 FADD.FTZ R197, -R197, -RZ ;  /* 0x800000ffc5c5a221 */ /* 0x000fe20000010100 */
[----:B------:R-:W-:Y:S02]  /*3bd0*/  LOP3.LUT R5, R174, 0xff, RZ, 0xc0, !PT ;  /* 0x000000ffae057812 */ /* 0x000fe400078ec0ff */
[----:B------:R-:W-:Y:S02]  /*3be0*/  ISETP.LE.U32.AND P6, PT, R2, UR6, PT ;  /* 0x0000000602007c0c */ /* 0x000fe4000bfc3070 */
[----:B------:R-:W-:Y:S01]  /*3bf0*/  LOP3.LUT R2, R4, 0xffff, RZ, 0xc0, !PT ;  /* 0x0000ffff04027812 */ /* 0x000fe200078ec0ff */
[----:B------:R-:W1:Y:S01]  /*3c00*/  MUFU.EX2 R187, R30 ;  /* 0x0000001e00bb7308 */ /* 0x000e620000000800 */
[----:B------:R-:W-:Y:S01]  /*3c10*/  SHF.R.U32.HI R4, RZ, 0x8, R171 ;  /* 0x00000008ff047819 */ /* 0x000fe200000116ab */
[----:B--2---:R-:W-:Y:S01]  /*3c20*/  @!P4 FADD.FTZ R198, -R198, -RZ ;  /* 0x800000ffc6c6c221 */ /* 0x004fe20000010100 */
[----:B------:R-:W-:Y:S01]  /*3c30*/  ISETP.LE.U32.AND P2, PT, R2, UR6, PT ;  /* 0x0000000602007c0c */ /* 0x000fe2000bf43070 */
[----:B---3--:R-:W-:Y:S01]  /*3c40*/  @!P0 FADD.FTZ R195, -R195, -RZ ;  /* 0x800000ffc3c38221 */ /* 0x008fe20000010100 */
[----:B------:R-:W-:Y:S02]  /*3c50*/  F2FP.RELU.PACK_AB R2, R205, R206 ;  /* 0x000000cecd02723e */ /* 0x000fe400000008ff */
[----:B------:R-:W-:Y:S02]  /*3c60*/  ISETP.LE.U32.AND P1, PT, R5, UR6, PT ;  /* 0x0000000605007c0c */ /* 0x000fe4000bf23070 */
[----:B------:R-:W-:Y:S01]  /*3c70*/  F2FP.RELU.PACK_AB R5, R223, R204 ;  /* 0x000000ccdf05723e */ /* 0x000fe200000008ff */
[----:B------:R2:W-:Y:S01]  /*3c80*/  STS [R239+0x20000], R2 ;  /* 0x02000002ef007388 */ /* 0x0005e20000000800 */
[----:B------:R-:W-:Y:S01]  /*3c90*/  F2FP.RELU.PACK_AB R3, R202, R203 ;  /* 0x000000cbca03723e */ /* 0x000fe200000008ff */
[----:B----4-:R-:W-:Y:S01]  /*3ca0*/  @!P6 FADD.FTZ R182, -R182, -RZ ;  /* 0x800000ffb6b6e221 */ /* 0x010fe20000010100 */
[----:B------:R-:W-:Y:S01]  /*3cb0*/  LOP3.LUT R4, R4, 0xffff, RZ, 0xc0, !PT ;  /* 0x0000ffff04047812 */ /* 0x000fe200078ec0ff */
[----:B------:R3:W-:Y:S01]  /*3cc0*/  STS [R239+0x20400], R5 ;  /* 0x02040005ef007388 */ /* 0x0007e20000000800 */
[----:B------:R-:W-:Y:S01]  /*3cd0*/  F2FP.RELU.PACK_AB R0, R231, R232 ;  /* 0x000000e8e700723e */ /* 0x000fe200000008ff */
[----:B------:R-:W-:Y:S01]  /*3ce0*/  @!P2 FADD.FTZ R181, -R181, -RZ ;  /* 0x800000ffb5b5a221 */ /* 0x000fe20000010100 */
[----:B------:R-:W-:Y:S01]  /*3cf0*/  ISETP.LE.U32.AND P2, PT, R4, UR6, PT ;  /* 0x0000000604007c0c */ /* 0x000fe2000bf43070 */
[----:B------:R4:W-:Y:S01]  /*3d00*/  STS [R240+0x20000], R3 ;  /* 0x02000003f0007388 */ /* 0x0009e20000000800 */
[----:B------:R-:W-:Y:S02]  /*3d10*/  F2FP.RELU.PACK_AB R4, R229, R230 ;  /* 0x000000e6e504723e */ /* 0x000fe400000008ff */
[----:B------:R-:W-:Y:S02]  /*3d20*/  SHF.R.U32.HI R12, RZ, 0x18, R12 ;  /* 0x00000018ff0c7819 */ /* 0x000fe4000001160c */
[----:B------:R-:W-:Y:S01]  /*3d30*/  ISETP.LE.U32.AND P3, PT, R169, UR6, PT ;  /* 0x00000006a9007c0c */ /* 0x000fe2000bf63070 */
[----:B-1----:R-:W-:Y:S01]  /*3d40*/  @!P1 FADD.FTZ R187, -R187, -RZ ;  /* 0x800000ffbbbb9221 */ /* 0x002fe20000010100 */
[----:B------:R-:W-:Y:S02]  /*3d50*/  ISETP.LE.U32.AND P4, PT, R12, UR6, PT ;  /* 0x000000060c007c0c */ /* 0x000fe4000bf83070 */
[----:B------:R-:W-:Y:S02]  /*3d60*/  ISETP.LE.U32.AND P0, PT, R173, UR6, PT ;  /* 0x00000006ad007c0c */ /* 0x000fe4000bf03070 */
[----:B------:R-:W-:Y:S01]  /*3d70*/  FSETP.GE.FTZ.AND P1, PT, R205, RZ, PT ;  /* 0x000000ffcd00720b */ /* 0x000fe20003f36000 */
[----:B------:R-:W-:Y:S01]  /*3d80*/  @!P2 FADD.FTZ R188, -R188, -RZ ;  /* 0x800000ffbcbca221 */ /* 0x000fe20000010100 */
[----:B------:R-:W-:Y:S02]  /*3d90*/  FSETP.GE.FTZ.AND P2, PT, R206, RZ, PT ;  /* 0x000000ffce00720b */ /* 0x000fe40003f56000 */
[----:B------:R-:W-:Y:S02]  /*3da0*/  FSETP.GE.FTZ.AND P5, PT, R203, RZ, PT ;  /* 0x000000ffcb00720b */ /* 0x000fe40003fb6000 */
[----:B--2---:R-:W-:Y:S01]  /*3db0*/  F2FP.RELU.PACK_AB R2, R200, R201 ;  /* 0x000000c9c802723e */ /* 0x004fe200000008ff */
[----:B------:R-:W-:Y:S01]  /*3dc0*/  @!P3 FADD.FTZ R189, -R189, -RZ ;  /* 0x800000ffbdbdb221 */ /* 0x000fe20000010100 */
[----:B------:R-:W-:Y:S01]  /*3dd0*/  FSETP.GE.FTZ.AND P3, PT, R199, RZ, PT ;  /* 0x000000ffc700720b */ /* 0x000fe20003f76000 */
[----:B------:R-:W-:Y:S01]  /*3de0*/  @!P4 FADD.FTZ R196, -R196, -RZ ;  /* 0x800000ffc4c4c221 */ /* 0x000fe20000010100 */
[----:B---3--:R-:W-:Y:S01]  /*3df0*/  F2FP.RELU.PACK_AB R5, R207, R228 ;  /* 0x000000e4cf05723e */ /* 0x008fe200000008ff */
[----:B------:R1:W-:Y:S01]  /*3e00*/  STS [R240+0x20400], R2 ;  /* 0x02040002f0007388 */ /* 0x0003e20000000800 */
[----:B------:R-:W-:Y:S01]  /*3e10*/  @!P0 FADD.FTZ R186, -R186, -RZ ;  /* 0x800000ffbaba8221 */ /* 0x000fe20000010100 */
[----:B------:R-:W-:Y:S02]  /*3e20*/  FSETP.GE.FTZ.AND P4, PT, R202, RZ, PT ;  /* 0x000000ffca00720b */ /* 0x000fe40003f96000 */
[----:B------:R2:W-:Y:S01]  /*3e30*/  STS [R239+0x21000], R4 ;  /* 0x02100004ef007388 */ /* 0x0005e20000000800 */
[----:B----4-:R-:W-:Y:S03]  /*3e40*/  F2FP.RELU.PACK_AB R3, R192, R199 ;  /* 0x000000c7c003723e */ /* 0x010fe600000008ff */
[----:B------:R3:W-:Y:S04]  /*3e50*/  STS [R239+0x21400], R0 ;  /* 0x02140000ef007388 */ /* 0x0007e80000000800 */
[----:B------:R4:W-:Y:S01]  /*3e60*/  STS [R240+0x21000], R5 ;  /* 0x02100005f0007388 */ /* 0x0009e20000000800 */
[----:B-1----:R-:W-:Y:S02]  /*3e70*/  F2FP.RELU.PACK_AB R2, R193, R194 ;  /* 0x000000c2c102723e */ /* 0x002fe400000008ff */
[----:B--2---:R-:W-:Y:S02]  /*3e80*/  F2FP.RELU.PACK_AB R4, R226, R227 ;  /* 0x000000e3e204723e */ /* 0x004fe400000008ff */
[----:B---3--:R-:W-:Y:S03]  /*3e90*/  F2FP.RELU.PACK_AB R0, R181, R183 ;  /* 0x000000b7b500723e */ /* 0x008fe600000008ff */
[----:B------:R1:W-:Y:S01]  /*3ea0*/  STS [R240+0x21400], R4 ;  /* 0x02140004f0007388 */ /* 0x0003e20000000800 */
[----:B----4-:R-:W-:Y:S03]  /*3eb0*/  F2FP.RELU.PACK_AB R5, R195, R197 ;  /* 0x000000c5c305723e */ /* 0x010fe600000008ff */
        /* <DEDUP_REMOVED lines=14> */
[----:B------:R-:W1:Y:S01]  /*3fa0*/  LDSM.16.M88.4 R16, [R218+0x14000] ;  /* 0x01400000da10783b */ /* 0x000e620000000200 */
[----:B------:R-:W-:Y:S07]  /*3fb0*/  IMAD.IADD R184, R214, 0x1, R3 ;  /* 0x00000001d6b87824 */ /* 0x000fee00078e0203 */
        /* <DEDUP_REMOVED lines=102> */
[----:B------:R-:W-:Y:S03]  /*4620*/  FSEL R0, R0, R176, P0 ;  /* 0x000000b000007208 */ /* 0x000fe60000000000 */
[----:B------:R-:W-:Y:S01]  /*4630*/  FMUL.FTZ R205, R205, R2 ;  /* 0x00000002cdcd7220 */ /* 0x000fe20000410000 */
[----:B------:R-:W-:Y:S01]  /*4640*/  FSEL R4, R4, R177, P2 ;  /* 0x000000b104047208 */ /* 0x000fe20001000000 */
[----:B------:R-:W-:Y:S01]  /*4650*/  FMUL.FTZ R204, R204, R0 ;  /* 0x00000000cccc7220 */ /* 0x000fe20000410000 */
[----:B------:R-:W2:Y:S01]  /*4660*/  LDG.E R2, [R178.64+0x80] ;  /* 0x00008026b2027981 */ /* 0x000ea2000c1e1900 */
[C---:B------:R-:W-:Y:S02]  /*4670*/  LEA R224, P0, R191.reuse, R224, 0x2 ;  /* 0x000000e0bfe07211 */ /* 0x040fe400078010ff */
[----:B------:R-:W-:Y:S01]  /*4680*/  FMUL.FTZ R206, R206, R4 ;  /* 0x00000004cece7220 */ /* 0x000fe20000410000 */
[----:B------:R-:W3:Y:S01]  /*4690*/  LDG.E R0, [R178.64+0xa0] ;  /* 0x0000a026b2007981 */ /* 0x000ee2000c1e1900 */
[----:B------:R-:W-:Y:S02]  /*46a0*/  LEA.HI.X.SX32 R225, R191, R225, 0x2, P0 ;  /* 0x000000e1bfe17211 */ /* 0x000fe400000f16ff */
[----:B------:R-:W-:Y:S02]  /*46b0*/  FSETP.GE.FTZ.AND P0, PT, R181, RZ, PT ;  /* 0x000000ffb500720b */ /* 0x000fe40003f16000 */
[C---:B------:R-:W-:Y:S01]  /*46c0*/  FADD.FTZ R4, -R177.reuse, R16 ;  /* 0x00000010b1047221 */ /* 0x040fe20000010100 */
[----:B------:R-:W-:Y:S01]  /*46d0*/  FSETP.GE.FTZ.AND P2, PT, R192, RZ, PT ;  /* 0x000000ffc000720b */ /* 0x000fe20003f56000 */
        /* <DEDUP_REMOVED lines=18> */
[----:B------:R-:W-:Y:S02]  /*4800*/  FADD.FTZ R6, -R176, R7 ;  /* 0x00000007b0067221 */ /* 0x000fe40000010100 */
        /* <DEDUP_REMOVED lines=41> */
[----:B------:R-:W-:Y:S01]  /*4aa0*/  FADD.FTZ R24, -R2, R24 ;  /* 0x0000001802187221 */ /* 0x000fe20000010100 */
[----:B------:R-:W-:Y:S01]  /*4ab0*/  FSETP.GE.FTZ.AND P1, PT, R228, RZ, PT ;  /* 0x000000ffe400720b */ /* 0x000fe20003f36000 */
[----:B------:R-:W-:Y:S01]  /*4ac0*/  FADD.FTZ R28, -R2, R28 ;  /* 0x0000001c021c7221 */ /* 0x000fe20000010100 */
[----:B------:R-:W-:Y:S01]  /*4ad0*/  FSEL R13, R13, R2, P3 ;  /* 0x000000020d0d7208 */ /* 0x000fe20001800000 */
[----:B------:R-:W-:Y:S01]  /*4ae0*/  FMUL.FTZ R22, R229, R4 ;  /* 0x00000004e5167220 */ /* 0x000fe20000410000 */
[-C--:B------:R-:W-:Y:S01]  /*4af0*/  FSEL R12, R12, R2.reuse, P1 ;  /* 0x000000020c0c7208 */ /* 0x080fe20000800000 */
[C---:B---3--:R-:W-:Y:S01]  /*4b00*/  FADD.FTZ R4, -R0.reuse, R14 ;  /* 0x0000000e00047221 */ /* 0x048fe20000010100 */
        /* <DEDUP_REMOVED lines=66> */
.L_x_1620:
        /* <DEDUP_REMOVED lines=125> */
[----:B------:R-:W2:Y:S01]  /*5700*/  LDL.64 R178, [R1+0x10] ;  /* 0x0000100001b27983 */ /* 0x000ea20000100a00 */
[----:B------:R-:W-:Y:S02]  /*5710*/  IMAD.MOV.U32 R6, RZ, RZ, c[0x0][0x370] ;  /* 0x0000dc00ff067624 */ /* 0x000fe400078e00ff */
[----:B------:R-:W-:Y:S01]  /*5720*/  IMAD.MOV.U32 R7, RZ, RZ, c[0x0][0x374] ;  /* 0x0000dd00ff077624 */ /* 0x000fe200078e00ff */
[----:B------:R-:W1:Y:S01]  /*5730*/  S2R R180, SR_TID.X ;  /* 0x0000000000b47919 */ /* 0x000e620000002100 */
[----:B------:R-:W-:Y:S03]  /*5740*/  IMAD.U32 R2, R6, -0x40, RZ ;  /* 0xffffffc006027824 */ /* 0x000fe600078e00ff */
[----:B------:R-:W3:Y:S02]  /*5750*/  S2R R181, SR_TID.X ;  /* 0x0000000000b57919 */ /* 0x000ee40000002100 */
[C---:B------:R-:W-:Y:S04]  /*5760*/  LEA R5, P1, R2.reuse, R236, 0x1 ;  /* 0x000000ec02057211 */ /* 0x040fe800078208ff */
[----:B------:R-:W-:Y:S01]  /*5770*/  LEA.HI.X.SX32 R2, R2, R237, 0x1, P1 ;  /* 0x000000ed02027211 */ /* 0x000fe200008f0eff */
[----:B------:R-:W-:Y:S04]  /*5780*/  IMAD.MOV.U32 R236, RZ, RZ, R5 ;  /* 0x000000ffffec7224 */ /* 0x000fe800078e0005 */
[----:B------:R-:W-:Y:S01]  /*5790*/  IMAD.MOV.U32 R237, RZ, RZ, R2 ;  /* 0x000000ffffed7224 */ /* 0x000fe200078e0002 */
[----:B--2---:R-:W2:Y:S01]  /*57a0*/  S2R R179, SR_TID.X ;  /* 0x0000000000b37919 */ /* 0x004ea20000002100 */
[----:B-1----:R-:W-:Y:S04]  /*57b0*/  SHF.R.S32.HI R180, RZ, 0x1f, R180 ;  /* 0x0000001fffb47819 */ /* 0x002fe800000114b4 */
[----:B---3--:R-:W-:Y:S04]  /*57c0*/  LEA.HI R180, R180, R181, RZ, 0x3 ;  /* 0x000000b5b4b47211 */ /* 0x008fe800078f18ff */
[----:B------:R-:W-:Y:S05]  /*57d0*/  SHF.R.S32.HI R180, RZ, 0x3, R180 ;  /* 0x00000003ffb47819 */ /* 0x000fea00000114b4 */
[----:B------:R-:W-:Y:S05]  /*57e0*/  IMAD.SHL.U32 R0, R180, 0x40, RZ ;  /* 0x00000040b4007824 */ /* 0x000fea00078e00ff */
[----:B------:R-:W-:Y:S04]  /*57f0*/  LOP3.LUT R0, R0, 0x1c0, RZ, 0xc0, !PT ;  /* 0x000001c000007812 */ /* 0x000fe800078ec0ff */
[----:B------:R-:W-:Y:S02]  /*5800*/  LOP3.LUT R4, R0, 0x38, R178, 0xf8, !PT ;  /* 0x0000003800047812 */ /* 0x000fe400078ef8b2 */
[----:B------:R-:W1:Y:S01]  /*5810*/  S2R R178, SR_TID.X ;  /* 0x0000000000b27919 */ /* 0x000e620000002100 */
[----:B------:R-:W-:Y:S04]  /*5820*/  SHF.R.U32.HI R0, RZ, 0x3, R0 ;  /* 0x00000003ff007819 */ /* 0x000fe80000011600 */
[----:B------:R-:W-:Y:S02]  /*5830*/  LOP3.LUT R0, R4, R0, RZ, 0x3c, !PT ;  /* 0x0000000004007212 */ /* 0x000fe400078e3cff */
[C---:B------:R-:W-:Y:S04]  /*5840*/  LEA R4, P1, R6.reuse, R236, 0x6 ;  /* 0x000000ec06047211 */ /* 0x040fe800078230ff */
[----:B------:R-:W-:Y:S02]  /*5850*/  LEA.HI.X R5, R6, R237, R7, 0x6, P1 ;  /* 0x000000ed06057211 */ /* 0x000fe400008f3407 */
[----:B-1----:R-:W-:Y:S04]  /*5860*/  SHF.R.S32.HI R178, RZ, 0x1f, R178 ;  /* 0x0000001fffb27819 */ /* 0x002fe800000114b2 */
[----:B--2---:R-:W-:Y:S04]  /*5870*/  LEA.HI R178, R178, R179, RZ, 0x6 ;  /* 0x000000b3b2b27211 */ /* 0x004fe800078f30ff */
[----:B------:R-:W-:Y:S05]  /*5880*/  SHF.R.S32.HI R178, RZ, 0x6, R178 ;  /* 0x00000006ffb27819 */ /* 0x000fea00000114b2 */
[----:B------:R-:W-:Y:S04]  /*5890*/  IMAD R0, R178, 0x200, R0 ;  /* 0x00000200b2007824 */ /* 0x000fe800078e0200 */
[----:B------:R-:W-:Y:S05]  /*58a0*/  IMAD.SHL.U32 R0, R0, 0x2, RZ ;  /* 0x0000000200007824 */ /* 0x000fea00078e00ff */
        /* <DEDUP_REMOVED lines=8> */
.L_x_1621:
[----:B------:R-:W-:Y:S01]  /*5930*/  LDSM.16.M88.4 R32, [R212+0x1c000] ;  /* 0x01c00000d420783b */ /* 0x000fe20000000200 */
[----:B-1----:R-:W-:Y:S01]  /*5940*/  IMAD.MOV.U32 R0, RZ, RZ, 0x4 ;  /* 0x00000004ff007424 */ /* 0x002fe200078e00ff */
[----:B------:R-:W-:Y:S01]  /*5950*/  LEA R2, P1, R242, R224, 0x2 ;  /* 0x000000e0f2027211 */ /* 0x000fe200078210ff */
[----:B------:R-:W-:Y:S01]  /*5960*/  IMAD.MOV.U32 R188, RZ, RZ, c[0x0][0x22c] ;  /* 0x00008b00ffbc7624 */ /* 0x000fe200078e00ff */
[----:B------:R-:W-:Y:S01]  /*5970*/  ULOP3.LUT UR6, UR46, 0x1, URZ, 0xc0, !UPT ;  /* 0x000000012e067892 */ /* 0x000fe2000f8ec03f */
[----:B------:R-:W1:Y:S01]  /*5980*/  LDSM.16.MT88.4 R16, [R208] ;  /* 0x00000000d010783b */ /* 0x000e620000004200 */
[----:B------:R-:W-:Y:S01]  /*5990*/  IMAD.MOV.U32 R189, RZ, RZ, c[0x0][0x22c] ;  /* 0x00008b00ffbd7624 */ /* 0x000fe200078e00ff */
[----:B------:R-:W-:Y:S01]  /*59a0*/  @UP2 UIADD3 UR7, UP1, UR40, -0x100, URZ ;  /* 0xffffff0028072890 */ /* 0x000fe2000ff3e03f */
[----:B------:R-:W-:Y:S01]  /*59b0*/  IMAD R188, R188, c[0x0][0x1c0], RZ ;  /* 0x00007000bcbc7a24 */ /* 0x000fe200078e02ff */
[----:B------:R-:W-:Y:S01]  /*59c0*/  UISETP.NE.U32.AND UP0, UPT, UR6, 0x1, UPT ;  /* 0x000000010600788c */ /* 0x000fe2000bf05070 */
[----:B------:R-:W2:Y:S01]  /*59d0*/  LDSM.16.M88.4 R28, [R212+0x1d000] ;  /* 0x01d00000d41c783b */ /* 0x000ea20000000200 */
[----:B------:R-:W-:Y:S01]  /*59e0*/  IMAD R189, R189, c[0x0][0x1c0], RZ ;  /* 0x00007000bdbd7a24 */ /* 0x000fe200078e02ff */
[----:B------:R-:W-:Y:S01]  /*59f0*/  UIADD3 UR8, UR46, -0x1, URZ ;  /* 0xffffffff2e087890 */ /* 0x000fe2000fffe03f */
[----:B------:R-:W-:Y:S01]  /*5a00*/  IMAD.SHL.U32 R188, R188, 0x10, RZ ;  /* 0x00000010bcbc7824 */ /* 0x000fe200078e00ff */
[----:B------:R-:W-:Y:S01]  /*5a10*/  @UP2 UIADD3.X UR6, UR41, -0x1, URZ, UP1, !UPT ;  /* 0xffffffff29062890 */ /* 0x000fe20008ffe43f */
[----:B------:R-:W3:Y:S01]  /*5a20*/  LDSM.16.MT88.4 R164, [R208+0x4000] ;  /* 0x00400000d0a4783b */ /* 0x000ee20000004200 */
[----:B------:R-:W-:Y:S02]  /*5a30*/  IMAD R189, R189, 0x18, RZ ;  /* 0x00000018bdbd7824 */ /* 0x000fe400078e02ff */
[----:B------:R-:W-:Y:S02]  /*5a40*/  IMAD.MOV.U32 R192, RZ, RZ, c[0x0][0x22c] ;  /* 0x00008b00ffc07624 */ /* 0x000fe400078e00ff */
[----:B------:R-:W-:Y:S01]  /*5a50*/  LDSM.16.M88.4 R168, [R3+0x1c000] ;  /* 0x01c0000003a8783b */ /* 0x000fe20000000200 */
[----:B------:R-:W-:Y:S02]  /*5a60*/  IMAD.MOV.U32 R190, RZ, RZ, c[0x0][0x22c] ;  /* 0x00008b00ffbe7624 */ /* 0x000fe400078e00ff */
[----:B------:R-:W-:Y:S02]  /*5a70*/  IMAD R192, R192, c[0x0][0x1c0], RZ ;  /* 0x00007000c0c07a24 */ /* 0x000fe400078e02ff */
[----:B------:R-:W4:Y:S01]  /*5a80*/  LDSM.16.MT88.4 R172, [R208+0x800] ;  /* 0x00080000d0ac783b */ /* 0x000f220000004200 */
[----:B------:R-:W-:Y:S02]  /*5a90*/  IMAD R190, R190, c[0x0][0x1c0], RZ ;  /* 0x00007000bebe7a24 */ /* 0x000fe400078e02ff */
[----:B------:R-:W-:Y:S02]  /*5aa0*/  IMAD.SHL.U32 R192, R192, 0x20, RZ ;  /* 0x00000020c0c07824 */ /* 0x000fe400078e00ff */
[----:B------:R-:W3:Y:S01]  /*5ab0*/  LDSM.16.M88.4 R176, [R3+0x1d000] ;  /* 0x01d0000003b0783b */ /* 0x000ee20000000200 */
[----:B------:R-:W-:Y:S02]  /*5ac0*/  IMAD R190, R190, 0x28, RZ ;  /* 0x00000028bebe7824 */ /* 0x000fe400078e02ff */
[----:B------:R-:W-:Y:S02]  /*5ad0*/  IMAD.MOV.U32 R191, RZ, RZ, c[0x0][0x22c] ;  /* 0x00008b00ffbf7624 */ /* 0x000fe400078e00ff */
[----:B------:R-:W3:Y:S02]  /*5ae0*/  LDSM.16.MT88.4 R180, [R208+0x4800] ;  /* 0x00480000d0b4783b */ /* 0x000ee40000004200 */
[----:B------:R-:W-:Y:S04]  /*5af0*/  IMAD R191, R191, c[0x0][0x1c0], RZ ;  /* 0x00007000bfbf7a24 */ /* 0x000fe800078e02ff */
[----:B------:R-:W-:Y:S01]  /*5b00*/  IMAD R191, R191, 0x38, RZ ;  /* 0x00000038bfbf7824 */ /* 0x000fe200078e02ff */
        /* <DEDUP_REMOVED lines=57> */
[-C--:B-1----:R-:W-:Y:S05]  /*5ea0*/  HMMA.16816.F32 R4, R172, R176.reuse, R4 ;  /* 0x000000b0ac04723c */ /* 0x082fea0000001804 */
[-C--:B--2---:R-:W-:Y:S03]  /*5eb0*/  LEA.HI.X.SX32 R3, R242, R225.reuse, 0x2, P1 ;  /* 0x000000e1f2037211 */ /* 0x084fe600008f16ff */
[C---:B---3--:R-:W-:Y:S08]  /*5ec0*/  HMMA.16816.F32 R8, R180.reuse, R176, R8 ;  /* 0x000000b0b408723c */ /* 0x048ff00000001808 */
[-C--:B------:R-:W-:Y:S08]  /*5ed0*/  HMMA.16816.F32 R12, R180, R178.reuse, R12 ;  /* 0x000000b2b40c723c */ /* 0x080ff0000000180c */
[C---:B------:R-:W-:Y:S01]  /*5ee0*/  HMMA.16816.F32 R16, R172.reuse, R178, R16 ;  /* 0x000000b2ac10723c */ /* 0x040fe20000001810 */
[----:B------:R-:W1:Y:S07]  /*5ef0*/  LDSM.16.MT88.4 R176, [R208+0x3000] ;  /* 0x00300000d0b0783b */ /* 0x000e6e0000004200 */
[-C--:B----4-:R-:W-:Y:S08]  /*5f00*/  HMMA.16816.F32 R20, R172, R164.reuse, R20 ;  /* 0x000000a4ac14723c */ /* 0x090ff00000001814 */
        /* <DEDUP_REMOVED lines=14> */
[----:B------:R-:W-:Y:S01]  /*5ff0*/  @P0 IADD3 R164, R247, -0x40, RZ ;  /* 0xffffffc0f7a40810 */ /* 0x000fe20007ffe0ff */
[-C--:B------:R-:W-:Y:S01]  /*6000*/  HMMA.16816.F32 R28, R180, R166.reuse, R28 ;  /* 0x000000a6b41c723c */ /* 0x080fe2000000181c */
[----:B------:R-:W2:Y:S03]  /*6010*/  LDSM.16.MT88.4 R180, [R208+0x7800] ;  /* 0x00780000d0b4783b */ /* 0x000ea60000004200 */
[----:B------:R-:W-:Y:S01]  /*6020*/  @P0 IMAD.WIDE R164, R164, R0, UR40 ;  /* 0x00000028a4a40e25 */ /* 0x000fe2000f8e0200 */
[----:B------:R-:W-:Y:S01]  /*6030*/  @UP2 UMOV UR40, UR7 ;  /* 0x0000000700282c82 */ /* 0x000fe20008000000 */
[----:B------:R-:W3:Y:S01]  /*6040*/  LDL R0, [R1] ;  /* 0x0000000001007983 */ /* 0x000ee20000100800 */
[----:B------:R-:W-:Y:S01]  /*6050*/  @UP2 UMOV UR41, UR6 ;  /* 0x0000000600292c82 */ /* 0x000fe20008000000 */
[----:B------:R-:W-:Y:S03]  /*6060*/  HMMA.16816.F32 R32, R168, R166, R32 ;  /* 0x000000a6a820723c */ /* 0x000fe60000001820 */
[----:B------:R4:W5:Y:S04]  /*6070*/  @P0 LDG.E R246, [R164.64] ;  /* 0x00000026a4f60981 */ /* 0x000968000c1e1900 */
[CC--:B------:R-:W-:Y:S01]  /*6080*/  LEA R168, P1, R189.reuse, R224.reuse, 0x2 ;  /* 0x000000e0bda87211 */ /* 0x0c0fe200078210ff */
[----:B------:R4:W5:Y:S01]  /*6090*/  @P0 LDG.E R245, [R164.64+0x20] ;  /* 0x00002026a4f50981 */ /* 0x000962000c1e1900 */
[-C--:B-1----:R-:W-:Y:S04]  /*60a0*/  HMMA.16816.F32 R4, R172, R176.reuse, R4 ;  /* 0x000000b0ac04723c */ /* 0x082fe80000001804 */
[----:B------:R4:W5:Y:S01]  /*60b0*/  @P0 LDG.E R244, [R164.64+0x80] ;  /* 0x00008026a4f40981 */ /* 0x000962000c1e1900 */
[-C--:B------:R-:W-:Y:S01]  /*60c0*/  LEA.HI.X.SX32 R169, R189, R225.reuse, 0x2, P1 ;  /* 0x000000e1bda97211 */ /* 0x080fe200008f16ff */
[----:B------:R-:W-:Y:S02]  /*60d0*/  IMAD.MOV.U32 R189, RZ, RZ, c[0x0][0x22c] ;  /* 0x00008b00ffbd7624 */ /* 0x000fe400078e00ff */
[C---:B------:R-:W-:Y:S01]  /*60e0*/  HMMA.16816.F32 R8, R184.reuse, R176, R8 ;  /* 0x000000b0b808723c */ /* 0x040fe20000001808 */
[----:B------:R-:W3:Y:S03]  /*60f0*/  LDL R176, [R1+0x4] ;  /* 0x0000040001b07983 */ /* 0x000ee60000100800 */
[----:B------:R-:W-:Y:S02]  /*6100*/  IMAD R189, R189, c[0x0][0x1c0], RZ ;  /* 0x00007000bdbd7a24 */ /* 0x000fe400078e02ff */
[----:B------:R4:W5:Y:S01]  /*6110*/  @P0 LDG.E R243, [R164.64+0xa0] ;  /* 0x0000a026a4f30981 */ /* 0x000962000c1e1900 */
[CC--:B------:R-:W-:Y:S01]  /*6120*/  LEA R170, P0, R188.reuse, R224.reuse, 0x2 ;  /* 0x000000e0bcaa7211 */ /* 0x0c0fe200078010ff */
        /* <DEDUP_REMOVED lines=9> */
[----:B------:R2:W-:Y:S05]  /*61c0*/  RED.E.ADD.F32.FTZ.RN.STRONG.GPU [R170.64], R6 ;  /* 0x00000006aa00798e */ /* 0x0005ea000c10e7a6 */
[----:B------:R2:W-:Y:S01]  /*61d0*/  RED.E.ADD.F32.FTZ.RN.STRONG.GPU [R168.64], R7 ;  /* 0x00000007a800798e */ /* 0x0005e2000c10e7a6 */
[CC--:B----4-:R-:W-:Y:S01]  /*61e0*/  LEA R164, P2, R190.reuse, R224.reuse, 0x2 ;  /* 0x000000e0bea47211 */ /* 0x0d0fe200078410ff */
[C---:B------:R-:W-:Y:S03]  /*61f0*/  HMMA.16816.F32 R24, R184.reuse, R180, R24 ;  /* 0x000000b4b818723c */ /* 0x040fe60000001818 */
[----:B------:R-:W-:Y:S01]  /*6200*/  RED.E.ADD.F32.FTZ.RN.STRONG.GPU [R166.64], R8 ;  /* 0x00000008a600798e */ /* 0x000fe2000c10e7a6 */
[-C--:B------:R-:W-:Y:S01]  /*6210*/  LEA.HI.X.SX32 R165, R190, R225.reuse, 0x2, P2 ;  /* 0x000000e1bea57211 */ /* 0x080fe200010f16ff */
[----:B------:R-:W-:Y:S03]  /*6220*/  IMAD.MOV.U32 R190, RZ, RZ, c[0x0][0x22c] ;  /* 0x00008b00ffbe7624 */ /* 0x000fe600078e00ff */
[-C--:B------:R-:W-:Y:S01]  /*6230*/  HMMA.16816.F32 R28, R184, R182.reuse, R28 ;  /* 0x000000b6b81c723c */ /* 0x080fe2000000181c */
[----:B------:R-:W-:Y:S03]  /*6240*/  RED.E.ADD.F32.FTZ.RN.STRONG.GPU [R164.64], R9 ;  /* 0x00000009a400798e */ /* 0x000fe6000c10e7a6 */
[CC--:B-1----:R-:W-:Y:S01]  /*6250*/  LEA R4, P1, R189.reuse, R224.reuse, 0x2 ;  /* 0x000000e0bd047211 */ /* 0x0c2fe200078210ff */
[----:B------:R-:W-:Y:S03]  /*6260*/  IMAD R190, R190, c[0x0][0x1c0], RZ ;  /* 0x00007000bebe7a24 */ /* 0x000fe600078e02ff */
[----:B------:R-:W-:Y:S04]  /*6270*/  HMMA.16816.F32 R32, R172, R182, R32 ;  /* 0x000000b6ac20723c */ /* 0x000fe80000001820 */
[-C--:B------:R-:W-:Y:S01]  /*6280*/  LEA.HI.X.SX32 R5, R189, R225.reuse, 0x2, P1 ;  /* 0x000000e1bd057211 */ /* 0x080fe200008f16ff */
[----:B------:R-:W-:Y:S01]  /*6290*/  IMAD.SHL.U32 R190, R190, 0x10, RZ ;  /* 0x00000010bebe7824 */ /* 0x000fe200078e00ff */
[CC--:B--2---:R-:W-:Y:S01]  /*62a0*/  LEA R6, P0, R191.reuse, R224.reuse, 0x2 ;  /* 0x000000e0bf067211 */ /* 0x0c4fe200078010ff */
[----:B------:R-:W-:Y:S02]  /*62b0*/  IMAD.MOV.U32 R189, RZ, RZ, c[0x0][0x22c] ;  /* 0x00008b00ffbd7624 */ /* 0x000fe400078e00ff */
[----:B------:R1:W-:Y:S03]  /*62c0*/  RED.E.ADD.F32.FTZ.RN.STRONG.GPU [R4.64], R10 ;  /* 0x0000000a0400798e */ /* 0x0003e6000c10e7a6 */
[-C--:B------:R-:W-:Y:S01]  /*62d0*/  LEA.HI.X.SX32 R7, R191, R225.reuse, 0x2, P0 ;  /* 0x000000e1bf077211 */ /* 0x080fe200000f16ff */
[----:B------:R-:W-:Y:S01]  /*62e0*/  IMAD R189, R189, c[0x0][0x1c0], RZ ;  /* 0x00007000bdbd7a24 */ /* 0x000fe200078e02ff */
[----:B------:R-:W-:Y:S03]  /*62f0*/  IADD3 R177, R190, 0x20, RZ ;  /* 0x00000020beb17810 */ /* 0x000fe60007ffe0ff */
[----:B------:R2:W-:Y:S01]  /*6300*/  RED.E.ADD.F32.FTZ.RN.STRONG.GPU [R6.64], R11 ;  /* 0x0000000b0600798e */ /* 0x0005e2000c10e7a6 */
[----:B------:R-:W-:Y:S04]  /*6310*/  IMAD.SHL.U32 R189, R189, 0x10, RZ ;  /* 0x00000010bdbd7824 */ /* 0x000fe800078e00ff */
[----:B------:R4:W-:Y:S01]  /*6320*/  RED.E.ADD.F32.FTZ.RN.STRONG.GPU [R224.64+0x80], R16 ;  /* 0x00008010e000798e */ /* 0x0009e2000c10e7a6 */
[C---:B------:R-:W-:Y:S02]  /*6330*/  IADD3 R179, R189.reuse, 0x20, RZ ;  /* 0x00000020bdb37810 */ /* 0x040fe40007ffe0ff */
[----:B------:R-:W-:Y:S02]  /*6340*/  IADD3 R178, R189, 0x20, RZ ;  /* 0x00000020bdb27810 */ /* 0x000fe40007ffe0ff */
[----:B------:R4:W-:Y:S01]  /*6350*/  RED.E.ADD.F32.FTZ.RN.STRONG.GPU [R2.64+0x80], R17 ;  /* 0x000080110200798e */ /* 0x0009e2000c10e7a6 */
[C---:B------:R-:W-:Y:S02]  /*6360*/  IMAD.IADD R179, R242.reuse, 0x1, R179 ;  /* 0x00000001f2b37824 */ /* 0x040fe400078e02b3 */
[C---:B------:R-:W-:Y:S04]  /*6370*/  IMAD.IADD R178, R242.reuse, 0x1, R178 ;  /* 0x00000001f2b27824 */ /* 0x040fe800078e02b2 */
[----:B------:R-:W-:Y:S01]  /*6380*/  IMAD.IADD R178, R242, 0x1, R178 ;  /* 0x00000001f2b27824 */ /* 0x000fe200078e02b2 */
[CC--:B-1----:R-:W-:Y:S04]  /*6390*/  LEA R4, P0, R177.reuse, R224.reuse, 0x2 ;  /* 0x000000e0b1047211 */ /* 0x0c2fe800078010ff */
[-C--:B------:R-:W-:Y:S02]  /*63a0*/  LEA.HI.X.SX32 R5, R177, R225.reuse, 0x2, P0 ;  /* 0x000000e1b1057211 */ /* 0x080fe400000f16ff */
[----:B------:R-:W-:Y:S01]  /*63b0*/  IADD3 R177, R189, 0x20, RZ ;  /* 0x00000020bdb17810 */ /* 0x000fe20007ffe0ff */
[----:B------:R-:W-:Y:S01]  /*63c0*/  IMAD.MOV.U32 R189, RZ, RZ, c[0x0][0x22c] ;  /* 0x00008b00ffbd7624 */ /* 0x000fe200078e00ff */
[CC--:B--2---:R-:W-:Y:S01]  /*63d0*/  LEA R6, P1, R179.reuse, R224.reuse, 0x2 ;  /* 0x000000e0b3067211 */ /* 0x0c4fe200078210ff */
[----:B------:R-:W-:Y:S01]  /*63e0*/  RED.E.ADD.F32.FTZ.RN.STRONG.GPU [R4.64], R18 ;  /* 0x000000120400798e */ /* 0x000fe2000c10e7a6 */
[-C--:B------:R-:W-:Y:S01]  /*63f0*/  LEA R10, P0, R178, R224.reuse, 0x2 ;  /* 0x000000e0b20a7211 */ /* 0x080fe200078010ff */
[----:B------:R-:W-:Y:S01]  /*6400*/  IMAD.IADD R177, R242, 0x1, R177 ;  /* 0x00000001f2b17824 */ /* 0x000fe200078e02b1 */
[-C--:B------:R-:W-:Y:S01]  /*6410*/  LEA.HI.X.SX32 R7, R179, R225.reuse, 0x2, P1 ;  /* 0x000000e1b3077211 */ /* 0x080fe200008f16ff */
[----:B------:R-:W-:Y:S01]  /*6420*/  IMAD R189, R189, c[0x0][0x1c0], RZ ;  /* 0x00007000bdbd7a24 */ /* 0x000fe200078e02ff */
[-C--:B------:R-:W-:Y:S01]  /*6430*/  LEA.HI.X.SX32 R11, R178, R225.reuse, 0x2, P0 ;  /* 0x000000e1b20b7211 */ /* 0x080fe200000f16ff */
[----:B------:R-:W-:Y:S01]  /*6440*/  IMAD.IADD R177, R242, 0x1, R177 ;  /* 0x00000001f2b17824 */ /* 0x000fe200078e02b1 */
[C---:B----4-:R-:W-:Y:S01]  /*6450*/  IADD3 R16, R188.reuse, 0x60, RZ ;  /* 0x00000060bc107810 */ /* 0x050fe20007ffe0ff */
[----:B------:R-:W-:Y:S01]  /*6460*/  RED.E.ADD.F32.FTZ.RN.STRONG.GPU [R6.64], R19 ;  /* 0x000000130600798e */ /* 0x000fe2000c10e7a6 */
[----:B------:R-:W-:Y:S01]  /*6470*/  IMAD.SHL.U32 R189, R189, 0x10, RZ ;  /* 0x00000010bdbd7824 */ /* 0x000fe200078e00ff */
[----:B------:R-:W-:Y:S01]  /*6480*/  IADD3 R17, R188, 0x60, RZ ;  /* 0x00000060bc117810 */ /* 0x000fe20007ffe0ff */
[C---:B------:R-:W-:Y:S02]  /*6490*/  IMAD.IADD R177, R242.reuse, 0x1, R177 ;  /* 0x00000001f2b17824 */ /* 0x040fe400078e02b1 */
[----:B------:R-:W-:Y:S01]  /*64a0*/  RED.E.ADD.F32.FTZ.RN.STRONG.GPU [R10.64], R12 ;  /* 0x0000000c0a00798e */ /* 0x000fe2000c10e7a6 */
[----:B------:R-:W-:Y:S01]  /*64b0*/  IADD3 R167, R189, 0x40, RZ ;  /* 0x00000040bda77810 */ /* 0x000fe20007ffe0ff */
[C---:B------:R-:W-:Y:S01]  /*64c0*/  IMAD.IADD R16, R242.reuse, 0x1, R16 ;  /* 0x00000001f2107824 */ /* 0x040fe200078e0210 */
[-C--:B------:R-:W-:Y:S02]  /*64d0*/  LEA R8, P2, R177, R224.reuse, 0x2 ;  /* 0x000000e0b1087211 */ /* 0x080fe400078410ff */
[----:B------:R-:W-:Y:S01]  /*64e0*/  IADD3 R166, R189, 0x40, RZ ;  /* 0x00000040bda67810 */ /* 0x000fe20007ffe0ff */
[C---:B------:R-:W-:Y:S01]  /*64f0*/  IMAD.IADD R167, R242.reuse, 0x1, R167 ;  /* 0x00000001f2a77824 */ /* 0x040fe200078e02a7 */
[-C--:B------:R-:W-:Y:S01]  /*6500*/  LEA.HI.X.SX32 R9, R177, R225.reuse, 0x2, P2 ;  /* 0x000000e1b1097211 */ /* 0x080fe200010f16ff */
[C---:B------:R-:W-:Y:S02]  /*6510*/  IMAD.IADD R16, R242.reuse, 0x1, R16 ;  /* 0x00000001f2107824 */ /* 0x040fe400078e0210 */
[C---:B------:R-:W-:Y:S02]  /*6520*/  IMAD.IADD R166, R242.reuse, 0x1, R166 ;  /* 0x00000001f2a67824 */ /* 0x040fe400078e02a6 */
[----:B------:R1:W-:Y:S01]  /*6530*/  RED.E.ADD.F32.FTZ.RN.STRONG.GPU [R8.64], R13 ;  /* 0x0000000d0800798e */ /* 0x0003e2000c10e7a6 */
[C---:B------:R-:W-:Y:S02]  /*6540*/  IMAD.IADD R167, R242.reuse, 0x1, R167 ;  /* 0x00000001f2a77824 */ /* 0x040fe400078e02a7 */
[C---:B------:R-:W-:Y:S04]  /*6550*/  IMAD.IADD R166, R242.reuse, 0x1, R166 ;  /* 0x00000001f2a67824 */ /* 0x040fe800078e02a6 */
[----:B------:R-:W-:Y:S05]  /*6560*/  IMAD.IADD R166, R242, 0x1, R166 ;  /* 0x00000001f2a67824 */ /* 0x000fea00078e02a6 */
[CC--:B-1----:R-:W-:Y:S04]  /*6570*/  LEA R8, P2, R166.reuse, R224.reuse, 0x2 ;  /* 0x000000e0a6087211 */ /* 0x0c2fe800078410ff */
[-C--:B------:R-:W-:Y:S02]  /*6580*/  LEA.HI.X.SX32 R9, R166, R225.reuse, 0x2, P2 ;  /* 0x000000e1a6097211 */ /* 0x080fe400010f16ff */
[CC--:B---3--:R-:W-:Y:S04]  /*6590*/  LEA R4, P1, R0.reuse, R224.reuse, 0x2 ;  /* 0x000000e000047211 */ /* 0x0c8fe800078210ff */
[-C--:B------:R-:W-:Y:S01]  /*65a0*/  LEA.HI.X.SX32 R5, R0, R225.reuse, 0x2, P1 ;  /* 0x000000e100057211 */ /* 0x080fe200008f16ff */
[----:B------:R-:W-:Y:S04]  /*65b0*/  IMAD.MOV.U32 R0, RZ, RZ, c[0x0][0x22c] ;  /* 0x00008b00ff007624 */ /* 0x000fe800078e00ff */
[----:B------:R1:W-:Y:S01]  /*65c0*/  RED.E.ADD.F32.FTZ.RN.STRONG.GPU [R4.64], R14 ;  /* 0x0000000e0400798e */ /* 0x0003e2000c10e7a6 */
[----:B------:R-:W-:Y:S04]  /*65d0*/  IMAD R0, R0, c[0x0][0x1c0], RZ ;  /* 0x0000700000007a24 */ /* 0x000fe800078e02ff */
[----:B------:R-:W-:Y:S05]  /*65e0*/  IMAD.SHL.U32 R0, R0, 0x10, RZ ;  /* 0x0000001000007824 */ /* 0x000fea00078e00ff */
[----:B------:R-:W-:Y:S02]  /*65f0*/  IADD3 R168, R0, 0x40, RZ ;  /* 0x0000004000a87810 */ /* 0x000fe40007ffe0ff */
[CC--:B------:R-:W-:Y:S02]  /*6600*/  LEA R6, P0, R176.reuse, R224.reuse, 0x2 ;  /* 0x000000e0b0067211 */ /* 0x0c0fe400078010ff */
[----:B------:R-:W-:Y:S02]  /*6610*/  IADD3 R0, R189, 0x40, RZ ;  /* 0x00000040bd007810 */ /* 0x000fe40007ffe0ff */
[-C--:B------:R-:W-:Y:S03]  /*6620*/  LEA.HI.X.SX32 R7, R176, R225.reuse, 0x2, P0 ;  /* 0x000000e1b0077211 */ /* 0x080fe600000f16ff */
[----:B------:R-:W-:Y:S02]  /*6630*/  IMAD.IADD R0, R242, 0x1, R0 ;  /* 0x00000001f2007824 */ /* 0x000fe400078e0200 */
[----:B------:R2:W-:Y:S05]  /*6640*/  RED.E.ADD.F32.FTZ.RN.STRONG.GPU [R6.64], R15 ;  /* 0x0000000f0600798e */ /* 0x0005ea000c10e7a6 */
[----:B------:R-:W-:Y:S01]  /*6650*/  RED.E.ADD.F32.FTZ.RN.STRONG.GPU [R224.64+0x100], R20 ;  /* 0x00010014e000798e */ /* 0x000fe2000c10e7a6 */
[CC--:B-1----:R-:W-:Y:S04]  /*6660*/  LEA R4, P0, R168.reuse, R224.reuse, 0x2 ;  /* 0x000000e0a8047211 */ /* 0x0c2fe800078010ff */
[----:B------:R-:W-:Y:S01]  /*6670*/  RED.E.ADD.F32.FTZ.RN.STRONG.GPU [R2.64+0x100], R21 ;  /* 0x000100150200798e */ /* 0x000fe2000c10e7a6 */
[-C--:B------:R-:W-:Y:S02]  /*6680*/  LEA.HI.X.SX32 R5, R168, R225.reuse, 0x2, P0 ;  /* 0x000000e1a8057211 */ /* 0x080fe400000f16ff */
[CC--:B------:R-:W-:Y:S02]  /*6690*/  LEA R10, P0, R167.reuse, R224.reuse, 0x2 ;  /* 0x000000e0a70a7211 */ /* 0x0c0fe400078010ff */
[----:B------:R-:W-:Y:S02]  /*66a0*/  LDSM.16.MT88.4 R12, [R209+0x1e000] ;  /* 0x01e00000d10c783b */ /* 0x000fe40000004200 */
[-C--:B------:R-:W-:Y:S03]  /*66b0*/  LEA.HI.X.SX32 R11, R167, R225.reuse, 0x2, P0 ;  /* 0x000000e1a70b7211 */ /* 0x080fe600000f16ff */
[----:B------:R1:W-:Y:S05]  /*66c0*/  RED.E.ADD.F32.FTZ.RN.STRONG.GPU [R4.64], R22 ;  /* 0x000000160400798e */ /* 0x0003ea000c10e7a6 */
[----:B------:R-:W-:Y:S01]  /*66d0*/  LDSM.16.MT88.4 R168, [R210+0x2800] ;  /* 0x00280000d2a8783b */ /* 0x000fe20000004200 */
[CC--:B--2---:R-:W-:Y:S04]  /*66e0*/  LEA R6, P1, R0.reuse, R224.reuse, 0x2 ;  /* 0x000000e000067211 */ /* 0x0c4fe800078210ff */
[-C--:B------:R-:W-:Y:S01]  /*66f0*/  LEA.HI.X.SX32 R7, R0, R225.reuse, 0x2, P1 ;  /* 0x000000e100077211 */ /* 0x080fe200008f16ff */
[----:B------:R-:W-:Y:S04]  /*6700*/  IMAD.IADD R0, R242, 0x1, R252 ;  /* 0x00000001f2007824 */ /* 0x000fe800078e02fc */
[----:B------:R2:W-:Y:S05]  /*6710*/  RED.E.ADD.F32.FTZ.RN.STRONG.GPU [R6.64], R23 ;  /* 0x000000170600798e */ /* 0x0005ea000c10e7a6 */
[----:B------:R-:W-:Y:S05]  /*6720*/  RED.E.ADD.F32.FTZ.RN.STRONG.GPU [R10.64], R24 ;  /* 0x000000180a00798e */ /* 0x000fea000c10e7a6 */
[----:B------:R3:W-:Y:S01]  /*6730*/  RED.E.ADD.F32.FTZ.RN.STRONG.GPU [R8.64], R25 ;  /* 0x000000190800798e */ /* 0x0007e2000c10e7a6 */
[CC--:B-1----:R-:W-:Y:S04]  /*6740*/  LEA R4, P1, R252.reuse, R224.reuse, 0x2 ;  /* 0x000000e0fc047211 */ /* 0x0c2fe800078210ff */
[-C--:B------:R-:W-:Y:S01]  /*6750*/  LEA.HI.X.SX32 R5, R252, R225.reuse, 0x2, P1 ;  /* 0x000000e1fc057211 */ /* 0x080fe200008f16ff */
[----:B------:R-:W-:Y:S05]  /*6760*/  LDSM.16.MT88.4 R20, [R210+0x2000] ;  /* 0x00200000d214783b */ /* 0x000fea0000004200 */
[----:B------:R1:W-:Y:S01]  /*6770*/  RED.E.ADD.F32.FTZ.RN.STRONG.GPU [R4.64], R26 ;  /* 0x0000001a0400798e */ /* 0x0003e2000c10e7a6 */
[CC--:B--2---:R-:W-:Y:S04]  /*6780*/  LEA R6, P0, R0.reuse, R224.reuse, 0x2 ;  /* 0x000000e000067211 */ /* 0x0c4fe800078010ff */
[-C--:B------:R-:W-:Y:S02]  /*6790*/  LEA.HI.X.SX32 R7, R0, R225.reuse, 0x2, P0 ;  /* 0x000000e100077211 */ /* 0x080fe400000f16ff */
[----:B------:R-:W-:Y:S03]  /*67a0*/  IADD3 R0, R188, 0x60, RZ ;  /* 0x00000060bc007810 */ /* 0x000fe60007ffe0ff */
[----:B------:R2:W-:Y:S01]  /*67b0*/  RED.E.ADD.F32.FTZ.RN.STRONG.GPU [R6.64], R27 ;  /* 0x0000001b0600798e */ /* 0x0005e2000c10e7a6 */
[-C--:B---3--:R-:W-:Y:S01]  /*67c0*/  LEA R8, P3, R16, R224.reuse, 0x2 ;  /* 0x000000e010087211 */ /* 0x088fe200078610ff */
[----:B------:R-:W-:Y:S03]  /*67d0*/  IMAD.IADD R0, R242, 0x1, R0 ;  /* 0x00000001f2007824 */ /* 0x000fe600078e0200 */
[----:B------:R-:W-:Y:S01]  /*67e0*/  RED.E.ADD.F32.FTZ.RN.STRONG.GPU [R224.64+0x180], R32 ;  /* 0x00018020e000798e */ /* 0x000fe2000c10e7a6 */
[-C--:B------:R-:W-:Y:S02]  /*67f0*/  LEA.HI.X.SX32 R9, R16, R225.reuse, 0x2, P3 ;  /* 0x000000e110097211 */ /* 0x080fe400018f16ff */
[CC--:B------:R-:W-:Y:S02]  /*6800*/  LEA R10, P0, R0.reuse, R224.reuse, 0x2 ;  /* 0x000000e0000a7211 */ /* 0x0c0fe400078010ff */
[----:B------:R3:W-:Y:S01]  /*6810*/  RED.E.ADD.F32.FTZ.RN.STRONG.GPU [R2.64+0x180], R33 ;  /* 0x000180210200798e */ /* 0x0007e2000c10e7a6 */
[CC--:B-1----:R-:W-:Y:S02]  /*6820*/  LEA R4, P1, R17.reuse, R224.reuse, 0x2 ;  /* 0x000000e011047211 */ /* 0x0c2fe400078210ff */
[-C--:B------:R-:W-:Y:S01]  /*6830*/  LEA.HI.X.SX32 R11, R0, R225.reuse, 0x2, P0 ;  /* 0x000000e1000b7211 */ /* 0x080fe200000f16ff */
[----:B------:R-:W-:Y:S01]  /*6840*/  IMAD.IADD R0, R242, 0x1, R250 ;  /* 0x00000001f2007824 */ /* 0x000fe200078e02fa */
[-C--:B------:R-:W-:Y:S05]  /*6850*/  LEA.HI.X.SX32 R5, R17, R225.reuse, 0x2, P1 ;  /* 0x000000e111057211 */ /* 0x080fea00008f16ff */
[----:B------:R1:W-:Y:S05]  /*6860*/  RED.E.ADD.F32.FTZ.RN.STRONG.GPU [R4.64], R34 ;  /* 0x000000220400798e */ /* 0x0003ea000c10e7a6 */
[----:B------:R-:W-:Y:S01]  /*6870*/  RED.E.ADD.F32.FTZ.RN.STRONG.GPU [R10.64], R35 ;  /* 0x000000230a00798e */ /* 0x000fe2000c10e7a6 */
[CC--:B--2---:R-:W-:Y:S04]  /*6880*/  LEA R6, P2, R251.reuse, R224.reuse, 0x2 ;  /* 0x000000e0fb067211 */ /* 0x0c4fe800078410ff */
[----:B------:R-:W-:Y:S01]  /*6890*/  RED.E.ADD.F32.FTZ.RN.STRONG.GPU [R8.64], R28 ;  /* 0x0000001c0800798e */ /* 0x000fe2000c10e7a6 */
[-C--:B------:R-:W-:Y:S04]  /*68a0*/  LEA.HI.X.SX32 R7, R251, R225.reuse, 0x2, P2 ;  /* 0x000000e1fb077211 */ /* 0x080fe800010f16ff */
[----:B------:R-:W-:Y:S01]  /*68b0*/  LDSM.16.MT88.4 R8, [R210] ;  /* 0x00000000d208783b */ /* 0x000fe20000004200 */
[CC--:B---3--:R-:W-:Y:S04]  /*68c0*/  LEA R2, P0, R0.reuse, R224.reuse, 0x2 ;  /* 0x000000e000027211 */ /* 0x0c8fe800078010ff */
[----:B------:R-:W-:Y:S01]  /*68d0*/  RED.E.ADD.F32.FTZ.RN.STRONG.GPU [R6.64], R29 ;  /* 0x0000001d0600798e */ /* 0x000fe2000c10e7a6 */
[-C--:B------:R-:W-:Y:S01]  /*68e0*/  LEA.HI.X.SX32 R3, R0, R225.reuse, 0x2, P0 ;  /* 0x000000e100037211 */ /* 0x080fe200000f16ff */
[----:B------:R-:W-:Y:S01]  /*68f0*/  IMAD.IADD R0, R214, 0x1, R210 ;  /* 0x00000001d6007824 */ /* 0x000fe200078e02d2 */
[----:B------:R-:W-:Y:S01]  /*6900*/  PLOP3.LUT P0, PT, PT, PT, UP0, 0x80, 0x0 ;  /* 0x000000000000781c */ /* 0x000fe20003f0f008 */
[----:B------:R-:W-:Y:S01]  /*6910*/  @UP2 UIADD3 UR4, UP0, UR4, -0x100, URZ ;  /* 0xffffff0004042890 */ /* 0x000fe2000ff1e03f */
[----:B------:R-:W-:Y:S01]  /*6920*/  LDSM.16.MT88.4 R32, [R209+0x1e800] ;  /* 0x01e80000d120783b */ /* 0x000fe20000004200 */
[C---:B-1----:R-:W-:Y:S02]  /*6930*/  LEA R4, P1, R250.reuse, R224, 0x2 ;  /* 0x000000e0fa047211 */ /* 0x042fe400078210ff */
[----:B------:R-:W-:Y:S02]  /*6940*/  @UP2 UIADD3.X UR5, UR5, -0x1, URZ, UP0, !UPT ;  /* 0xffffffff05052890 */ /* 0x000fe400087fe43f */
[----:B------:R-:W-:Y:S01]  /*6950*/  LDSM.16.MT88.4 R16, [R0] ;  /* 0x000000000010783b */ /* 0x000fe20000004200 */
[----:B------:R-:W-:Y:S02]  /*6960*/  LEA.HI.X.SX32 R5, R250, R225, 0x2, P1 ;  /* 0x000000e1fa057211 */ /* 0x000fe400008f16ff */
[----:B------:R-:W-:Y:S01]  /*6970*/  ISETP.LT.AND P1, PT, RZ, UR46, PT ;  /* 0x0000002eff007c0c */ /* 0x000fe2000bf21270 */
[----:B------:R-:W-:Y:S01]  /*6980*/  UMOV UR46, UR8 ;  /* 0x00000008002e7c82 */ /* 0x000fe20008000000 */
[----:B------:R-:W-:Y:S05]  /*6990*/  LDSM.16.MT88.4 R24, [R0+0x2000] ;  /* 0x002000000018783b */ /* 0x000fea0000004200 */
[----:B------:R-:W-:Y:S05]  /*69a0*/  RED.E.ADD.F32.FTZ.RN.STRONG.GPU [R4.64], R30 ;  /* 0x0000001e0400798e */ /* 0x000fea000c10e7a6 */
        /* <DEDUP_REMOVED lines=86> */
.L_x_1619:
[----:B------:R-:W2:Y:S04]  /*6f10*/  LDL R173, [R1+0x20] ;  /* 0x0000200001ad7983 */ /* 0x000ea80000100800 */
[----:B------:R-:W3:Y:S04]  /*6f20*/  LDL R172, [R1+0x30] ;  /* 0x0000300001ac7983 */ /* 0x000ee80000100800 */
[----:B------:R-:W4:Y:S01]  /*6f30*/  LDL R174, [R1+0x3c] ;  /* 0x00003c0001ae7983 */ /* 0x000f220000100800 */
[----:B------:R-:W-:Y:S01]  /*6f40*/  FMUL.FTZ R27, R55, c[0x0][0x2dc] ;  /* 0x0000b700371b7a20 */ /* 0x000fe20000410000 */
[----:B------:R-:W-:-:S02]  /*6f50*/  ULDC.64 UR6, c[0x0][0x3a0] ;  /* 0x0000e80000067ab9 */ /* 0x000fc40000000a00 */
[----:B------:R-:W4:Y:S04]  /*6f60*/  LDL R171, [R1+0x24] ;  /* 0x0000240001ab7983 */ /* 0x000f280000100800 */
[----:B------:R-:W4:Y:S04]  /*6f70*/  LDL R170, [R1+0x34] ;  /* 0x0000340001aa7983 */ /* 0x000f280000100800 */
[----:B------:R-:W4:Y:S01]  /*6f80*/  LDL.64 R176, [R1+0x10] ;  /* 0x0000100001b07983 */ /* 0x000f220000100a00 */
[----:B------:R-:W-:Y:S01]  /*6f90*/  FMUL.FTZ R100, R100, c[0x0][0x2e0] ;  /* 0x0000b80064647a20 */ /* 0x000fe20000410000 */
[----:B------:R-:W-:-:S02]  /*6fa0*/  ULDC.64 UR4, c[0x0][0x3a8] ;  /* 0x0000ea0000047ab9 */ /* 0x000fc40000000a00 */
[----:B------:R-:W4:Y:S01]  /*6fb0*/  LDL R55, [R1+0x38] ;  /* 0x0000380001377983 */ /* 0x000f220000100800 */
[----:B-1----:R-:W-:Y:S02]  /*6fc0*/  FMUL.FTZ R2, R101, c[0x0][0x2e0] ;  /* 0x0000b80065027a20 */ /* 0x002fe40000410000 */
[----:B------:R-:W-:Y:S02]  /*6fd0*/  FMUL.FTZ R102, R102, c[0x0][0x2e0] ;  /* 0x0000b80066667a20 */ /* 0x000fe40000410000 */
[----:B------:R-:W-:Y:S02]  /*6fe0*/  FMUL.FTZ R0, R103, c[0x0][0x2e0] ;  /* 0x0000b80067007a20 */ /* 0x000fe40000410000 */
[----:B------:R-:W-:Y:S02]  /*6ff0*/  FMUL.FTZ R112, R112, c[0x0][0x2e0] ;  /* 0x0000b80070707a20 */ /* 0x000fe40000410000 */
[----:B------:R-:W-:Y:S02]  /*7000*/  FMUL.FTZ R6, R113, c[0x0][0x2e0] ;  /* 0x0000b80071067a20 */ /* 0x000fe40000410000 */
[----:B------:R-:W-:-:S02]  /*7010*/  FMUL.FTZ R34, R41, c[0x0][0x2dc] ;  /* 0x0000b70029227a20 */ /* 0x000fc40000410000 */
[----:B------:R-:W-:Y:S02]  /*7020*/  FMUL.FTZ R114, R114, c[0x0][0x2e0] ;  /* 0x0000b80072727a20 */ /* 0x000fe40000410000 */
[----:B------:R-:W-:Y:S01]  /*7030*/  FMUL.FTZ R8, R115, c[0x0][0x2e0] ;  /* 0x0000b80073087a20 */ /* 0x000fe20000410000 */
[----:B------:R-:W-:Y:S01]  /*7040*/  F2FP.PACK_AB R2, R2, R100 ;  /* 0x000000640202723e */ /* 0x000fe200000000ff */
[----:B------:R-:W-:Y:S01]  /*7050*/  BAR.SYNC.DEFER_BLOCKING 0x0 ;  /* 0x0000000000007b1d */ /* 0x000fe20000010000 */
[----:B------:R-:W-:Y:S02]  /*7060*/  FMUL.FTZ R104, R104, c[0x0][0x2e0] ;  /* 0x0000b80068687a20 */ /* 0x000fe40000410000 */
[----:B------:R-:W-:Y:S01]  /*7070*/  FMUL.FTZ R41, R105, c[0x0][0x2e0] ;  /* 0x0000b80069297a20 */ /* 0x000fe20000410000 */
[----:B------:R-:W-:Y:S01]  /*7080*/  F2FP.PACK_AB R0, R0, R102 ;  /* 0x000000660000723e */ /* 0x000fe200000000ff */
[----:B------:R-:W-:Y:S02]  /*7090*/  FMUL.FTZ R4, R44, c[0x0][0x2dc] ;  /* 0x0000b7002c047a20 */ /* 0x000fe40000410000 */
        /* <DEDUP_REMOVED lines=29> */
[----:B------:R-:W-:Y:S02]  /*7270*/  FMUL.FTZ R120, R120, c[0x0][0x2e0] ;  /* 0x0000b80078787a20 */ /* 0x000fe40000410000 */
        /* <DEDUP_REMOVED lines=58> */
[----:B------:R-:W1:Y:S01]  /*7620*/  S2R R168, SR_TID.X ;  /* 0x0000000000a87919 */ /* 0x000e620000002100 */
        /* <DEDUP_REMOVED lines=10> */
[----:B------:R-:W1:Y:S01]  /*76d0*/  S2R R169, SR_TID.X ;  /* 0x0000000000a97919 */ /* 0x000e620000002100 */
[----:B------:R-:W-:-:S02]  /*76e0*/  F2FP.PACK_AB R36, R36, R167 ;  /* 0x000000a72424723e */ /* 0x000fc400000000ff */
        /* <DEDUP_REMOVED lines=40> */
[----:B------:R-:W2:Y:S01]  /*7970*/  S2R R52, SR_CTAID.Y ;  /* 0x0000000000347919 */ /* 0x000ea20000002600 */
        /* <DEDUP_REMOVED lines=9> */
[----:B-1----:R-:W-:Y:S01]  /*7a10*/  SHF.R.S32.HI R168, RZ, 0x1f, R168 ;  /* 0x0000001fffa87819 */ /* 0x002fe200000114a8 */
[----:B------:R-:W-:Y:S01]  /*7a20*/  FMUL.FTZ R13, R79, c[0x0][0x2dc] ;  /* 0x0000b7004f0d7a20 */ /* 0x000fe20000410000 */
[----:B------:R-:W-:Y:S02]  /*7a30*/  F2FP.PACK_AB R18, R18, R72 ;  /* 0x000000481212723e */ /* 0x000fe400000000ff */
[----:B------:R-:W-:Y:S01]  /*7a40*/  F2FP.PACK_AB R17, R17, R74 ;  /* 0x0000004a1111723e */ /* 0x000fe200000000ff */
[----:B--2---:R-:W-:Y:S04]  /*7a50*/  STS [R173], R2 ;  /* 0x00000002ad007388 */ /* 0x004fe80000000800 */
[----:B------:R1:W-:Y:S04]  /*7a60*/  STS [R173+0x400], R0 ;  /* 0x00040000ad007388 */ /* 0x0003e80000000800 */
[----:B---3--:R-:W-:Y:S04]  /*7a70*/  STS [R172], R6 ;  /* 0x00000006ac007388 */ /* 0x008fe80000000800 */
[----:B----4-:R-:W-:Y:S04]  /*7a80*/  STS [R174], R8 ;  /* 0x00000008ae007388 */ /* 0x010fe80000000800 */
[----:B------:R-:W-:Y:S04]  /*7a90*/  STS [R173+0x2000], R41 ;  /* 0x00200029ad007388 */ /* 0x000fe80000000800 */
[----:B------:R-:W-:Y:S04]  /*7aa0*/  STS [R173+0x2400], R9 ;  /* 0x00240009ad007388 */ /* 0x000fe80000000800 */
[----:B------:R-:W-:Y:S04]  /*7ab0*/  STS [R172+0x2000], R44 ;  /* 0x0020002cac007388 */ /* 0x000fe80000000800 */
[----:B------:R-:W-:Y:S04]  /*7ac0*/  STS [R172+0x2400], R43 ;  /* 0x0024002bac007388 */ /* 0x000fe80000000800 */
        /* <DEDUP_REMOVED lines=38> */
[----:B------:R-:W-:-:S03]  /*7d30*/  F2FP.PACK_AB R14, R14, R76 ;  /* 0x0000004c0e0e723e */ /* 0x000fc600000000ff */
[----:B------:R-:W-:Y:S01]  /*7d40*/  STS [R170+0xa000], R22 ;  /* 0x00a00016aa007388 */ /* 0x000fe20000000800 */
[----:B------:R-:W-:-:S03]  /*7d50*/  F2FP.PACK_AB R13, R13, R78 ;  /* 0x0000004e0d0d723e */ /* 0x000fc600000000ff */
[----:B------:R-:W-:Y:S01]  /*7d60*/  STS [R55+0xa000], R21 ;  /* 0x00a0001537007388 */ /* 0x000fe20000000800 */
[----:B------:R-:W-:-:S03]  /*7d70*/  LEA.HI R168, R168, R169, RZ, 0x3 ;  /* 0x000000a9a8a87211 */ /* 0x000fc600078f18ff */
[----:B------:R-:W-:Y:S04]  /*7d80*/  STS [R173+0xc000], R20 ;  /* 0x00c00014ad007388 */ /* 0x000fe80000000800 */
[----:B------:R-:W-:Y:S04]  /*7d90*/  STS [R173+0xc400], R19 ;  /* 0x00c40013ad007388 */ /* 0x000fe80000000800 */
[----:B------:R-:W-:Y:S01]  /*7da0*/  STS [R172+0xc000], R16 ;  /* 0x00c00010ac007388 */ /* 0x000fe20000000800 */
[----:B------:R-:W-:-:S03]  /*7db0*/  SHF.R.S32.HI R168, RZ, 0x3, R168 ;  /* 0x00000003ffa87819 */ /* 0x000fc600000114a8 */
[----:B------:R-:W-:Y:S04]  /*7dc0*/  STS [R172+0xc400], R15 ;  /* 0x00c4000fac007388 */ /* 0x000fe80000000800 */
[----:B------:R-:W-:Y:S04]  /*7dd0*/  STS [R173+0xe000], R18 ;  /* 0x00e00012ad007388 */ /* 0x000fe80000000800 */
[----:B------:R2:W-:Y:S04]  /*7de0*/  STS [R173+0xe400], R17 ;  /* 0x00e40011ad007388 */ /* 0x0005e80000000800 */
[----:B------:R-:W-:Y:S01]  /*7df0*/  STS [R172+0xe000], R14 ;  /* 0x00e0000eac007388 */ /* 0x000fe20000000800 */
[----:B-1----:R-:W-:-:S03]  /*7e00*/  SHF.L.U32 R0, R168, 0x6, RZ ;  /* 0x00000006a8007819 */ /* 0x002fc600000006ff */
[----:B------:R1:W-:Y:S01]  /*7e10*/  STS [R172+0xe400], R13 ;  /* 0x00e4000dac007388 */ /* 0x0003e20000000800 */
[----:B------:R-:W-:Y:S02]  /*7e20*/  FMUL.FTZ R84, R84, c[0x0][0x2dc] ;  /* 0x0000b70054547a20 */ /* 0x000fe40000410000 */
[----:B------:R-:W-:Y:S01]  /*7e30*/  FMUL.FTZ R12, R85, c[0x0][0x2dc] ;  /* 0x0000b700550c7a20 */ /* 0x000fe20000410000 */
[----:B------:R-:W3:Y:S01]  /*7e40*/  S2R R53, SR_CTAID.Z ;  /* 0x0000000000357919 */ /* 0x000ee20000002700 */
[----:B------:R-:W-:Y:S01]  /*7e50*/  FMUL.FTZ R86, R86, c[0x0][0x2dc] ;  /* 0x0000b70056567a20 */ /* 0x000fe20000410000 */
[----:B------:R-:W-:Y:S01]  /*7e60*/  SHF.R.S32.HI R3, RZ, 0x1f, R176 ;  /* 0x0000001fff037819 */ /* 0x000fe200000114b0 */
[----:B------:R-:W-:Y:S01]  /*7e70*/  FMUL.FTZ R11, R87, c[0x0][0x2dc] ;  /* 0x0000b700570b7a20 */ /* 0x000fe20000410000 */
[----:B------:R-:W-:Y:S01]  /*7e80*/  MOV R4, UR36 ;  /* 0x0000002400047c02 */ /* 0x000fe20008000f00 */
[----:B------:R-:W-:Y:S01]  /*7e90*/  FMUL.FTZ R96, R96, c[0x0][0x2dc] ;  /* 0x0000b70060607a20 */ /* 0x000fe20000410000 */
[----:B------:R-:W-:Y:S01]  /*7ea0*/  UIMAD UR8, UR35, UR6, URZ ;  /* 0x00000006230872a4 */ /* 0x000fe2000f8e023f */
[----:B------:R-:W-:Y:S01]  /*7eb0*/  FMUL.FTZ R10, R97, c[0x0][0x2dc] ;  /* 0x0000b700610a7a20 */ /* 0x000fe20000410000 */
[----:B------:R-:W-:Y:S01]  /*7ec0*/  MOV R2, R176 ;  /* 0x000000b000027202 */ /* 0x000fe20000000f00 */
[----:B------:R-:W-:Y:S01]  /*7ed0*/  FMUL.FTZ R98, R98, c[0x0][0x2dc] ;  /* 0x0000b70062627a20 */ /* 0x000fe20000410000 */
[----:B------:R-:W-:Y:S01]  /*7ee0*/  LOP3.LUT R0, R0, 0x1c0, RZ, 0xc0, !PT ;  /* 0x000001c000007812 */ /* 0x000fe200078ec0ff */
[----:B------:R-:W-:Y:S01]  /*7ef0*/  FMUL.FTZ R7, R99, c[0x0][0x2dc] ;  /* 0x0000b70063077a20 */ /* 0x000fe20000410000 */
[----:B--2---:R-:W2:Y:S01]  /*7f00*/  S2R R173, SR_TID.X ;  /* 0x0000000000ad7919 */ /* 0x004ea20000002100 */
[----:B------:R-:W-:-:S03]  /*7f10*/  FMUL.FTZ R88, R88, c[0x0][0x2dc] ;  /* 0x0000b70058587a20 */ /* 0x000fc60000410000 */
[----:B-1----:R-:W1:Y:S01]  /*7f20*/  S2R R172, SR_TID.X ;  /* 0x0000000000ac7919 */ /* 0x002e620000002100 */
[----:B------:R-:W-:Y:S01]  /*7f30*/  FMUL.FTZ R39, R89, c[0x0][0x2dc] ;  /* 0x0000b70059277a20 */ /* 0x000fe20000410000 */
[----:B------:R-:W-:Y:S01]  /*7f40*/  F2FP.PACK_AB R12, R12, R84 ;  /* 0x000000540c0c723e */ /* 0x000fe200000000ff */
[----:B------:R-:W-:Y:S01]  /*7f50*/  FMUL.FTZ R90, R90, c[0x0][0x2dc] ;  /* 0x0000b7005a5a7a20 */ /* 0x000fe20000410000 */
[----:B------:R-:W-:Y:S01]  /*7f60*/  F2FP.PACK_AB R11, R11, R86 ;  /* 0x000000560b0b723e */ /* 0x000fe200000000ff */
[----:B------:R-:W-:Y:S01]  /*7f70*/  FMUL.FTZ R38, R91, c[0x0][0x2dc] ;  /* 0x0000b7005b267a20 */ /* 0x000fe20000410000 */
[----:B------:R-:W-:Y:S01]  /*7f80*/  MOV R42, UR36 ;  /* 0x00000024002a7c02 */ /* 0x000fe20008000f00 */
[----:B------:R-:W-:Y:S01]  /*7f90*/  FMUL.FTZ R92, R92, c[0x0][0x2dc] ;  /* 0x0000b7005c5c7a20 */ /* 0x000fe20000410000 */
[----:B------:R-:W-:Y:S01]  /*7fa0*/  UIMAD UR8, UR36, UR7, UR8 ;  /* 0x00000007240872a4 */ /* 0x000fe2000f8e0208 */
[----:B------:R-:W-:Y:S01]  /*7fb0*/  FMUL.FTZ R37, R93, c[0x0][0x2dc] ;  /* 0x0000b7005d257a20 */ /* 0x000fe20000410000 */
[----:B------:R-:W-:Y:S01]  /*7fc0*/  F2FP.PACK_AB R10, R10, R96 ;  /* 0x000000600a0a723e */ /* 0x000fe200000000ff */
[----:B------:R-:W-:Y:S01]  /*7fd0*/  FMUL.FTZ R94, R94, c[0x0][0x2dc] ;  /* 0x0000b7005e5e7a20 */ /* 0x000fe20000410000 */
[----:B------:R-:W-:Y:S01]  /*7fe0*/  UIMAD UR35, UR35, UR4, URZ ;  /* 0x00000004232372a4 */ /* 0x000fe2000f8e023f */
[----:B------:R-:W-:Y:S01]  /*7ff0*/  FMUL.FTZ R40, R95, c[0x0][0x2dc] ;  /* 0x0000b7005f287a20 */ /* 0x000fe20000410000 */
[----:B------:R-:W-:Y:S01]  /*8000*/  LOP3.LUT R6, R0, 0x38, R176, 0xf8, !PT ;  /* 0x0000003800067812 */ /* 0x000fe200078ef8b0 */
[----:B------:R-:W-:Y:S01]  /*8010*/  IMAD.WIDE.U32 R4, R4, c[0x0][0x3a0], R2 ;  /* 0x0000e80004047a25 */ /* 0x000fe200078e0002 */
[----:B------:R-:W-:-:S02]  /*8020*/  F2FP.PACK_AB R7, R7, R98 ;  /* 0x000000620707723e */ /* 0x000fc400000000ff */
[----:B------:R-:W-:Y:S02]  /*8030*/  SHF.R.U32.HI R0, RZ, 0x3, R0 ;  /* 0x00000003ff007819 */ /* 0x000fe40000011600 */
[----:B------:R-:W-:Y:S01]  /*8040*/  SHF.R.S32.HI R54, RZ, 0x1f, R52 ;  /* 0x0000001fff367819 */ /* 0x000fe20000011434 */
[----:B------:R-:W-:Y:S01]  /*8050*/  STS [R171+0xc000], R12 ;  /* 0x00c0000cab007388 */ /* 0x000fe20000000800 */
[----:B------:R-:W-:Y:S01]  /*8060*/  F2FP.PACK_AB R39, R39, R88 ;  /* 0x000000582727723e */ /* 0x000fe200000000ff */
[----:B------:R-:W-:Y:S01]  /*8070*/  UIMAD UR35, UR36, UR5, UR35 ;  /* 0x00000005242372a4 */ /* 0x000fe2000f8e0223 */
[----:B------:R-:W-:Y:S01]  /*8080*/  F2FP.PACK_AB R38, R38, R90 ;  /* 0x0000005a2626723e */ /* 0x000fe200000000ff */
[----:B------:R-:W-:Y:S01]  /*8090*/  IMAD.WIDE.U32 R2, R42, c[0x0][0x3a8], R2 ;  /* 0x0000ea002a027a25 */ /* 0x000fe200078e0002 */
[----:B------:R-:W-:Y:S01]  /*80a0*/  F2FP.PACK_AB R37, R37, R92 ;  /* 0x0000005c2525723e */ /* 0x000fe200000000ff */
[----:B------:R-:W-:Y:S01]  /*80b0*/  STS [R171+0xc400], R11 ;  /* 0x00c4000bab007388 */ /* 0x000fe20000000800 */
[----:B------:R-:W-:-:S02]  /*80c0*/  F2FP.PACK_AB R40, R40, R94 ;  /* 0x0000005e2828723e */ /* 0x000fc400000000ff */
[----:B------:R-:W-:Y:S01]  /*80d0*/  IADD3 R5, R5, UR8, RZ ;  /* 0x0000000805057c10 */ /* 0x000fe2000fffe0ff */
[----:B------:R4:W-:Y:S01]  /*80e0*/  STS [R170+0xc000], R10 ;  /* 0x00c0000aaa007388 */ /* 0x0009e20000000800 */
[----:B------:R-:W-:Y:S01]  /*80f0*/  LOP3.LUT R42, R6, R0, RZ, 0x3c, !PT ;  /* 0x00000000062a7212 */ /* 0x000fe200078e3cff */
[----:B------:R-:W-:Y:S02]  /*8100*/  IMAD R6, R54, c[0x0][0x388], RZ ;  /* 0x0000e20036067a24 */ /* 0x000fe400078e02ff */
[----:B------:R4:W-:Y:S01]  /*8110*/  STS [R170+0xc400], R7 ;  /* 0x00c40007aa007388 */ /* 0x0009e20000000800 */
[----:B------:R-:W-:-:S03]  /*8120*/  IADD3 R3, R3, UR35, RZ ;  /* 0x0000002303037c10 */ /* 0x000fc6000fffe0ff */
[----:B------:R-:W-:Y:S01]  /*8130*/  STS [R171+0xe000], R39 ;  /* 0x00e00027ab007388 */ /* 0x000fe20000000800 */
[----:B------:R-:W-:-:S03]  /*8140*/  IMAD R6, R52, c[0x0][0x38c], R6 ;  /* 0x0000e30034067a24 */ /* 0x000fc600078e0206 */
[----:B------:R-:W-:Y:S01]  /*8150*/  STS [R171+0xe400], R38 ;  /* 0x00e40026ab007388 */ /* 0x000fe20000000800 */
[----:B------:R-:W-:-:S03]  /*8160*/  IMAD.WIDE.U32 R4, R52, c[0x0][0x388], R4 ;  /* 0x0000e20034047a25 */ /* 0x000fc600078e0004 */
[----:B------:R-:W-:Y:S01]  /*8170*/  STS [R170+0xe000], R37 ;  /* 0x00e00025aa007388 */ /* 0x000fe20000000800 */
[----:B------:R-:W-:-:S03]  /*8180*/  IMAD R0, R54, c[0x0][0x390], RZ ;  /* 0x0000e40036007a24 */ /* 0x000fc600078e02ff */
[----:B------:R-:W-:Y:S01]  /*8190*/  STS [R170+0xe400], R40 ;  /* 0x00e40028aa007388 */ /* 0x000fe20000000800 */
[----:B-1----:R-:W-:Y:S01]  /*81a0*/  SHF.R.S32.HI R172, RZ, 0x1f, R172 ;  /* 0x0000001fffac7819 */ /* 0x002fe200000114ac */
[C---:B------:R-:W-:Y:S01]  /*81b0*/  IMAD R0, R52.reuse, c[0x0][0x394], R0 ;  /* 0x0000e50034007a24 */ /* 0x040fe200078e0200 */
[----:B------:R-:W-:Y:S01]  /*81c0*/  IADD3 R5, R5, R6, RZ ;  /* 0x0000000605057210 */ /* 0x000fe20007ffe0ff */
[----:B------:R-:W-:Y:S01]  /*81d0*/  IMAD.WIDE.U32 R2, R52, c[0x0][0x390], R2 ;  /* 0x0000e40034027a25 */ /* 0x000fe200078e0002 */
[----:B---3--:R-:W-:Y:S02]  /*81e0*/  SHF.R.S32.HI R6, RZ, 0x1f, R53 ;  /* 0x0000001fff067819 */ /* 0x008fe40000011435 */
[----:B--2---:R-:W-:Y:S02]  /*81f0*/  LEA.HI R172, R172, R173, RZ, 0x6 ;  /* 0x000000adacac7211 */ /* 0x004fe400078f30ff */
[----:B------:R-:W-:Y:S01]  /*8200*/  IADD3 R3, R3, R0, RZ ;  /* 0x0000000003037210 */ /* 0x000fe20007ffe0ff */
[C---:B------:R-:W-:Y:S01]  /*8210*/  IMAD R0, R6.reuse, c[0x0][0x3b8], RZ ;  /* 0x0000ee0006007a24 */ /* 0x040fe200078e02ff */
[----:B------:R-:W-:Y:S01]  /*8220*/  SHF.R.S32.HI R172, RZ, 0x6, R172 ;  /* 0x00000006ffac7819 */ /* 0x000fe200000114ac */
[----:B------:R-:W-:-:S02]  /*8230*/  IMAD R41, R6, c[0x0][0x3c0], RZ ;  /* 0x0000f00006297a24 */ /* 0x000fc400078e02ff */
[----:B------:R-:W-:Y:S01]  /*8240*/  IMAD R6, R53, c[0x0][0x3bc], R0 ;  /* 0x0000ef0035067a24 */ /* 0x000fe200078e0200 */
[----:B------:R-:W-:-:S04]  /*8250*/  LEA R0, R172, R42, 0x9 ;  /* 0x0000002aac007211 */ /* 0x000fc800078e48ff */
[----:B------:R-:W-:Y:S01]  /*8260*/  SHF.L.U32 R0, R0, 0x1, RZ ;  /* 0x0000000100007819 */ /* 0x000fe200000006ff */
[----:B------:R-:W-:Y:S01]  /*8270*/  BAR.SYNC.DEFER_BLOCKING 0x0 ;  /* 0x0000000000007b1d */ /* 0x000fe20000010000 */
[----:B------:R-:W-:Y:S01]  /*8280*/  IMAD.WIDE.U32 R4, R53, c[0x0][0x3b8], R4 ;  /* 0x0000ee0035047a25 */ /* 0x000fe200078e0004 */
[----:B----4-:R-:W-:-:S03]  /*8290*/  SHF.R.S32.HI R10, RZ, 0x1f, R168 ;  /* 0x0000001fff0a7819 */ /* 0x010fc600000114a8 */
[----:B------:R-:W-:Y:S01]  /*82a0*/  IMAD.WIDE.U32 R8, R53, c[0x0][0x3c0], R2 ;  /* 0x0000f00035087a25 */ /* 0x000fe200078e0002 */
[----:B------:R-:W-:Y:S02]  /*82b0*/  IADD3 R3, R5, R6, RZ ;  /* 0x0000000605037210 */ /* 0x000fe40007ffe0ff */
[----:B------:R-:W-:Y:S01]  /*82c0*/  MOV R2, R4 ;  /* 0x0000000400027202 */ /* 0x000fe20000000f00 */
[----:B------:R-:W-:Y:S02]  /*82d0*/  IMAD R41, R53, c[0x0][0x3c4], R41 ;  /* 0x0000f10035297a24 */ /* 0x000fe400078e0229 */
[----:B------:R-:W-:Y:S01]  /*82e0*/  IMAD R6, R10, c[0x0][0x3a0], RZ ;  /* 0x0000e8000a067a24 */ /* 0x000fe200078e02ff */
[----:B------:R-:W1:Y:S04]  /*82f0*/  LDS.128 R68, [R0+0xc000] ;  /* 0x00c0000000447984 */ /* 0x000e680000000c00 */
[----:B------:R-:W2:Y:S04]  /*8300*/  LDS.128 R72, [R0+0x10000] ;  /* 0x0100000000487984 */ /* 0x000ea80000000c00 */
[----:B------:R-:W3:Y:S04]  /*8310*/  LDS.128 R64, [R0+0xd000] ;  /* 0x00d0000000407984 */ /* 0x000ee80000000c00 */
[----:B------:R-:W4:Y:S04]  /*8320*/  LDS.128 R56, [R0+0x11000] ;  /* 0x0110000000387984 */ /* 0x000f280000000c00 */
[----:B------:R-:W1:Y:S04]  /*8330*/  LDS.128 R48, [R0+0xe000] ;  /* 0x00e0000000307984 */ /* 0x000e680000000c00 */
[----:B------:R-:W1:Y:S01]  /*8340*/  LDS.128 R52, [R0+0x12000] ;  /* 0x0120000000347984 */ /* 0x000e620000000c00 */
[----:B------:R-:W-:-:S02]  /*8350*/  IMAD R6, R168, c[0x0][0x3a4], R6 ;  /* 0x0000e900a8067a24 */ /* 0x000fc400078e0206 */
[----:B------:R-:W-:Y:S01]  /*8360*/  IMAD.WIDE.U32 R4, R168, c[0x0][0x3a0], R2 ;  /* 0x0000e800a8047a25 */ /* 0x000fe200078e0002 */
[----:B------:R-:W1:Y:S04]  /*8370*/  LDS.128 R60, [R0+0xf000] ;  /* 0x00f00000003c7984 */ /* 0x000e680000000c00 */
[----:B------:R-:W1:Y:S01]  /*8380*/  LDS.128 R44, [R0+0x13000] ;  /* 0x01300000002c7984 */ /* 0x000e620000000c00 */
[----:B------:R-:W-:Y:S02]  /*8390*/  IADD3 R3, R9, R41, RZ ;  /* 0x0000002909037210 */ /* 0x000fe40007ffe0ff */
[----:B------:R-:W-:Y:S01]  /*83a0*/  IADD3 R7, R5, R6, RZ ;  /* 0x0000000605077210 */ /* 0x000fe20007ffe0ff */
[----:B------:R-:W-:Y:S01]  /*83b0*/  IMAD R5, R10, c[0x0][0x3a8], RZ ;  /* 0x0000ea000a057a24 */ /* 0x000fe200078e02ff */
[----:B------:R-:W-:Y:S01]  /*83c0*/  MOV R2, R8 ;  /* 0x0000000800027202 */ /* 0x000fe20000000f00 */
[----:B------:R-:W1:Y:S01]  /*83d0*/  LDS.128 R40, [R0+0x14000] ;  /* 0x0140000000287984 */ /* 0x000e620000000c00 */
[----:B------:R-:W-:Y:S01]  /*83e0*/  USHF.L.U64.HI UR7, UR6, UR17, UR7 ;  /* 0x0000001106077299 */ /* 0x000fe20008010207 */
[----:B------:R-:W-:-:S02]  /*83f0*/  LEA R6, P0, R4, c[0x0][0x340], 0x1 ;  /* 0x0000d00004067a11 */ /* 0x000fc400078008ff */
[----:B------:R-:W2:Y:S01]  /*8400*/  LDS.128 R24, [R0+0x18000] ;  /* 0x0180000000187984 */ /* 0x000ea20000000c00 */
[C---:B------:R-:W-:Y:S01]  /*8410*/  IMAD R5, R168.reuse, c[0x0][0x3ac], R5 ;  /* 0x0000eb00a8057a24 */ /* 0x040fe200078e0205 */
[----:B------:R-:W-:Y:S01]  /*8420*/  USHF.L.U32 UR6, UR6, 0x6, URZ ;  /* 0x0000000606067899 */ /* 0x000fe2000800063f */
[----:B------:R-:W-:Y:S01]  /*8430*/  IMAD.WIDE.U32 R2, R168, c[0x0][0x3a8], R2 ;  /* 0x0000ea00a8027a25 */ /* 0x000fe200078e0002 */
[----:B------:R-:W3:Y:S04]  /*8440*/  LDS.128 R36, [R0+0x15000] ;  /* 0x0150000000247984 */ /* 0x000ee80000000c00 */
[----:B------:R-:W4:Y:S04]  /*8450*/  LDS.128 R20, [R0+0x19000] ;  /* 0x0190000000147984 */ /* 0x000f280000000c00 */
[----:B------:R-:W4:Y:S04]  /*8460*/  LDS.128 R32, [R0+0x16000] ;  /* 0x0160000000207984 */ /* 0x000f280000000c00 */
[----:B------:R-:W4:Y:S01]  /*8470*/  LDS.128 R16, [R0+0x1a000] ;  /* 0x01a0000000107984 */ /* 0x000f220000000c00 */
[----:B------:R-:W-:-:S03]  /*8480*/  LEA.HI.X R7, R4, c[0x0][0x344], R7, 0x1, P0 ;  /* 0x0000d10004077a11 */ /* 0x000fc600000f0c07 */
[----:B------:R-:W4:Y:S04]  /*8490*/  LDS.128 R28, [R0+0x17000] ;  /* 0x01700000001c7984 */ /* 0x000f280000000c00 */
[----:B------:R-:W4:Y:S01]  /*84a0*/  LDS.128 R12, [R0+0x1b000] ;  /* 0x01b00000000c7984 */ /* 0x000f220000000c00 */
[----:B------:R-:W-:Y:S02]  /*84b0*/  IADD3 R5, R3, R5, RZ ;  /* 0x0000000503057210 */ /* 0x000fe40007ffe0ff */
[----:B------:R-:W-:Y:S02]  /*84c0*/  LEA R8, P0, R2, c[0x0][0x348], 0x1 ;  /* 0x0000d20002087a11 */ /* 0x000fe400078008ff */
[----:B------:R-:W-:Y:S02]  /*84d0*/  IADD3 R4, P1, R6, UR6, RZ ;  /* 0x0000000606047c10 */ /* 0x000fe4000ff3e0ff */
[----:B------:R-:W-:-:S02]  /*84e0*/  LEA.HI.X R9, R2, c[0x0][0x34c], R5, 0x1, P0 ;  /* 0x0000d30002097a11 */ /* 0x000fc400000f0c05 */
[----:B------:R-:W-:Y:S02]  /*84f0*/  IADD3.X R5, R7, UR7, RZ, P1, !PT ;  /* 0x0000000707057c10 */ /* 0x000fe40008ffe4ff */
[----:B------:R-:W-:Y:S01]  /*8500*/  IADD3 R2, P0, R4, UR6, RZ ;  /* 0x0000000604027c10 */ /* 0x000fe2000ff1e0ff */
[----:B-1----:R-:W-:Y:S03]  /*8510*/  STG.E.128 [R6.64], R68 ;  /* 0x0000004406007986 */ /* 0x002fe6000c101d26 */
[----:B------:R-:W-:Y:S01]  /*8520*/  IADD3.X R3, R5, UR7, RZ, P0, !PT ;  /* 0x0000000705037c10 */ /* 0x000fe200087fe4ff */
[----:B--2---:R1:W-:Y:S04]  /*8530*/  STG.E.128 [R6.64+0x80], R72 ;  /* 0x0000804806007986 */ /* 0x0043e8000c101d26 */
[----:B---3--:R-:W-:Y:S04]  /*8540*/  STG.E.128 [R4.64], R64 ;  /* 0x0000004004007986 */ /* 0x008fe8000c101d26 */
[----:B----4-:R2:W-:Y:S04]  /*8550*/  STG.E.128 [R4.64+0x80], R56 ;  /* 0x0000803804007986 */ /* 0x0105e8000c101d26 */
[----:B------:R-:W-:Y:S04]  /*8560*/  STG.E.128 [R2.64], R48 ;  /* 0x0000003002007986 */ /* 0x000fe8000c101d26 */
[----:B------:R3:W-:Y:S01]  /*8570*/  STG.E.128 [R2.64+0x80], R52 ;  /* 0x0000803402007986 */ /* 0x0007e2000c101d26 */
[----:B-1----:R-:W-:Y:S01]  /*8580*/  IADD3 R6, P0, R2, UR6, RZ ;  /* 0x0000000602067c10 */ /* 0x002fe2000ff1e0ff */
[----:B------:R-:W-:-:S02]  /*8590*/  USHF.L.U32 UR6, UR4, 0x6, URZ ;  /* 0x0000000604067899 */ /* 0x000fc4000800063f */
[----:B------:R-:W-:Y:S01]  /*85a0*/  USHF.L.U64.HI UR4, UR4, UR17, UR5 ;  /* 0x0000001104047299 */ /* 0x000fe20008010205 */
[----:B------:R-:W-:-:S03]  /*85b0*/  IADD3.X R7, R3, UR7, RZ, P0, !PT ;  /* 0x0000000703077c10 */ /* 0x000fc600087fe4ff */
[----:B--2---:R-:W-:-:S04]  /*85c0*/  IADD3 R4, P0, R8, UR6, RZ ;  /* 0x0000000608047c10 */ /* 0x004fc8000ff1e0ff */
[----:B------:R-:W-:Y:S02]  /*85d0*/  IADD3.X R5, R9, UR4, RZ, P0, !PT ;  /* 0x0000000409057c10 */ /* 0x000fe400087fe4ff */
[----:B---3--:R-:W-:Y:S01]  /*85e0*/  IADD3 R2, P0, R4, UR6, RZ ;  /* 0x0000000604027c10 */ /* 0x008fe2000ff1e0ff */
[----:B------:R-:W-:Y:S03]  /*85f0*/  STG.E.128 [R6.64], R60 ;  /* 0x0000003c06007986 */ /* 0x000fe6000c101d26 */
[----:B------:R-:W-:Y:S01]  /*8600*/  IADD3.X R3, R5, UR4, RZ, P0, !PT ;  /* 0x0000000405037c10 */ /* 0x000fe200087fe4ff */
[----:B------:R1:W-:Y:S04]  /*8610*/  STG.E.128 [R6.64+0x80], R44 ;  /* 0x0000802c06007986 */ /* 0x0003e8000c101d26 */
[----:B------:R2:W-:Y:S04]  /*8620*/  STG.E.128 [R8.64], R40 ;  /* 0x0000002808007986 */ /* 0x0005e8000c101d26 */
[----:B------:R2:W-:Y:S04]  /*8630*/  STG.E.128 [R8.64+0x80], R24 ;  /* 0x0000801808007986 */ /* 0x0005e8000c101d26 */
[----:B------:R2:W-:Y:S04]  /*8640*/  STG.E.128 [R4.64], R36 ;  /* 0x0000002404007986 */ /* 0x0005e8000c101d26 */
[----:B------:R2:W-:Y:S04]  /*8650*/  STG.E.128 [R4.64+0x80], R20 ;  /* 0x0000801404007986 */ /* 0x0005e8000c101d26 */
[----:B------:R2:W-:Y:S04]  /*8660*/  STG.E.128 [R2.64], R32 ;  /* 0x0000002002007986 */ /* 0x0005e8000c101d26 */
[----:B------:R2:W-:Y:S01]  /*8670*/  STG.E.128 [R2.64+0x80], R16 ;  /* 0x0000801002007986 */ /* 0x0005e2000c101d26 */
[----:B-1----:R-:W-:-:S04]  /*8680*/  IADD3 R6, P0, R2, UR6, RZ ;  /* 0x0000000602067c10 */ /* 0x002fc8000ff1e0ff */
[----:B------:R-:W-:-:S05]  /*8690*/  IADD3.X R7, R3, UR4, RZ, P0, !PT ;  /* 0x0000000403077c10 */ /* 0x000fca00087fe4ff */
[----:B------:R2:W-:Y:S04]  /*86a0*/  STG.E.128 [R6.64], R28 ;  /* 0x0000001c06007986 */ /* 0x0005e8000c101d26 */
[----:B------:R2:W-:Y:S02]  /*86b0*/  STG.E.128 [R6.64+0x80], R12 ;  /* 0x0000800c06007986 */ /* 0x0005e4000c101d26 */
.L_x_1616:
        /* <DEDUP_REMOVED lines=11> */
.L_x_1623:
[----:B------:R-:W-:Y:S05]  /*8770*/  EXIT ;  /* 0x000000000000794d */ /* 0x000fea0003800000 */
.L_x_1625:
        /* <DEDUP_REMOVED lines=16> */
.L_x_2084:


//--------------------- .text._ZN5flash44flash_bwd_dq_dk_dv_loop_seqk_parallel_kernelI23Flash_bwd_kernel_traitsILi128ELi64ELi128ELi8ELi2ELi4ELi2ELb0ELb0EN7cutlass6half_tE19Flash_kernel_traitsILi128ELi64ELi128ELi8ES3_EELb0ELb0ELb0ELb0ELb1ELb1ELb1EEEvNS_16Flash_bwd_paramsE --------------------------
	.section	.text._ZN5flash44flash_bwd_dq_dk_dv_loop_seqk_parallel_kernelI23Flash_bwd_kernel_traitsILi128ELi64ELi128ELi8ELi2ELi4ELi2ELb0ELb0EN7cutlass6half_tE19Flash_kernel_traitsILi128ELi64ELi128ELi8ES3_EELb0ELb0ELb0ELb0ELb1ELb1ELb1EEEvNS_16Flash_bwd_paramsE,"ax",@progbits
	.sectioninfo	@"SHI_REGISTERS=255"
	.align	128
        .global         _ZN5flash44flash_bwd_dq_dk_dv_loop_seqk_parallel_kernelI23Flash_bwd_kernel_traitsILi128ELi64ELi128ELi8ELi2ELi4ELi2ELb0ELb0EN7cutlass6half_tE19Flash_kernel_traitsILi128ELi64ELi128ELi8ES3_EELb0ELb0ELb0ELb0ELb1ELb1ELb1EEEvNS_16Flash_bwd_paramsE
        .type           _ZN5flash44flash_bwd_dq_dk_dv_loop_seqk_parallel_kernelI23Flash_bwd_kernel_traitsILi128ELi64ELi128ELi8ELi2ELi4ELi2ELb0ELb0EN7cutlass6half_tE19Flash_kernel_traitsILi128ELi64ELi128ELi8ES3_EELb0ELb0ELb0ELb0ELb1ELb1ELb1EEEvNS_16Flash_bwd_paramsE,@function
        .size           _ZN5flash44flash_bwd_dq_dk_dv_loop_seqk_parallel_kernelI23Flash_bwd_kernel_traitsILi128ELi64ELi128ELi8ELi2ELi4ELi2ELb0ELb0EN7cutlass6half_tE19Flash_kernel_traitsILi128ELi64ELi128ELi8ES3_EELb0ELb0ELb0ELb0ELb1ELb1ELb1EEEvNS_16Flash_bwd_paramsE,(.L_x_2085 - _ZN5flash44flash_bwd_dq_dk_dv_loop_seqk_parallel_kernelI23Flash_bwd_kernel_traitsILi128ELi64ELi128ELi8ELi2ELi4ELi2ELb0ELb0EN7cutlass6half_tE19Flash_kernel_traitsILi128ELi64ELi128ELi8ES3_EELb0ELb0ELb0ELb0ELb1ELb1ELb1EEEvNS_16Flash_bwd_paramsE)
        .other          _ZN5flash44flash_bwd_dq_dk_dv_loop_seqk_parallel_kernelI23Flash_bwd_kernel_traitsILi128ELi64ELi128ELi8ELi2ELi4ELi2ELb0ELb0EN7cutlass6half_tE19Flash_kernel_traitsILi128ELi64ELi128ELi8ES3_EELb0ELb0ELb0ELb0ELb1ELb1ELb1EEEvNS_16Flash_bwd_paramsE,@"STO_CUDA_ENTRY STV_DEFAULT"
_ZN5flash44flash_bwd_dq_dk_dv_loop_seqk_parallel_kernelI23Flash_bwd_kernel_traitsILi128ELi64ELi128ELi8ELi2ELi4ELi2ELb0ELb0EN7cutlass6half_tE19Flash_kernel_traitsILi128ELi64ELi128ELi8ES3_EELb0ELb0ELb0ELb0ELb1ELb1ELb1EEEvNS_16Flash_bwd_paramsE:
.text._ZN5flash44flash_bwd_dq_dk_dv_loop_seqk_parallel_kernelI23Flash_bwd_kernel_traitsILi128ELi64ELi128ELi8ELi2ELi4ELi2ELb0ELb0EN7cutlass6half_tE19Flash_kernel_traitsILi128ELi64ELi128ELi8ES3_EELb0ELb0ELb0ELb0ELb1ELb1ELb1EEEvNS_16Flash_bwd_paramsE:
        /* <DEDUP_REMOVED lines=119> */
[----:B------:R1:W-:Y:S01]  /*0770*/  STL [R1+0x28], R4 ;  /* 0x0000280401007387 */ /* 0x0003e20000100800 */
        /* <DEDUP_REMOVED lines=60> */
.L_x_1634:
        /* <DEDUP_REMOVED lines=31> */
[----:B------:R-:W-:Y:S05]  /*0d30*/  @P0 BRA `(.L_x_1626) ;  /* 0x000071c000000947 */ /* 0x000fea0003800000 */
        /* <DEDUP_REMOVED lines=72> */
.L_x_1627:
[----:B------:R-:W-:-:S04]  /*11c0*/  UIMAD UR41, UR38, UR15, UR37 ;  /* 0x0000000f262972a4 */ /* 0x000fc8000f8e0225 */
[----:B------:R-:W-:Y:S02]  /*11d0*/  UIMAD UR41, UR41, UR14, URZ ;  /* 0x0000000e292972a4 */ /* 0x000fe4000f8e023f */
.L_x_1628:
        /* <DEDUP_REMOVED lines=44> */
[----:B------:R-:W3:Y:S01]  /*14a0*/  LDL R22, [R1+0x28] ;  /* 0x0000280001167983 */ /* 0x000ee20000100800 */
        /* <DEDUP_REMOVED lines=213> */
[----:B------:R1:W2:Y:S04]  /*2200*/  LDG.E R6, [R2.64] ;  /* 0x0000002202067981 */ /* 0x0002a8000c1e1900 */
[----:B------:R1:W3:Y:S04]  /*2210*/  LDG.E R5, [R2.64+0x20] ;  /* 0x0000202202057981 */ /* 0x0002e8000c1e1900 */
[----:B------:R1:W4:Y:S04]  /*2220*/  LDG.E R4, [R2.64+0x80] ;  /* 0x0000802202047981 */ /* 0x000328000c1e1900 */
[----:B-1----:R1:W5:Y:S01]  /*2230*/  LDG.E R3, [R2.64+0xa0] ;  /* 0x0000a02202037981 */ /* 0x002362000c1e1900 */
[----:B------:R-:W-:Y:S01]  /*2240*/  IADD3 R210, R216, 0x2000, RZ ;  /* 0x00002000d8d27810 */ /* 0x000fe20007ffe0ff */
[----:B------:R-:W-:Y:S01]  /*2250*/  IMAD.MOV.U32 R159, RZ, RZ, RZ ;  /* 0x000000ffff9f7224 */ /* 0x000fe200078e00ff */
[----:B------:R-:W-:-:S02]  /*2260*/  UMOV UR8, UR6 ;  /* 0x0000000600087c82 */ /* 0x000fc40008000000 */
[----:B------:R-:W-:-:S05]  /*2270*/  SEL R210, R210, R216, !P0 ;  /* 0x000000d8d2d27207 */ /* 0x000fca0004000000 */
[----:B------:R-:W-:Y:S01]  /*2280*/  IMAD.SHL.U32 R210, R210, 0x2, RZ ;  /* 0x00000002d2d27824 */ /* 0x000fe200078e00ff */
[----:B-1----:R-:W-:-:S04]  /*2290*/  IADD3 R2, R215, 0x2000, RZ ;  /* 0x00002000d7027810 */ /* 0x002fc80007ffe0ff */
[----:B------:R-:W-:-:S05]  /*22a0*/  SEL R2, R2, R215, !P0 ;  /* 0x000000d702027207 */ /* 0x000fca0004000000 */
[----:B------:R-:W-:Y:S01]  /*22b0*/  IMAD.SHL.U32 R206, R2, 0x2, RZ ;  /* 0x0000000202ce7824 */ /* 0x000fe200078e00ff */
[----:B-----5:R1:W-:Y:S04]  /*22c0*/  STL [R1], R3 ;  /* 0x0000000301007387 */ /* 0x0203e80000100800 */
[----:B----4-:R1:W-:Y:S04]  /*22d0*/  STL [R1+0x4], R4 ;  /* 0x0000040401007387 */ /* 0x0103e80000100800 */
[----:B---3--:R1:W-:Y:S04]  /*22e0*/  STL [R1+0x8], R5 ;  /* 0x0000080501007387 */ /* 0x0083e80000100800 */
[----:B--2---:R1:W-:Y:S02]  /*22f0*/  STL [R1+0xc], R6 ;  /* 0x00000c0601007387 */ /* 0x0043e40000100800 */
[----:B------:R-:W-:Y:S01]  /*2300*/  IMAD.MOV.U32 R2, RZ, RZ, c[0x0][0x22c] ;  /* 0x00008b00ff027624 */ /* 0x000fe200078e00ff */
[----:B-1----:R-:W-:Y:S01]  /*2310*/  SHF.L.U64.HI R3, R13, 0x2, R0 ;  /* 0x000000020d037819 */ /* 0x002fe20000010200 */
[----:B------:R-:W-:Y:S01]  /*2320*/  IMAD.MOV.U32 R218, RZ, RZ, 0x20 ;  /* 0x00000020ffda7424 */ /* 0x000fe200078e00ff */
[----:B------:R-:W-:Y:S01]  /*2330*/  SHF.L.U32 R208, R216, 0x1, RZ ;  /* 0x00000001d8d07819 */ /* 0x000fe200000006ff */
[----:B------:R-:W-:-:S02]  /*2340*/  IMAD R0, R2, c[0x0][0x1c0], RZ ;  /* 0x0000700002007a24 */ /* 0x000fc400078e02ff */
[----:B------:R-:W-:Y:S01]  /*2350*/  IMAD.SHL.U32 R2, R13, 0x4, RZ ;  /* 0x000000040d027824 */ /* 0x000fe200078e00ff */
[----:B------:R1:W-:Y:S01]  /*2360*/  STL [R1+0x2c], R3 ;  /* 0x00002c0301007387 */ /* 0x0003e20000100800 */
[----:B------:R-:W-:Y:S01]  /*2370*/  IMAD.MOV.U32 R217, RZ, RZ, 0x40 ;  /* 0x00000040ffd97424 */ /* 0x000fe200078e00ff */
[C---:B------:R-:W-:Y:S02]  /*2380*/  SHF.L.U32 R5, R0.reuse, 0x4, RZ ;  /* 0x0000000400057819 */ /* 0x040fe400000006ff */
[----:B------:R-:W-:Y:S01]  /*2390*/  SHF.L.U32 R249, R0, 0x3, RZ ;  /* 0x0000000300f97819 */ /* 0x000fe200000006ff */
[----:B------:R2:W-:Y:S01]  /*23a0*/  STL [R1+0x30], R2 ;  /* 0x0000300201007387 */ /* 0x0005e20000100800 */
[----:B------:R-:W-:-:S05]  /*23b0*/  IADD3 R4, R5, 0x20, RZ ;  /* 0x0000002005047810 */ /* 0x000fca0007ffe0ff */
[----:B------:R-:W-:-:S05]  /*23c0*/  IMAD.IADD R4, R249, 0x1, R4 ;  /* 0x00000001f9047824 */ /* 0x000fca00078e0204 */
[----:B------:R-:W-:-:S05]  /*23d0*/  IADD3 R4, R249, R4, RZ ;  /* 0x00000004f9047210 */ /* 0x000fca0007ffe0ff */
[----:B------:R-:W-:Y:S01]  /*23e0*/  IMAD.IADD R4, R249, 0x1, R4 ;  /* 0x00000001f9047824 */ /* 0x000fe200078e0204 */
[----:B-1----:R-:W-:-:S04]  /*23f0*/  IADD3 R3, R5, 0x40, RZ ;  /* 0x0000004005037810 */ /* 0x002fc80007ffe0ff */
[C---:B------:R-:W-:Y:S02]  /*2400*/  IADD3 R4, R249.reuse, R4, RZ ;  /* 0x00000004f9047210 */ /* 0x040fe40007ffe0ff */
[----:B------:R-:W-:Y:S02]  /*2410*/  IADD3 R3, R249, R3, RZ ;  /* 0x00000003f9037210 */ /* 0x000fe40007ffe0ff */
[----:B--2---:R-:W-:Y:S01]  /*2420*/  IADD3 R2, R5, 0x60, RZ ;  /* 0x0000006005027810 */ /* 0x004fe20007ffe0ff */
[C---:B------:R-:W-:Y:S01]  /*2430*/  IMAD.IADD R0, R249.reuse, 0x1, R4 ;  /* 0x00000001f9007824 */ /* 0x040fe200078e0204 */
[----:B------:R-:W-:Y:S01]  /*2440*/  STL [R1+0x18], R4 ;  /* 0x0000180401007387 */ /* 0x000fe20000100800 */
[C---:B------:R-:W-:Y:S02]  /*2450*/  IMAD.IADD R3, R249.reuse, 0x1, R3 ;  /* 0x00000001f9037824 */ /* 0x040fe400078e0203 */
[----:B------:R-:W-:-:S03]  /*2460*/  IMAD.IADD R2, R249, 0x1, R2 ;  /* 0x00000001f9027824 */ /* 0x000fc600078e0202 */
[C---:B------:R-:W-:Y:S02]  /*2470*/  IADD3 R3, R249.reuse, R3, RZ ;  /* 0x00000003f9037210 */ /* 0x040fe40007ffe0ff */
[----:B------:R-:W-:-:S03]  /*2480*/  IADD3 R2, R249, R2, RZ ;  /* 0x00000002f9027210 */ /* 0x000fc60007ffe0ff */
[C---:B------:R-:W-:Y:S02]  /*2490*/  IMAD.IADD R3, R249.reuse, 0x1, R3 ;  /* 0x00000001f9037824 */ /* 0x040fe400078e0203 */
[----:B------:R-:W-:-:S03]  /*24a0*/  IMAD.IADD R2, R249, 0x1, R2 ;  /* 0x00000001f9027824 */ /* 0x000fc600078e0202 */
[----:B------:R1:W-:Y:S02]  /*24b0*/  STL [R1+0x14], R3 ;  /* 0x0000140301007387 */ /* 0x0003e40000100800 */
[C---:B------:R-:W-:Y:S02]  /*24c0*/  IADD3 R2, R249.reuse, R2, RZ ;  /* 0x00000002f9027210 */ /* 0x040fe40007ffe0ff */
[----:B------:R2:W-:Y:S04]  /*24d0*/  STL [R1+0x24], R0 ;  /* 0x0000240001007387 */ /* 0x0005e80000100800 */
[----:B------:R3:W-:Y:S01]  /*24e0*/  STL [R1+0x10], R2 ;  /* 0x0000100201007387 */ /* 0x0007e20000100800 */
[C---:B-1----:R-:W-:Y:S01]  /*24f0*/  IADD3 R3, R249.reuse, R3, RZ ;  /* 0x00000003f9037210 */ /* 0x042fe20007ffe0ff */
[----:B--2---:R-:W-:-:S04]  /*2500*/  IMAD.IADD R0, R249, 0x1, R2 ;  /* 0x00000001f9007824 */ /* 0x004fc800078e0202 */
[----:B------:R3:W-:Y:S04]  /*2510*/  STL [R1+0x20], R3 ;  /* 0x0000200301007387 */ /* 0x0007e80000100800 */
[----:B------:R3:W-:Y:S02]  /*2520*/  STL [R1+0x1c], R0 ;  /* 0x00001c0001007387 */ /* 0x0007e40000100800 */
.L_x_1632:
[----:B---3--:R-:W2:Y:S01]  /*2530*/  LDL R0, [R1+0x44] ;  /* 0x0000440001007983 */ /* 0x008ea20000100800 */
[----:B------:R-:W-:Y:S03]  /*2540*/  UISETP.GE.AND UP2, UPT, UR45, 0x1, UPT ;  /* 0x000000012d00788c */ /* 0x000fe6000bf46270 */
[----:B------:R-:W0:Y:S08]  /*2550*/  LDGDEPBAR ;  /* 0x00000000000079af */ /* 0x000e300000000000 */
        /* <DEDUP_REMOVED lines=10> */
[----:B------:R-:W-:Y:S04]  /*2600*/  STL [R1+0x74], R40 ;  /* 0x0000742801007387 */ /* 0x000fe80000100800 */
[----:B------:R-:W-:Y:S04]  /*2610*/  STL [R1+0x70], R39 ;  /* 0x0000702701007387 */ /* 0x000fe80000100800 */
[----:B------:R-:W-:Y:S04]  /*2620*/  STL [R1+0x6c], R38 ;  /* 0x00006c2601007387 */ /* 0x000fe80000100800 */
[----:B------:R3:W-:Y:S04]  /*2630*/  STL [R1+0x68], R37 ;  /* 0x0000682501007387 */ /* 0x0007e80000100800 */
[----:B------:R4:W-:Y:S04]  /*2640*/  STL [R1+0x64], R36 ;  /* 0x0000642401007387 */ /* 0x0009e80000100800 */
[----:B-1----:R-:W2:Y:S04]  /*2650*/  LDL R41, [R1+0x8] ;  /* 0x0000080001297983 */ /* 0x002ea80000100800 */
[----:B---3--:R-:W3:Y:S04]  /*2660*/  LDL R37, [R1+0xc] ;  /* 0x00000c0001257983 */ /* 0x008ee80000100800 */
[----:B----4-:R-:W4:Y:S01]  /*2670*/  LDL R36, [R1+0x4] ;  /* 0x0000040001247983 */ /* 0x010f220000100800 */
[----:B------:R-:W-:Y:S04]  /*2680*/  DEPBAR.LE SB0, 0x0 ;  /* 0x000080000000791a */ /* 0x000fe80000000000 */
        /* <DEDUP_REMOVED lines=16> */
[----:B------:R-:W-:Y:S02]  /*2790*/  HMMA.16816.F32 R32, R32, R166, RZ ;  /* 0x000000a62020723c */ /* 0x000fe400000018ff */
[----:B--2---:R-:W-:Y:S05]  /*27a0*/  R2P PR, R0, 0x6 ;  /* 0x0000000600007804 */ /* 0x004fea0000000000 */
[----:B------:R-:W-:Y:S02]  /*27b0*/  SEL R207, R218, 0xffffffe0, !P1 ;  /* 0xffffffe0dacf7807 */ /* 0x000fe40004800000 */
[----:B------:R-:W-:Y:S03]  /*27c0*/  SEL R209, R217, 0xffffffc0, !P2 ;  /* 0xffffffc0d9d17807 */ /* 0x000fe60005000000 */
[C---:B------:R-:W-:Y:S02]  /*27d0*/  IADD3 R0, R210.reuse, R207, RZ ;  /* 0x000000cfd2007210 */ /* 0x040fe40007ffe0ff */
[----:B------:R-:W-:Y:S02]  /*27e0*/  IADD3 R3, R210, R209, RZ ;  /* 0x000000d1d2037210 */ /* 0x000fe40007ffe0ff */
[----:B------:R-:W-:Y:S01]  /*27f0*/  IADD3 R2, R209, R0, RZ ;  /* 0x00000000d1027210 */ /* 0x000fe20007ffe0ff */
[----:B------:R-:W1:Y:S08]  /*2800*/  LDSM.16.M88.4 R168, [R0] ;  /* 0x0000000000a8783b */ /* 0x000e700000000200 */
[----:B------:R-:W2:Y:S08]  /*2810*/  LDSM.16.M88.4 R176, [R0+0x1000] ;  /* 0x0010000000b0783b */ /* 0x000eb00000000200 */
[----:B------:R-:W2:Y:S08]  /*2820*/  LDSM.16.M88.4 R184, [R3] ;  /* 0x0000000003b8783b */ /* 0x000eb00000000200 */
[----:B------:R-:W3:Y:S08]  /*2830*/  LDSM.16.M88.4 R192, [R3+0x1000] ;  /* 0x0010000003c0783b */ /* 0x000ef00000000200 */
[----:B------:R-:W-:Y:S01]  /*2840*/  LDSM.16.M88.4 R164, [R2] ;  /* 0x0000000002a4783b */ /* 0x000fe20000000200 */
[-C--:B-1----:R-:W-:Y:S07]  /*2850*/  HMMA.16816.F32 R4, R168, R172.reuse, R4 ;  /* 0x000000aca804723c */ /* 0x082fee0000001804 */
[----:B------:R-:W-:Y:S01]  /*2860*/  LDSM.16.M88.4 R200, [R2+0x1000] ;  /* 0x0010000002c8783b */ /* 0x000fe20000000200 */
[C---:B--2---:R-:W-:Y:S08]  /*2870*/  HMMA.16816.F32 R8, R176.reuse, R172, R8 ;  /* 0x000000acb008723c */ /* 0x044ff00000001808 */
[-C--:B------:R-:W-:Y:S08]  /*2880*/  HMMA.16816.F32 R12, R176, R174.reuse, R12 ;  /* 0x000000aeb00c723c */ /* 0x080ff0000000180c */
[C---:B------:R-:W-:Y:S01]  /*2890*/  HMMA.16816.F32 R16, R168.reuse, R174, R16 ;  /* 0x000000aea810723c */ /* 0x040fe20000001810 */
[----:B------:R-:W1:Y:S07]  /*28a0*/  LDSM.16.M88.4 R172, [R213+0xc000] ;  /* 0x00c00000d5ac783b */ /* 0x000e6e0000000200 */
[-C--:B------:R-:W-:Y:S03]  /*28b0*/  HMMA.16816.F32 R20, R168, R180.reuse, R20 ;  /* 0x000000b4a814723c */ /* 0x080fe60000001814 */
[----:B---3--:R-:W-:Y:S05]  /*28c0*/  FSETP.NEU.FTZ.AND P0, PT, R37, -INF , PT ;  /* 0xff8000002500780b */ /* 0x008fea0003f1d000 */
[C---:B------:R-:W-:Y:S08]  /*28d0*/  HMMA.16816.F32 R24, R176.reuse, R180, R24 ;  /* 0x000000b4b018723c */ /* 0x040ff00000001818 */
[-C--:B------:R-:W-:Y:S01]  /*28e0*/  HMMA.16816.F32 R28, R176, R182.reuse, R28 ;  /* 0x000000b6b01c723c */ /* 0x080fe2000000181c */
[----:B------:R-:W2:Y:S07]  /*28f0*/  LDSM.16.M88.4 R176, [R213+0xc800] ;  /* 0x00c80000d5b0783b */ /* 0x000eae0000000200 */
[----:B------:R-:W-:Y:S01]  /*2900*/  HMMA.16816.F32 R32, R168, R182, R32 ;  /* 0x000000b6a820723c */ /* 0x000fe20000001820 */
[----:B------:R-:W-:Y:S07]  /*2910*/  LDSM.16.M88.4 R168, [R210+0x2000] ;  /* 0x00200000d2a8783b */ /* 0x000fee0000000200 */
[-C--:B------:R-:W-:Y:S01]  /*2920*/  HMMA.16816.F32 R4, R184, R188.reuse, R4 ;  /* 0x000000bcb804723c */ /* 0x080fe20000001804 */
[----:B------:R-:W3:Y:S07]  /*2930*/  LDSM.16.M88.4 R180, [R211+0x10000] ;  /* 0x01000000d3b4783b */ /* 0x000eee0000000200 */
[C---:B------:R-:W-:Y:S08]  /*2940*/  HMMA.16816.F32 R8, R192.reuse, R188, R8 ;  /* 0x000000bcc008723c */ /* 0x040ff00000001808 */
[-C--:B------:R-:W-:Y:S08]  /*2950*/  HMMA.16816.F32 R12, R192, R190.reuse, R12 ;  /* 0x000000bec00c723c */ /* 0x080ff0000000180c */
[C---:B------:R-:W-:Y:S01]  /*2960*/  HMMA.16816.F32 R16, R184.reuse, R190, R16 ;  /* 0x000000beb810723c */ /* 0x040fe20000001810 */
[----:B------:R-:W2:Y:S07]  /*2970*/  LDSM.16.M88.4 R188, [R210+0x3000] ;  /* 0x00300000d2bc783b */ /* 0x000eae0000000200 */
[-C--:B------:R-:W-:Y:S08]  /*2980*/  HMMA.16816.F32 R20, R184, R196.reuse, R20 ;  /* 0x000000c4b814723c */ /* 0x080ff00000001814 */
[C---:B------:R-:W-:Y:S08]  /*2990*/  HMMA.16816.F32 R24, R192.reuse, R196, R24 ;  /* 0x000000c4c018723c */ /* 0x040ff00000001818 */
[-C--:B------:R-:W-:Y:S01]  /*29a0*/  HMMA.16816.F32 R28, R192, R198.reuse, R28 ;  /* 0x000000c6c01c723c */ /* 0x080fe2000000181c */
[----:B------:R-:W2:Y:S07]  /*29b0*/  LDSM.16.M88.4 R192, [R211+0x10800] ;  /* 0x01080000d3c0783b */ /* 0x000eae0000000200 */
[----:B------:R-:W-:Y:S01]  /*29c0*/  HMMA.16816.F32 R32, R184, R198, R32 ;  /* 0x000000c6b820723c */ /* 0x000fe20000001820 */
[----:B------:R-:W-:Y:S07]  /*29d0*/  LDSM.16.M88.4 R184, [R212+0x10000] ;  /* 0x01000000d4b8783b */ /* 0x000fee0000000200 */
[-C--:B-1----:R-:W-:Y:S01]  /*29e0*/  HMMA.16816.F32 R4, R164, R172.reuse, R4 ;  /* 0x000000aca404723c */ /* 0x082fe20000001804 */
[----:B------:R-:W-:Y:S07]  /*29f0*/  LDSM.16.M88.4 R196, [R0+0x3000] ;  /* 0x0030000000c4783b */ /* 0x000fee0000000200 */
[C---:B------:R-:W-:Y:S08]  /*2a00*/  HMMA.16816.F32 R8, R200.reuse, R172, R8 ;  /* 0x000000acc808723c */ /* 0x040ff00000001808 */
[-C--:B------:R-:W-:Y:S08]  /*2a10*/  HMMA.16816.F32 R12, R200, R174.reuse, R12 ;  /* 0x000000aec80c723c */ /* 0x080ff0000000180c */
[C---:B------:R-:W-:Y:S01]  /*2a20*/  HMMA.16816.F32 R16, R164.reuse, R174, R16 ;  /* 0x000000aea410723c */ /* 0x040fe20000001810 */
[----:B------:R-:W1:Y:S07]  /*2a30*/  LDSM.16.M88.4 R172, [R0+0x2000] ;  /* 0x0020000000ac783b */ /* 0x000e6e0000000200 */
[-C--:B--2---:R-:W-:Y:S08]  /*2a40*/  HMMA.16816.F32 R20, R164, R176.reuse, R20 ;  /* 0x000000b0a414723c */ /* 0x084ff00000001814 */
[C---:B------:R-:W-:Y:S08]  /*2a50*/  HMMA.16816.F32 R24, R200.reuse, R176, R24 ;  /* 0x000000b0c818723c */ /* 0x040ff00000001818 */
[-C--:B------:R-:W-:Y:S01]  /*2a60*/  HMMA.16816.F32 R28, R200, R178.reuse, R28 ;  /* 0x000000b2c81c723c */ /* 0x080fe2000000181c */
[----:B------:R-:W-:Y:S07]  /*2a70*/  LDSM.16.M88.4 R200, [R213+0x10000] ;  /* 0x01000000d5c8783b */ /* 0x000fee0000000200 */
[----:B------:R-:W-:Y:S01]  /*2a80*/  HMMA.16816.F32 R32, R164, R178, R32 ;  /* 0x000000b2a420723c */ /* 0x000fe20000001820 */
[----:B------:R-:W2:Y:S07]  /*2a90*/  LDSM.16.M88.4 R164, [R212+0x10800] ;  /* 0x01080000d4a4783b */ /* 0x000eae0000000200 */
[-C--:B---3--:R-:W-:Y:S01]  /*2aa0*/  HMMA.16816.F32 R4, R168, R180.reuse, R4 ;  /* 0x000000b4a804723c */ /* 0x088fe20000001804 */
[----:B------:R-:W-:Y:S07]  /*2ab0*/  LDSM.16.M88.4 R176, [R3+0x2000] ;  /* 0x0020000003b0783b */ /* 0x000fee0000000200 */
[C---:B------:R-:W-:Y:S08]  /*2ac0*/  HMMA.16816.F32 R8, R188.reuse, R180, R8 ;  /* 0x000000b4bc08723c */ /* 0x040ff00000001808 */
[-C--:B------:R-:W-:Y:S08]  /*2ad0*/  HMMA.16816.F32 R12, R188, R182.reuse, R12 ;  /* 0x000000b6bc0c723c */ /* 0x080ff0000000180c */
[C---:B------:R-:W-:Y:S01]  /*2ae0*/  HMMA.16816.F32 R16, R168.reuse, R182, R16 ;  /* 0x000000b6a810723c */ /* 0x040fe20000001810 */
[----:B------:R-:W3:Y:S07]  /*2af0*/  LDSM.16.M88.4 R180, [R214+0x10000] ;  /* 0x01000000d6b4783b */ /* 0x000eee0000000200 */
[-C--:B------:R-:W-:Y:S08]  /*2b00*/  HMMA.16816.F32 R20, R168, R192.reuse, R20 ;  /* 0x000000c0a814723c */ /* 0x080ff00000001814 */
[C---:B------:R-:W-:Y:S08]  /*2b10*/  HMMA.16816.F32 R24, R188.reuse, R192, R24 ;  /* 0x000000c0bc18723c */ /* 0x040ff00000001818 */
[-C--:B------:R-:W-:Y:S01]  /*2b20*/  HMMA.16816.F32 R28, R188, R194.reuse, R28 ;  /* 0x000000c2bc1c723c */ /* 0x080fe2000000181c */
[----:B------:R-:W-:Y:S07]  /*2b30*/  LDSM.16.M88.4 R188, [R214+0x10800] ;  /* 0x01080000d6bc783b */ /* 0x000fee0000000200 */
[----:B------:R-:W-:Y:S01]  /*2b40*/  HMMA.16816.F32 R32, R168, R194, R32 ;  /* 0x000000c2a820723c */ /* 0x000fe20000001820 */
[----:B------:R2:W3:Y:S07]  /*2b50*/  LDSM.16.M88.4 R168, [R3+0x3000] ;  /* 0x0030000003a8783b */ /* 0x0004ee0000000200 */
[-C--:B-1----:R-:W-:Y:S01]  /*2b60*/  HMMA.16816.F32 R4, R172, R184.reuse, R4 ;  /* 0x000000b8ac04723c */ /* 0x082fe20000001804 */
[----:B------:R-:W1:Y:S07]  /*2b70*/  LDSM.16.M88.4 R192, [R2+0x2000] ;  /* 0x0020000002c0783b */ /* 0x000e6e0000000200 */
[C---:B------:R-:W-:Y:S08]  /*2b80*/  HMMA.16816.F32 R8, R196.reuse, R184, R8 ;  /* 0x000000b8c408723c */ /* 0x040ff00000001808 */
[-C--:B------:R-:W-:Y:S04]  /*2b90*/  HMMA.16816.F32 R12, R196, R186.reuse, R12 ;  /* 0x000000bac40c723c */ /* 0x080fe8000000180c */
[----:B--2---:R-:W-:Y:S04]  /*2ba0*/  FMUL.FTZ R3, R41, 1.4426950216293334961 ;  /* 0x3fb8aa3b29037820 */ /* 0x004fe80000410000 */
[C---:B------:R-:W-:Y:S08]  /*2bb0*/  HMMA.16816.F32 R16, R172.reuse, R186, R16 ;  /* 0x000000baac10723c */ /* 0x040ff00000001810 */
[-C--:B------:R-:W-:Y:S08]  /*2bc0*/  HMMA.16816.F32 R20, R172, R164.reuse, R20 ;  /* 0x000000a4ac14723c */ /* 0x080ff00000001814 */
[C---:B------:R-:W-:Y:S08]  /*2bd0*/  HMMA.16816.F32 R24, R196.reuse, R164, R24 ;  /* 0x000000a4c418723c */ /* 0x040ff00000001818 */
[-C--:B------:R-:W-:Y:S08]  /*2be0*/  HMMA.16816.F32 R28, R196, R166.reuse, R28 ;  /* 0x000000a6c41c723c */ /* 0x080ff0000000181c */
[----:B------:R-:W-:Y:S01]  /*2bf0*/  HMMA.16816.F32 R32, R172, R166, R32 ;  /* 0x000000a6ac20723c */ /* 0x000fe20000001820 */
[----:B------:R4:W2:Y:S07]  /*2c00*/  LDSM.16.M88.4 R164, [R2+0x3000] ;  /* 0x0030000002a4783b */ /* 0x0008ae0000000200 */
[-C--:B---3--:R-:W-:Y:S08]  /*2c10*/  HMMA.16816.F32 R4, R176, R180.reuse, R4 ;  /* 0x000000b4b004723c */ /* 0x088ff00000001804 */
[C---:B------:R-:W-:Y:S08]  /*2c20*/  HMMA.16816.F32 R8, R168.reuse, R180, R8 ;  /* 0x000000b4a808723c */ /* 0x040ff00000001808 */
[-C--:B------:R-:W-:Y:S04]  /*2c30*/  HMMA.16816.F32 R12, R168, R182.reuse, R12 ;  /* 0x000000b6a80c723c */ /* 0x080fe8000000180c */
[----:B----4-:R-:W-:Y:S04]  /*2c40*/  FMUL.FTZ R2, R36, 1.4426950216293334961 ;  /* 0x3fb8aa3b24027820 */ /* 0x010fe80000410000 */
[C---:B------:R-:W-:Y:S08]  /*2c50*/  HMMA.16816.F32 R16, R176.reuse, R182, R16 ;  /* 0x000000b6b010723c */ /* 0x040ff00000001810 */
[-C--:B------:R-:W-:Y:S08]  /*2c60*/  HMMA.16816.F32 R20, R176, R188.reuse, R20 ;  /* 0x000000bcb014723c */ /* 0x080ff00000001814 */
[C---:B------:R-:W-:Y:S08]  /*2c70*/  HMMA.16816.F32 R24, R168.reuse, R188, R24 ;  /* 0x000000bca818723c */ /* 0x040ff00000001818 */
[-C--:B------:R-:W-:Y:S08]  /*2c80*/  HMMA.16816.F32 R28, R168, R190.reuse, R28 ;  /* 0x000000bea81c723c */ /* 0x080ff0000000181c */
[----:B------:R-:W-:Y:S08]  /*2c90*/  HMMA.16816.F32 R32, R176, R190, R32 ;  /* 0x000000beb020723c */ /* 0x000ff00000001820 */
[-C--:B-1----:R-:W-:Y:S08]  /*2ca0*/  HMMA.16816.F32 R4, R192, R200.reuse, R4 ;  /* 0x000000c8c004723c */ /* 0x082ff00000001804 */
[C---:B--2---:R-:W-:Y:S08]  /*2cb0*/  HMMA.16816.F32 R8, R164.reuse, R200, R8 ;  /* 0x000000c8a408723c */ /* 0x044ff00000001808 */
[-C--:B------:R-:W-:Y:S08]  /*2cc0*/  HMMA.16816.F32 R12, R164, R202.reuse, R12 ;  /* 0x000000caa40c723c */ /* 0x080ff0000000180c */
[----:B------:R-:W-:Y:S01]  /*2cd0*/  FMUL.FTZ R4, R4, c[0x0][0x2ec] ;  /* 0x0000bb0004047a20 */ /* 0x000fe20000410000 */
[C---:B------:R-:W-:Y:S03]  /*2ce0*/  HMMA.16816.F32 R16, R192.reuse, R202, R16 ;  /* 0x000000cac010723c */ /* 0x040fe60000001810 */
[----:B------:R-:W1:Y:S01]  /*2cf0*/  MUFU.TANH R245, R4 ;  /* 0x0000000400f57308 */ /* 0x000e620000002400 */
[----:B------:R-:W-:Y:S02]  /*2d00*/  FMUL.FTZ R5, R5, c[0x0][0x2ec] ;  /* 0x0000bb0005057a20 */ /* 0x000fe40000410000 */
[----:B------:R-:W-:Y:S02]  /*2d10*/  FMUL.FTZ R6, R6, c[0x0][0x2ec] ;  /* 0x0000bb0006067a20 */ /* 0x000fe40000410000 */
[----:B------:R-:W-:Y:S04]  /*2d20*/  FMUL.FTZ R10, R10, c[0x0][0x2ec] ;  /* 0x0000bb000a0a7a20 */ /* 0x000fe80000410000 */
[----:B------:R-:W-:Y:S01]  /*2d30*/  FMUL.FTZ R7, R7, c[0x0][0x2ec] ;  /* 0x0000bb0007077a20 */ /* 0x000fe20000410000 */
[----:B------:R2:W-:Y:S01]  /*2d40*/  MUFU.TANH R40, R10 ;  /* 0x0000000a00287308 */ /* 0x0005e20000002400 */
[----:B------:R-:W-:Y:S02]  /*2d50*/  FMUL.FTZ R8, R8, c[0x0][0x2ec] ;  /* 0x0000bb0008087a20 */ /* 0x000fe40000410000 */
[----:B------:R-:W-:Y:S02]  /*2d60*/  FMUL.FTZ R12, R12, c[0x0][0x2ec] ;  /* 0x0000bb000c0c7a20 */ /* 0x000fe40000410000 */
[----:B------:R-:W-:Y:S02]  /*2d70*/  FMUL.FTZ R13, R13, c[0x0][0x2ec] ;  /* 0x0000bb000d0d7a20 */ /* 0x000fe40000410000 */
[----:B------:R-:W-:Y:S02]  /*2d80*/  FMUL.FTZ R14, R14, c[0x0][0x2ec] ;  /* 0x0000bb000e0e7a20 */ /* 0x000fe40000410000 */
[----:B------:R-:W-:Y:S01]  /*2d90*/  FMUL.FTZ R15, R15, c[0x0][0x2ec] ;  /* 0x0000bb000f0f7a20 */ /* 0x000fe20000410000 */
[----:B------:R-:W3:Y:S01]  /*2da0*/  MUFU.TANH R250, R5 ;  /* 0x0000000500fa7308 */ /* 0x000ee20000002400 */
[----:B------:R-:W-:Y:S02]  /*2db0*/  FMUL.FTZ R16, R16, c[0x0][0x2ec] ;  /* 0x0000bb0010107a20 */ /* 0x000fe40000410000 */
[----:B------:R-:W-:Y:S02]  /*2dc0*/  FMUL.FTZ R17, R17, c[0x0][0x2ec] ;  /* 0x0000bb0011117a20 */ /* 0x000fe40000410000 */
[----:B------:R-:W-:Y:S02]  /*2dd0*/  FMUL.FTZ R18, R18, c[0x0][0x2ec] ;  /* 0x0000bb0012127a20 */ /* 0x000fe40000410000 */
[----:B------:R-:W-:Y:S02]  /*2de0*/  FMUL.FTZ R19, R19, c[0x0][0x2ec] ;  /* 0x0000bb0013137a20 */ /* 0x000fe40000410000 */
[----:B------:R-:W-:Y:S01]  /*2df0*/  FMUL.FTZ R9, R9, c[0x0][0x2ec] ;  /* 0x0000bb0009097a20 */ /* 0x000fe20000410000 */
[----:B------:R4:W-:Y:S01]  /*2e00*/  MUFU.TANH R48, R8 ;  /* 0x0000000800307308 */ /* 0x0009e20000002400 */
[----:B------:R-:W-:Y:S01]  /*2e10*/  FMUL.FTZ R11, R11, c[0x0][0x2ec] ;  /* 0x0000bb000b0b7a20 */ /* 0x000fe20000410000 */
[----:B--2---:R-:W2:Y:S08]  /*2e20*/  LDL R10, [R1] ;  /* 0x00000000010a7983 */ /* 0x004eb00000100800 */
[----:B------:R-:W1:Y:S10]  /*2e30*/  MUFU.TANH R185, R6 ;  /* 0x0000000600b97308 */ /* 0x000e740000002400 */
[----:B------:R3:W-:Y:S01]  /*2e40*/  MUFU.TANH R184, R7 ;  /* 0x0000000700b87308 */ /* 0x0007e20000002400 */
[----:B----4-:R-:W-:Y:S05]  /*2e50*/  FMUL.FTZ R8, R37, 1.4426950216293334961 ;  /* 0x3fb8aa3b25087820 */ /* 0x010fea0000410000 */
[----:B------:R-:W-:Y:S04]  /*2e60*/  FSEL R8, R8, RZ, P0 ;  /* 0x000000ff08087208 */ /* 0x000fe80000000000 */
[----:B------:R-:W4:Y:S01]  /*2e70*/  MUFU.TANH R46, R12 ;  /* 0x0000000c002e7308 */ /* 0x000f220000002400 */
[----:B------:R-:W-:Y:S01]  /*2e80*/  FSETP.NEU.FTZ.AND P0, PT, R41, -INF , PT ;  /* 0xff8000002900780b */ /* 0x000fe20003f1d000 */
[--C-:B-1----:R-:W-:Y:S03]  /*2e90*/  FFMA.FTZ R0, R245, c[0x0][0x23c], -R8.reuse ;  /* 0x00008f00f5007a23 */ /* 0x102fe60000010808 */
[----:B------:R-:W-:Y:S02]  /*2ea0*/  FSEL R3, R3, RZ, P0 ;  /* 0x000000ff03037208 */ /* 0x000fe40000000000 */
[----:B------:R-:W-:Y:S03]  /*2eb0*/  FSETP.NEU.FTZ.AND P0, PT, R36, -INF , PT ;  /* 0xff8000002400780b */ /* 0x000fe60003f1d000 */
[----:B------:R1:W-:Y:S01]  /*2ec0*/  MUFU.EX2 R191, R0 ;  /* 0x0000000000bf7308 */ /* 0x0003e20000000800 */
[----:B------:R-:W-:Y:S01]  /*2ed0*/  FSEL R2, R2, RZ, P0 ;  /* 0x000000ff02027208 */ /* 0x000fe20000000000 */
[----:B---3--:R-:W3:Y:S08]  /*2ee0*/  LDSM.16.M88.4 R4, [R213+0x10800] ;  /* 0x01080000d504783b */ /* 0x008ef00000000200 */
[----:B------:R-:W3:Y:S10]  /*2ef0*/  MUFU.TANH R45, R13 ;  /* 0x0000000d002d7308 */ /* 0x000ef40000002400 */
[----:B------:R-:W-:Y:S01]  /*2f00*/  MUFU.TANH R38, R14 ;  /* 0x0000000e00267308 */ /* 0x000fe20000002400 */
[----:B-1----:R-:W-:Y:S09]  /*2f10*/  FFMA.FTZ R0, R250, c[0x0][0x23c], -R8 ;  /* 0x00008f00fa007a23 */ /* 0x002ff20000010808 */
[----:B------:R1:W-:Y:S10]  /*2f20*/  MUFU.EX2 R190, R0 ;  /* 0x0000000000be7308 */ /* 0x0003f40000000800 */
[----:B------:R-:W-:Y:S01]  /*2f30*/  MUFU.TANH R37, R15 ;  /* 0x0000000f00257308 */ /* 0x000fe20000002400 */
[-C--:B---3--:R-:W-:Y:S09]  /*2f40*/  HMMA.16816.F32 R20, R192, R4.reuse, R20 ;  /* 0x00000004c014723c */ /* 0x088ff20000001814 */
[----:B------:R-:W-:Y:S01]  /*2f50*/  MUFU.TANH R248, R16 ;  /* 0x0000001000f87308 */ /* 0x000fe20000002400 */
[C---:B------:R-:W-:Y:S04]  /*2f60*/  HMMA.16816.F32 R24, R164.reuse, R4, R24 ;  /* 0x00000004a418723c */ /* 0x040fe80000001818 */
[--C-:B-1----:R-:W-:Y:S03]  /*2f70*/  FFMA.FTZ R0, R185, c[0x0][0x23c], -R3.reuse ;  /* 0x00008f00b9007a23 */ /* 0x102fe60000010803 */
[--C-:B----4-:R-:W-:Y:S01]  /*2f80*/  FFMA.FTZ R4, R46, c[0x0][0x23c], -R2.reuse ;  /* 0x00008f002e047a23 */ /* 0x110fe20000010802 */
[-C--:B------:R-:W-:Y:S01]  /*2f90*/  HMMA.16816.F32 R28, R164, R6.reuse, R28 ;  /* 0x00000006a41c723c */ /* 0x080fe2000000181c */
[----:B------:R1:W-:Y:S07]  /*2fa0*/  MUFU.EX2 R202, R0 ;  /* 0x0000000000ca7308 */ /* 0x0003ee0000000800 */
[----:B------:R-:W-:Y:S03]  /*2fb0*/  HMMA.16816.F32 R32, R192, R6, R32 ;  /* 0x00000006c020723c */ /* 0x000fe60000001820 */
[----:B------:R3:W-:Y:S01]  /*2fc0*/  MUFU.EX2 R222, R4 ;  /* 0x0000000400de7308 */ /* 0x0007e20000000800 */
[----:B------:R-:W-:Y:S02]  /*2fd0*/  FMUL.FTZ R20, R20, c[0x0][0x2ec] ;  /* 0x0000bb0014147a20 */ /* 0x000fe40000410000 */
[----:B------:R-:W-:Y:S02]  /*2fe0*/  FMUL.FTZ R21, R21, c[0x0][0x2ec] ;  /* 0x0000bb0015157a20 */ /* 0x000fe40000410000 */
[----:B------:R-:W-:Y:S04]  /*2ff0*/  FMUL.FTZ R22, R22, c[0x0][0x2ec] ;  /* 0x0000bb0016167a20 */ /* 0x000fe80000410000 */
[----:B------:R-:W-:Y:S01]  /*3000*/  FMUL.FTZ R23, R23, c[0x0][0x2ec] ;  /* 0x0000bb0017177a20 */ /* 0x000fe20000410000 */
[----:B------:R-:W-:Y:S01]  /*3010*/  MUFU.TANH R247, R17 ;  /* 0x0000001100f77308 */ /* 0x000fe20000002400 */
[----:B------:R-:W-:Y:S02]  /*3020*/  FMUL.FTZ R5, R24, c[0x0][0x2ec] ;  /* 0x0000bb0018057a20 */ /* 0x000fe40000410000 */
[----:B------:R-:W-:Y:S02]  /*3030*/  FMUL.FTZ R25, R25, c[0x0][0x2ec] ;  /* 0x0000bb0019197a20 */ /* 0x000fe40000410000 */
[--C-:B-1----:R-:W-:Y:S02]  /*3040*/  FFMA.FTZ R0, R184, c[0x0][0x23c], -R3.reuse ;  /* 0x00008f00b8007a23 */ /* 0x102fe40000010803 */
[----:B------:R-:W-:Y:S02]  /*3050*/  FMUL.FTZ R26, R26, c[0x0][0x2ec] ;  /* 0x0000bb001a1a7a20 */ /* 0x000fe40000410000 */
[----:B------:R-:W-:Y:S01]  /*3060*/  FMUL.FTZ R27, R27, c[0x0][0x2ec] ;  /* 0x0000bb001b1b7a20 */ /* 0x000fe20000410000 */
[----:B------:R1:W-:Y:S01]  /*3070*/  MUFU.EX2 R201, R0 ;  /* 0x0000000000c97308 */ /* 0x0003e20000000800 */
[----:B------:R-:W-:Y:S02]  /*3080*/  FMUL.FTZ R29, R29, c[0x0][0x2ec] ;  /* 0x0000bb001d1d7a20 */ /* 0x000fe40000410000 */
[----:B------:R-:W-:Y:S02]  /*3090*/  FMUL.FTZ R30, R30, c[0x0][0x2ec] ;  /* 0x0000bb001e1e7a20 */ /* 0x000fe40000410000 */
[--C-:B---3--:R-:W-:Y:S02]  /*30a0*/  FFMA.FTZ R4, R45, c[0x0][0x23c], -R2.reuse ;  /* 0x00008f002d047a23 */ /* 0x108fe40000010802 */
[----:B------:R-:W-:Y:S02]  /*30b0*/  FMUL.FTZ R34, R34, c[0x0][0x2ec] ;  /* 0x0000bb0022227a20 */ /* 0x000fe40000410000 */
[----:B------:R-:W-:Y:S01]  /*30c0*/  FMUL.FTZ R31, R31, c[0x0][0x2ec] ;  /* 0x0000bb001f1f7a20 */ /* 0x000fe20000410000 */
[----:B------:R-:W-:Y:S01]  /*30d0*/  MUFU.EX2 R219, R4 ;  /* 0x0000000400db7308 */ /* 0x000fe20000000800 */
[----:B------:R-:W-:Y:S02]  /*30e0*/  FMUL.FTZ R35, R35, c[0x0][0x2ec] ;  /* 0x0000bb0023237a20 */ /* 0x000fe40000410000 */
[----:B------:R-:W-:Y:S07]  /*30f0*/  FMUL.FTZ R33, R33, c[0x0][0x2ec] ;  /* 0x0000bb0021217a20 */ /* 0x000fee0000410000 */
[----:B------:R-:W-:Y:S01]  /*3100*/  MUFU.TANH R50, R18 ;  /* 0x0000001200327308 */ /* 0x000fe20000002400 */
[--C-:B-1----:R-:W-:Y:S09]  /*3110*/  FFMA.FTZ R0, R48, c[0x0][0x23c], -R2.reuse ;  /* 0x00008f0030007a23 */ /* 0x102ff20000010802 */
[----:B------:R-:W-:Y:S10]  /*3120*/  MUFU.EX2 R226, R0 ;  /* 0x0000000000e27308 */ /* 0x000ff40000000800 */
[----:B------:R-:W-:Y:S10]  /*3130*/  MUFU.TANH R49, R19 ;  /* 0x0000001300317308 */ /* 0x000ff40000002400 */
[----:B------:R-:W-:Y:S10]  /*3140*/  MUFU.TANH R246, R20 ;  /* 0x0000001400f67308 */ /* 0x000ff40000002400 */
[----:B------:R-:W-:Y:S10]  /*3150*/  MUFU.TANH R244, R21 ;  /* 0x0000001500f47308 */ /* 0x000ff40000002400 */
[----:B------:R-:W-:Y:S10]  /*3160*/  MUFU.TANH R252, R22 ;  /* 0x0000001600fc7308 */ /* 0x000ff40000002400 */
[----:B------:R-:W-:Y:S10]  /*3170*/  MUFU.TANH R251, R23 ;  /* 0x0000001700fb7308 */ /* 0x000ff40000002400 */
[----:B------:R1:W-:Y:S10]  /*3180*/  MUFU.TANH R44, R5 ;  /* 0x00000005002c7308 */ /* 0x0003f40000002400 */
[----:B------:R-:W-:Y:S10]  /*3190*/  MUFU.TANH R43, R25 ;  /* 0x00000019002b7308 */ /* 0x000ff40000002400 */
[----:B------:R-:W-:Y:S01]  /*31a0*/  MUFU.TANH R36, R26 ;  /* 0x0000001a00247308 */ /* 0x000fe20000002400 */
[----:B-1----:R-:W-:Y:S09]  /*31b0*/  FMUL.FTZ R5, R28, c[0x0][0x2ec] ;  /* 0x0000bb001c057a20 */ /* 0x002ff20000410000 */
[----:B------:R-:W-:Y:S10]  /*31c0*/  MUFU.TANH R217, R27 ;  /* 0x0000001b00d97308 */ /* 0x000ff40000002400 */
[----:B------:R-:W1:Y:S10]  /*31d0*/  MUFU.TANH R47, R9 ;  /* 0x00000009002f7308 */ /* 0x000e740000002400 */
[----:B------:R3:W-:Y:S10]  /*31e0*/  MUFU.TANH R42, R5 ;  /* 0x00000005002a7308 */ /* 0x0007f40000002400 */
[----:B------:R-:W-:Y:S01]  /*31f0*/  MUFU.TANH R41, R29 ;  /* 0x0000001d00297308 */ /* 0x000fe20000002400 */
[----:B-1----:R-:W-:Y:S09]  /*3200*/  FFMA.FTZ R9, R47, c[0x0][0x23c], -R2 ;  /* 0x00008f002f097a23 */ /* 0x002ff20000010802 */
[----:B------:R-:W-:Y:S01]  /*3210*/  MUFU.TANH R218, R30 ;  /* 0x0000001e00da7308 */ /* 0x000fe20000002400 */
[----:B---3--:R-:W-:Y:S09]  /*3220*/  FMUL.FTZ R5, R32, c[0x0][0x2ec] ;  /* 0x0000bb0020057a20 */ /* 0x008ff20000410000 */
[----:B------:R1:W-:Y:S01]  /*3230*/  MUFU.TANH R241, R5 ;  /* 0x0000000500f17308 */ /* 0x0003e20000002400 */
[C---:B--2---:R-:W-:Y:S01]  /*3240*/  FMUL.FTZ R0, R10.reuse, 1.4426950216293334961 ;  /* 0x3fb8aa3b0a007820 */ /* 0x044fe20000410000 */
[----:B------:R-:W-:Y:S04]  /*3250*/  FSETP.NEU.FTZ.AND P0, PT, R10, -INF , PT ;  /* 0xff8000000a00780b */ /* 0x000fe80003f1d000 */
[----:B------:R-:W-:Y:S04]  /*3260*/  FSEL R0, R0, RZ, P0 ;  /* 0x000000ff00007208 */ /* 0x000fe80000000000 */
[----:B------:R-:W-:Y:S01]  /*3270*/  MUFU.TANH R243, R34 ;  /* 0x0000002200f37308 */ /* 0x000fe20000002400 */
[--C-:B------:R-:W-:Y:S09]  /*3280*/  FFMA.FTZ R4, R38, c[0x0][0x23c], -R0.reuse ;  /* 0x00008f0026047a23 */ /* 0x100ff20000010800 */
[----:B------:R2:W-:Y:S01]  /*3290*/  MUFU.EX2 R228, R4 ;  /* 0x0000000400e47308 */ /* 0x0005e20000000800 */
[----:B-1----:R-:W-:Y:S05]  /*32a0*/  F2FP.PACK_AB R5, R201, R202 ;  /* 0x000000cac905723e */ /* 0x002fea00000000ff */
[----:B------:R1:W-:Y:S04]  /*32b0*/  STS [R231+0x20400], R5 ;  /* 0x02040005e7007388 */ /* 0x0003e80000000800 */
[----:B------:R3:W-:Y:S10]  /*32c0*/  MUFU.EX2 R225, R9 ;  /* 0x0000000900e17308 */ /* 0x0007f40000000800 */
[----:B------:R-:W4:Y:S01]  /*32d0*/  MUFU.TANH R39, R11 ;  /* 0x0000000b00277308 */ /* 0x000f220000002400 */
[--C-:B--2---:R-:W-:Y:S09]  /*32e0*/  FFMA.FTZ R4, R37, c[0x0][0x23c], -R0.reuse ;  /* 0x00008f0025047a23 */ /* 0x104ff20000010800 */
[----:B------:R2:W-:Y:S01]  /*32f0*/  MUFU.EX2 R227, R4 ;  /* 0x0000000400e37308 */ /* 0x0005e20000000800 */
[----:B---3--:R-:W-:Y:S01]  /*3300*/  FFMA.FTZ R9, R40, c[0x0][0x23c], -R0 ;  /* 0x00008f0028097a23 */ /* 0x008fe20000010800 */
[----:B-1----:R-:W-:Y:S08]  /*3310*/  F2FP.PACK_AB R5, R219, R222 ;  /* 0x000000dedb05723e */ /* 0x002ff000000000ff */
[----:B------:R-:W1:Y:S10]  /*3320*/  MUFU.TANH R249, R31 ;  /* 0x0000001f00f97308 */ /* 0x000e740000002400 */
[----:B------:R4:W-:Y:S01]  /*3330*/  MUFU.EX2 R230, R9 ;  /* 0x0000000900e67308 */ /* 0x0009e20000000800 */
[----:B--2---:R-:W-:Y:S09]  /*3340*/  FFMA.FTZ R4, R248, c[0x0][0x23c], -R8 ;  /* 0x00008f00f8047a23 */ /* 0x004ff20000010808 */
[----:B------:R2:W-:Y:S10]  /*3350*/  MUFU.EX2 R187, R4 ;  /* 0x0000000400bb7308 */ /* 0x0005f40000000800 */
[----:B------:R-:W-:Y:S01]  /*3360*/  MUFU.TANH R242, R35 ;  /* 0x0000002300f27308 */ /* 0x000fe20000002400 */
[----:B----4-:R-:W-:Y:S09]  /*3370*/  FFMA.FTZ R9, R39, c[0x0][0x23c], -R0 ;  /* 0x00008f0027097a23 */ /* 0x010ff20000010800 */
[----:B------:R-:W-:Y:S01]  /*3380*/  MUFU.EX2 R229, R9 ;  /* 0x0000000900e57308 */ /* 0x000fe20000000800 */
[--C-:B--2---:R-:W-:Y:S09]  /*3390*/  FFMA.FTZ R4, R247, c[0x0][0x23c], -R8.reuse ;  /* 0x00008f00f7047a23 */ /* 0x104ff20000010808 */
[----:B------:R2:W-:Y:S10]  /*33a0*/  MUFU.EX2 R186, R4 ;  /* 0x0000000400ba7308 */ /* 0x0005f40000000800 */
[----:B------:R-:W3:Y:S01]  /*33b0*/  MUFU.TANH R240, R33 ;  /* 0x0000002100f07308 */ /* 0x000ee20000002400 */
[--C-:B--2---:R-:W-:Y:S09]  /*33c0*/  FFMA.FTZ R4, R50, c[0x0][0x23c], -R3.reuse ;  /* 0x00008f0032047a23 */ /* 0x104ff20000010803 */
[----:B------:R2:W-:Y:S02]  /*33d0*/  MUFU.EX2 R197, R4 ;  /* 0x0000000400c57308 */ /* 0x0005e40000000800 */
[--C-:B--2---:R-:W-:Y:S08]  /*33e0*/  FFMA.FTZ R4, R49, c[0x0][0x23c], -R3.reuse ;  /* 0x00008f0031047a23 */ /* 0x104ff00000010803 */
[----:B------:R2:W4:Y:S02]  /*33f0*/  MUFU.EX2 R196, R4 ;  /* 0x0000000400c47308 */ /* 0x0005240000000800 */
[--C-:B--2---:R-:W-:Y:S08]  /*3400*/  FFMA.FTZ R4, R246, c[0x0][0x23c], -R8.reuse ;  /* 0x00008f00f6047a23 */ /* 0x104ff00000010808 */
[----:B------:R2:W-:Y:S02]  /*3410*/  MUFU.EX2 R183, R4 ;  /* 0x0000000400b77308 */ /* 0x0005e40000000800 */
[----:B--2---:R-:W-:Y:S08]  /*3420*/  FFMA.FTZ R4, R244, c[0x0][0x23c], -R8 ;  /* 0x00008f00f4047a23 */ /* 0x004ff00000010808 */
        /* <DEDUP_REMOVED lines=8> */
[----:B------:R2:W-:Y:S02]  /*34b0*/  MUFU.EX2 R198, R4 ;  /* 0x0000000400c67308 */ /* 0x0005e40000000800 */
[--C-:B--2---:R-:W-:Y:S08]  /*34c0*/  FFMA.FTZ R4, R36, c[0x0][0x23c], -R0.reuse ;  /* 0x00008f0024047a23 */ /* 0x104ff00000010800 */
[----:B------:R2:W-:Y:S02]  /*34d0*/  MUFU.EX2 R224, R4 ;  /* 0x0000000400e07308 */ /* 0x0005e40000000800 */
[----:B--2---:R-:W-:Y:S08]  /*34e0*/  FFMA.FTZ R4, R217, c[0x0][0x23c], -R0 ;  /* 0x00008f00d9047a23 */ /* 0x004ff00000010800 */
[----:B------:R2:W-:Y:S02]  /*34f0*/  MUFU.EX2 R223, R4 ;  /* 0x0000000400df7308 */ /* 0x0005e40000000800 */
[--C-:B--2---:R-:W-:Y:S02]  /*3500*/  FFMA.FTZ R4, R42, c[0x0][0x23c], -R2.reuse ;  /* 0x00008f002a047a23 */ /* 0x104fe40000010802 */
[----:B------:R-:W-:Y:S06]  /*3510*/  FFMA.FTZ R2, R41, c[0x0][0x23c], -R2 ;  /* 0x00008f0029027a23 */ /* 0x000fec0000010802 */
[----:B------:R2:W-:Y:S10]  /*3520*/  MUFU.EX2 R195, R4 ;  /* 0x0000000400c37308 */ /* 0x0005f40000000800 */
[----:B------:R1:W-:Y:S01]  /*3530*/  MUFU.EX2 R194, R2 ;  /* 0x0000000200c27308 */ /* 0x0003e20000000800 */
[----:B--2---:R-:W-:Y:S01]  /*3540*/  F2FP.PACK_AB R4, R225, R226 ;  /* 0x000000e2e104723e */ /* 0x004fe200000000ff */
[--C-:B-1----:R-:W-:Y:S02]  /*3550*/  FFMA.FTZ R2, R218, c[0x0][0x23c], -R0.reuse ;  /* 0x00008f00da027a23 */ /* 0x102fe40000010800 */
[----:B------:R-:W-:Y:S06]  /*3560*/  FFMA.FTZ R0, R249, c[0x0][0x23c], -R0 ;  /* 0x00008f00f9007a23 */ /* 0x000fec0000010800 */
[----:B------:R1:W-:Y:S10]  /*3570*/  MUFU.EX2 R203, R2 ;  /* 0x0000000200cb7308 */ /* 0x0003f40000000800 */
[----:B------:R4:W-:Y:S01]  /*3580*/  MUFU.EX2 R200, R0 ;  /* 0x0000000000c87308 */ /* 0x0009e20000000800 */
[--C-:B-1----:R-:W-:Y:S02]  /*3590*/  FFMA.FTZ R2, R241, c[0x0][0x23c], -R8.reuse ;  /* 0x00008f00f1027a23 */ /* 0x102fe40000010808 */
[----:B---3--:R-:W-:Y:S07]  /*35a0*/  FFMA.FTZ R8, R240, c[0x0][0x23c], -R8 ;  /* 0x00008f00f0087a23 */ /* 0x008fee0000010808 */
[----:B------:R1:W-:Y:S01]  /*35b0*/  MUFU.EX2 R181, R2 ;  /* 0x0000000200b57308 */ /* 0x0003e20000000800 */
[----:B----4-:R-:W-:Y:S09]  /*35c0*/  F2FP.PACK_AB R0, R196, R197 ;  /* 0x000000c5c400723e */ /* 0x010ff200000000ff */
[----:B------:R-:W2:Y:S01]  /*35d0*/  MUFU.EX2 R180, R8 ;  /* 0x0000000800b47308 */ /* 0x000ea20000000800 */
[--C-:B-1----:R-:W-:Y:S02]  /*35e0*/  FFMA.FTZ R2, R243, c[0x0][0x23c], -R3.reuse ;  /* 0x00008f00f3027a23 */ /* 0x102fe40000010803 */
[----:B------:R-:W-:Y:S07]  /*35f0*/  FFMA.FTZ R3, R242, c[0x0][0x23c], -R3 ;  /* 0x00008f00f2037a23 */ /* 0x000fee0000010803 */
[----:B------:R1:W-:Y:S10]  /*3600*/  MUFU.EX2 R189, R2 ;  /* 0x0000000200bd7308 */ /* 0x0003f40000000800 */
[----:B------:R3:W4:Y:S01]  /*3610*/  MUFU.EX2 R188, R3 ;  /* 0x0000000300bc7308 */ /* 0x0007220000000800 */
[----:B-1----:R-:W-:Y:S05]  /*3620*/  F2FP.PACK_AB R2, R190, R191 ;  /* 0x000000bfbe02723e */ /* 0x002fea00000000ff */
        /* <DEDUP_REMOVED lines=27> */
[C---:B-1----:R-:W-:Y:S02]  /*37e0*/  IADD3 R3, R208.reuse, R207, RZ ;  /* 0x000000cfd0037210 */ /* 0x042fe40007ffe0ff */
[----:B------:R-:W-:Y:S05]  /*37f0*/  MOV R207, R185 ;  /* 0x000000b900cf7202 */ /* 0x000fea0000000f00 */
[----:B------:R-:W1:Y:S01]  /*3800*/  LDSM.16.M88.4 R16, [R211+0x14000] ;  /* 0x01400000d310783b */ /* 0x000e620000000200 */
[----:B------:R-:W-:Y:S07]  /*3810*/  IADD3 R185, R208, R209, RZ ;  /* 0x000000d1d0b97210 */ /* 0x000fee0007ffe0ff */
[----:B------:R-:W4:Y:S01]  /*3820*/  LDSM.16.M88.4 R28, [R208+0x9000] ;  /* 0x00900000d01c783b */ /* 0x000f220000000200 */
[----:B--2---:R-:W-:Y:S02]  /*3830*/  MOV R2, R184 ;  /* 0x000000b800027202 */ /* 0x004fe40000000f00 */
[----:B------:R-:W-:Y:S05]  /*3840*/  IADD3 R184, R209, R3, RZ ;  /* 0x00000003d1b87210 */ /* 0x000fea0007ffe0ff */
[----:B------:R-:W2:Y:S08]  /*3850*/  LDSM.16.M88.4 R164, [R211+0x14800] ;  /* 0x01480000d3a4783b */ /* 0x000eb00000000200 */
[----:B---3--:R-:W3:Y:S04]  /*3860*/  LDL R0, [R1+0x2c] ;  /* 0x00002c0001007983 */ /* 0x008ee80000100800 */
[----:B------:R-:W-:Y:S08]  /*3870*/  LDSM.16.M88.4 R168, [R3+0x8000] ;  /* 0x0080000003a8783b */ /* 0x000ff00000000200 */
[----:B------:R-:W2:Y:S01]  /*3880*/  LDSM.16.M88.4 R172, [R212+0x14000] ;  /* 0x01400000d4ac783b */ /* 0x000ea20000000200 */
[-C--:B-1----:R-:W-:Y:S07]  /*3890*/  HMMA.16816.F32 R4, R32, R16.reuse, RZ ;  /* 0x000000102004723c */ /* 0x082fee00000018ff */
[----:B------:R-:W1:Y:S01]  /*38a0*/  LDSM.16.M88.4 R176, [R3+0x9000] ;  /* 0x0090000003b0783b */ /* 0x000e620000000200 */
[C---:B----4-:R-:W-:Y:S08]  /*38b0*/  HMMA.16816.F32 R8, R28.reuse, R16, RZ ;  /* 0x000000101c08723c */ /* 0x050ff000000018ff */
[-C--:B------:R-:W-:Y:S08]  /*38c0*/  HMMA.16816.F32 R12, R28, R18.reuse, RZ ;  /* 0x000000121c0c723c */ /* 0x080ff000000018ff */
[C---:B------:R-:W-:Y:S08]  /*38d0*/  HMMA.16816.F32 R16, R32.reuse, R18, RZ ;  /* 0x000000122010723c */ /* 0x040ff000000018ff */
[-C--:B--2---:R-:W-:Y:S08]  /*38e0*/  HMMA.16816.F32 R20, R32, R164.reuse, RZ ;  /* 0x000000a42014723c */ /* 0x084ff000000018ff */
[C---:B------:R-:W-:Y:S08]  /*38f0*/  HMMA.16816.F32 R24, R28.reuse, R164, RZ ;  /* 0x000000a41c18723c */ /* 0x040ff000000018ff */
[-C--:B------:R-:W-:Y:S08]  /*3900*/  HMMA.16816.F32 R28, R28, R166.reuse, RZ ;  /* 0x000000a61c1c723c */ /* 0x080ff000000018ff */
[----:B------:R-:W-:Y:S01]  /*3910*/  HMMA.16816.F32 R32, R32, R166, RZ ;  /* 0x000000a62020723c */ /* 0x000fe200000018ff */
[----:B------:R-:W2:Y:S07]  /*3920*/  LDSM.16.M88.4 R164, [R212+0x14800] ;  /* 0x01480000d4a4783b */ /* 0x000eae0000000200 */
[-C--:B------:R-:W-:Y:S08]  /*3930*/  HMMA.16816.F32 R4, R168, R172.reuse, R4 ;  /* 0x000000aca804723c */ /* 0x080ff00000001804 */
        /* <DEDUP_REMOVED lines=10> */
[----:B------:R-:W4:Y:S01]  /*39e0*/  LDSM.16.M88.4 R168, [R214+0x14800] ;  /* 0x01480000d6a8783b */ /* 0x000f220000000200 */
[-C--:B-1----:R-:W-:Y:S08]  /*39f0*/  HMMA.16816.F32 R4, R172, R176.reuse, R4 ;  /* 0x000000b0ac04723c */ /* 0x082ff00000001804 */
[C---:B--2---:R-:W-:Y:S01]  /*3a00*/  HMMA.16816.F32 R8, R164.reuse, R176, R8 ;  /* 0x000000b0a408723c */ /* 0x044fe20000001808 */
[----:B------:R-:W2:Y:S07]  /*3a10*/  LDL R177, [R1+0x30] ;  /* 0x0000300001b17983 */ /* 0x000eae0000100800 */
[-C--:B------:R-:W-:Y:S08]  /*3a20*/  HMMA.16816.F32 R12, R164, R178.reuse, R12 ;  /* 0x000000b2a40c723c */ /* 0x080ff0000000180c */
[C---:B------:R-:W-:Y:S08]  /*3a30*/  HMMA.16816.F32 R16, R172.reuse, R178, R16 ;  /* 0x000000b2ac10723c */ /* 0x040ff00000001810 */
[-C--:B----4-:R-:W-:Y:S08]  /*3a40*/  HMMA.16816.F32 R20, R172, R168.reuse, R20 ;  /* 0x000000a8ac14723c */ /* 0x090ff00000001814 */
        /* <DEDUP_REMOVED lines=26> */
[----:B------:R-:W-:Y:S03]  /*3bf0*/  LDSM.16.M88.4 R168, [R3+0xa000] ;  /* 0x00a0000003a8783b */ /* 0x000fe60000000200 */
[----:B--2---:R-:W-:Y:S04]  /*3c00*/  IADD3 R178, P0, R177, UR8, RZ ;  /* 0x00000008b1b27c10 */ /* 0x004fe8000ff1e0ff */
[----:B------:R-:W-:Y:S01]  /*3c10*/  HMMA.16816.F32 R32, R172, R166, R32 ;  /* 0x000000a6ac20723c */ /* 0x000fe20000001820 */
[----:B------:R-:W1:Y:S03]  /*3c20*/  LDSM.16.M88.4 R164, [R212+0x18000] ;  /* 0x01800000d4a4783b */ /* 0x000e660000000200 */
[----:B---3--:R-:W-:Y:S05]  /*3c30*/  IADD3.X R179, R0, UR7, RZ, P0, !PT ;  /* 0x0000000700b37c10 */ /* 0x008fea00087fe4ff */
[----:B------:R-:W2:Y:S08]  /*3c40*/  LDSM.16.M88.4 R172, [R3+0xb000] ;  /* 0x00b0000003ac783b */ /* 0x000eb00000000200 */
[----:B------:R3:W4:Y:S04]  /*3c50*/  LDG.E R176, [R178.64] ;  /* 0x00000022b2b07981 */ /* 0x000728000c1e1900 */
[----:B------:R3:W4:Y:S04]  /*3c60*/  LDG.E R0, [R178.64+0x80] ;  /* 0x00008022b2007981 */ /* 0x000728000c1e1900 */
[----:B------:R3:W4:Y:S01]  /*3c70*/  LDG.E R177, [R178.64+0xa0] ;  /* 0x0000a022b2b17981 */ /* 0x000722000c1e1900 */
        /* <DEDUP_REMOVED lines=18> */
[C---:B------:R-:W-:Y:S07]  /*3da0*/  HMMA.16816.F32 R24, R168.reuse, R164, R24 ;  /* 0x000000a4a818723c */ /* 0x040fee0000001818 */
[----:B------:R-:W-:Y:S01]  /*3db0*/  MOV R165, R207 ;  /* 0x000000cf00a57202 */ /* 0x000fe20000000f00 */
[-C--:B------:R-:W-:Y:S01]  /*3dc0*/  HMMA.16816.F32 R28, R168, R166.reuse, R28 ;  /* 0x000000a6a81c723c */ /* 0x080fe2000000181c */
[----:B------:R-:W-:Y:S03]  /*3dd0*/  LDSM.16.M88.4 R168, [R213+0x18000] ;  /* 0x01800000d5a8783b */ /* 0x000fe60000000200 */
[----:B------:R-:W-:Y:S04]  /*3de0*/  MOV R207, R2 ;  /* 0x0000000200cf7202 */ /* 0x000fe80000000f00 */
[----:B------:R-:W-:Y:S01]  /*3df0*/  HMMA.16816.F32 R32, R172, R166, R32 ;  /* 0x000000a6ac20723c */ /* 0x000fe20000001820 */
[----:B------:R3:W2:Y:S06]  /*3e00*/  LDG.E R2, [R178.64+0x20] ;  /* 0x00002022b2027981 */ /* 0x0006ac000c1e1900 */
[----:B------:R-:W-:Y:S01]  /*3e10*/  FFMA.FTZ R172, -R245, R245, 1 ;  /* 0x3f800000f5ac7423 */ /* 0x000fe200000101f5 */
[----:B------:R-:W-:Y:S04]  /*3e20*/  MOV R245, c[0x0][0x1c0] ;  /* 0x0000700000f57a02 */ /* 0x000fe80000000f00 */
[----:B------:R-:W-:Y:S02]  /*3e30*/  FMUL.FTZ R172, R172, c[0x0][0x2ec] ;  /* 0x0000bb00acac7a20 */ /* 0x000fe40000410000 */
[----:B------:R-:W-:Y:S05]  /*3e40*/  IMAD R245, R245, c[0x0][0x22c], RZ ;  /* 0x00008b00f5f57a24 */ /* 0x000fea00078e02ff */
[----:B------:R-:W-:Y:S04]  /*3e50*/  LEA R245, -R245, RZ, 0x6 ;  /* 0x000000fff5f57211 */ /* 0x000fe800078e31ff */
[C---:B------:R-:W-:Y:S02]  /*3e60*/  LEA R220, P0, R245.reuse, R220, 0x2 ;  /* 0x000000dcf5dc7211 */ /* 0x040fe400078010ff */
[----:B---3--:R-:W-:Y:S02]  /*3e70*/  MOV R178, R165 ;  /* 0x000000a500b27202 */ /* 0x008fe40000000f00 */
[----:B------:R-:W1:Y:S01]  /*3e80*/  LDSM.16.M88.4 R164, [R184+0xa000] ;  /* 0x00a00000b8a4783b */ /* 0x000e620000000200 */
[----:B------:R-:W-:Y:S02]  /*3e90*/  LEA.HI.X.SX32 R221, R245, R221, 0x2, P0 ;  /* 0x000000ddf5dd7211 */ /* 0x000fe400000f16ff */
[----:B------:R-:W-:Y:S02]  /*3ea0*/  MOV R245, R178 ;  /* 0x000000b200f57202 */ /* 0x000fe40000000f00 */
[----:B------:R-:W-:Y:S01]  /*3eb0*/  PLOP3.LUT P0, PT, PT, PT, UP2, 0x80, 0x0 ;  /* 0x000000000000781c */ /* 0x000fe20003f0f028 */
[-C--:B-1----:R-:W-:Y:S11]  /*3ec0*/  HMMA.16816.F32 R4, R164, R168.reuse, R4 ;  /* 0x000000a8a404723c */ /* 0x082ff60000001804 */
[----:B------:R-:W-:Y:S11]  /*3ed0*/  @!UPT UIADD3 URZ, URZ, URZ, URZ ;  /* 0x0000003f3f3ff290 */ /* 0x000ff6000fffe03f */
[----:B------:R-:W-:Y:S02]  /*3ee0*/  @!UPT UIADD3 URZ, URZ, URZ, URZ ;  /* 0x0000003f3f3ff290 */ /* 0x000fe4000fffe03f */
[C---:B----4-:R-:W-:Y:S02]  /*3ef0*/  FADD.FTZ R4, -R176.reuse, R4 ;  /* 0x00000004b0047221 */ /* 0x050fe40000010100 */
[----:B------:R-:W-:Y:S02]  /*3f00*/  FADD.FTZ R5, -R176, R5 ;  /* 0x00000005b0057221 */ /* 0x000fe40000010100 */
[----:B------:R-:W-:Y:S02]  /*3f10*/  FMUL.FTZ R4, R191, R4 ;  /* 0x00000004bf047220 */ /* 0x000fe40000410000 */
[----:B------:R-:W-:Y:S02]  /*3f20*/  FMUL.FTZ R5, R190, R5 ;  /* 0x00000005be057220 */ /* 0x000fe40000410000 */
[----:B------:R-:W-:Y:S02]  /*3f30*/  FMUL.FTZ R179, R172, R4 ;  /* 0x00000004acb37220 */ /* 0x000fe40000410000 */
[----:B------:R-:W-:Y:S01]  /*3f40*/  FFMA.FTZ R4, -R250, R250, 1 ;  /* 0x3f800000fa047423 */ /* 0x000fe200000101fa */
[----:B------:R-:W1:Y:S03]  /*3f50*/  LDSM.16.M88.4 R172, [R184+0xb000] ;  /* 0x00b00000b8ac783b */ /* 0x000e660000000200 */
[----:B------:R-:W-:Y:S04]  /*3f60*/  FMUL.FTZ R4, R4, c[0x0][0x2ec] ;  /* 0x0000bb0004047a20 */ /* 0x000fe80000410000 */
[----:B------:R-:W-:Y:S01]  /*3f70*/  FMUL.FTZ R178, R4, R5 ;  /* 0x0000000504b27220 */ /* 0x000fe20000410000 */
[C---:B-1----:R-:W-:Y:S08]  /*3f80*/  HMMA.16816.F32 R8, R172.reuse, R168, R8 ;  /* 0x000000a8ac08723c */ /* 0x042ff00000001808 */
[-C--:B------:R-:W-:Y:S08]  /*3f90*/  HMMA.16816.F32 R12, R172, R170.reuse, R12 ;  /* 0x000000aaac0c723c */ /* 0x080ff0000000180c */
[C---:B------:R-:W-:Y:S01]  /*3fa0*/  HMMA.16816.F32 R16, R164.reuse, R170, R16 ;  /* 0x000000aaa410723c */ /* 0x040fe20000001810 */
[----:B------:R-:W1:Y:S11]  /*3fb0*/  LDSM.16.M88.4 R168, [R213+0x18800] ;  /* 0x01880000d5a8783b */ /* 0x000e760000000200 */
[----:B------:R-:W-:Y:S11]  /*3fc0*/  @!UPT UIADD3 URZ, URZ, URZ, URZ ;  /* 0x0000003f3f3ff290 */ /* 0x000ff6000fffe03f */
[----:B------:R-:W-:Y:S01]  /*3fd0*/  @!UPT UIADD3 URZ, URZ, URZ, URZ ;  /* 0x0000003f3f3ff290 */ /* 0x000fe2000fffe03f */
[C---:B------:R-:W-:Y:S02]  /*3fe0*/  FADD.FTZ R16, -R176.reuse, R16 ;  /* 0x00000010b0107221 */ /* 0x040fe40000010100 */
[----:B------:R-:W-:Y:S02]  /*3ff0*/  FADD.FTZ R17, -R176, R17 ;  /* 0x00000011b0117221 */ /* 0x000fe40000010100 */
[----:B------:R-:W-:Y:S02]  /*4000*/  FMUL.FTZ R5, R187, R16 ;  /* 0x00000010bb057220 */ /* 0x000fe40000410000 */
[----:B------:R-:W-:Y:S01]  /*4010*/  FMUL.FTZ R4, R186, R17 ;  /* 0x00000011ba047220 */ /* 0x000fe20000410000 */
[-C--:B-1----:R-:W-:Y:S08]  /*4020*/  HMMA.16816.F32 R20, R164, R168.reuse, R20 ;  /* 0x000000a8a414723c */ /* 0x082ff00000001814 */
[C---:B------:R-:W-:Y:S08]  /*4030*/  HMMA.16816.F32 R24, R172.reuse, R168, R24 ;  /* 0x000000a8ac18723c */ /* 0x040ff00000001818 */
[-C--:B------:R-:W-:Y:S08]  /*4040*/  HMMA.16816.F32 R28, R172, R170.reuse, R28 ;  /* 0x000000aaac1c723c */ /* 0x080ff0000000181c */
[C---:B------:R-:W-:Y:S01]  /*4050*/  FADD.FTZ R17, -R176.reuse, R20 ;  /* 0x00000014b0117221 */ /* 0x040fe20000010100 */
[----:B------:R-:W-:Y:S04]  /*4060*/  HMMA.16816.F32 R32, R164, R170, R32 ;  /* 0x000000aaa420723c */ /* 0x000fe80000001820 */
[----:B------:R-:W-:Y:S02]  /*4070*/  FADD.FTZ R16, -R176, R21 ;  /* 0x00000015b0107221 */ /* 0x000fe40000010100 */
[----:B------:R-:W-:Y:S02]  /*4080*/  FFMA.FTZ R21, -R248, R248, 1 ;  /* 0x3f800000f8157423 */ /* 0x000fe400000101f8 */
[----:B------:R-:W-:Y:S04]  /*4090*/  FFMA.FTZ R20, -R247, R247, 1 ;  /* 0x3f800000f7147423 */ /* 0x000fe800000101f7 */
[----:B------:R-:W-:Y:S02]  /*40a0*/  FMUL.FTZ R21, R21, c[0x0][0x2ec] ;  /* 0x0000bb0015157a20 */ /* 0x000fe40000410000 */
[----:B------:R-:W-:Y:S02]  /*40b0*/  FMUL.FTZ R20, R20, c[0x0][0x2ec] ;  /* 0x0000bb0014147a20 */ /* 0x000fe40000410000 */
[----:B------:R-:W-:Y:S02]  /*40c0*/  FMUL.FTZ R175, R21, R5 ;  /* 0x0000000515af7220 */ /* 0x000fe40000410000 */
[----:B------:R-:W-:Y:S02]  /*40d0*/  FMUL.FTZ R174, R20, R4 ;  /* 0x0000000414ae7220 */ /* 0x000fe40000410000 */
[----:B------:R-:W-:Y:S02]  /*40e0*/  FFMA.FTZ R21, -R241, R241, 1 ;  /* 0x3f800000f1157423 */ /* 0x000fe400000101f1 */
[----:B------:R-:W-:Y:S02]  /*40f0*/  FFMA.FTZ R20, -R240, R240, 1 ;  /* 0x3f800000f0147423 */ /* 0x000fe400000101f0 */
[C---:B------:R-:W-:Y:S02]  /*4100*/  FADD.FTZ R32, -R176.reuse, R32 ;  /* 0x00000020b0207221 */ /* 0x040fe40000010100 */
[----:B------:R-:W-:Y:S02]  /*4110*/  FADD.FTZ R33, -R176, R33 ;  /* 0x00000021b0217221 */ /* 0x000fe40000010100 */
[----:B------:R-:W-:Y:S02]  /*4120*/  FMUL.FTZ R5, R181, R32 ;  /* 0x00000020b5057220 */ /* 0x000fe40000410000 */
[----:B------:R-:W-:Y:S02]  /*4130*/  FMUL.FTZ R4, R180, R33 ;  /* 0x00000021b4047220 */ /* 0x000fe40000410000 */
[----:B------:R-:W-:Y:S02]  /*4140*/  FFMA.FTZ R33, -R246, R246, 1 ;  /* 0x3f800000f6217423 */ /* 0x000fe400000101f6 */
[----:B------:R-:W-:Y:S02]  /*4150*/  FMUL.FTZ R21, R21, c[0x0][0x2ec] ;  /* 0x0000bb0015157a20 */ /* 0x000fe40000410000 */
[----:B------:R-:W-:Y:S02]  /*4160*/  FMUL.FTZ R20, R20, c[0x0][0x2ec] ;  /* 0x0000bb0014147a20 */ /* 0x000fe40000410000 */
[----:B------:R-:W-:Y:S02]  /*4170*/  FMUL.FTZ R17, R183, R17 ;  /* 0x00000011b7117220 */ /* 0x000fe40000410000 */
[----:B------:R-:W-:Y:S02]  /*4180*/  FMUL.FTZ R33, R33, c[0x0][0x2ec] ;  /* 0x0000bb0021217a20 */ /* 0x000fe40000410000 */
[----:B------:R-:W-:Y:S02]  /*4190*/  FMUL.FTZ R171, R21, R5 ;  /* 0x0000000515ab7220 */ /* 0x000fe40000410000 */
[----:B------:R-:W-:Y:S02]  /*41a0*/  FMUL.FTZ R170, R20, R4 ;  /* 0x0000000414aa7220 */ /* 0x000fe40000410000 */
[----:B------:R-:W-:Y:S02]  /*41b0*/  FFMA.FTZ R32, -R244, R244, 1 ;  /* 0x3f800000f4207423 */ /* 0x000fe400000101f4 */
[----:B------:R-:W-:Y:S02]  /*41c0*/  FMUL.FTZ R173, R33, R17 ;  /* 0x0000001121ad7220 */ /* 0x000fe40000410000 */
[----:B------:R-:W-:Y:S02]  /*41d0*/  FFMA.FTZ R17, -R50, R50, 1 ;  /* 0x3f80000032117423 */ /* 0x000fe40000010132 */
[----:B------:R-:W-:Y:S01]  /*41e0*/  FMUL.FTZ R16, R182, R16 ;  /* 0x00000010b6107220 */ /* 0x000fe20000410000 */
[----:B------:R1:W5:Y:S01]  /*41f0*/  LDL.LU R50, [R1+0x9c] ;  /* 0x00009c0001327983 */ /* 0x0003620000300800 */
[----:B------:R-:W-:Y:S02]  /*4200*/  FMUL.FTZ R32, R32, c[0x0][0x2ec] ;  /* 0x0000bb0020207a20 */ /* 0x000fe40000410000 */
[----:B------:R-:W-:Y:S02]  /*4210*/  FMUL.FTZ R17, R17, c[0x0][0x2ec] ;  /* 0x0000bb0011117a20 */ /* 0x000fe40000410000 */
[----:B------:R-:W-:Y:S02]  /*4220*/  FMUL.FTZ R172, R32, R16 ;  /* 0x0000001020ac7220 */ /* 0x000fe40000410000 */
[----:B------:R-:W-:Y:S02]  /*4230*/  FFMA.FTZ R16, -R49, R49, 1 ;  /* 0x3f80000031107423 */ /* 0x000fe40000010131 */
[----:B------:R-:W-:Y:S01]  /*4240*/  FFMA.FTZ R33, -R48, R48, 1 ;  /* 0x3f80000030217423 */ /* 0x000fe20000010130 */
[----:B------:R1:W5:Y:S01]  /*4250*/  LDL.LU R49, [R1+0x98] ;  /* 0x0000980001317983 */ /* 0x0003620000300800 */
[----:B------:R-:W-:Y:S02]  /*4260*/  FMUL.FTZ R16, R16, c[0x0][0x2ec] ;  /* 0x0000bb0010107a20 */ /* 0x000fe40000410000 */
[----:B------:R-:W-:Y:S01]  /*4270*/  FFMA.FTZ R32, -R46, R46, 1 ;  /* 0x3f8000002e207423 */ /* 0x000fe2000001012e */
[----:B------:R1:W5:Y:S01]  /*4280*/  LDL.LU R48, [R1+0x94] ;  /* 0x0000940001307983 */ /* 0x0003620000300800 */
[----:B------:R-:W-:Y:S02]  /*4290*/  FFMA.FTZ R21, -R43, R43, 1 ;  /* 0x3f8000002b157423 */ /* 0x000fe4000001012b */
[----:B------:R-:W-:Y:S02]  /*42a0*/  FFMA.FTZ R20, -R41, R41, 1 ;  /* 0x3f80000029147423 */ /* 0x000fe40000010129 */
[----:B------:R-:W-:Y:S02]  /*42b0*/  FMUL.FTZ R33, R33, c[0x0][0x2ec] ;  /* 0x0000bb0021217a20 */ /* 0x000fe40000410000 */
[----:B------:R-:W-:Y:S02]  /*42c0*/  FMUL.FTZ R32, R32, c[0x0][0x2ec] ;  /* 0x0000bb0020207a20 */ /* 0x000fe40000410000 */
[C---:B--2---:R-:W-:Y:S02]  /*42d0*/  FADD.FTZ R5, -R2.reuse, R6 ;  /* 0x0000000602057221 */ /* 0x044fe40000010100 */
[----:B------:R-:W-:Y:S02]  /*42e0*/  FADD.FTZ R4, -R2, R7 ;  /* 0x0000000702047221 */ /* 0x000fe40000010100 */
[----:B------:R-:W-:Y:S02]  /*42f0*/  FFMA.FTZ R7, -R245, R245, 1 ;  /* 0x3f800000f5077423 */ /* 0x000fe400000101f5 */
[----:B------:R-:W-:Y:S02]  /*4300*/  FFMA.FTZ R6, -R207, R207, 1 ;  /* 0x3f800000cf067423 */ /* 0x000fe400000101cf */
[----:B------:R-:W-:Y:S02]  /*4310*/  FMUL.FTZ R5, R202, R5 ;  /* 0x00000005ca057220 */ /* 0x000fe40000410000 */
[----:B------:R-:W-:Y:S02]  /*4320*/  FMUL.FTZ R7, R7, c[0x0][0x2ec] ;  /* 0x0000bb0007077a20 */ /* 0x000fe40000410000 */
[----:B------:R-:W-:Y:S02]  /*4330*/  FADD.FTZ R18, -R2, R18 ;  /* 0x0000001202127221 */ /* 0x000fe40000010100 */
[----:B------:R-:W-:Y:S02]  /*4340*/  FMUL.FTZ R4, R201, R4 ;  /* 0x00000004c9047220 */ /* 0x000fe40000410000 */
[----:B------:R-:W-:Y:S02]  /*4350*/  FMUL.FTZ R6, R6, c[0x0][0x2ec] ;  /* 0x0000bb0006067a20 */ /* 0x000fe40000410000 */
        /* <DEDUP_REMOVED lines=8> */
[----:B------:R-:W-:Y:S02]  /*43e0*/  FMUL.FTZ R167, R17, R7 ;  /* 0x0000000711a77220 */ /* 0x000fe40000410000 */
[----:B------:R-:W-:Y:S02]  /*43f0*/  FFMA.FTZ R7, -R242, R242, 1 ;  /* 0x3f800000f2077423 */ /* 0x000fe400000101f2 */
[----:B------:R-:W-:Y:S02]  /*4400*/  FMUL.FTZ R4, R196, R19 ;  /* 0x00000013c4047220 */ /* 0x000fe40000410000 */
[----:B------:R-:W-:Y:S02]  /*4410*/  FMUL.FTZ R2, R188, R2 ;  /* 0x00000002bc027220 */ /* 0x000fe40000410000 */
[----:B------:R-:W-:Y:S02]  /*4420*/  FMUL.FTZ R7, R7, c[0x0][0x2ec] ;  /* 0x0000bb0007077a20 */ /* 0x000fe40000410000 */
[----:B------:R-:W-:Y:S02]  /*4430*/  FMUL.FTZ R166, R16, R4 ;  /* 0x0000000410a67220 */ /* 0x000fe40000410000 */
[----:B------:R-:W-:Y:S02]  /*4440*/  FMUL.FTZ R4, R189, R34 ;  /* 0x00000022bd047220 */ /* 0x000fe40000410000 */
[----:B------:R-:W-:Y:S02]  /*4450*/  FFMA.FTZ R17, -R251, R251, 1 ;  /* 0x3f800000fb117423 */ /* 0x000fe400000101fb */
[----:B------:R-:W-:Y:S02]  /*4460*/  FMUL.FTZ R34, R7, R2 ;  /* 0x0000000207227220 */ /* 0x000fe40000410000 */
[----:B------:R-:W-:Y:S02]  /*4470*/  FADD.FTZ R2, -R0, R13 ;  /* 0x0000000d00027221 */ /* 0x000fe40000010100 */
[----:B------:R-:W-:Y:S02]  /*4480*/  FFMA.FTZ R13, -R47, R47, 1 ;  /* 0x3f8000002f0d7423 */ /* 0x000fe4000001012f */
[----:B------:R-:W-:Y:S01]  /*4490*/  FMUL.FTZ R5, R192, R5 ;  /* 0x00000005c0057220 */ /* 0x000fe20000410000 */
[----:B------:R1:W5:Y:S01]  /*44a0*/  LDL.LU R47, [R1+0x90] ;  /* 0x00009000012f7983 */ /* 0x0003620000300800 */
[----:B------:R-:W-:Y:S02]  /*44b0*/  FMUL.FTZ R17, R17, c[0x0][0x2ec] ;  /* 0x0000bb0011117a20 */ /* 0x000fe40000410000 */
[----:B------:R-:W-:Y:S01]  /*44c0*/  FFMA.FTZ R23, -R44, R44, 1 ;  /* 0x3f8000002c177423 */ /* 0x000fe2000001012c */
[----:B------:R1:W5:Y:S01]  /*44d0*/  LDL.LU R46, [R1+0x8c] ;  /* 0x00008c00012e7983 */ /* 0x0003620000300800 */
[----:B------:R-:W-:Y:S02]  /*44e0*/  FMUL.FTZ R164, R17, R5 ;  /* 0x0000000511a47220 */ /* 0x000fe40000410000 */
[----:B------:R-:W-:Y:S02]  /*44f0*/  FADD.FTZ R5, -R0, R9 ;  /* 0x0000000900057221 */ /* 0x000fe40000010100 */
[----:B------:R-:W-:Y:S02]  /*4500*/  FFMA.FTZ R9, -R45, R45, 1 ;  /* 0x3f8000002d097423 */ /* 0x000fe4000001012d */
[----:B------:R-:W-:Y:S01]  /*4510*/  FFMA.FTZ R18, -R252, R252, 1 ;  /* 0x3f800000fc127423 */ /* 0x000fe200000101fc */
[----:B------:R1:W5:Y:S01]  /*4520*/  LDL.LU R45, [R1+0x88] ;  /* 0x00008800012d7983 */ /* 0x0003620000300800 */
[----:B------:R-:W-:Y:S02]  /*4530*/  FFMA.FTZ R22, -R42, R42, 1 ;  /* 0x3f8000002a167423 */ /* 0x000fe4000001012a */
[----:B------:R-:W-:Y:S01]  /*4540*/  FMUL.FTZ R6, R193, R6 ;  /* 0x00000006c1067220 */ /* 0x000fe20000410000 */
[----:B------:R1:W5:Y:S01]  /*4550*/  LDL.LU R44, [R1+0x84] ;  /* 0x00008400012c7983 */ /* 0x0003620000300800 */
[----:B------:R-:W-:Y:S02]  /*4560*/  FFMA.FTZ R16, -R243, R243, 1 ;  /* 0x3f800000f3107423 */ /* 0x000fe400000101f3 */
[----:B------:R-:W-:Y:S01]  /*4570*/  FMUL.FTZ R18, R18, c[0x0][0x2ec] ;  /* 0x0000bb0012127a20 */ /* 0x000fe20000410000 */
[----:B------:R1:W5:Y:S01]  /*4580*/  LDL.LU R43, [R1+0x80] ;  /* 0x00008000012b7983 */ /* 0x0003620000300800 */
[----:B------:R-:W-:Y:S02]  /*4590*/  FMUL.FTZ R16, R16, c[0x0][0x2ec] ;  /* 0x0000bb0010107a20 */ /* 0x000fe40000410000 */
[----:B------:R-:W-:Y:S01]  /*45a0*/  FMUL.FTZ R165, R18, R6 ;  /* 0x0000000612a57220 */ /* 0x000fe20000410000 */
[----:B------:R1:W5:Y:S01]  /*45b0*/  LDL.LU R42, [R1+0x7c] ;  /* 0x00007c00012a7983 */ /* 0x0003620000300800 */
[----:B------:R-:W-:Y:S02]  /*45c0*/  FADD.FTZ R6, -R0, R8 ;  /* 0x0000000800067221 */ /* 0x000fe40000010100 */
[----:B------:R-:W-:Y:S01]  /*45d0*/  FFMA.FTZ R7, -R40, R40, 1 ;  /* 0x3f80000028077423 */ /* 0x000fe20000010128 */
[----:B------:R1:W5:Y:S01]  /*45e0*/  LDL.LU R41, [R1+0x78] ;  /* 0x0000780001297983 */ /* 0x0003620000300800 */
[----:B------:R-:W-:Y:S02]  /*45f0*/  FMUL.FTZ R35, R16, R4 ;  /* 0x0000000410237220 */ /* 0x000fe40000410000 */
[----:B------:R-:W-:Y:S01]  /*4600*/  FADD.FTZ R4, -R0, R12 ;  /* 0x0000000c00047221 */ /* 0x000fe20000010100 */
[----:B------:R1:W5:Y:S01]  /*4610*/  LDL.LU R40, [R1+0x74] ;  /* 0x0000740001287983 */ /* 0x0003620000300800 */
[----:B------:R-:W-:Y:S02]  /*4620*/  FMUL.FTZ R6, R226, R6 ;  /* 0x00000006e2067220 */ /* 0x000fe40000410000 */
[----:B------:R-:W-:Y:S02]  /*4630*/  FFMA.FTZ R12, -R39, R39, 1 ;  /* 0x3f800000270c7423 */ /* 0x000fe40000010127 */
[----:B------:R-:W-:Y:S01]  /*4640*/  FMUL.FTZ R33, R33, R6 ;  /* 0x0000000621217220 */ /* 0x000fe20000410000 */
[----:B------:R1:W5:Y:S01]  /*4650*/  LDL.LU R39, [R1+0x70] ;  /* 0x0000700001277983 */ /* 0x0003620000300800 */
[----:B------:R-:W-:Y:S02]  /*4660*/  FFMA.FTZ R6, -R38, R38, 1 ;  /* 0x3f80000026067423 */ /* 0x000fe40000010126 */
[----:B------:R-:W-:Y:S01]  /*4670*/  FFMA.FTZ R8, -R37, R37, 1 ;  /* 0x3f80000025087423 */ /* 0x000fe20000010125 */
[----:B------:R1:W5:Y:S01]  /*4680*/  LDL.LU R38, [R1+0x6c] ;  /* 0x00006c0001267983 */ /* 0x0003620000300800 */
[----:B------:R-:W-:Y:S02]  /*4690*/  FFMA.FTZ R19, -R36, R36, 1 ;  /* 0x3f80000024137423 */ /* 0x000fe40000010124 */
[----:B------:R-:W-:Y:S01]  /*46a0*/  FMUL.FTZ R5, R225, R5 ;  /* 0x00000005e1057220 */ /* 0x000fe20000410000 */
[----:B------:R1:W5:Y:S01]  /*46b0*/  LDL.LU R37, [R1+0x68] ;  /* 0x0000680001257983 */ /* 0x0003620000300800 */
[----:B------:R-:W-:Y:S02]  /*46c0*/  FMUL.FTZ R4, R222, R4 ;  /* 0x00000004de047220 */ /* 0x000fe40000410000 */
[----:B------:R-:W-:Y:S01]  /*46d0*/  FMUL.FTZ R2, R219, R2 ;  /* 0x00000002db027220 */ /* 0x000fe20000410000 */
[----:B------:R1:W5:Y:S01]  /*46e0*/  LDL.LU R36, [R1+0x64] ;  /* 0x0000640001247983 */ /* 0x0003620000300800 */
[----:B------:R-:W-:Y:S02]  /*46f0*/  FMUL.FTZ R13, R13, c[0x0][0x2ec] ;  /* 0x0000bb000d0d7a20 */ /* 0x000fe40000410000 */
[----:B------:R-:W-:Y:S02]  /*4700*/  FMUL.FTZ R9, R9, c[0x0][0x2ec] ;  /* 0x0000bb0009097a20 */ /* 0x000fe40000410000 */
[----:B------:R-:W-:Y:S02]  /*4710*/  FMUL.FTZ R13, R13, R5 ;  /* 0x000000050d0d7220 */ /* 0x000fe40000410000 */
[----:B------:R-:W-:Y:S02]  /*4720*/  FMUL.FTZ R32, R32, R4 ;  /* 0x0000000420207220 */ /* 0x000fe40000410000 */
        /* <DEDUP_REMOVED lines=29> */
[----:B------:R-:W-:Y:S01]  /*4900*/  FFMA.FTZ R16, -R249, R249, 1 ;  /* 0x3f800000f9107423 */ /* 0x000fe200000101f9 */
[----:B------:R-:W-:Y:S01]  /*4910*/  MOV R249, c[0x0][0x22c] ;  /* 0x00008b0000f97a02 */ /* 0x000fe20000000f00 */
        /* <DEDUP_REMOVED lines=8> */
[----:B------:R-:W-:Y:S01]  /*49a0*/  FFMA.FTZ R17, -R217, R217, 1 ;  /* 0x3f800000d9117423 */ /* 0x000fe200000101d9 */
[----:B------:R-:W-:Y:S01]  /*49b0*/  MOV R217, 0x40 ;  /* 0x0000004000d97802 */ /* 0x000fe20000000f00 */
[----:B------:R-:W-:Y:S01]  /*49c0*/  FFMA.FTZ R18, -R218, R218, 1 ;  /* 0x3f800000da127423 */ /* 0x000fe200000101da */
[----:B------:R-:W-:Y:S01]  /*49d0*/  MOV R218, 0x20 ;  /* 0x0000002000da7802 */ /* 0x000fe20000000f00 */
[----:B------:R-:W-:Y:S02]  /*49e0*/  IMAD R249, R249, c[0x0][0x1c0], RZ ;  /* 0x00007000f9f97a24 */ /* 0x000fe400078e02ff */
[----:B------:R-:W-:Y:S02]  /*49f0*/  FMUL.FTZ R5, R224, R5 ;  /* 0x00000005e0057220 */ /* 0x000fe40000410000 */
[----:B------:R-:W-:Y:S01]  /*4a00*/  FMUL.FTZ R4, R223, R4 ;  /* 0x00000004df047220 */ /* 0x000fe20000410000 */
[----:B------:R-:W-:Y:S01]  /*4a10*/  SHF.L.U32 R249, R249, 0x3, RZ ;  /* 0x00000003f9f97819 */ /* 0x000fe200000006ff */
        /* <DEDUP_REMOVED lines=33> */
.L_x_1630:
[----:B-1----:R-:W-:Y:S02]  /*4c30*/  F2FP.PACK_AB R15, R178, R179 ;  /* 0x000000b3b20f723e */ /* 0x002fe400000000ff */
        /* <DEDUP_REMOVED lines=39> */
[----:B------:R-:W3:Y:S05]  /*4eb0*/  LDSM.16.MT88.4 R24, [R2+0xa000] ;  /* 0x00a000000218783b */ /* 0x000eea0000004200 */
[----:B------:R-:W-:Y:S05]  /*4ec0*/  LDSM.16.MT88.4 R28, [R0+0x8800] ;  /* 0x00880000001c783b */ /* 0x000fea0000004200 */
[----:B------:R-:W-:Y:S05]  /*4ed0*/  LDSM.16.MT88.4 R32, [R205+0x22800] ;  /* 0x02280000cd20783b */ /* 0x000fea0000004200 */
[----:B------:R-:W-:Y:S01]  /*4ee0*/  LDSM.16.MT88.4 R164, [R2+0x8800] ;  /* 0x0088000002a4783b */ /* 0x000fe20000004200 */
[-C--:B-1---5:R-:W-:Y:S04]  /*4ef0*/  HMMA.16816.F32 R36, R4, R8.reuse, R36 ;  /* 0x000000080424723c */ /* 0x0a2fe80000001824 */
        /* <DEDUP_REMOVED lines=80> */
[----:B------:R-:W2:Y:S01]  /*5400*/  LDL R176, [R1+0x28] ;  /* 0x0000280001b07983 */ /* 0x000ea20000100800 */
        /* <DEDUP_REMOVED lines=18> */
.L_x_1631:
        /* <DEDUP_REMOVED lines=8> */
[----:B------:R-:W-:Y:S04]  /*55b0*/  IMAD.SHL.U32 R192, R192, 0x20, RZ ;  /* 0x00000020c0c07824 */ /* 0x000fe800078e00ff */
[----:B------:R-:W4:Y:S05]  /*55c0*/  LDSM.16.MT88.4 R164, [R204+0x4000] ;  /* 0x00400000cca4783b */ /* 0x000f2a0000004200 */
[----:B------:R-:W5:Y:S05]  /*55d0*/  LDL R191, [R1+0x3c] ;  /* 0x00003c0001bf7983 */ /* 0x000f6a0000100800 */
[----:B------:R-:W-:Y:S05]  /*55e0*/  LDSM.16.M88.4 R168, [R3+0x1c000] ;  /* 0x01c0000003a8783b */ /* 0x000fea0000000200 */
[----:B------:R-:W5:Y:S05]  /*55f0*/  LDL R2, [R1+0x40] ;  /* 0x0000400001027983 */ /* 0x000f6a0000100800 */
[----:B------:R-:W1:Y:S05]  /*5600*/  LDSM.16.MT88.4 R172, [R204+0x800] ;  /* 0x00080000ccac783b */ /* 0x000e6a0000004200 */
[----:B------:R1:W5:Y:S02]  /*5610*/  LDL R188, [R1+0xc] ;  /* 0x00000c0001bc7983 */ /* 0x0003640000100800 */
[-C--:B-12---:R-:W-:Y:S03]  /*5620*/  HMMA.16816.F32 R4, R32, R16.reuse, RZ ;  /* 0x000000102004723c */ /* 0x086fe600000018ff */
[----:B------:R-:W1:Y:S05]  /*5630*/  LDSM.16.M88.4 R176, [R3+0x1d000] ;  /* 0x01d0000003b0783b */ /* 0x000e6a0000000200 */
[----:B------:R2:W2:Y:S01]  /*5640*/  LDL R0, [R1] ;  /* 0x0000000001007983 */ /* 0x0004a20000100800 */
[C---:B---3--:R-:W-:Y:S04]  /*5650*/  HMMA.16816.F32 R8, R28.reuse, R16, RZ ;  /* 0x000000101c08723c */ /* 0x048fe800000018ff */
[----:B------:R-:W3:Y:S04]  /*5660*/  LDSM.16.MT88.4 R180, [R204+0x4800] ;  /* 0x00480000ccb4783b */ /* 0x000ee80000004200 */
[-C--:B------:R-:W-:Y:S01]  /*5670*/  HMMA.16816.F32 R12, R28, R18.reuse, RZ ;  /* 0x000000121c0c723c */ /* 0x080fe200000018ff */
[----:B------:R1:W2:Y:S05]  /*5680*/  LDL R189, [R1+0x4] ;  /* 0x0000040001bd7983 */ /* 0x0002aa0000100800 */
        /* <DEDUP_REMOVED lines=67> */
[-C--:B-1----:R-:W-:Y:S03]  /*5ac0*/  HMMA.16816.F32 R4, R168, R176.reuse, R4 ;  /* 0x000000b0a804723c */ /* 0x082fe60000001804 */
[----:B------:R-:W-:Y:S05]  /*5ad0*/  LDSM.16.M88.4 R184, [R184+0x1f000] ;  /* 0x01f00000b8b8783b */ /* 0x000fea0000000200 */
[C---:B---3--:R-:W-:Y:S08]  /*5ae0*/  HMMA.16816.F32 R8, R180.reuse, R176, R8 ;  /* 0x000000b0b408723c */ /* 0x048ff00000001808 */
[-C--:B------:R-:W-:Y:S08]  /*5af0*/  HMMA.16816.F32 R12, R180, R178.reuse, R12 ;  /* 0x000000b2b40c723c */ /* 0x080ff0000000180c */
[C---:B------:R-:W-:Y:S01]  /*5b00*/  HMMA.16816.F32 R16, R168.reuse, R178, R16 ;  /* 0x000000b2a810723c */ /* 0x040fe20000001810 */
[----:B------:R-:W1:Y:S07]  /*5b10*/  LDSM.16.MT88.4 R176, [R204+0x3800] ;  /* 0x00380000ccb0783b */ /* 0x000e6e0000004200 */
[-C--:B----4-:R-:W-:Y:S08]  /*5b20*/  HMMA.16816.F32 R20, R168, R164.reuse, R20 ;  /* 0x000000a4a814723c */ /* 0x090ff00000001814 */
[C---:B------:R-:W-:Y:S07]  /*5b30*/  HMMA.16816.F32 R24, R180.reuse, R164, R24 ;  /* 0x000000a4b418723c */ /* 0x040fee0000001818 */
[----:B-----5:R-:W-:Y:S01]  /*5b40*/  @P0 IADD3 R164, P1, R191, UR4, RZ ;  /* 0x00000004bfa40c10 */ /* 0x020fe2000ff3e0ff */
[-C--:B------:R-:W-:Y:S01]  /*5b50*/  HMMA.16816.F32 R28, R180, R166.reuse, R28 ;  /* 0x000000a6b41c723c */ /* 0x080fe2000000181c */
[----:B------:R-:W3:Y:S01]  /*5b60*/  LDSM.16.MT88.4 R180, [R204+0x7800] ;  /* 0x00780000ccb4783b */ /* 0x000ee20000004200 */
[----:B------:R-:W-:Y:S02]  /*5b70*/  @UP2 UIADD3 UR4, UP1, UR4, -0x100, URZ ;  /* 0xffffff0004042890 */ /* 0x000fe4000ff3e03f */
[----:B------:R-:W-:Y:S01]  /*5b80*/  @P0 IADD3.X R165, R2, UR5, RZ, P1, !PT ;  /* 0x0000000502a50c10 */ /* 0x000fe20008ffe4ff */
[----:B------:R-:W-:Y:S01]  /*5b90*/  IMAD.MOV.U32 R191, RZ, RZ, c[0x0][0x22c] ;  /* 0x00008b00ffbf7624 */ /* 0x000fe200078e00ff */
[CC--:B------:R-:W-:Y:S01]  /*5ba0*/  LEA R2, P1, R249.reuse, R220.reuse, 0x2 ;  /* 0x000000dcf9027211 */ /* 0x0c0fe200078210ff */
[----:B------:R-:W-:Y:S01]  /*5bb0*/  @UP2 UIADD3.X UR5, UR5, -0x1, URZ, UP1, !UPT ;  /* 0xffffffff05052890 */ /* 0x000fe20008ffe43f */
[----:B------:R-:W-:Y:S01]  /*5bc0*/  HMMA.16816.F32 R32, R168, R166, R32 ;  /* 0x000000a6a820723c */ /* 0x000fe20000001820 */
[----:B------:R-:W4:Y:S03]  /*5bd0*/  @P0 LDG.E R188, [R164.64] ;  /* 0x00000022a4bc0981 */ /* 0x000f26000c1e1900 */
[-C--:B------:R-:W-:Y:S01]  /*5be0*/  LEA.HI.X.SX32 R3, R249, R221.reuse, 0x2, P1 ;  /* 0x000000ddf9037211 */ /* 0x080fe200008f16ff */
[----:B------:R-:W-:Y:S01]  /*5bf0*/  IMAD R191, R191, c[0x0][0x1c0], RZ ;  /* 0x00007000bfbf7a24 */ /* 0x000fe200078e02ff */
[----:B--2---:R-:W2:Y:S02]  /*5c00*/  @P0 LDG.E R0, [R164.64+0xa0] ;  /* 0x0000a022a4000981 */ /* 0x004ea4000c1e1900 */
[-C--:B-1----:R-:W-:Y:S03]  /*5c10*/  HMMA.16816.F32 R4, R172, R176.reuse, R4 ;  /* 0x000000b0ac04723c */ /* 0x082fe60000001804 */
[----:B------:R-:W5:Y:S02]  /*5c20*/  @P0 LDG.E R189, [R164.64+0x80] ;  /* 0x00008022a4bd0981 */ /* 0x000f64000c1e1900 */
[----:B------:R-:W-:Y:S03]  /*5c30*/  IMAD R191, R191, 0x38, RZ ;  /* 0x00000038bfbf7824 */ /* 0x000fe600078e02ff */
[----:B------:R-:W5:Y:S01]  /*5c40*/  @P0 LDG.E R190, [R164.64+0x20] ;  /* 0x00002022a4be0981 */ /* 0x000f62000c1e1900 */
[C---:B------:R-:W-:Y:S08]  /*5c50*/  HMMA.16816.F32 R8, R184.reuse, R176, R8 ;  /* 0x000000b0b808723c */ /* 0x040ff00000001808 */
[-C--:B------:R-:W-:Y:S06]  /*5c60*/  HMMA.16816.F32 R12, R184, R178.reuse, R12 ;  /* 0x000000b2b80c723c */ /* 0x080fec000000180c */
[----:B------:R-:W-:Y:S02]  /*5c70*/  RED.E.ADD.F32.FTZ.RN.STRONG.GPU [R220.64], R4 ;  /* 0x00000004dc00798e */ /* 0x000fe4000c10e7a2 */
[C---:B------:R-:W-:Y:S03]  /*5c80*/  HMMA.16816.F32 R16, R172.reuse, R178, R16 ;  /* 0x000000b2ac10723c */ /* 0x040fe60000001810 */
[----:B------:R-:W-:Y:S05]  /*5c90*/  RED.E.ADD.F32.FTZ.RN.STRONG.GPU [R2.64], R5 ;  /* 0x000000050200798e */ /* 0x000fea000c10e7a2 */
[-C--:B---3--:R-:W-:Y:S08]  /*5ca0*/  HMMA.16816.F32 R20, R172, R180.reuse, R20 ;  /* 0x000000b4ac14723c */ /* 0x088ff00000001814 */
[C---:B------:R-:W-:Y:S08]  /*5cb0*/  HMMA.16816.F32 R24, R184.reuse, R180, R24 ;  /* 0x000000b4b818723c */ /* 0x040ff00000001818 */
[-C--:B------:R-:W-:Y:S08]  /*5cc0*/  HMMA.16816.F32 R28, R184, R182.reuse, R28 ;  /* 0x000000b6b81c723c */ /* 0x080ff0000000181c */
[----:B------:R-:W-:Y:S01]  /*5cd0*/  HMMA.16816.F32 R32, R172, R182, R32 ;  /* 0x000000b6ac20723c */ /* 0x000fe20000001820 */
[----:B----4-:R1:W-:Y:S05]  /*5ce0*/  @P0 STL [R1+0xc], R188 ;  /* 0x00000cbc01000387 */ /* 0x0103ea0000100800 */
[----:B------:R-:W3:Y:S05]  /*5cf0*/  LDL R176, [R1+0x18] ;  /* 0x0000180001b07983 */ /* 0x000eea0000100800 */
[----:B--2---:R2:W-:Y:S01]  /*5d00*/  @P0 STL [R1], R0 ;  /* 0x0000000001000387 */ /* 0x0045e20000100800 */
[----:B-1----:R-:W-:Y:S04]  /*5d10*/  IMAD.MOV.U32 R188, RZ, RZ, c[0x0][0x22c] ;  /* 0x00008b00ffbc7624 */ /* 0x002fe800078e00ff */
[----:B------:R-:W-:Y:S04]  /*5d20*/  IMAD R188, R188, c[0x0][0x1c0], RZ ;  /* 0x00007000bcbc7a24 */ /* 0x000fe800078e02ff */
[----:B------:R-:W-:Y:S01]  /*5d30*/  IMAD.SHL.U32 R188, R188, 0x10, RZ ;  /* 0x00000010bcbc7824 */ /* 0x000fe200078e00ff */
[----:B--2---:R-:W2:Y:S05]  /*5d40*/  LDL R0, [R1+0x24] ;  /* 0x0000240001007983 */ /* 0x004eaa0000100800 */
[----:B-----5:R1:W-:Y:S05]  /*5d50*/  @P0 STL [R1+0x4], R189 ;  /* 0x000004bd01000387 */ /* 0x0203ea0000100800 */
[----:B------:R4:W-:Y:S01]  /*5d60*/  @P0 STL [R1+0x8], R190 ;  /* 0x000008be01000387 */ /* 0x0009e20000100800 */
[CC--:B------:R-:W-:Y:S04]  /*5d70*/  LEA R170, P0, R188.reuse, R220.reuse, 0x2 ;  /* 0x000000dcbcaa7211 */ /* 0x0c0fe800078010ff */
        /* <DEDUP_REMOVED lines=10> */
[----:B------:R-:W-:Y:S03]  /*5e20*/  IMAD R190, R190, 0x28, RZ ;  /* 0x00000028bebe7824 */ /* 0x000fe600078e02ff */
[-C--:B------:R-:W-:Y:S01]  /*5e30*/  LEA.HI.X.SX32 R169, R189, R221.reuse, 0x2, P1 ;  /* 0x000000ddbda97211 */ /* 0x080fe200008f16ff */
[----:B------:R-:W-:Y:S01]  /*5e40*/  IMAD.MOV.U32 R189, RZ, RZ, c[0x0][0x22c] ;  /* 0x00008b00ffbd7624 */ /* 0x000fe200078e00ff */
[CC--:B------:R-:W-:Y:S02]  /*5e50*/  LEA R164, P2, R190.reuse, R220.reuse, 0x2 ;  /* 0x000000dcbea47211 */ /* 0x0c0fe400078410ff */
[-C--:B-----5:R-:W-:Y:S01]  /*5e60*/  LEA R6, P0, R191, R220.reuse, 0x2 ;  /* 0x000000dcbf067211 */ /* 0x0a0fe200078010ff */
[----:B------:R1:W-:Y:S01]  /*5e70*/  RED.E.ADD.F32.FTZ.RN.STRONG.GPU [R168.64], R7 ;  /* 0x00000007a800798e */ /* 0x0003e2000c10e7a2 */
[-C--:B------:R-:W-:Y:S01]  /*5e80*/  LEA.HI.X.SX32 R165, R190, R221.reuse, 0x2, P2 ;  /* 0x000000ddbea57211 */ /* 0x080fe200010f16ff */
[----:B------:R-:W-:Y:S02]  /*5e90*/  IMAD R189, R189, c[0x0][0x1c0], RZ ;  /* 0x00007000bdbd7a24 */ /* 0x000fe400078e02ff */
[----:B------:R-:W-:Y:S01]  /*5ea0*/  IMAD.MOV.U32 R190, RZ, RZ, c[0x0][0x22c] ;  /* 0x00008b00ffbe7624 */ /* 0x000fe200078e00ff */
[----:B------:R4:W-:Y:S01]  /*5eb0*/  RED.E.ADD.F32.FTZ.RN.STRONG.GPU [R166.64], R8 ;  /* 0x00000008a600798e */ /* 0x0009e2000c10e7a2 */
[----:B------:R-:W-:Y:S02]  /*5ec0*/  IMAD R189, R189, 0x30, RZ ;  /* 0x00000030bdbd7824 */ /* 0x000fe400078e02ff */
[----:B------:R-:W-:Y:S02]  /*5ed0*/  IMAD R190, R190, c[0x0][0x1c0], RZ ;  /* 0x00007000bebe7a24 */ /* 0x000fe400078e02ff */
[----:B------:R5:W-:Y:S01]  /*5ee0*/  RED.E.ADD.F32.FTZ.RN.STRONG.GPU [R164.64], R9 ;  /* 0x00000009a400798e */ /* 0x000be2000c10e7a2 */
[CC--:B------:R-:W-:Y:S01]  /*5ef0*/  LEA R4, P1, R189.reuse, R220.reuse, 0x2 ;  /* 0x000000dcbd047211 */ /* 0x0c0fe200078210ff */
[----:B------:R-:W-:Y:S03]  /*5f00*/  IMAD.SHL.U32 R190, R190, 0x10, RZ ;  /* 0x00000010bebe7824 */ /* 0x000fe600078e00ff */
[-C--:B------:R-:W-:Y:S01]  /*5f10*/  LEA.HI.X.SX32 R5, R189, R221.reuse, 0x2, P1 ;  /* 0x000000ddbd057211 */ /* 0x080fe200008f16ff */
[----:B------:R-:W-:Y:S01]  /*5f20*/  IMAD.MOV.U32 R189, RZ, RZ, c[0x0][0x22c] ;  /* 0x00008b00ffbd7624 */ /* 0x000fe200078e00ff */
[----:B------:R-:W-:Y:S01]  /*5f30*/  IADD3 R177, R190, 0x20, RZ ;  /* 0x00000020beb17810 */ /* 0x000fe20007ffe0ff */
[----:B------:R-:W-:Y:S02]  /*5f40*/  IMAD.MOV.U32 R190, RZ, RZ, c[0x0][0x22c] ;  /* 0x00008b00ffbe7624 */ /* 0x000fe400078e00ff */
[----:B------:R5:W-:Y:S01]  /*5f50*/  RED.E.ADD.F32.FTZ.RN.STRONG.GPU [R4.64], R10 ;  /* 0x0000000a0400798e */ /* 0x000be2000c10e7a2 */
[----:B------:R-:W-:Y:S02]  /*5f60*/  IMAD R189, R189, c[0x0][0x1c0], RZ ;  /* 0x00007000bdbd7a24 */ /* 0x000fe400078e02ff */
[----:B------:R-:W-:Y:S02]  /*5f70*/  IMAD R190, R190, c[0x0][0x1c0], RZ ;  /* 0x00007000bebe7a24 */ /* 0x000fe400078e02ff */
[----:B------:R-:W-:Y:S01]  /*5f80*/  IMAD.SHL.U32 R189, R189, 0x10, RZ ;  /* 0x00000010bdbd7824 */ /* 0x000fe200078e00ff */
[-C--:B-1----:R-:W-:Y:S01]  /*5f90*/  LEA.HI.X.SX32 R7, R191, R221.reuse, 0x2, P0 ;  /* 0x000000ddbf077211 */ /* 0x082fe200000f16ff */
[----:B------:R-:W-:Y:S03]  /*5fa0*/  IMAD.SHL.U32 R190, R190, 0x10, RZ ;  /* 0x00000010bebe7824 */ /* 0x000fe600078e00ff */
[C---:B------:R-:W-:Y:S01]  /*5fb0*/  IADD3 R179, R189.reuse, 0x20, RZ ;  /* 0x00000020bdb37810 */ /* 0x040fe20007ffe0ff */
[----:B------:R1:W-:Y:S01]  /*5fc0*/  RED.E.ADD.F32.FTZ.RN.STRONG.GPU [R6.64], R11 ;  /* 0x0000000b0600798e */ /* 0x0003e2000c10e7a2 */
[----:B------:R-:W-:Y:S03]  /*5fd0*/  IADD3 R178, R189, 0x20, RZ ;  /* 0x00000020bdb27810 */ /* 0x000fe60007ffe0ff */
[C---:B------:R-:W-:Y:S01]  /*5fe0*/  IMAD.IADD R179, R249.reuse, 0x1, R179 ;  /* 0x00000001f9b37824 */ /* 0x040fe200078e02b3 */
[----:B----4-:R-:W-:Y:S01]  /*5ff0*/  IADD3 R166, R190, 0x40, RZ ;  /* 0x00000040bea67810 */ /* 0x010fe20007ffe0ff */
[----:B-----5:R-:W4:Y:S01]  /*6000*/  LDL R165, [R1+0x14] ;  /* 0x0000140001a57983 */ /* 0x020f220000100800 */
[C---:B------:R-:W-:Y:S04]  /*6010*/  IMAD.IADD R178, R249.reuse, 0x1, R178 ;  /* 0x00000001f9b27824 */ /* 0x040fe800078e02b2 */
[----:B------:R-:W5:Y:S01]  /*6020*/  LDL R164, [R1+0x20] ;  /* 0x0000200001a47983 */ /* 0x000f620000100800 */
[----:B------:R-:W-:Y:S04]  /*6030*/  IMAD.IADD R178, R249, 0x1, R178 ;  /* 0x00000001f9b27824 */ /* 0x000fe800078e02b2 */
[----:B------:R-:W-:Y:S01]  /*6040*/  RED.E.ADD.F32.FTZ.RN.STRONG.GPU [R220.64+0x80], R16 ;  /* 0x00008010dc00798e */ /* 0x000fe2000c10e7a2 */
[CC--:B------:R-:W-:Y:S04]  /*6050*/  LEA R4, P0, R177.reuse, R220.reuse, 0x2 ;  /* 0x000000dcb1047211 */ /* 0x0c0fe800078010ff */
[----:B------:R1:W-:Y:S01]  /*6060*/  RED.E.ADD.F32.FTZ.RN.STRONG.GPU [R2.64+0x80], R17 ;  /* 0x000080110200798e */ /* 0x0003e2000c10e7a2 */
[-C--:B------:R-:W-:Y:S02]  /*6070*/  LEA.HI.X.SX32 R5, R177, R221.reuse, 0x2, P0 ;  /* 0x000000ddb1057211 */ /* 0x080fe400000f16ff */
[CC--:B------:R-:W-:Y:S02]  /*6080*/  LEA R10, P0, R178.reuse, R220.reuse, 0x2 ;  /* 0x000000dcb20a7211 */ /* 0x0c0fe400078010ff */
[----:B------:R-:W-:Y:S01]  /*6090*/  IADD3 R177, R189, 0x20, RZ ;  /* 0x00000020bdb17810 */ /* 0x000fe20007ffe0ff */
[----:B------:R1:W-:Y:S02]  /*60a0*/  RED.E.ADD.F32.FTZ.RN.STRONG.GPU [R4.64], R18 ;  /* 0x000000120400798e */ /* 0x0003e4000c10e7a2 */
[-C--:B-1----:R-:W-:Y:S01]  /*60b0*/  LEA R6, P1, R179, R220.reuse, 0x2 ;  /* 0x000000dcb3067211 */ /* 0x082fe200078210ff */
[----:B------:R-:W-:Y:S01]  /*60c0*/  IMAD.MOV.U32 R189, RZ, RZ, c[0x0][0x22c] ;  /* 0x00008b00ffbd7624 */ /* 0x000fe200078e00ff */
[-C--:B------:R-:W-:Y:S01]  /*60d0*/  LEA.HI.X.SX32 R11, R178, R221.reuse, 0x2, P0 ;  /* 0x000000ddb20b7211 */ /* 0x080fe200000f16ff */
[----:B------:R-:W-:Y:S01]  /*60e0*/  IMAD.IADD R177, R249, 0x1, R177 ;  /* 0x00000001f9b17824 */ /* 0x000fe200078e02b1 */
[-C--:B------:R-:W-:Y:S01]  /*60f0*/  LEA.HI.X.SX32 R7, R179, R221.reuse, 0x2, P1 ;  /* 0x000000ddb3077211 */ /* 0x080fe200008f16ff */
[----:B------:R-:W-:Y:S02]  /*6100*/  IMAD R189, R189, c[0x0][0x1c0], RZ ;  /* 0x00007000bdbd7a24 */ /* 0x000fe400078e02ff */
[----:B------:R-:W-:Y:S02]  /*6110*/  IMAD.IADD R177, R249, 0x1, R177 ;  /* 0x00000001f9b17824 */ /* 0x000fe400078e02b1 */
[----:B------:R-:W-:Y:S01]  /*6120*/  RED.E.ADD.F32.FTZ.RN.STRONG.GPU [R6.64], R19 ;  /* 0x000000130600798e */ /* 0x000fe2000c10e7a2 */
[----:B------:R-:W-:Y:S02]  /*6130*/  IMAD.SHL.U32 R189, R189, 0x10, RZ ;  /* 0x00000010bdbd7824 */ /* 0x000fe400078e00ff */
[----:B------:R-:W-:Y:S02]  /*6140*/  IMAD.IADD R177, R249, 0x1, R177 ;  /* 0x00000001f9b17824 */ /* 0x000fe400078e02b1 */
[----:B------:R1:W-:Y:S01]  /*6150*/  RED.E.ADD.F32.FTZ.RN.STRONG.GPU [R10.64], R12 ;  /* 0x0000000c0a00798e */ /* 0x0003e2000c10e7a2 */
[----:B------:R-:W-:Y:S02]  /*6160*/  IADD3 R168, R189, 0x40, RZ ;  /* 0x00000040bda87810 */ /* 0x000fe40007ffe0ff */
[-C--:B------:R-:W-:Y:S02]  /*6170*/  LEA R8, P2, R177, R220.reuse, 0x2 ;  /* 0x000000dcb1087211 */ /* 0x080fe400078410ff */
[----:B------:R-:W-:Y:S01]  /*6180*/  IADD3 R167, R189, 0x40, RZ ;  /* 0x00000040bda77810 */ /* 0x000fe20007ffe0ff */
[----:B------:R-:W-:Y:S01]  /*6190*/  IMAD.IADD R168, R249, 0x1, R168 ;  /* 0x00000001f9a87824 */ /* 0x000fe200078e02a8 */
[-C--:B------:R-:W-:Y:S02]  /*61a0*/  LEA.HI.X.SX32 R9, R177, R221.reuse, 0x2, P2 ;  /* 0x000000ddb1097211 */ /* 0x080fe400010f16ff */
[C---:B------:R-:W-:Y:S01]  /*61b0*/  IADD3 R17, R188.reuse, 0x60, RZ ;  /* 0x00000060bc117810 */ /* 0x040fe20007ffe0ff */
[C---:B------:R-:W-:Y:S02]  /*61c0*/  IMAD.IADD R167, R249.reuse, 0x1, R167 ;  /* 0x00000001f9a77824 */ /* 0x040fe400078e02a7 */
[----:B------:R-:W-:Y:S01]  /*61d0*/  RED.E.ADD.F32.FTZ.RN.STRONG.GPU [R8.64], R13 ;  /* 0x0000000d0800798e */ /* 0x000fe2000c10e7a2 */
[----:B------:R-:W-:Y:S01]  /*61e0*/  IADD3 R18, R188, 0x60, RZ ;  /* 0x00000060bc127810 */ /* 0x000fe20007ffe0ff */
[C---:B------:R-:W-:Y:S02]  /*61f0*/  IMAD.IADD R167, R249.reuse, 0x1, R167 ;  /* 0x00000001f9a77824 */ /* 0x040fe400078e02a7 */
[C---:B------:R-:W-:Y:S02]  /*6200*/  IMAD.IADD R17, R249.reuse, 0x1, R17 ;  /* 0x00000001f9117824 */ /* 0x040fe400078e0211 */
[C---:B------:R-:W-:Y:S02]  /*6210*/  IMAD.IADD R18, R249.reuse, 0x1, R18 ;  /* 0x00000001f9127824 */ /* 0x040fe400078e0212 */
[----:B------:R-:W-:Y:S01]  /*6220*/  IMAD.IADD R17, R249, 0x1, R17 ;  /* 0x00000001f9117824 */ /* 0x000fe200078e0211 */
[----:B-1----:R-:W5:Y:S01]  /*6230*/  LDL R12, [R1+0x10] ;  /* 0x00001000010c7983 */ /* 0x002f620000100800 */
[CC--:B---3--:R-:W-:Y:S04]  /*6240*/  LEA R4, P1, R176.reuse, R220.reuse, 0x2 ;  /* 0x000000dcb0047211 */ /* 0x0c8fe800078210ff */
[-C--:B------:R-:W-:Y:S05]  /*6250*/  LEA.HI.X.SX32 R5, R176, R221.reuse, 0x2, P1 ;  /* 0x000000ddb0057211 */ /* 0x080fea00008f16ff */
[----:B------:R1:W-:Y:S01]  /*6260*/  RED.E.ADD.F32.FTZ.RN.STRONG.GPU [R4.64], R14 ;  /* 0x0000000e0400798e */ /* 0x0003e2000c10e7a2 */
[CC--:B--2---:R-:W-:Y:S04]  /*6270*/  LEA R6, P0, R0.reuse, R220.reuse, 0x2 ;  /* 0x000000dc00067211 */ /* 0x0c4fe800078010ff */
[-C--:B------:R-:W-:Y:S02]  /*6280*/  LEA.HI.X.SX32 R7, R0, R221.reuse, 0x2, P0 ;  /* 0x000000dd00077211 */ /* 0x080fe400000f16ff */
[----:B------:R-:W2:Y:S01]  /*6290*/  LDL R0, [R1+0x1c] ;  /* 0x00001c0001007983 */ /* 0x000ea20000100800 */
[CC--:B-1----:R-:W-:Y:S04]  /*62a0*/  LEA R4, P0, R166.reuse, R220.reuse, 0x2 ;  /* 0x000000dca6047211 */ /* 0x0c2fe800078010ff */
[----:B------:R1:W-:Y:S01]  /*62b0*/  RED.E.ADD.F32.FTZ.RN.STRONG.GPU [R6.64], R15 ;  /* 0x0000000f0600798e */ /* 0x0003e2000c10e7a2 */
[-C--:B------:R-:W-:Y:S02]  /*62c0*/  LEA.HI.X.SX32 R5, R166, R221.reuse, 0x2, P0 ;  /* 0x000000dda6057211 */ /* 0x080fe400000f16ff */
[----:B------:R-:W-:Y:S01]  /*62d0*/  IADD3 R166, R189, 0x40, RZ ;  /* 0x00000040bda67810 */ /* 0x000fe20007ffe0ff */
[----:B------:R-:W-:Y:S01]  /*62e0*/  IMAD.MOV.U32 R189, RZ, RZ, c[0x0][0x22c] ;  /* 0x00008b00ffbd7624 */ /* 0x000fe200078e00ff */
[----:B------:R-:W-:Y:S01]  /*62f0*/  RED.E.ADD.F32.FTZ.RN.STRONG.GPU [R220.64+0x100], R20 ;  /* 0x00010014dc00798e */ /* 0x000fe2000c10e7a2 */
[-C--:B------:R-:W-:Y:S02]  /*6300*/  LEA R10, P0, R167, R220.reuse, 0x2 ;  /* 0x000000dca70a7211 */ /* 0x080fe400078010ff */
[----:B------:R-:W-:Y:S02]  /*6310*/  IMAD.IADD R166, R249, 0x1, R166 ;  /* 0x00000001f9a67824 */ /* 0x000fe400078e02a6 */
[----:B------:R-:W-:Y:S01]  /*6320*/  RED.E.ADD.F32.FTZ.RN.STRONG.GPU [R2.64+0x100], R21 ;  /* 0x000100150200798e */ /* 0x000fe2000c10e7a2 */
[-C--:B------:R-:W-:Y:S01]  /*6330*/  LEA.HI.X.SX32 R11, R167, R221.reuse, 0x2, P0 ;  /* 0x000000dda70b7211 */ /* 0x080fe200000f16ff */
[----:B------:R-:W-:Y:S02]  /*6340*/  IMAD.IADD R166, R249, 0x1, R166 ;  /* 0x00000001f9a67824 */ /* 0x000fe400078e02a6 */
[----:B------:R-:W-:Y:S01]  /*6350*/  IMAD R189, R189, c[0x0][0x1c0], RZ ;  /* 0x00007000bdbd7a24 */ /* 0x000fe200078e02ff */
[----:B------:R-:W-:Y:S01]  /*6360*/  RED.E.ADD.F32.FTZ.RN.STRONG.GPU [R4.64], R22 ;  /* 0x000000160400798e */ /* 0x000fe2000c10e7a2 */
[----:B------:R-:W-:Y:S02]  /*6370*/  IMAD.IADD R166, R249, 0x1, R166 ;  /* 0x00000001f9a67824 */ /* 0x000fe400078e02a6 */
[----:B------:R-:W-:Y:S03]  /*6380*/  IMAD.SHL.U32 R189, R189, 0x10, RZ ;  /* 0x00000010bdbd7824 */ /* 0x000fe600078e00ff */
[CC--:B------:R-:W-:Y:S02]  /*6390*/  LEA R8, P2, R166.reuse, R220.reuse, 0x2 ;  /* 0x000000dca6087211 */ /* 0x0c0fe400078410ff */
[----:B------:R-:W-:Y:S02]  /*63a0*/  IADD3 R16, R189, 0x60, RZ ;  /* 0x00000060bd107810 */ /* 0x000fe40007ffe0ff */
[-C--:B------:R-:W-:Y:S02]  /*63b0*/  LEA.HI.X.SX32 R9, R166, R221.reuse, 0x2, P2 ;  /* 0x000000dda6097211 */ /* 0x080fe400010f16ff */
[CC--:B-1----:R-:W-:Y:S04]  /*63c0*/  LEA R6, P1, R168.reuse, R220.reuse, 0x2 ;  /* 0x000000dca8067211 */ /* 0x0c2fe800078210ff */
[-C--:B------:R-:W-:Y:S02]  /*63d0*/  LEA.HI.X.SX32 R7, R168, R221.reuse, 0x2, P1 ;  /* 0x000000dda8077211 */ /* 0x080fe400008f16ff */
[----:B------:R-:W-:Y:S05]  /*63e0*/  LDSM.16.MT88.4 R168, [R206+0x2800] ;  /* 0x00280000cea8783b */ /* 0x000fea0000004200 */
[----:B------:R-:W-:Y:S05]  /*63f0*/  RED.E.ADD.F32.FTZ.RN.STRONG.GPU [R6.64], R23 ;  /* 0x000000170600798e */ /* 0x000fea000c10e7a2 */
[----:B------:R-:W-:Y:S05]  /*6400*/  RED.E.ADD.F32.FTZ.RN.STRONG.GPU [R10.64], R24 ;  /* 0x000000180a00798e */ /* 0x000fea000c10e7a2 */
[----:B------:R1:W-:Y:S05]  /*6410*/  RED.E.ADD.F32.FTZ.RN.STRONG.GPU [R8.64], R25 ;  /* 0x000000190800798e */ /* 0x0003ea000c10e7a2 */
[----:B------:R-:W-:Y:S01]  /*6420*/  LDSM.16.MT88.4 R20, [R206+0x2000] ;  /* 0x00200000ce14783b */ /* 0x000fe20000004200 */
[-C--:B-1----:R-:W-:Y:S02]  /*6430*/  LEA R8, P3, R17, R220.reuse, 0x2 ;  /* 0x000000dc11087211 */ /* 0x082fe400078610ff */
[-C--:B----4-:R-:W-:Y:S02]  /*6440*/  LEA R4, P1, R165, R220.reuse, 0x2 ;  /* 0x000000dca5047211 */ /* 0x090fe400078210ff */
[-C--:B------:R-:W-:Y:S02]  /*6450*/  LEA.HI.X.SX32 R9, R17, R221.reuse, 0x2, P3 ;  /* 0x000000dd11097211 */ /* 0x080fe400018f16ff */
[-C--:B------:R-:W-:Y:S02]  /*6460*/  LEA.HI.X.SX32 R5, R165, R221.reuse, 0x2, P1 ;  /* 0x000000dda5057211 */ /* 0x080fe400008f16ff */
[CC--:B-----5:R-:W-:Y:S03]  /*6470*/  LEA R6, P0, R164.reuse, R220.reuse, 0x2 ;  /* 0x000000dca4067211 */ /* 0x0e0fe600078010ff */
[----:B------:R1:W-:Y:S01]  /*6480*/  RED.E.ADD.F32.FTZ.RN.STRONG.GPU [R4.64], R26 ;  /* 0x0000001a0400798e */ /* 0x0003e2000c10e7a2 */
[-C--:B------:R-:W-:Y:S02]  /*6490*/  LEA.HI.X.SX32 R7, R164, R221.reuse, 0x2, P0 ;  /* 0x000000dda4077211 */ /* 0x080fe400000f16ff */
[CC--:B------:R-:W-:Y:S03]  /*64a0*/  LEA R10, P0, R18.reuse, R220.reuse, 0x2 ;  /* 0x000000dc120a7211 */ /* 0x0c0fe600078010ff */
[----:B------:R3:W-:Y:S01]  /*64b0*/  RED.E.ADD.F32.FTZ.RN.STRONG.GPU [R6.64], R27 ;  /* 0x0000001b0600798e */ /* 0x0007e2000c10e7a2 */
[-C--:B------:R-:W-:Y:S04]  /*64c0*/  LEA.HI.X.SX32 R11, R18, R221.reuse, 0x2, P0 ;  /* 0x000000dd120b7211 */ /* 0x080fe800000f16ff */
[----:B------:R-:W-:Y:S05]  /*64d0*/  RED.E.ADD.F32.FTZ.RN.STRONG.GPU [R220.64+0x180], R32 ;  /* 0x00018020dc00798e */ /* 0x000fea000c10e7a2 */
[----:B------:R-:W-:Y:S01]  /*64e0*/  RED.E.ADD.F32.FTZ.RN.STRONG.GPU [R2.64+0x180], R33 ;  /* 0x000180210200798e */ /* 0x000fe2000c10e7a2 */
[CC--:B-1----:R-:W-:Y:S04]  /*64f0*/  LEA R4, P1, R16.reuse, R220.reuse, 0x2 ;  /* 0x000000dc10047211 */ /* 0x0c2fe800078210ff */
[-C--:B------:R-:W-:Y:S02]  /*6500*/  LEA.HI.X.SX32 R5, R16, R221.reuse, 0x2, P1 ;  /* 0x000000dd10057211 */ /* 0x080fe400008f16ff */
[----:B------:R-:W-:Y:S03]  /*6510*/  IADD3 R16, R188, 0x60, RZ ;  /* 0x00000060bc107810 */ /* 0x000fe60007ffe0ff */
[----:B------:R1:W-:Y:S02]  /*6520*/  RED.E.ADD.F32.FTZ.RN.STRONG.GPU [R4.64], R34 ;  /* 0x000000220400798e */ /* 0x0003e4000c10e7a2 */
[C---:B------:R-:W-:Y:S03]  /*6530*/  IMAD.IADD R16, R249.reuse, 0x1, R16 ;  /* 0x00000001f9107824 */ /* 0x040fe600078e0210 */
[----:B------:R-:W-:Y:S01]  /*6540*/  RED.E.ADD.F32.FTZ.RN.STRONG.GPU [R10.64], R35 ;  /* 0x000000230a00798e */ /* 0x000fe2000c10e7a2 */
[C---:B------:R-:W-:Y:S04]  /*6550*/  IMAD.IADD R16, R249.reuse, 0x1, R16 ;  /* 0x00000001f9107824 */ /* 0x040fe800078e0210 */
[----:B------:R-:W-:Y:S01]  /*6560*/  IMAD.IADD R16, R249, 0x1, R16 ;  /* 0x00000001f9107824 */ /* 0x000fe200078e0210 */
[----:B------:R-:W-:Y:S04]  /*6570*/  RED.E.ADD.F32.FTZ.RN.STRONG.GPU [R8.64], R28 ;  /* 0x0000001c0800798e */ /* 0x000fe8000c10e7a2 */
[CC--:B---3--:R-:W-:Y:S01]  /*6580*/  LEA R6, P2, R16.reuse, R220.reuse, 0x2 ;  /* 0x000000dc10067211 */ /* 0x0c8fe200078410ff */
[----:B------:R-:W-:Y:S03]  /*6590*/  LDSM.16.MT88.4 R8, [R206] ;  /* 0x00000000ce08783b */ /* 0x000fe60000004200 */
[-C--:B------:R-:W-:Y:S02]  /*65a0*/  LEA.HI.X.SX32 R7, R16, R221.reuse, 0x2, P2 ;  /* 0x000000dd10077211 */ /* 0x080fe400010f16ff */
[----:B------:R-:W-:Y:S05]  /*65b0*/  LDSM.16.MT88.4 R32, [R205+0x1e800] ;  /* 0x01e80000cd20783b */ /* 0x000fea0000004200 */
[----:B------:R-:W-:Y:S01]  /*65c0*/  RED.E.ADD.F32.FTZ.RN.STRONG.GPU [R6.64], R29 ;  /* 0x0000001d0600798e */ /* 0x000fe2000c10e7a2 */
[CC--:B-1----:R-:W-:Y:S04]  /*65d0*/  LEA R4, P1, R12.reuse, R220.reuse, 0x2 ;  /* 0x000000dc0c047211 */ /* 0x0c2fe800078210ff */
[-C--:B------:R-:W-:Y:S02]  /*65e0*/  LEA.HI.X.SX32 R5, R12, R221.reuse, 0x2, P1 ;  /* 0x000000dd0c057211 */ /* 0x080fe400008f16ff */
[----:B------:R-:W-:Y:S01]  /*65f0*/  LDSM.16.MT88.4 R12, [R205+0x1e000] ;  /* 0x01e00000cd0c783b */ /* 0x000fe20000004200 */
[----:B------:R-:W-:Y:S01]  /*6600*/  ISETP.LT.AND P1, PT, RZ, UR45, PT ;  /* 0x0000002dff007c0c */ /* 0x000fe2000bf21270 */
[----:B------:R-:W-:Y:S03]  /*6610*/  UMOV UR45, UR6 ;  /* 0x00000006002d7c82 */ /* 0x000fe60008000000 */
[----:B------:R-:W-:Y:S05]  /*6620*/  RED.E.ADD.F32.FTZ.RN.STRONG.GPU [R4.64], R30 ;  /* 0x0000001e0400798e */ /* 0x000fea000c10e7a2 */
[----:B------:R-:W1:Y:S02]  /*6630*/  LDSM.16.MT88.4 R4, [R205+0x1c000] ;  /* 0x01c00000cd04783b */ /* 0x000e640000004200 */
[-C--:B-1----:R-:W-:Y:S08]  /*6640*/  HMMA.16816.F32 R100, R4, R8.reuse, R100 ;  /* 0x000000080464723c */ /* 0x082ff00000001864 */
[C---:B------:R-:W-:Y:S08]  /*6650*/  HMMA.16816.F32 R104, R12.reuse, R8, R104 ;  /* 0x000000080c68723c */ /* 0x040ff00000001868 */
[-C--:B------:R-:W-:Y:S08]  /*6660*/  HMMA.16816.F32 R108, R12, R10.reuse, R108 ;  /* 0x0000000a0c6c723c */ /* 0x080ff0000000186c */
[C---:B------:R-:W-:Y:S01]  /*6670*/  HMMA.16816.F32 R112, R4.reuse, R10, R112 ;  /* 0x0000000a0470723c */ /* 0x040fe20000001870 */
[----:B------:R-:W-:Y:S03]  /*6680*/  LDSM.16.MT88.4 R8, [R205+0x1c800] ;  /* 0x01c80000cd08783b */ /* 0x000fe60000004200 */
[C---:B--2---:R-:W-:Y:S04]  /*6690*/  LEA R2, P0, R0.reuse, R220, 0x2 ;  /* 0x000000dc00027211 */ /* 0x044fe800078010ff */
[----:B------:R-:W-:Y:S01]  /*66a0*/  LEA.HI.X.SX32 R3, R0, R221, 0x2, P0 ;  /* 0x000000dd00037211 */ /* 0x000fe200000f16ff */
[----:B------:R-:W-:Y:S01]  /*66b0*/  IMAD.IADD R0, R209, 0x1, R206 ;  /* 0x00000001d1007824 */ /* 0x000fe200078e02ce */
[----:B------:R-:W-:Y:S01]  /*66c0*/  PLOP3.LUT P0, PT, PT, PT, UP0, 0x80, 0x0 ;  /* 0x000000000000781c */ /* 0x000fe20003f0f008 */
[----:B------:R-:W-:Y:S02]  /*66d0*/  @UP2 UIADD3 UR8, UP0, UR8, -0x100, URZ ;  /* 0xffffff0008082890 */ /* 0x000fe4000ff1e03f */
[----:B------:R-:W-:Y:S02]  /*66e0*/  RED.E.ADD.F32.FTZ.RN.STRONG.GPU [R2.64], R31 ;  /* 0x0000001f0200798e */ /* 0x000fe4000c10e7a2 */
[----:B------:R-:W-:Y:S03]  /*66f0*/  @UP2 UIADD3.X UR7, UR7, -0x1, URZ, UP0, !UPT ;  /* 0xffffffff07072890 */ /* 0x000fe600087fe43f */
[----:B------:R-:W1:Y:S05]  /*6700*/  LDSM.16.MT88.4 R16, [R0] ;  /* 0x000000000010783b */ /* 0x000e6a0000004200 */
[----:B------:R-:W2:Y:S05]  /*6710*/  LDSM.16.MT88.4 R24, [R0+0x2000] ;  /* 0x002000000018783b */ /* 0x000eaa0000004200 */
[----:B------:R-:W3:Y:S05]  /*6720*/  LDSM.16.MT88.4 R28, [R206+0x800] ;  /* 0x00080000ce1c783b */ /* 0x000eea0000004200 */
[----:B------:R-:W4:Y:S05]  /*6730*/  LDSM.16.MT88.4 R164, [R0+0x800] ;  /* 0x0008000000a4783b */ /* 0x000f2a0000004200 */
[----:B------:R-:W5:Y:S01]  /*6740*/  LDSM.16.MT88.4 R172, [R0+0x2800] ;  /* 0x0028000000ac783b */ /* 0x000f620000004200 */
        /* <DEDUP_REMOVED lines=10> */
[-C--:B--2---:R-:W-:Y:S08]  /*67f0*/  HMMA.16816.F32 R148, R4, R24.reuse, R148 ;  /* 0x000000180494723c */ /* 0x084ff00000001894 */
[C---:B------:R-:W-:Y:S08]  /*6800*/  HMMA.16816.F32 R152, R12.reuse, R24, R152 ;  /* 0x000000180c98723c */ /* 0x040ff00000001898 */
[-C--:B------:R-:W-:Y:S01]  /*6810*/  HMMA.16816.F32 R156, R12, R26.reuse, R156 ;  /* 0x0000001a0c9c723c */ /* 0x080fe2000000189c */
[----:B------:R-:W-:Y:S07]  /*6820*/  LDSM.16.MT88.4 R12, [R206+0x1000] ;  /* 0x00100000ce0c783b */ /* 0x000fee0000004200 */
[----:B------:R-:W-:Y:S01]  /*6830*/  HMMA.16816.F32 R160, R4, R26, R160 ;  /* 0x0000001a04a0723c */ /* 0x000fe200000018a0 */
[----:B------:R-:W1:Y:S05]  /*6840*/  LDSM.16.MT88.4 R4, [R205+0x1d000] ;  /* 0x01d00000cd04783b */ /* 0x000e6a0000004200 */
[----:B------:R-:W2:Y:S02]  /*6850*/  LDSM.16.MT88.4 R24, [R206+0x3000] ;  /* 0x00300000ce18783b */ /* 0x000ea40000004200 */
[-C--:B---3--:R-:W-:Y:S08]  /*6860*/  HMMA.16816.F32 R100, R8, R28.reuse, R100 ;  /* 0x0000001c0864723c */ /* 0x088ff00000001864 */
[C---:B------:R-:W-:Y:S08]  /*6870*/  HMMA.16816.F32 R104, R32.reuse, R28, R104 ;  /* 0x0000001c2068723c */ /* 0x040ff00000001868 */
[-C--:B------:R-:W-:Y:S08]  /*6880*/  HMMA.16816.F32 R108, R32, R30.reuse, R108 ;  /* 0x0000001e206c723c */ /* 0x080ff0000000186c */
[C---:B------:R-:W-:Y:S01]  /*6890*/  HMMA.16816.F32 R112, R8.reuse, R30, R112 ;  /* 0x0000001e0870723c */ /* 0x040fe20000001870 */
[----:B------:R-:W3:Y:S07]  /*68a0*/  LDSM.16.MT88.4 R28, [R0+0x3000] ;  /* 0x00300000001c783b */ /* 0x000eee0000004200 */
[-C--:B----4-:R-:W-:Y:S08]  /*68b0*/  HMMA.16816.F32 R116, R8, R164.reuse, R116 ;  /* 0x000000a40874723c */ /* 0x090ff00000001874 */
        /* <DEDUP_REMOVED lines=20> */
[----:B------:R1:W3:Y:S07]  /*6a00*/  LDSM.16.MT88.4 R12, [R0+0x3800] ;  /* 0x00380000000c783b */ /* 0x0002ee0000004200 */
[-C--:B------:R-:W-:Y:S08]  /*6a10*/  HMMA.16816.F32 R116, R4, R20.reuse, R116 ;  /* 0x000000140474723c */ /* 0x080ff00000001874 */
[C---:B------:R-:W-:Y:S08]  /*6a20*/  HMMA.16816.F32 R120, R16.reuse, R20, R120 ;  /* 0x000000141078723c */ /* 0x040ff00000001878 */
[-C--:B------:R-:W-:Y:S04]  /*6a30*/  HMMA.16816.F32 R124, R16, R22.reuse, R124 ;  /* 0x00000016107c723c */ /* 0x080fe8000000187c */
[C---:B-1----:R-:W-:Y:S02]  /*6a40*/  IADD3 R0, R206.reuse, -0x4000, RZ ;  /* 0xffffc000ce007810 */ /* 0x042fe40007ffe0ff */
[----:B------:R-:W-:Y:S02]  /*6a50*/  @P0 IADD3 R0, R206, 0x4000, RZ ;  /* 0x00004000ce000810 */ /* 0x000fe40007ffe0ff */
[C---:B------:R-:W-:Y:S04]  /*6a60*/  HMMA.16816.F32 R128, R4.reuse, R22, R128 ;  /* 0x000000160480723c */ /* 0x040fe80000001880 */
[----:B------:R-:W-:Y:S04]  /*6a70*/  IMAD.MOV.U32 R206, RZ, RZ, R0 ;  /* 0x000000ffffce7224 */ /* 0x000fe800078e0000 */
[-C--:B--2---:R-:W-:Y:S08]  /*6a80*/  HMMA.16816.F32 R132, R4, R24.reuse, R132 ;  /* 0x000000180484723c */ /* 0x084ff00000001884 */
[C---:B------:R-:W-:Y:S08]  /*6a90*/  HMMA.16816.F32 R136, R16.reuse, R24, R136 ;  /* 0x000000181088723c */ /* 0x040ff00000001888 */
[-C--:B------:R-:W-:Y:S08]  /*6aa0*/  HMMA.16816.F32 R140, R16, R26.reuse, R140 ;  /* 0x0000001a108c723c */ /* 0x080ff0000000188c */
[C---:B------:R-:W-:Y:S08]  /*6ab0*/  HMMA.16816.F32 R144, R4.reuse, R26, R144 ;  /* 0x0000001a0490723c */ /* 0x040ff00000001890 */
[-C--:B---3--:R-:W-:Y:S08]  /*6ac0*/  HMMA.16816.F32 R148, R4, R28.reuse, R148 ;  /* 0x0000001c0494723c */ /* 0x088ff00000001894 */
        /* <DEDUP_REMOVED lines=20> */
.L_x_1629:
[----:B------:R-:W2:Y:S04]  /*6c10*/  LDL R166, [R1+0x34] ;  /* 0x0000340001a67983 */ /* 0x000ea80000100800 */
[----:B------:R-:W3:Y:S04]  /*6c20*/  LDL R165, [R1+0x48] ;  /* 0x0000480001a57983 */ /* 0x000ee80000100800 */
[----:B------:R-:W4:Y:S01]  /*6c30*/  LDL R167, [R1+0x60] ;  /* 0x0000600001a77983 */ /* 0x000f220000100800 */
[----:B------:R-:W-:-:S02]  /*6c40*/  F2FP.PACK_AB R42, R43, R42 ;  /* 0x0000002a2b2a723e */ /* 0x000fc400000000ff */
[----:B------:R-:W-:Y:S01]  /*6c50*/  F2FP.PACK_AB R40, R41, R40 ;  /* 0x000000282928723e */ /* 0x000fe200000000ff */
[----:B------:R-:W5:Y:S01]  /*6c60*/  LDL R43, [R1+0x38] ;  /* 0x00003800012b7983 */ /* 0x000f620000100800 */
[----:B------:R-:W-:-:S03]  /*6c70*/  F2FP.PACK_AB R44, R45, R44 ;  /* 0x0000002c2d2c723e */ /* 0x000fc600000000ff */
[----:B------:R-:W5:Y:S01]  /*6c80*/  LDL.64 R168, [R1+0x50] ;  /* 0x0000500001a87983 */ /* 0x000f620000100a00 */
[----:B------:R-:W-:Y:S01]  /*6c90*/  FMUL.FTZ R100, R100, c[0x0][0x2e0] ;  /* 0x0000b80064647a20 */ /* 0x000fe20000410000 */
[----:B------:R-:W-:Y:S01]  /*6ca0*/  F2FP.PACK_AB R36, R37, R36 ;  /* 0x000000242524723e */ /* 0x000fe200000000ff */
[----:B------:R-:W-:Y:S01]  /*6cb0*/  FMUL.FTZ R6, R101, c[0x0][0x2e0] ;  /* 0x0000b80065067a20 */ /* 0x000fe20000410000 */
[----:B------:R-:W5:Y:S01]  /*6cc0*/  LDL R41, [R1+0x4c] ;  /* 0x00004c0001297983 */ /* 0x000f620000100800 */
        /* <DEDUP_REMOVED lines=144> */
[----:B-----5:R-:W-:Y:S04]  /*75d0*/  STS [R43], R14 ;  /* 0x0000000e2b007388 */ /* 0x020fe80000000800 */
        /* <DEDUP_REMOVED lines=90> */
[----:B------:R-:W5:Y:S01]  /*7b80*/  LDS.128 R56, [R12+0xe000] ;  /* 0x00e000000c387984 */ /* 0x000f620000000c00 */
        /* <DEDUP_REMOVED lines=18> */
[----:B------:R-:W5:Y:S04]  /*7cb0*/  LDS.128 R16, [R12+0x1a000] ;  /* 0x01a000000c107984 */ /* 0x000f680000000c00 */
[----:B------:R-:W5:Y:S01]  /*7cc0*/  LDS.128 R28, [R12+0x17000] ;  /* 0x017000000c1c7984 */ /* 0x000f620000000c00 */
[----:B------:R-:W-:-:S03]  /*7cd0*/  LEA.HI.X R5, R2, c[0x0][0x344], R3, 0x1, P0 ;  /* 0x0000d10002057a11 */ /* 0x000fc600000f0c03 */
[----:B------:R-:W5:Y:S01]  /*7ce0*/  LDS.128 R12, [R12+0x1b000] ;  /* 0x01b000000c0c7984 */ /* 0x000f620000000c00 */
        /* <DEDUP_REMOVED lines=15> */
[----:B-----5:R-:W-:Y:S04]  /*7de0*/  STG.E.128 [R6.64], R56 ;  /* 0x0000003806007986 */ /* 0x020fe8000c101d22 */
        /* <DEDUP_REMOVED lines=17> */
.L_x_1626:
        /* <DEDUP_REMOVED lines=11> */
.L_x_1633:
[----:B------:R-:W-:Y:S05]  /*7fb0*/  EXIT ;  /* 0x000000000000794d */ /* 0x000fea0003800000 */
.L_x_1635:
        /* <DEDUP_REMOVED lines=12> */
.L_x_2085:


//--------------------- .text._ZN5flash44flash_bwd_dq_dk_dv_loop_seqk_parallel_kernelI23Flash_bwd_kernel_traitsILi128ELi64ELi128ELi8ELi2ELi4ELi2ELb0ELb0EN7cutlass6half_tE19Flash_kernel_traitsILi128ELi64ELi128ELi8ES3_EELb1ELb0ELb0ELb1ELb0ELb0ELb0EEEvNS_16Flash_bwd_paramsE --------------------------
	.section	.text._ZN5flash44flash_bwd_dq_dk_dv_loop_seqk_parallel_kernelI23Flash_bwd_kernel_traitsILi128ELi64ELi128ELi8ELi2ELi4ELi2ELb0ELb0EN7cutlass6half_tE19Flash_kernel_traitsILi128ELi64ELi128ELi8ES3_EELb1ELb0ELb0ELb1ELb0ELb0ELb0EEEvNS_16Flash_bwd_paramsE,"ax",@progbits
	.sectioninfo	@"SHI_REGISTERS=255"
	.align	128
        .global         _ZN5flash44flash_bwd_dq_dk_dv_loop_seqk_parallel_kernelI23Flash_bwd_kernel_traitsILi128ELi64ELi128ELi8ELi2ELi4ELi2ELb0ELb0EN7cutlass6half_tE19Flash_kernel_traitsILi128ELi64ELi128ELi8ES3_EELb1ELb0ELb0ELb1ELb0ELb0ELb0EEEvNS_16Flash_bwd_paramsE
        .type           _ZN5flash44flash_bwd_dq_dk_dv_loop_seqk_parallel_kernelI23Flash_bwd_kernel_traitsILi128ELi64ELi128ELi8ELi2ELi4ELi2ELb0ELb0EN7cutlass6half_tE19Flash_kernel_traitsILi128ELi64ELi128ELi8ES3_EELb1ELb0ELb0ELb1ELb0ELb0ELb0EEEvNS_16Flash_bwd_paramsE,@function
        .size           _ZN5flash44flash_bwd_dq_dk_dv_loop_seqk_parallel_kernelI23Flash_bwd_kernel_traitsILi128ELi64ELi128ELi8ELi2ELi4ELi2ELb0ELb0EN7cutlass6half_tE19Flash_kernel_traitsILi128ELi64ELi128ELi8ES3_EELb1ELb0ELb0ELb1ELb0ELb0ELb0EEEvNS_16Flash_bwd_paramsE,(.L_x_2086 - _ZN5flash44flash_bwd_dq_dk_dv_loop_seqk_parallel_kernelI23Flash_bwd_kernel_traitsILi128ELi64ELi128ELi8ELi2ELi4ELi2ELb0ELb0EN7cutlass6half_tE19Flash_kernel_traitsILi128ELi64ELi128ELi8ES3_EELb1ELb0ELb0ELb1ELb0ELb0ELb0EEEvNS_16Flash_bwd_paramsE)
        .other          _ZN5flash44flash_bwd_dq_dk_dv_loop_seqk_parallel_kernelI23Flash_bwd_kernel_traitsILi128ELi64ELi128ELi8ELi2ELi4ELi2ELb0ELb0EN7cutlass6half_tE19Flash_kernel_traitsILi128ELi64ELi128ELi8ES3_EELb1ELb0ELb0ELb1ELb0ELb0ELb0EEEvNS_16Flash_bwd_paramsE,@"STO_CUDA_ENTRY STV_DEFAULT"
_ZN5flash44flash_bwd_dq_dk_dv_loop_seqk_parallel_kernelI23Flash_bwd_kernel_traitsILi128ELi64ELi128ELi8ELi2ELi4ELi2ELb0ELb0EN7cutlass6half_tE19Flash_kernel_traitsILi128ELi64ELi128ELi8ES3_EELb1ELb0ELb0ELb1ELb0ELb0ELb0EEEvNS_16Flash_bwd_paramsE:
.text._ZN5flash44flash_bwd_dq_dk_dv_loop_seqk_parallel_kernelI23Flash_bwd_kernel_traitsILi128ELi64ELi128ELi8ELi2ELi4ELi2ELb0ELb0EN7cutlass6half_tE19Flash_kernel_traitsILi128ELi64ELi128ELi8ES3_EELb1ELb0ELb0ELb1ELb0ELb0ELb0EEEvNS_16Flash_bwd_paramsE:
        /* <DEDUP_REMOVED lines=87> */
[----:B------:R-:W-:Y:S01]  /*0570*/  IADD3 R249, R242, 0x40, RZ ;  /* 0x00000040f2f97810 */ /* 0x000fe20007ffe0ff */
[----:B------:R-:W-:-:S02]  /*0580*/  ULDC UR51, c[0x0][0x224] ;  /* 0x0000890000337ab9 */ /* 0x000fc40000000800 */
[----:B------:R-:W-:Y:S01]  /*0590*/  IMAD.IADD R17, R5, 0x1, -R0 ;  /* 0x0000000105117824 */ /* 0x000fe200078e0a00 */
[----:B------:R-:W-:Y:S01]  /*05a0*/  LOP3.LUT R0, R2, 0x1c0, RZ, 0xc0, !PT ;  /* 0x000001c002007812 */ /* 0x000fe200078ec0ff */
[----:B------:R-:W-:Y:S01]  /*05b0*/  IMAD.SHL.U32 R2, R9, 0x10, RZ ;  /* 0x0000001009027824 */ /* 0x000fe200078e00ff */
[----:B------:R-:W-:Y:S01]  /*05c0*/  @UP2 UIMAD UR55, UR31, UR50, URZ ;  /* 0x000000321f3722a4 */ /* 0x000fe2000f8e023f */
[----:B------:R-:W-:Y:S01]  /*05d0*/  IMAD.SHL.U32 R5, R18, 0x20, RZ ;  /* 0x0000002012057824 */ /* 0x000fe200078e00ff */
[C---:B------:R-:W-:Y:S01]  /*05e0*/  LOP3.LUT R210, R0.reuse, 0x8, R248, 0xf8, !PT ;  /* 0x0000000800d27812 */ /* 0x040fe200078ef8f8 */
[----:B------:R-:W-:Y:S01]  /*05f0*/  STL [R1+0x58], R17 ;  /* 0x0000581101007387 */ /* 0x000fe20000100800 */
[----:B------:R-:W-:Y:S01]  /*0600*/  LOP3.LUT R201, R0, 0x30, R2, 0xf8, !PT ;  /* 0x0000003000c97812 */ /* 0x000fe200078ef802 */
[----:B------:R-:W-:Y:S01]  /*0610*/  IMAD R2, R18, 0x800, R4 ;  /* 0x0000080012027824 */ /* 0x000fe200078e0204 */
[----:B------:R-:W-:Y:S01]  /*0620*/  SHF.R.U32.HI R3, RZ, 0x3, R0 ;  /* 0x00000003ff037819 */ /* 0x000fe20000011600 */
[----:B------:R-:W-:Y:S01]  /*0630*/  ULDC.64 UR6, c[0x0][0x118] ;  /* 0x0000460000067ab9 */ /* 0x000fe20000000a00 */
[----:B------:R-:W-:Y:S01]  /*0640*/  LOP3.LUT R0, R6, 0x1, RZ, 0xc0, !PT ;  /* 0x0000000106007812 */ /* 0x000fe200078ec0ff */
[----:B------:R-:W-:Y:S01]  /*0650*/  ULOP3.LUT UR57, UR34, UR57, URZ, 0x3c, !UPT ;  /* 0x0000003922397292 */ /* 0x000fe2000f8e3c3f */
[----:B------:R-:W-:Y:S01]  /*0660*/  LOP3.LUT R210, R210, R3, RZ, 0x3c, !PT ;  /* 0x00000003d2d27212 */ /* 0x000fe200078e3cff */
[----:B------:R-:W-:Y:S01]  /*0670*/  USHF.R.S32.HI UR58, URZ, 0x1f, UR34 ;  /* 0x0000001f3f3a7899 */ /* 0x000fe20008011422 */
        /* <DEDUP_REMOVED lines=24> */
[----:B------:R-:W-:-:S02]  /*0800*/  UISETP.NE.AND UP3, UPT, UR10, URZ, UPT ;  /* 0x0000003f0a00728c */ /* 0x000fc4000bf65270 */
[----:B------:R-:W-:Y:S01]  /*0810*/  LOP3.LUT R2, R2, 0x8, RZ, 0xc0, !PT ;  /* 0x0000000802027812 */ /* 0x000fe200078ec0ff */
[----:B------:R-:W-:Y:S01]  /*0820*/  USHF.R.S32.HI UR61, URZ, 0x1f, UR34 ;  /* 0x0000001f3f3d7899 */ /* 0x000fe20008011422 */
        /* <DEDUP_REMOVED lines=10> */
[----:B------:R-:W-:Y:S01]  /*08d0*/  UIMAD.WIDE.U32 UR40, UR36, UR42, URZ ;  /* 0x0000002a242872a5 */ /* 0x000fe2000f8e003f */
[----:B------:R-:W-:Y:S01]  /*08e0*/  IMAD.SHL.U32 R5, R8, 0x8, RZ ;  /* 0x0000000808057824 */ /* 0x000fe200078e00ff */
[----:B------:R-:W-:Y:S01]  /*08f0*/  UIMAD UR52, UR37, UR42, URZ ;  /* 0x0000002a253472a4 */ /* 0x000fe2000f8e023f */
[----:B------:R-:W-:Y:S01]  /*0900*/  IMAD.IADD R236, R2, 0x1, R0 ;  /* 0x0000000102ec7824 */ /* 0x000fe200078e0200 */
[----:B------:R-:W-:Y:S01]  /*0910*/  LOP3.LUT R3, R3, 0x1c0, RZ, 0xc0, !PT ;  /* 0x000001c003037812 */ /* 0x000fe200078ec0ff */
[----:B------:R-:W-:Y:S01]  /*0920*/  IMAD.IADD R6, R12, 0x1, R6 ;  /* 0x000000010c067824 */ /* 0x000fe200078e0206 */
[----:B------:R-:W-:Y:S01]  /*0930*/  LOP3.LUT R0, R4, 0xfffffe00, RZ, 0xc0, !PT ;  /* 0xfffffe0004007812 */ /* 0x000fe200078ec0ff */
[----:B------:R-:W-:Y:S01]  /*0940*/  IMAD.SHL.U32 R236, R236, 0x2, RZ ;  /* 0x00000002ecec7824 */ /* 0x000fe200078e00ff */
[----:B------:R-:W-:Y:S01]  /*0950*/  LOP3.LUT R2, R3, 0x8, R5, 0xf8, !PT ;  /* 0x0000000803027812 */ /* 0x000fe200078ef805 */
[----:B------:R-:W-:Y:S01]  /*0960*/  USHF.R.S32.HI UR54, URZ, 0x1f, UR47 ;  /* 0x0000001f3f367899 */ /* 0x000fe2000801142f */
[----:B------:R-:W-:Y:S01]  /*0970*/  SHF.R.U32.HI R4, RZ, 0x3, R3 ;  /* 0x00000003ff047819 */ /* 0x000fe20000011603 */
[----:B------:R-:W-:Y:S01]  /*0980*/  IMAD R5, R16, 0x400, R0 ;  /* 0x0000040010057824 */ /* 0x000fe200078e0200 */
[----:B------:R-:W-:Y:S01]  /*0990*/  LEA R6, R6, 0xc000, 0x1 ;  /* 0x0000c00006067811 */ /* 0x000fe200078e08ff */
[----:B------:R-:W-:Y:S01]  /*09a0*/  IMAD.IADD R237, R236, 0x1, R235 ;  /* 0x00000001eced7824 */ /* 0x000fe200078e02eb */
[----:B------:R-:W-:Y:S01]  /*09b0*/  LOP3.LUT R215, R2, R4, RZ, 0x3c, !PT ;  /* 0x0000000402d77212 */ /* 0x000fe200078e3cff */
[----:B------:R-:W-:Y:S01]  /*09c0*/  UIMAD UR51, UR5, UR51, URZ ;  /* 0x00000033053372a4 */ /* 0x000fe2000f8e023f */
[C-C-:B------:R-:W-:Y:S01]  /*09d0*/  LOP3.LUT R2, R4.reuse, R9, R3.reuse, 0x1e, !PT ;  /* 0x0000000904027212 */ /* 0x140fe200078e1e03 */
[----:B------:R-:W-:Y:S01]  /*09e0*/  @!UP2 UIMAD UR50, UR8, UR50, URZ ;  /* 0x000000320832a2a4 */ /* 0x000fe2000f8e023f */
[----:B------:R-:W-:Y:S01]  /*09f0*/  LOP3.LUT R200, R4, R200, R3, 0x1e, !PT ;  /* 0x000000c804c87212 */ /* 0x000fe200078e1e03 */
[----:B------:R-:W-:Y:S01]  /*0a00*/  IMAD.MOV.U32 R3, RZ, RZ, 0x20 ;  /* 0x00000020ff037424 */ /* 0x000fe200078e00ff */
[-C--:B------:R-:W-:Y:S01]  /*0a10*/  LOP3.LUT R213, R2, R0.reuse, RZ, 0xfc, !PT ;  /* 0x0000000002d57212 */ /* 0x080fe200078efcff */
[----:B------:R-:W-:Y:S01]  /*0a20*/  IMAD.MOV.U32 R4, RZ, RZ, 0x40 ;  /* 0x00000040ff047424 */ /* 0x000fe200078e00ff */
[----:B------:R-:W-:Y:S01]  /*0a30*/  SHF.R.S32.HI R2, RZ, 0x2, R15 ;  /* 0x00000002ff027819 */ /* 0x000fe2000001140f */
[----:B------:R-:W-:Y:S01]  /*0a40*/  IMAD.IADD R215, R5, 0x1, R215 ;  /* 0x0000000105d77824 */ /* 0x000fe200078e02d7 */
[----:B------:R-:W-:Y:S01]  /*0a50*/  LOP3.LUT R200, R200, R0, RZ, 0xfc, !PT ;  /* 0x00000000c8c87212 */ /* 0x000fe200078efcff */
[----:B------:R-:W-:Y:S01]  /*0a60*/  USHF.R.S32.HI UR49, URZ, 0x1f, UR45 ;  /* 0x0000001f3f317899 */ /* 0x000fe2000801142d */
[C---:B------:R-:W-:Y:S01]  /*0a70*/  SEL R0, R3.reuse, 0xffffffe0, !P4 ;  /* 0xffffffe003007807 */ /* 0x040fe20006000000 */
[----:B------:R-:W-:Y:S01]  /*0a80*/  IMAD R5, R16, 0x10, R2 ;  /* 0x0000001010057824 */ /* 0x000fe200078e0202 */
[----:B------:R-:W-:Y:S01]  /*0a90*/  SEL R3, R3, 0xffffffe0, !P1 ;  /* 0xffffffe003037807 */ /* 0x000fe20004800000 */
[----:B------:R-:W-:Y:S01]  /*0aa0*/  USHF.R.S32.HI UR48, URZ, 0x1f, UR44 ;  /* 0x0000001f3f307899 */ /* 0x000fe2000801142c */
[----:B------:R-:W-:Y:S01]  /*0ab0*/  SEL R2, R4, 0xffffffc0, !P2 ;  /* 0xffffffc004027807 */ /* 0x000fe20005000000 */
[----:B------:R-:W-:Y:S01]  /*0ac0*/  IMAD R208, R210, 0x2, R0 ;  /* 0x00000002d2d07824 */ /* 0x000fe200078e0200 */
[----:B------:R1:W-:Y:S01]  /*0ad0*/  STL [R1+0xc], R5 ;  /* 0x00000c0501007387 */ /* 0x0003e20000100800 */
[----:B------:R-:W-:Y:S01]  /*0ae0*/  IMAD.IADD R7, R3, 0x1, R6 ;  /* 0x0000000103077824 */ /* 0x000fe200078e0206 */
[----:B------:R-:W-:Y:S01]  /*0af0*/  SEL R209, R4, 0xffffffc0, !P3 ;  /* 0xffffffc004d17807 */ /* 0x000fe20005800000 */
[--C-:B------:R-:W-:Y:S01]  /*0b00*/  IMAD.IADD R0, R6, 0x1, R2.reuse ;  /* 0x0000000106007824 */ /* 0x100fe200078e0202 */
[----:B------:R-:W-:Y:S01]  /*0b10*/  STL [R1+0x3c], R6 ;  /* 0x00003c0601007387 */ /* 0x000fe20000100800 */
[----:B------:R-:W-:Y:S01]  /*0b20*/  IMAD.IADD R234, R236, 0x1, R3 ;  /* 0x00000001ecea7824 */ /* 0x000fe200078e0203 */
[----:B------:R-:W-:Y:S01]  /*0b30*/  LEA R200, R200, 0xc000, 0x1 ;  /* 0x0000c000c8c87811 */ /* 0x000fe200078e08ff */
[----:B------:R-:W-:Y:S01]  /*0b40*/  IMAD.IADD R3, R7, 0x1, R2 ;  /* 0x0000000107037824 */ /* 0x000fe200078e0202 */
[----:B------:R-:W-:Y:S01]  /*0b50*/  STL [R1+0x48], R7 ;  /* 0x0000480701007387 */ /* 0x000fe20000100800 */
[----:B------:R-:W-:Y:S01]  /*0b60*/  IMAD R210, R210, 0x2, R209 ;  /* 0x00000002d2d27824 */ /* 0x000fe200078e02d1 */
[----:B------:R-:W-:Y:S01]  /*0b70*/  UMOV UR39, 0xffffc000 ;  /* 0xffffc00000277882 */ /* 0x000fe20000000000 */
[----:B------:R-:W-:Y:S01]  /*0b80*/  IMAD.IADD R209, R209, 0x1, R208 ;  /* 0x00000001d1d17824 */ /* 0x000fe200078e02d0 */
[----:B------:R2:W-:Y:S01]  /*0b90*/  STL [R1+0x40], R0 ;  /* 0x0000400001007387 */ /* 0x0005e20000100800 */
[----:B------:R-:W-:Y:S01]  /*0ba0*/  IMAD.IADD R235, R235, 0x1, R234 ;  /* 0x00000001ebeb7824 */ /* 0x000fe200078e02ea */
[----:B-1----:R-:W-:-:S02]  /*0bb0*/  IADD3 R5, R6, 0x420, RZ ;  /* 0x0000042006057810 */ /* 0x002fc40007ffe0ff */
[----:B------:R-:W-:-:S05]  /*0bc0*/  @P1 IADD3 R5, R6, 0x3e0, RZ ;  /* 0x000003e006051810 */ /* 0x000fca0007ffe0ff */
[----:B------:R1:W-:Y:S04]  /*0bd0*/  STL [R1+0x54], R5 ;  /* 0x0000540501007387 */ /* 0x0003e80000100800 */
[----:B------:R1:W-:Y:S01]  /*0be0*/  STL [R1+0x4c], R3 ;  /* 0x00004c0301007387 */ /* 0x0003e20000100800 */
[----:B--2---:R-:W-:-:S05]  /*0bf0*/  IMAD.IADD R0, R2, 0x1, R5 ;  /* 0x0000000102007824 */ /* 0x004fca00078e0205 */
[----:B------:R1:W-:Y:S02]  /*0c00*/  STL [R1+0x50], R0 ;  /* 0x0000500001007387 */ /* 0x0003e40000100800 */
.L_x_1706:
        /* <DEDUP_REMOVED lines=53> */
.L_x_1636:
        /* <DEDUP_REMOVED lines=58> */
.L_x_1638:
        /* <DEDUP_REMOVED lines=18> */
.L_x_1639:
        /* <DEDUP_REMOVED lines=27> */
[----:B------:R-:W-:Y:S01]  /*15d0*/  USEL UR18, UR40, UR4, !UP1 ;  /* 0x0000000428127287 */ /* 0x000fe2000c800000 */
[--C-:B-1----:R-:W-:Y:S01]  /*15e0*/  IMAD.MOV R0, RZ, RZ, -R3.reuse ;  /* 0x000000ffff007224 */ /* 0x102fe200078e0a03 */
[----:B--2---:R-:W-:Y:S01]  /*15f0*/  UIMAD.WIDE.U32 UR4, UR12, UR10, URZ ;  /* 0x0000000a0c0472a5 */ /* 0x004fe2000f8e003f */
[----:B------:R-:W-:Y:S02]  /*1600*/  IMAD.MOV.U32 R2, RZ, RZ, RZ ;  /* 0x000000ffff027224 */ /* 0x000fe400078e00ff */
[----:B------:R-:W-:Y:S01]  /*1610*/  IMAD R0, R0, R5, RZ ;  /* 0x0000000500007224 */ /* 0x000fe200078e02ff */
[----:B------:R-:W-:Y:S02]  /*1620*/  USEL UR15, UR4, URZ, UP3 ;  /* 0x0000003f040f7287 */ /* 0x000fe40009800000 */
[----:B------:R-:W-:Y:S01]  /*1630*/  UIMAD UR11, UR12, UR11, UR5 ;  /* 0x0000000b0c0b72a4 */ /* 0x000fe2000f8e0205 */
[----:B------:R-:W-:Y:S01]  /*1640*/  IMAD.HI.U32 R0, R3, R0, R2 ;  /* 0x0000000003007227 */ /* 0x000fe200078e0002 */
[----:B------:R-:W-:-:S02]  /*1650*/  USHF.L.U64.HI UR4, UR31, 0x7, UR38 ;  /* 0x000000071f047899 */ /* 0x000fc40008010226 */
[----:B------:R-:W-:Y:S01]  /*1660*/  USHF.L.U32 UR12, UR31, 0x7, URZ ;  /* 0x000000071f0c7899 */ /* 0x000fe2000800063f */
[----:B------:R-:W-:Y:S01]  /*1670*/  IMAD.MOV.U32 R2, RZ, RZ, R4 ;  /* 0x000000ffff027224 */ /* 0x000fe200078e0004 */
[----:B------:R-:W-:Y:S02]  /*1680*/  USEL UR5, UR4, URZ, UP6 ;  /* 0x0000003f04057287 */ /* 0x000fe4000b000000 */
[----:B------:R-:W-:Y:S01]  /*1690*/  USEL UR4, UR12, URZ, UP6 ;  /* 0x0000003f0c047287 */ /* 0x000fe2000b000000 */
[----:B------:R-:W-:Y:S01]  /*16a0*/  IMAD.HI.U32 R0, R0, R2, RZ ;  /* 0x0000000200007227 */ /* 0x000fe200078e00ff */
[----:B------:R-:W-:Y:S02]  /*16b0*/  ULDC UR10, c[0x0][0x234] ;  /* 0x00008d00000a7ab9 */ /* 0x000fe40000000800 */
[----:B------:R-:W-:Y:S01]  /*16c0*/  UIADD3 UR4, UP0, UR17, UR4, URZ ;  /* 0x0000000411047290 */ /* 0x000fe2000ff1e03f */
[----:B------:R-:W-:Y:S01]  /*16d0*/  IMAD.MOV R3, RZ, RZ, -R0 ;  /* 0x000000ffff037224 */ /* 0x000fe200078e0a00 */
[----:B------:R-:W-:-:S02]  /*16e0*/  USEL UR11, UR11, URZ, UP3 ;  /* 0x0000003f0b0b7287 */ /* 0x000fc40009800000 */
[----:B------:R-:W-:Y:S01]  /*16f0*/  UIADD3.X UR9, UR30, UR5, URZ, UP0, !UPT ;  /* 0x000000051e097290 */ /* 0x000fe200087fe43f */
[C---:B------:R-:W-:Y:S01]  /*1700*/  IMAD R2, R5.reuse, R3, R2 ;  /* 0x0000000305027224 */ /* 0x040fe200078e0202 */
[----:B------:R-:W-:Y:S02]  /*1710*/  UIMAD UR5, UR37, UR4, URZ ;  /* 0x00000004250572a4 */ /* 0x000fe4000f8e023f */
[----:B------:R-:W-:Y:S02]  /*1720*/  USHF.R.S32.HI UR12, URZ, 0x1f, UR19 ;  /* 0x0000001f3f0c7899 */ /* 0x000fe40008011413 */
[----:B------:R-:W-:Y:S01]  /*1730*/  ISETP.GT.U32.AND P0, PT, R5, R2, PT ;  /* 0x000000020500720c */ /* 0x000fe20003f04070 */
[----:B------:R-:W-:Y:S02]  /*1740*/  UIMAD UR9, UR36, UR9, UR5 ;  /* 0x00000009240972a4 */ /* 0x000fe4000f8e0205 */
[----:B------:R-:W-:-:S04]  /*1750*/  @UP2 USEL UR5, UR55, UR16, !UP1 ;  /* 0x0000001037052287 */ /* 0x000fc8000c800000 */
[----:B------:R-:W-:Y:S02]  /*1760*/  @UP2 UIMAD UR14, UR34, UR10, UR5 ;  /* 0x0000000a220e22a4 */ /* 0x000fe4000f8e0205 */
[----:B------:R-:W-:-:S04]  /*1770*/  UIMAD.WIDE.U32 UR4, UR36, UR4, URZ ;  /* 0x00000004240472a5 */ /* 0x000fc8000f8e003f */
        /* <DEDUP_REMOVED lines=18> */
.L_x_1640:
[----:B------:R-:W-:Y:S02]  /*18a0*/  UMOV UR9, UR51 ;  /* 0x0000003300097c82 */ /* 0x000fe40008000000 */
.L_x_1641:
[----:B------:R-:W-:Y:S01]  /*18b0*/  UIADD3 UR4, UP5, UP4, UR4, UR45, UR47 ;  /* 0x0000002d04047290 */ /* 0x000fe2000fcbe02f */
[----:B------:R-:W-:Y:S01]  /*18c0*/  SHF.R.S32.HI R19, RZ, 0x1f, R248 ;  /* 0x0000001fff137819 */ /* 0x000fe200000114f8 */
[----:B------:R-:W1:Y:S01]  /*18d0*/  S2R R17, SR_TID.X ;  /* 0x0000000000117919 */ /* 0x000e620000002100 */
[----:B------:R-:W-:Y:S01]  /*18e0*/  IADD3 R0, P1, R248, UR17, RZ ;  /* 0x00000011f8007c10 */ /* 0x000fe2000ff3e0ff */
[----:B------:R-:W-:Y:S01]  /*18f0*/  UIADD3 UR15, UP1, UP0, UR15, UR4, UR18 ;  /* 0x000000040f0f7290 */ /* 0x000fe2000f83e012 */
[--C-:B------:R-:W-:Y:S01]  /*1900*/  SHF.R.S32.HI R243, RZ, 0x1f, R242.reuse ;  /* 0x0000001ffff37819 */ /* 0x100fe200000114f2 */
[----:B------:R-:W-:Y:S01]  /*1910*/  UIADD3.X UR4, UR10, UR49, UR54, UP5, UP4 ;  /* 0x000000310a047290 */ /* 0x000fe2000afe8436 */
[----:B------:R-:W-:Y:S01]  /*1920*/  IADD3.X R3, R19, UR30, RZ, P1, !PT ;  /* 0x0000001e13037c10 */ /* 0x000fe20008ffe4ff */
[----:B------:R-:W-:Y:S01]  /*1930*/  UIADD3 UR9, UR17, UR9, URZ ;  /* 0x0000000911097290 */ /* 0x000fe2000fffe03f */
[----:B------:R-:W-:Y:S01]  /*1940*/  IADD3 R2, P0, R242, UR27, RZ ;  /* 0x0000001bf2027c10 */ /* 0x000fe2000ff1e0ff */
[----:B------:R-:W-:Y:S01]  /*1950*/  IMAD.WIDE.U32 R4, R0, c[0x0][0x190], R242 ;  /* 0x0000640000047a25 */ /* 0x000fe200078e00f2 */
[----:B------:R-:W-:Y:S01]  /*1960*/  UIADD3.X UR13, UR11, UR4, UR13, UP1, UP0 ;  /* 0x000000040b0d7290 */ /* 0x000fe20008fe040d */
[----:B------:R-:W-:Y:S01]  /*1970*/  BSSY B1, `(.L_x_1637) ;  /* 0x0000aeb000017945 */ /* 0x000fe20003800000 */
[----:B------:R-:W-:Y:S01]  /*1980*/  UISETP.GE.AND UP0, UPT, UR28, 0x1, UPT ;  /* 0x000000011c00788c */ /* 0x000fe2000bf06270 */
[----:B------:R-:W-:Y:S01]  /*1990*/  IMAD R3, R3, c[0x0][0x190], RZ ;  /* 0x0000640003037a24 */ /* 0x000fe200078e02ff */
[----:B------:R-:W-:Y:S01]  /*19a0*/  ULDC.64 UR4, c[0x0][0x1a8] ;  /* 0x00006a0000047ab9 */ /* 0x000fe20000000a00 */
[----:B------:R-:W-:Y:S01]  /*19b0*/  IADD3 R4, P1, R4, UR35, RZ ;  /* 0x0000002304047c10 */ /* 0x000fe2000ff3e0ff */
[----:B------:R-:W-:Y:S01]  /*19c0*/  UIMAD UR4, UR58, UR4, URZ ;  /* 0x000000043a0472a4 */ /* 0x000fe2000f8e023f */
[----:B------:R-:W-:Y:S01]  /*19d0*/  IMAD R0, R0, c[0x0][0x194], R3 ;  /* 0x0000650000007a24 */ /* 0x000fe200078e0203 */
[----:B------:R-:W-:Y:S01]  /*19e0*/  IADD3.X R3, R243, UR29, RZ, P0, !PT ;  /* 0x0000001df3037c10 */ /* 0x000fe200087fe4ff */
[----:B------:R-:W-:-:S02]  /*19f0*/  UMOV UR16, 0x4 ;  /* 0x0000000400107882 */ /* 0x000fc40000000000 */
[----:B------:R-:W-:Y:S01]  /*1a00*/  UIMAD UR11, UR34, UR5, UR4 ;  /* 0x00000005220b72a4 */ /* 0x000fe2000f8e0204 */
[----:B------:R-:W-:Y:S01]  /*1a10*/  IADD3.X R5, R5, UR33, R0, P1, !PT ;  /* 0x0000002105057c10 */ /* 0x000fe20008ffe400 */
[----:B------:R-:W-:Y:S01]  /*1a20*/  IMAD.U32 R0, RZ, RZ, UR17 ;  /* 0x00000011ff007e24 */ /* 0x000fe2000f8e00ff */
[----:B------:R-:W-:Y:S02]  /*1a30*/  ULDC.64 UR4, c[0x0][0x378] ;  /* 0x0000de0000047ab9 */ /* 0x000fe40000000a00 */
[----:B------:R-:W-:Y:S01]  /*1a40*/  UIMAD UR4, UR58, UR4, URZ ;  /* 0x000000043a0472a4 */ /* 0x000fe2000f8e023f */
[----:B------:R-:W-:Y:S01]  /*1a50*/  IMAD.WIDE.U32 R2, R0, c[0x0][0x370], R2 ;  /* 0x0000dc0000027a25 */ /* 0x000fe200078e0002 */
[----:B-1----:R-:W-:Y:S02]  /*1a60*/  SHF.R.S32.HI R0, RZ, 0x1f, R17 ;  /* 0x0000001fff007819 */ /* 0x002fe40000011411 */
[----:B------:R-:W-:Y:S02]  /*1a70*/  UIMAD UR10, UR34, UR5, UR4 ;  /* 0x00000005220a72a4 */ /* 0x000fe4000f8e0204 */
[----:B------:R-:W-:Y:S01]  /*1a80*/  LEA.HI R0, R0, R17, RZ, 0x5 ;  /* 0x0000001100007211 */ /* 0x000fe200078f28ff */
[----:B------:R-:W-:-:S02]  /*1a90*/  ULDC.64 UR4, c[0x0][0x370] ;  /* 0x0000dc0000047ab9 */ /* 0x000fc40000000a00 */
[----:B------:R-:W-:Y:S01]  /*1aa0*/  UIMAD UR4, UR30, UR4, URZ ;  /* 0x000000041e0472a4 */ /* 0x000fe2000f8e023f */
[----:B------:R-:W-:Y:S02]  /*1ab0*/  LOP3.LUT R6, R0, 0xffffffe0, RZ, 0xc0, !PT ;  /* 0xffffffe000067812 */ /* 0x000fe400078ec0ff */
[----:B------:R-:W-:Y:S01]  /*1ac0*/  SHF.R.S32.HI R0, RZ, 0x5, R0 ;  /* 0x00000005ff007819 */ /* 0x000fe20000011400 */
[----:B------:R-:W-:Y:S02]  /*1ad0*/  UIMAD UR4, UR17, UR5, UR4 ;  /* 0x00000005110472a4 */ /* 0x000fe4000f8e0204 */
[----:B------:R-:W-:Y:S01]  /*1ae0*/  IMAD.IADD R17, R17, 0x1, -R6 ;  /* 0x0000000111117824 */ /* 0x000fe200078e0a06 */
[----:B------:R-:W-:Y:S01]  /*1af0*/  UIADD3 UR5, UR17, UR14, URZ ;  /* 0x0000000e11057290 */ /* 0x000fe2000fffe03f */
[----:B------:R-:W-:Y:S02]  /*1b00*/  IMAD.U32 R6, RZ, RZ, UR34 ;  /* 0x00000022ff067e24 */ /* 0x000fe4000f8e00ff */
[----:B------:R-:W-:Y:S01]  /*1b10*/  IMAD R0, R0, UR46, R17 ;  /* 0x0000002e00007c24 */ /* 0x000fe2000f8e0211 */
[----:B------:R-:W-:Y:S01]  /*1b20*/  IADD3 R3, R3, UR4, RZ ;  /* 0x0000000403037c10 */ /* 0x000fe2000fffe0ff */
[----:B------:R-:W-:-:S03]  /*1b30*/  IMAD.WIDE.U32 R4, R6, c[0x0][0x1a8], R4 ;  /* 0x00006a0006047a25 */ /* 0x000fc600078e0004 */
[----:B------:R-:W-:Y:S01]  /*1b40*/  IADD3 R10, P0, R0, UR15, RZ ;  /* 0x0000000f000a7c10 */ /* 0x000fe2000ff1e0ff */
[----:B------:R-:W-:Y:S01]  /*1b50*/  IMAD.WIDE.U32 R2, R6, c[0x0][0x378], R2 ;  /* 0x0000de0006027a25 */ /* 0x000fe200078e0002 */
[----:B------:R-:W-:Y:S01]  /*1b60*/  ULDC.64 UR14, c[0x0][0x200] ;  /* 0x00008000000e7ab9 */ /* 0x000fe20000000a00 */
[----:B------:R-:W-:Y:S01]  /*1b70*/  IADD3 R15, R5, UR11, RZ ;  /* 0x0000000b050f7c10 */ /* 0x000fe2000fffe0ff */
[----:B------:R-:W-:Y:S01]  /*1b80*/  UIMAD.WIDE UR14, UR5, UR16, UR14 ;  /* 0x00000010050e72a5 */ /* 0x000fe2000f8e020e */
[----:B------:R-:W-:Y:S01]  /*1b90*/  LEA.HI.X.SX32 R0, R0, UR13, 0x1, P0 ;  /* 0x0000000d00007c11 */ /* 0x000fe200080f0eff */
[----:B------:R-:W-:Y:S01]  /*1ba0*/  IMAD R6, R19, c[0x0][0x370], RZ ;  /* 0x0000dc0013067a24 */ /* 0x000fe200078e02ff */
[----:B------:R-:W-:Y:S02]  /*1bb0*/  PLOP3.LUT P0, PT, PT, PT, UP0, 0x80, 0x0 ;  /* 0x000000000000781c */ /* 0x000fe40003f0f008 */
[----:B------:R-:W-:Y:S01]  /*1bc0*/  IADD3 R3, R3, UR10, RZ ;  /* 0x0000000a03037c10 */ /* 0x000fe2000fffe0ff */
[----:B------:R-:W-:Y:S01]  /*1bd0*/  IMAD R6, R248, c[0x0][0x374], R6 ;  /* 0x0000dd00f8067a24 */ /* 0x000fe200078e0206 */
[----:B------:R-:W-:Y:S01]  /*1be0*/  ULEA.HI.SX32 UR10, UR32, 0xffffffff, 0x1a ;  /* 0xffffffff200a7891 */ /* 0x000fe2000f8fd23f */
[----:B------:R-:W-:-:S02]  /*1bf0*/  LEA R8, P3, R4, c[0x0][0x160], 0x1 ;  /* 0x0000580004087a11 */ /* 0x000fc400078608ff */
[----:B------:R-:W-:Y:S01]  /*1c00*/  IMAD.WIDE.U32 R2, R248, c[0x0][0x370], R2 ;  /* 0x0000dc00f8027a25 */ /* 0x000fe200078e0002 */
[----:B------:R-:W-:Y:S01]  /*1c10*/  ULDC.64 UR32, c[0x0][0x3c8] ;  /* 0x0000f20000207ab9 */ /* 0x000fe20000000a00 */
[----:B------:R-:W-:Y:S01]  /*1c20*/  LEA R14, P1, R10, c[0x0][0x350], 0x2 ;  /* 0x0000d4000a0e7a11 */ /* 0x000fe200078210ff */
[----:B------:R-:W-:Y:S01]  /*1c30*/  UIMAD.WIDE UR4, UR9, UR16, UR32 ;  /* 0x00000010090472a5 */ /* 0x000fe2000f8e0220 */
[----:B------:R-:W-:Y:S01]  /*1c40*/  IMAD.IADD R11, R3, 0x1, R6 ;  /* 0x00000001030b7824 */ /* 0x000fe200078e0206 */
[----:B------:R-:W-:Y:S02]  /*1c50*/  LEA R6, P2, R2, c[0x0][0x330], 0x1 ;  /* 0x0000cc0002067a11 */ /* 0x000fe400078408ff */
[----:B------:R-:W-:Y:S02]  /*1c60*/  LEA.HI.X R9, R4, c[0x0][0x164], R15, 0x1, P3 ;  /* 0x0000590004097a11 */ /* 0x000fe400018f0c0f */
[----:B------:R-:W-:Y:S02]  /*1c70*/  LEA.HI.X R7, R2, c[0x0][0x334], R11, 0x1, P2 ;  /* 0x0000cd0002077a11 */ /* 0x000fe400010f0c0b */
[----:B------:R-:W-:Y:S01]  /*1c80*/  LEA.HI.X R13, R10, c[0x0][0x354], R0, 0x2, P1 ;  /* 0x0000d5000a0d7a11 */ /* 0x000fe200008f1400 */
[----:B------:R-:W-:Y:S05]  /*1c90*/  @!P0 BRA `(.L_x_1642) ;  /* 0x00009ec000008947 */ /* 0x000fea0003800000 */
[----:B------:R-:W1:Y:S01]  /*1ca0*/  S2R R20, SR_TID.X ;  /* 0x0000000000147919 */ /* 0x000e620000002100 */
[----:B------:R-:W-:Y:S01]  /*1cb0*/  PLOP3.LUT P0, PT, PT, PT, UP3, 0x80, 0x0 ;  /* 0x000000000000781c */ /* 0x000fe20003f0f038 */
[----:B------:R-:W-:Y:S01]  /*1cc0*/  UMOV UR16, UR5 ;  /* 0x0000000500107c82 */ /* 0x000fe20008000000 */
[----:B------:R-:W-:Y:S01]  /*1cd0*/  IMAD.SHL.U32 R0, R248, 0x40, RZ ;  /* 0x00000040f8007824 */ /* 0x000fe200078e00ff */
[----:B------:R-:W2:Y:S01]  /*1ce0*/  S2R R21, SR_TID.X ;  /* 0x0000000000157919 */ /* 0x000ea20000002100 */
[----:B------:R-:W-:Y:S01]  /*1cf0*/  UMOV UR5, UR10 ;  /* 0x0000000a00057c82 */ /* 0x000fe20008000000 */
[----:B------:R-:W-:Y:S01]  /*1d00*/  BSSY B0, `(.L_x_1643) ;  /* 0x0000028000007945 */ /* 0x000fe20003800000 */
[----:B------:R-:W-:Y:S01]  /*1d10*/  UMOV UR17, UR4 ;  /* 0x0000000400117c82 */ /* 0x000fe20008000000 */
[----:B------:R-:W-:Y:S01]  /*1d20*/  LOP3.LUT R0, R0, 0x1c0, RZ, 0xc0, !PT ;  /* 0x000001c000007812 */ /* 0x000fe200078ec0ff */
[----:B------:R-:W-:Y:S01]  /*1d30*/  ULEA.HI UR4, UR5, UR5, URZ, 0x1 ;  /* 0x0000000505047291 */ /* 0x000fe2000f8f083f */
[----:B------:R-:W-:-:S02]  /*1d40*/  IMAD.MOV.U32 R246, RZ, RZ, R8 ;  /* 0x000000fffff67224 */ /* 0x000fc400078e0008 */
[----:B------:R-:W-:Y:S01]  /*1d50*/  LOP3.LUT R12, R0, 0x38, R242, 0xf8, !PT ;  /* 0x00000038000c7812 */ /* 0x000fe200078ef8f2 */
[----:B------:R-:W-:Y:S01]  /*1d60*/  ULOP3.LUT UR4, UR4, 0xfffffffe, URZ, 0xc0, !UPT ;  /* 0xfffffffe04047892 */ /* 0x000fe2000f8ec03f */
[----:B------:R-:W-:Y:S01]  /*1d70*/  @P0 BAR.SYNC.DEFER_BLOCKING 0x0 ;  /* 0x0000000000000b1d */ /* 0x000fe20000010000 */
[----:B------:R-:W-:Y:S01]  /*1d80*/  SHF.R.U32.HI R10, RZ, 0x3, R0 ;  /* 0x00000003ff0a7819 */ /* 0x000fe20000011600 */
[----:B------:R-:W-:Y:S01]  /*1d90*/  IMAD.MOV.U32 R247, RZ, RZ, R9 ;  /* 0x000000fffff77224 */ /* 0x000fe200078e0009 */
[----:B------:R-:W-:Y:S01]  /*1da0*/  UIADD3 UR4, UR5, -UR4, URZ ;  /* 0x8000000405047290 */ /* 0x000fe2000fffe03f */
[----:B------:R-:W-:Y:S01]  /*1db0*/  IMAD.MOV.U32 R244, RZ, RZ, R6 ;  /* 0x000000fffff47224 */ /* 0x000fe200078e0006 */
[----:B------:R-:W-:Y:S01]  /*1dc0*/  LOP3.LUT R10, R12, R10, RZ, 0x3c, !PT ;  /* 0x0000000a0c0a7212 */ /* 0x000fe200078e3cff */
[----:B------:R-:W-:Y:S01]  /*1dd0*/  IMAD.MOV.U32 R245, RZ, RZ, R7 ;  /* 0x000000fffff57224 */ /* 0x000fe200078e0007 */
[----:B------:R-:W-:Y:S01]  /*1de0*/  UISETP.NE.AND UP0, UPT, UR4, 0x1, UPT ;  /* 0x000000010400788c */ /* 0x000fe2000bf05270 */
[----:B------:R-:W-:Y:S01]  /*1df0*/  IMAD.MOV.U32 R239, RZ, RZ, R14 ;  /* 0x000000ffffef7224 */ /* 0x000fe200078e000e */
[----:B------:R-:W-:Y:S01]  /*1e00*/  UIMAD UR4, UR5, -0x40, UR28 ;  /* 0xffffffc0050478a4 */ /* 0x000fe2000f8e021c */
[----:B-1----:R-:W-:Y:S01]  /*1e10*/  SHF.R.S32.HI R20, RZ, 0x1f, R20 ;  /* 0x0000001fff147819 */ /* 0x002fe20000011414 */
[----:B------:R-:W-:-:S03]  /*1e20*/  IMAD.MOV.U32 R238, RZ, RZ, R13 ;  /* 0x000000ffffee7224 */ /* 0x000fc600078e000d */
[----:B--2---:R-:W-:Y:S02]  /*1e30*/  LEA.HI R20, R20, R21, RZ, 0x6 ;  /* 0x0000001514147211 */ /* 0x004fe400078f30ff */
[----:B------:R-:W-:Y:S02]  /*1e40*/  ISETP.GE.AND P2, PT, R248, UR4, PT ;  /* 0x00000004f8007c0c */ /* 0x000fe4000bf46270 */
        /* <DEDUP_REMOVED lines=19> */
.L_x_1644:
[----:B------:R-:W-:Y:S05]  /*1f80*/  BSYNC B0 ;  /* 0x0000000000007941 */ /* 0x000fea0003800000 */
.L_x_1643:
        /* <DEDUP_REMOVED lines=29> */
.L_x_1646:
[----:B------:R-:W-:Y:S05]  /*2160*/  BSYNC B0 ;  /* 0x0000000000007941 */ /* 0x000fea0003800000 */
.L_x_1645:
        /* <DEDUP_REMOVED lines=15> */
.L_x_1648:
        /* <DEDUP_REMOVED lines=19> */
.L_x_1649:
[----:B------:R-:W-:Y:S05]  /*2390*/  BSYNC B0 ;  /* 0x0000000000007941 */ /* 0x000fea0003800000 */
.L_x_1647:
        /* <DEDUP_REMOVED lines=14> */
.L_x_1651:
        /* <DEDUP_REMOVED lines=27> */
.L_x_1652:
[----:B------:R-:W-:Y:S05]  /*2630*/  BSYNC B0 ;  /* 0x0000000000007941 */ /* 0x000fea0003800000 */
.L_x_1650:
[----:B--2---:R-:W2:Y:S01]  /*2640*/  LDL R11, [R1+0xc] ;  /* 0x00000c00010b7983 */ /* 0x004ea20000100800 */
[----:B------:R-:W-:Y:S01]  /*2650*/  MOV R5, 0x4 ;  /* 0x0000000400057802 */ /* 0x000fe20000000f00 */
[----:B------:R-:W-:Y:S01]  /*2660*/  IMAD.MOV.U32 R7, RZ, RZ, 0x7f800000 ;  /* 0x7f800000ff077424 */ /* 0x000fe200078e00ff */
[----:B------:R-:W-:Y:S01]  /*2670*/  MOV R9, 0x7f800000 ;  /* 0x7f80000000097802 */ /* 0x000fe20000000f00 */
[----:B------:R-:W-:Y:S01]  /*2680*/  IMAD.MOV.U32 R8, RZ, RZ, 0x7f800000 ;  /* 0x7f800000ff087424 */ /* 0x000fe200078e00ff */
[----:B------:R-:W-:Y:S01]  /*2690*/  ULDC.64 UR10, c[0x0][0x198] ;  /* 0x00006600000a7ab9 */ /* 0x000fe20000000a00 */
[----:B------:R-:W-:Y:S01]  /*26a0*/  MOV R252, 0x7f800000 ;  /* 0x7f80000000fc7802 */ /* 0x000fe20000000f00 */
[----:B------:R-:W-:Y:S01]  /*26b0*/  UIMAD UR9, UR12, UR10, URZ ;  /* 0x0000000a0c0972a4 */ /* 0x000fe2000f8e023f */
[----:B------:R-:W-:-:S03]  /*26c0*/  IMAD.U32 R10, RZ, RZ, UR19 ;  /* 0x00000013ff0a7e24 */ /* 0x000fc6000f8e00ff */
[----:B------:R-:W-:-:S06]  /*26d0*/  UIMAD UR9, UR19, UR11, UR9 ;  /* 0x0000000b130972a4 */ /* 0x000fcc000f8e0209 */
[----:B------:R-:W-:Y:S01]  /*26e0*/  IMAD.U32 R6, RZ, RZ, UR9 ;  /* 0x00000009ff067e24 */ /* 0x000fe2000f8e00ff */
[C---:B--2---:R-:W-:Y:S02]  /*26f0*/  IADD3 R4, R11.reuse, 0x28, RZ ;  /* 0x000000280b047810 */ /* 0x044fe40007ffe0ff */
[C---:B-1----:R-:W-:Y:S02]  /*2700*/  IADD3 R3, R11.reuse, 0x8, RZ ;  /* 0x000000080b037810 */ /* 0x042fe40007ffe0ff */
[----:B------:R-:W-:Y:S02]  /*2710*/  ISETP.GE.AND P1, PT, R4, UR4, PT ;  /* 0x0000000404007c0c */ /* 0x000fe4000bf26270 */
[C---:B------:R-:W-:Y:S02]  /*2720*/  IADD3 R2, R11.reuse, 0x20, RZ ;  /* 0x000000200b027810 */ /* 0x040fe40007ffe0ff */
[----:B------:R-:W-:Y:S02]  /*2730*/  ISETP.GE.AND P4, PT, R11, UR4, PT ;  /* 0x000000040b007c0c */ /* 0x000fe4000bf86270 */
[----:B------:R-:W-:-:S02]  /*2740*/  ISETP.GE.AND P3, PT, R3, UR4, PT ;  /* 0x0000000403007c0c */ /* 0x000fc4000bf66270 */
[----:B------:R-:W-:Y:S01]  /*2750*/  ISETP.GE.AND P2, PT, R2, UR4, PT ;  /* 0x0000000402007c0c */ /* 0x000fe2000bf46270 */
[----:B------:R-:W-:-:S04]  /*2760*/  IMAD.MOV.U32 R2, RZ, RZ, 0x4 ;  /* 0x00000004ff027424 */ /* 0x000fc800078e00ff */
[----:B------:R-:W-:-:S04]  /*2770*/  @!P1 IMAD.WIDE R4, R4, R5, UR14 ;  /* 0x0000000e04049e25 */ /* 0x000fc8000f8e0205 */
[----:B------:R-:W-:Y:S01]  /*2780*/  IMAD.WIDE R2, R11, R2, UR14 ;  /* 0x0000000e0b027e25 */ /* 0x000fe2000f8e0202 */
[----:B------:R1:W2:Y:S04]  /*2790*/  @!P1 LDG.E R7, [R4.64] ;  /* 0x0000000604079981 */ /* 0x0002a8000c1e1900 */
[----:B----4-:R3:W4:Y:S04]  /*27a0*/  @!P4 LDG.E R9, [R2.64] ;  /* 0x000000060209c981 */ /* 0x010728000c1e1900 */
[----:B------:R3:W4:Y:S01]  /*27b0*/  @!P3 LDG.E R8, [R2.64+0x20] ;  /* 0x000020060208b981 */ /* 0x000722000c1e1900 */
[----:B------:R-:W-:-:S03]  /*27c0*/  UIMAD UR4, UR21, -0x80, UR8 ;  /* 0xffffff80150478a4 */ /* 0x000fc6000f8e0208 */
[----:B------:R3:W5:Y:S03]  /*27d0*/  @!P2 LDG.E R252, [R2.64+0x80] ;  /* 0x0000800602fca981 */ /* 0x000766000c1e1900 */
[----:B------:R-:W-:-:S13]  /*27e0*/  ISETP.GE.AND P6, PT, R248, UR4, PT ;  /* 0x00000004f8007c0c */ /* 0x000fda000bfc6270 */
[----:B------:R-:W-:Y:S04]  /*27f0*/  @P6 STS.128 [R0+0xc000], RZ ;  /* 0x00c000ff00006388 */ /* 0x000fe80000000c00 */
[----:B------:R-:W-:Y:S01]  /*2800*/  @P6 STS.128 [R0+0x10000], RZ ;  /* 0x010000ff00006388 */ /* 0x000fe20000000c00 */
[----:B---3--:R-:W-:-:S05]  /*2810*/  IMAD.WIDE.U32 R2, R10, c[0x0][0x198], R242 ;  /* 0x000066000a027a25 */ /* 0x008fca00078e00f2 */
[----:B-1----:R-:W-:Y:S01]  /*2820*/  IADD3 R4, P1, R2, UR23, RZ ;  /* 0x0000001702047c10 */ /* 0x002fe2000ff3e0ff */
[----:B------:R-:W-:-:S03]  /*2830*/  IMAD R2, R18, c[0x0][0x1b0], RZ ;  /* 0x00006c0012027a24 */ /* 0x000fc600078e02ff */
[----:B------:R-:W-:Y:S01]  /*2840*/  IADD3.X R5, R3, UR25, R6, P1, !PT ;  /* 0x0000001903057c10 */ /* 0x000fe20008ffe406 */
[C---:B------:R-:W-:Y:S01]  /*2850*/  IMAD R2, R16.reuse, c[0x0][0x1b4], R2 ;  /* 0x00006d0010027a24 */ /* 0x040fe200078e0202 */
[----:B------:R-:W-:Y:S03]  /*2860*/  BSSY B0, `(.L_x_1653) ;  /* 0x000001e000007945 */ /* 0x000fe60003800000 */
[----:B------:R-:W-:Y:S01]  /*2870*/  IMAD.WIDE.U32 R4, R16, c[0x0][0x1b0], R4 ;  /* 0x00006c0010047a25 */ /* 0x000fe200078e0004 */
[----:B--2---:R-:W-:Y:S04]  /*2880*/  STL [R1], R7 ;  /* 0x0000000701007387 */ /* 0x004fe80000100800 */
[----:B----4-:R1:W-:Y:S04]  /*2890*/  STL [R1+0x4], R9 ;  /* 0x0000040901007387 */ /* 0x0103e80000100800 */
[----:B------:R2:W-:Y:S01]  /*28a0*/  STL [R1+0x8], R8 ;  /* 0x0000080801007387 */ /* 0x0005e20000100800 */
[----:B-1----:R-:W-:Y:S01]  /*28b0*/  IADD3 R9, R5, R2, RZ ;  /* 0x0000000205097210 */ /* 0x002fe20007ffe0ff */
[----:B------:R-:W-:Y:S05]  /*28c0*/  @P6 BRA `(.L_x_1654) ;  /* 0x0000017000006947 */ /* 0x000fea0003800000 */
[----:B------:R-:W-:Y:S01]  /*28d0*/  ISETP.GE.AND P2, PT, R242, c[0x0][0x220], PT ;  /* 0x00008800f2007a0c */ /* 0x000fe20003f46270 */
[----:B--2---:R-:W-:Y:S01]  /*28e0*/  IMAD R8, R19, c[0x0][0x198], RZ ;  /* 0x0000660013087a24 */ /* 0x004fe200078e02ff */
        /* <DEDUP_REMOVED lines=21> */
.L_x_1654:
[----:B------:R-:W-:Y:S05]  /*2a40*/  BSYNC B0 ;  /* 0x0000000000007941 */ /* 0x000fea0003800000 */
.L_x_1653:
        /* <DEDUP_REMOVED lines=10> */
[----:B--2---:R-:W-:Y:S02]  /*2af0*/  IMAD R8, R2, c[0x0][0x198], RZ ;  /* 0x0000660002087a24 */ /* 0x004fe400078e02ff */
        /* <DEDUP_REMOVED lines=19> */
.L_x_1656:
[----:B------:R-:W-:Y:S05]  /*2c30*/  BSYNC B0 ;  /* 0x0000000000007941 */ /* 0x000fea0003800000 */
.L_x_1655:
        /* <DEDUP_REMOVED lines=31> */
.L_x_1658:
[----:B------:R-:W-:Y:S05]  /*2e30*/  BSYNC B0 ;  /* 0x0000000000007941 */ /* 0x000fea0003800000 */
.L_x_1657:
        /* <DEDUP_REMOVED lines=30> */
.L_x_1660:
[----:B------:R-:W-:Y:S05]  /*3020*/  BSYNC B0 ;  /* 0x0000000000007941 */ /* 0x000fea0003800000 */
.L_x_1659:
        /* <DEDUP_REMOVED lines=16> */
[----:B--2---:R-:W-:Y:S01]  /*3130*/  IMAD R8, R19, c[0x0][0x1a0], RZ ;  /* 0x0000680013087a24 */ /* 0x004fe200078e02ff */
        /* <DEDUP_REMOVED lines=21> */
.L_x_1662:
[----:B------:R-:W-:Y:S05]  /*3290*/  BSYNC B0 ;  /* 0x0000000000007941 */ /* 0x000fea0003800000 */
.L_x_1661:
[----:B------:R1:W-:Y:S01]  /*32a0*/  @P5 STS.128 [R0+0x15000], RZ ;  /* 0x015000ff00005388 */ /* 0x0003e20000000c00 */
[----:B------:R-:W-:Y:S03]  /*32b0*/  BSSY B0, `(.L_x_1663) ;  /* 0x000001c000007945 */ /* 0x000fe60003800000 */
        /* <DEDUP_REMOVED lines=27> */
.L_x_1664:
[----:B------:R-:W-:Y:S05]  /*3470*/  BSYNC B0 ;  /* 0x0000000000007941 */ /* 0x000fea0003800000 */
.L_x_1663:
        /* <DEDUP_REMOVED lines=29> */
.L_x_1666:
[----:B------:R-:W-:Y:S05]  /*3650*/  BSYNC B0 ;  /* 0x0000000000007941 */ /* 0x000fea0003800000 */
.L_x_1665:
        /* <DEDUP_REMOVED lines=9> */
[----:B--2---:R-:W-:-:S04]  /*36f0*/  IMAD.WIDE.U32 R6, R2, c[0x0][0x1a0], R4 ;  /* 0x0000680002067a25 */ /* 0x004fc800078e0004 */
        /* <DEDUP_REMOVED lines=17> */
.L_x_1668:
[----:B------:R-:W-:Y:S05]  /*3810*/  BSYNC B0 ;  /* 0x0000000000007941 */ /* 0x000fea0003800000 */
.L_x_1667:
[----:B------:R-:W-:Y:S01]  /*3820*/  ULDC.64 UR12, c[0x0][0x318] ;  /* 0x0000c600000c7ab9 */ /* 0x000fe20000000a00 */
[----:B--2---:R-:W2:Y:S01]  /*3830*/  LDL R9, [R1+0x58] ;  /* 0x0000580001097983 */ /* 0x004ea20000100800 */
[----:B------:R-:W-:Y:S01]  /*3840*/  UISETP.NE.U32.AND UP1, UPT, URZ, UR12, UPT ;  /* 0x0000000c3f00728c */ /* 0x000fe2000bf25070 */
[----:B------:R-:W-:Y:S01]  /*3850*/  IMAD.MOV.U32 R6, RZ, RZ, c[0x0][0x308] ;  /* 0x0000c200ff067624 */ /* 0x000fe200078e00ff */
[----:B------:R-:W-:Y:S01]  /*3860*/  ULDC.64 UR18, c[0x0][0x320] ;  /* 0x0000c80000127ab9 */ /* 0x000fe20000000a00 */
[----:B------:R-:W-:Y:S01]  /*3870*/  MOV R7, c[0x0][0x30c] ;  /* 0x0000c30000077a02 */ /* 0x000fe20000000f00 */
[----:B------:R-:W-:Y:S01]  /*3880*/  UISETP.NE.AND.EX UP1, UPT, URZ, UR13, UPT, UP1 ;  /* 0x0000000d3f00728c */ /* 0x000fe2000bf25310 */
[----:B------:R-:W1:Y:S01]  /*3890*/  S2R R4, SR_TID.X ;  /* 0x0000000000047919 */ /* 0x000e620000002100 */
[----:B------:R-:W-:-:S03]  /*38a0*/  IMAD.SHL.U32 R5, R20, 0x20, RZ ;  /* 0x0000002014057824 */ /* 0x000fc600078e00ff */
[----:B------:R-:W0:Y:S01]  /*38b0*/  LDGDEPBAR ;  /* 0x00000000000079af */ /* 0x000e220000000000 */
[----:B------:R-:W-:-:S05]  /*38c0*/  PLOP3.LUT P1, PT, PT, PT, UP1, 0x80, 0x0 ;  /* 0x000000000000781c */ /* 0x000fca0003f2f018 */
[----:B------:R-:W-:Y:S02]  /*38d0*/  @UP1 UMOV UR10, UR34 ;  /* 0x00000022000a1c82 */ /* 0x000fe40008000000 */
[----:B------:R-:W-:Y:S02]  /*38e0*/  @UP1 UMOV UR11, UR58 ;  /* 0x0000003a000b1c82 */ /* 0x000fe40008000000 */
[----:B------:R-:W-:Y:S02]  /*38f0*/  @UP1 UIMAD.WIDE.U32 UR10, UR31, UR18, UR10 ;  /* 0x000000121f0a12a5 */ /* 0x000fe4000f8e000a */
[----:B------:R-:W-:Y:S02]  /*3900*/  @UP1 UIMAD UR18, UR38, UR18, URZ ;  /* 0x00000012261212a4 */ /* 0x000fe4000f8e023f */
[----:B------:R-:W-:Y:S02]  /*3910*/  @UP1 ULEA UR12, UP0, UR10, UR12, 0x2 ;  /* 0x0000000c0a0c1291 */ /* 0x000fe4000f80103f */
[----:B------:R-:W-:-:S04]  /*3920*/  @UP1 UIMAD UR19, UR31, UR19, UR18 ;  /* 0x000000131f1312a4 */ /* 0x000fc8000f8e0212 */
[----:B------:R-:W-:Y:S01]  /*3930*/  @UP1 UIADD3 UR19, UR11, UR19, URZ ;  /* 0x000000130b131290 */ /* 0x000fe2000fffe03f */
[----:B------:R-:W-:-:S03]  /*3940*/  IMAD.U32 R2, RZ, RZ, UR12 ;  /* 0x0000000cff027e24 */ /* 0x000fc6000f8e00ff */
[----:B------:R-:W-:-:S06]  /*3950*/  @UP1 ULEA.HI.X UR13, UR10, UR13, UR19, 0x2, UP0 ;  /* 0x0000000d0a0d1291 */ /* 0x000fcc00080f1413 */
[----:B------:R-:W-:-:S05]  /*3960*/  IMAD.U32 R3, RZ, RZ, UR13 ;  /* 0x0000000dff037e24 */ /* 0x000fca000f8e00ff */
[----:B-1-34-:R1:W3:Y:S04]  /*3970*/  @P1 LDG.E R0, [R2.64] ;  /* 0x0000000602001981 */ /* 0x01a2e8000c1e1900 */
[----:B-1----:R1:W4:Y:S04]  /*3980*/  LDG.E.64 R2, [R6.64+0x8] ;  /* 0x0000080606027981 */ /* 0x002328000c1e1b00 */
[----:B-1----:R-:W4:Y:S01]  /*3990*/  LDG.E.64 R6, [R6.64] ;  /* 0x0000000606067981 */ /* 0x002f22000c1e1b00 */
[----:B------:R-:W3:Y:S01]  /*39a0*/  @P1 MUFU.RCP R8, c[0x0][0x238] ;  /* 0x00008e0000081b08 */ /* 0x000ee20000001000 */
[----:B------:R-:W-:Y:S01]  /*39b0*/  IMAD.SHL.U32 R4, R4, 0x2, RZ ;  /* 0x0000000204047824 */ /* 0x000fe200078e00ff */
[----:B------:R-:W-:Y:S01]  /*39c0*/  MOV R214, 0x20 ;  /* 0x0000002000d67802 */ /* 0x000fe20000000f00 */
[----:B------:R-:W-:Y:S01]  /*39d0*/  IMAD.MOV.U32 R212, RZ, RZ, 0x40 ;  /* 0x00000040ffd47424 */ /* 0x000fe200078e00ff */
[----:B------:R-:W-:Y:S01]  /*39e0*/  CS2R R158, SRZ ;  /* 0x00000000009e7805 */ /* 0x000fe2000001ff00 */
[----:B------:R-:W-:Y:S01]  /*39f0*/  IMAD.SHL.U32 R204, R215, 0x2, RZ ;  /* 0x00000002d7cc7824 */ /* 0x000fe200078e00ff */
[----:B------:R-:W-:Y:S01]  /*3a00*/  LOP3.LUT R5, R5, 0x6, R4, 0xf8, !PT ;  /* 0x0000000605057812 */ /* 0x000fe200078ef804 */
[----:B------:R-:W-:Y:S01]  /*3a10*/  IMAD.U32 R4, RZ, RZ, UR21 ;  /* 0x00000015ff047e24 */ /* 0x000fe2000f8e00ff */
[----:B------:R-:W-:Y:S01]  /*3a20*/  CS2R R156, SRZ ;  /* 0x00000000009c7805 */ /* 0x000fe2000001ff00 */
[----:B------:R-:W-:Y:S01]  /*3a30*/  IMAD.MOV.U32 R240, RZ, RZ, R217 ;  /* 0x000000fffff07224 */ /* 0x000fe200078e00d9 */
[----:B------:R-:W-:Y:S01]  /*3a40*/  CS2R R162, SRZ ;  /* 0x0000000000a27805 */ /* 0x000fe2000001ff00 */
[----:B------:R-:W-:Y:S01]  /*3a50*/  CS2R R160, SRZ ;  /* 0x0000000000a07805 */ /* 0x000fe2000001ff00 */
[----:B------:R-:W-:Y:S01]  /*3a60*/  LEA R233, R4, R5, 0x7 ;  /* 0x0000000504e97211 */ /* 0x000fe200078e38ff */
[----:B------:R-:W-:Y:S01]  /*3a70*/  CS2R R154, SRZ ;  /* 0x00000000009a7805 */ /* 0x000fe2000001ff00 */
[----:B------:R-:W-:Y:S01]  /*3a80*/  SHF.R.S32.HI R4, RZ, 0x1f, R17 ;  /* 0x0000001fff047819 */ /* 0x000fe20000011411 */
        /* <DEDUP_REMOVED lines=59> */
[----:B------:R-:W-:Y:S01]  /*3e40*/  UMOV UR4, URZ ;  /* 0x0000003f00047c82 */ /* 0x000fe20008000000 */
[----:B---3--:R-:W-:-:S04]  /*3e50*/  @P1 FMUL.FTZ R0, R0, R8 ;  /* 0x0000000800001220 */ /* 0x008fc80000410000 */
[----:B------:R1:W3:Y:S01]  /*3e60*/  @P1 R2UR UR9, R0 ;  /* 0x00000000000913c2 */ /* 0x0002e200000e0000 */
[----:B--2---:R-:W-:-:S04]  /*3e70*/  LOP3.LUT P1, RZ, R9, 0x2, RZ, 0xc0, !PT ;  /* 0x0000000209ff7812 */ /* 0x004fc8000782c0ff */
[----:B------:R-:W-:-:S05]  /*3e80*/  SEL R214, R214, 0xffffffe0, !P1 ;  /* 0xffffffe0d6d67807 */ /* 0x000fca0004800000 */
[----:B------:R-:W-:Y:S01]  /*3e90*/  IMAD.IADD R205, R214, 0x1, R204 ;  /* 0x00000001d6cd7824 */ /* 0x000fe200078e02cc */
[----:B----4-:R-:W-:Y:S02]  /*3ea0*/  IADD3 R17, P3, P2, R2, UR44, R17 ;  /* 0x0000002c02117c10 */ /* 0x010fe4000fa7e011 */
[----:B-1----:R-:W-:Y:S01]  /*3eb0*/  IADD3 R0, R213, 0x2000, RZ ;  /* 0x00002000d5007810 */ /* 0x002fe20007ffe0ff */
[----:B---3--:R-:W-:Y:S01]  /*3ec0*/  @UP1 UMOV UR4, UR9 ;  /* 0x0000000900041c82 */ /* 0x008fe20008000000 */
[----:B------:R-:W-:Y:S02]  /*3ed0*/  IADD3 R2, R215, 0x2000, RZ ;  /* 0x00002000d7027810 */ /* 0x000fe40007ffe0ff */
[----:B------:R-:W-:Y:S02]  /*3ee0*/  SEL R0, R0, R213, !P0 ;  /* 0x000000d500007207 */ /* 0x000fe40004000000 */
[----:B------:R-:W-:Y:S02]  /*3ef0*/  SEL R2, R2, R215, !P0 ;  /* 0x000000d702027207 */ /* 0x000fe40004000000 */
[----:B------:R-:W-:Y:S01]  /*3f00*/  IADD3.X R4, R3, UR48, R4, P3, P2 ;  /* 0x0000003003047c10 */ /* 0x000fe20009fe4404 */
[----:B------:R-:W-:Y:S01]  /*3f10*/  IMAD.U32 R3, RZ, RZ, UR21 ;  /* 0x00000015ff037e24 */ /* 0x000fe2000f8e00ff */
[----:B------:R-:W-:Y:S01]  /*3f20*/  SHF.L.U32 R202, R0, 0x1, RZ ;  /* 0x0000000100ca7819 */ /* 0x000fe200000006ff */
[----:B------:R-:W-:Y:S01]  /*3f30*/  IMAD.SHL.U32 R203, R2, 0x2, RZ ;  /* 0x0000000202cb7824 */ /* 0x000fe200078e00ff */
[----:B------:R-:W-:Y:S01]  /*3f40*/  IADD3 R0, R11, -UR28, -R233 ;  /* 0x8000001c0b007c10 */ /* 0x000fe2000fffe8e9 */
[----:B------:R-:W-:Y:S01]  /*3f50*/  IMAD R3, R3, 0x4, R20 ;  /* 0x0000000403037824 */ /* 0x000fe200078e0214 */
[----:B------:R-:W-:-:S02]  /*3f60*/  LOP3.LUT P0, RZ, R9, 0x4, RZ, 0xc0, !PT ;  /* 0x0000000409ff7812 */ /* 0x000fc4000780c0ff */
[----:B------:R-:W-:Y:S02]  /*3f70*/  IADD3 R0, R0, UR8, RZ ;  /* 0x0000000800007c10 */ /* 0x000fe4000fffe0ff */
[----:B------:R-:W-:-:S04]  /*3f80*/  SEL R212, R212, 0xffffffc0, !P0 ;  /* 0xffffffc0d4d47807 */ /* 0x000fc80004000000 */
[C---:B------:R-:W-:Y:S01]  /*3f90*/  IADD3 R207, R212.reuse, R204, RZ ;  /* 0x000000ccd4cf7210 */ /* 0x040fe20007ffe0ff */
[----:B------:R-:W1:Y:S01]  /*3fa0*/  R2UR UR13, R6 ;  /* 0x00000000060d73c2 */ /* 0x000e6200000e0000 */
[----:B------:R-:W-:-:S07]  /*3fb0*/  IMAD.IADD R206, R212, 0x1, R205 ;  /* 0x00000001d4ce7824 */ /* 0x000fce00078e02cd */
[----:B------:R-:W2:Y:S01]  /*3fc0*/  R2UR UR12, R7 ;  /* 0x00000000070c73c2 */ /* 0x000ea200000e0000 */
[----:B-1----:R-:W-:Y:S01]  /*3fd0*/  LOP3.LUT R2, R4, UR13, RZ, 0x3c, !PT ;  /* 0x0000000d04027c12 */ /* 0x002fe2000f8e3cff */
[----:B------:R-:W-:-:S04]  /*3fe0*/  IMAD.WIDE.U32 R4, R17, -0x2daee0ad, RZ ;  /* 0xd2511f5311047825 */ /* 0x000fc800078e00ff */
[----:B------:R-:W-:Y:S01]  /*3ff0*/  STL [R1+0x28], R2 ;  /* 0x0000280201007387 */ /* 0x000fe20000100800 */
[----:B--2---:R-:W-:-:S03]  /*4000*/  LOP3.LUT R3, R3, UR12, RZ, 0x3c, !PT ;  /* 0x0000000c03037c12 */ /* 0x004fc6000f8e3cff */
[----:B------:R1:W-:Y:S01]  /*4010*/  STL [R1+0x38], R0 ;  /* 0x0000380001007387 */ /* 0x0003e20000100800 */
[----:B------:R-:W-:-:S03]  /*4020*/  LOP3.LUT R3, R5, R3, RZ, 0x3c, !PT ;  /* 0x0000000305037212 */ /* 0x000fc600078e3cff */
[----:B------:R2:W-:Y:S02]  /*4030*/  STL.64 [R1+0x30], R4 ;  /* 0x0000300401007387 */ /* 0x0005e40000100a00 */
[----:B------:R-:W-:-:S04]  /*4040*/  IMAD.WIDE.U32 R250, R3, -0x326172a9, RZ ;  /* 0xcd9e8d5703fa7825 */ /* 0x000fc800078e00ff */
[----:B-1----:R-:W-:-:S04]  /*4050*/  IMAD.MOV.U32 R0, RZ, RZ, c[0x0][0x22c] ;  /* 0x00008b00ff007624 */ /* 0x002fc800078e00ff */
[----:B------:R-:W-:-:S04]  /*4060*/  IMAD R0, R0, c[0x0][0x1c0], RZ ;  /* 0x0000700000007a24 */ /* 0x000fc800078e02ff */
[C---:B--2---:R-:W-:Y:S01]  /*4070*/  IMAD.SHL.U32 R5, R0.reuse, 0x10, RZ ;  /* 0x0000001000057824 */ /* 0x044fe200078e00ff */
[----:B------:R-:W-:-:S04]  /*4080*/  SHF.L.U32 R241, R0, 0x3, RZ ;  /* 0x0000000300f17819 */ /* 0x000fc800000006ff */
[C---:B------:R-:W-:Y:S02]  /*4090*/  IADD3 R4, R5.reuse, 0x20, RZ ;  /* 0x0000002005047810 */ /* 0x040fe40007ffe0ff */
[C---:B------:R-:W-:Y:S02]  /*40a0*/  IADD3 R2, R5.reuse, 0x40, RZ ;  /* 0x0000004005027810 */ /* 0x040fe40007ffe0ff */
[----:B------:R-:W-:Y:S01]  /*40b0*/  IADD3 R5, R5, 0x60, RZ ;  /* 0x0000006005057810 */ /* 0x000fe20007ffe0ff */
[C---:B------:R-:W-:Y:S01]  /*40c0*/  IMAD.IADD R4, R241.reuse, 0x1, R4 ;  /* 0x00000001f1047824 */ /* 0x040fe200078e0204 */
[----:B------:R-:W-:-:S03]  /*40d0*/  IADD3 R2, R241, R2, RZ ;  /* 0x00000002f1027210 */ /* 0x000fc60007ffe0ff */
[C---:B------:R-:W-:Y:S01]  /*40e0*/  IMAD.IADD R0, R241.reuse, 0x1, R5 ;  /* 0x00000001f1007824 */ /* 0x040fe200078e0205 */
[C---:B------:R-:W-:Y:S01]  /*40f0*/  IADD3 R4, R241.reuse, R4, RZ ;  /* 0x00000004f1047210 */ /* 0x040fe20007ffe0ff */
[C---:B------:R-:W-:Y:S02]  /*4100*/  IMAD.IADD R2, R241.reuse, 0x1, R2 ;  /* 0x00000001f1027824 */ /* 0x040fe400078e0202 */
[C---:B------:R-:W-:Y:S02]  /*4110*/  IMAD.IADD R0, R241.reuse, 0x1, R0 ;  /* 0x00000001f1007824 */ /* 0x040fe400078e0200 */
[C---:B------:R-:W-:Y:S02]  /*4120*/  IMAD.IADD R4, R241.reuse, 0x1, R4 ;  /* 0x00000001f1047824 */ /* 0x040fe400078e0204 */
[C---:B------:R-:W-:Y:S01]  /*4130*/  IMAD.IADD R2, R241.reuse, 0x1, R2 ;  /* 0x00000001f1027824 */ /* 0x040fe200078e0202 */
[C---:B------:R-:W-:Y:S01]  /*4140*/  IADD3 R0, R241.reuse, R0, RZ ;  /* 0x00000000f1007210 */ /* 0x040fe20007ffe0ff */
[----:B------:R-:W-:-:S02]  /*4150*/  IMAD.IADD R4, R241, 0x1, R4 ;  /* 0x00000001f1047824 */ /* 0x000fc400078e0204 */
[C---:B------:R-:W-:Y:S01]  /*4160*/  IMAD.IADD R2, R241.reuse, 0x1, R2 ;  /* 0x00000001f1027824 */ /* 0x040fe200078e0202 */
[C---:B------:R-:W-:Y:S01]  /*4170*/  IADD3 R0, R241.reuse, R0, RZ ;  /* 0x00000000f1007210 */ /* 0x040fe20007ffe0ff */
[C---:B------:R-:W-:Y:S01]  /*4180*/  IMAD.IADD R3, R241.reuse, 0x1, R4 ;  /* 0x00000001f1037824 */ /* 0x040fe200078e0204 */
[----:B------:R-:W-:Y:S04]  /*4190*/  STL [R1+0x18], R4 ;  /* 0x0000180401007387 */ /* 0x000fe80000100800 */
[----:B------:R1:W-:Y:S04]  /*41a0*/  STL [R1+0x14], R2 ;  /* 0x0000140201007387 */ /* 0x0003e80000100800 */
[----:B------:R-:W-:Y:S04]  /*41b0*/  STL [R1+0x24], R3 ;  /* 0x0000240301007387 */ /* 0x000fe80000100800 */
[----:B------:R2:W-:Y:S01]  /*41c0*/  STL [R1+0x10], R0 ;  /* 0x0000100001007387 */ /* 0x0005e20000100800 */
[----:B-1----:R-:W-:-:S05]  /*41d0*/  IADD3 R2, R241, R2, RZ ;  /* 0x00000002f1027210 */ /* 0x002fca0007ffe0ff */
[----:B------:R1:W-:Y:S01]  /*41e0*/  STL [R1+0x20], R2 ;  /* 0x0000200201007387 */ /* 0x0003e20000100800 */
[----:B--2---:R-:W-:-:S05]  /*41f0*/  IMAD.IADD R0, R241, 0x1, R0 ;  /* 0x00000001f1007824 */ /* 0x004fca00078e0200 */
[----:B------:R1:W-:Y:S02]  /*4200*/  STL [R1+0x1c], R0 ;  /* 0x00001c0001007387 */ /* 0x0003e40000100800 */
.L_x_1671:
[----:B------:R-:W0:Y:S01]  /*4210*/  LDGDEPBAR ;  /* 0x00000000000079af */ /* 0x000e220000000000 */
[C---:B-1----:R-:W-:Y:S01]  /*4220*/  IMAD.IADD R0, R203.reuse, 0x1, R214 ;  /* 0x00000001cb007824 */ /* 0x042fe200078e02d6 */
[----:B------:R-:W-:Y:S01]  /*4230*/  USHF.L.U32 UR10, UR21, 0x7, URZ ;  /* 0x00000007150a7899 */ /* 0x000fe2000800063f */
[--C-:B------:R-:W-:Y:S01]  /*4240*/  IMAD.IADD R2, R203, 0x1, R212.reuse ;  /* 0x00000001cb027824 */ /* 0x100fe200078e02d4 */
[----:B------:R-:W-:Y:S01]  /*4250*/  UIADD3 UR9, UR13, -0x61c88647, URZ ;  /* 0x9e3779b90d097890 */ /* 0x000fe2000fffe03f */
[----:B------:R-:W-:Y:S01]  /*4260*/  IMAD.IADD R3, R0, 0x1, R212 ;  /* 0x0000000100037824 */ /* 0x000fe200078e02d4 */
[----:B------:R-:W-:Y:S02]  /*4270*/  UIADD3 UR10, UR10, 0x80, URZ ;  /* 0x000000800a0a7890 */ /* 0x000fe4000fffe03f */
[----:B------:R-:W2:Y:S01]  /*4280*/  LDL R216, [R1+0x38] ;  /* 0x0000380001d87983 */ /* 0x000ea20000100800 */
[----:B------:R-:W-:Y:S02]  /*4290*/  UIADD3 UR11, UR13, 0x3c6ef372, URZ ;  /* 0x3c6ef3720d0b7890 */ /* 0x000fe4000fffe03f */
[----:B------:R-:W-:Y:S01]  /*42a0*/  UISETP.GE.AND UP0, UPT, UR10, UR8, UPT ;  /* 0x000000080a00728c */ /* 0x000fe2000bf06270 */
[----:B------:R-:W3:Y:S01]  /*42b0*/  LDL R218, [R1+0x8] ;  /* 0x0000080001da7983 */ /* 0x000ee20000100800 */
[----:B------:R-:W-:Y:S02]  /*42c0*/  UIADD3 UR10, UR12, -0x4498517b, URZ ;  /* 0xbb67ae850c0a7890 */ /* 0x000fe4000fffe03f */
[----:B------:R-:W-:Y:S01]  /*42d0*/  UISETP.GE.AND UP4, UPT, UR5, 0x1, UPT ;  /* 0x000000010500788c */ /* 0x000fe2000bf86270 */
        /* <DEDUP_REMOVED lines=12> */
[-C--:B------:R-:W-:Y:S07]  /*43a0*/  HMMA.16816.F32 R12, R28, R18.reuse, RZ ;  /* 0x000000121c0c723c */ /* 0x080fee00000018ff */
[----:B------:R-:W-:Y:S01]  /*43b0*/  LDSM.16.M88.4 R184, [R2] ;  /* 0x0000000002b8783b */ /* 0x000fe20000000200 */
[C---:B------:R-:W-:Y:S07]  /*43c0*/  HMMA.16816.F32 R16, R32.reuse, R18, RZ ;  /* 0x000000122010723c */ /* 0x040fee00000018ff */
[----:B------:R-:W1:Y:S01]  /*43d0*/  LDSM.16.M88.4 R188, [R210+0xc000] ;  /* 0x00c00000d2bc783b */ /* 0x000e620000000200 */
[-C--:B------:R-:W-:Y:S07]  /*43e0*/  HMMA.16816.F32 R20, R32, R164.reuse, RZ ;  /* 0x000000a42014723c */ /* 0x080fee00000018ff */
[----:B------:R-:W-:Y:S01]  /*43f0*/  LDSM.16.M88.4 R192, [R211+0x10000] ;  /* 0x01000000d3c0783b */ /* 0x000fe20000000200 */
[C---:B------:R-:W-:Y:S07]  /*4400*/  HMMA.16816.F32 R24, R28.reuse, R164, RZ ;  /* 0x000000a41c18723c */ /* 0x040fee00000018ff */
[----:B------:R-:W-:Y:S01]  /*4410*/  LDSM.16.M88.4 R196, [R203+0x3000] ;  /* 0x00300000cbc4783b */ /* 0x000fe20000000200 */
[-C--:B------:R-:W-:Y:S08]  /*4420*/  HMMA.16816.F32 R28, R28, R166.reuse, RZ ;  /* 0x000000a61c1c723c */ /* 0x080ff000000018ff */
[----:B------:R-:W-:Y:S01]  /*4430*/  HMMA.16816.F32 R32, R32, R166, RZ ;  /* 0x000000a62020723c */ /* 0x000fe200000018ff */
[----:B------:R-:W4:Y:S07]  /*4440*/  LDSM.16.M88.4 R164, [R2+0x1000] ;  /* 0x0010000002a4783b */ /* 0x000f2e0000000200 */
        /* <DEDUP_REMOVED lines=8> */
[----:B------:R-:W-:Y:S07]  /*44d0*/  LDSM.16.M88.4 R176, [R209+0xc000] ;  /* 0x00c00000d1b0783b */ /* 0x000fee0000000200 */
[----:B------:R-:W-:Y:S01]  /*44e0*/  HMMA.16816.F32 R32, R168, R182, R32 ;  /* 0x000000b6a820723c */ /* 0x000fe20000001820 */
[----:B------:R-:W4:Y:S07]  /*44f0*/  LDSM.16.M88.4 R168, [R3] ;  /* 0x0000000003a8783b */ /* 0x000f2e0000000200 */
[-C--:B------:R-:W-:Y:S01]  /*4500*/  HMMA.16816.F32 R4, R184, R188.reuse, R4 ;  /* 0x000000bcb804723c */ /* 0x080fe20000001804 */
[----:B------:R-:W4:Y:S07]  /*4510*/  LDSM.16.M88.4 R180, [R3+0x1000] ;  /* 0x0010000003b4783b */ /* 0x000f2e0000000200 */
[C---:B------:R-:W-:Y:S08]  /*4520*/  HMMA.16816.F32 R8, R164.reuse, R188, R8 ;  /* 0x000000bca408723c */ /* 0x040ff00000001808 */
[-C--:B------:R-:W-:Y:S08]  /*4530*/  HMMA.16816.F32 R12, R164, R190.reuse, R12 ;  /* 0x000000bea40c723c */ /* 0x080ff0000000180c */
[C---:B------:R-:W-:Y:S01]  /*4540*/  HMMA.16816.F32 R16, R184.reuse, R190, R16 ;  /* 0x000000beb810723c */ /* 0x040fe20000001810 */
[----:B------:R-:W2:Y:S07]  /*4550*/  LDSM.16.M88.4 R188, [R209+0xc800] ;  /* 0x00c80000d1bc783b */ /* 0x000eae0000000200 */
[-C--:B-1----:R-:W-:Y:S08]  /*4560*/  HMMA.16816.F32 R20, R184, R172.reuse, R20 ;  /* 0x000000acb814723c */ /* 0x082ff00000001814 */
[C---:B------:R-:W-:Y:S08]  /*4570*/  HMMA.16816.F32 R24, R164.reuse, R172, R24 ;  /* 0x000000aca418723c */ /* 0x040ff00000001818 */
[-C--:B------:R-:W-:Y:S01]  /*4580*/  HMMA.16816.F32 R28, R164, R174.reuse, R28 ;  /* 0x000000aea41c723c */ /* 0x080fe2000000181c */
[----:B------:R-:W1:Y:S07]  /*4590*/  LDSM.16.M88.4 R164, [R203+0x2000] ;  /* 0x00200000cba4783b */ /* 0x000e6e0000000200 */
[----:B------:R-:W-:Y:S01]  /*45a0*/  HMMA.16816.F32 R32, R184, R174, R32 ;  /* 0x000000aeb820723c */ /* 0x000fe20000001820 */
[----:B------:R-:W1:Y:S07]  /*45b0*/  LDSM.16.M88.4 R172, [R211+0x10800] ;  /* 0x01080000d3ac783b */ /* 0x000e6e0000000200 */
        /* <DEDUP_REMOVED lines=11> */
[----:B------:R2:W4:Y:S07]  /*4670*/  LDSM.16.M88.4 R168, [R0+0x2000] ;  /* 0x0020000000a8783b */ /* 0x00052e0000000200 */
[-C--:B-1----:R-:W-:Y:S01]  /*4680*/  HMMA.16816.F32 R4, R164, R192.reuse, R4 ;  /* 0x000000c0a404723c */ /* 0x082fe20000001804 */
[----:B------:R-:W-:Y:S07]  /*4690*/  LDSM.16.M88.4 R188, [R2+0x2000] ;  /* 0x0020000002bc783b */ /* 0x000fee0000000200 */
[C---:B------:R-:W-:Y:S08]  /*46a0*/  HMMA.16816.F32 R8, R196.reuse, R192, R8 ;  /* 0x000000c0c408723c */ /* 0x040ff00000001808 */
[-C--:B------:R-:W-:Y:S01]  /*46b0*/  HMMA.16816.F32 R12, R196, R194.reuse, R12 ;  /* 0x000000c2c40c723c */ /* 0x080fe2000000180c */
[----:B--2---:R-:W-:Y:S04]  /*46c0*/  IMAD.U32 R0, RZ, RZ, UR5 ;  /* 0x00000005ff007e24 */ /* 0x004fe8000f8e00ff */
[----:B------:R-:W-:Y:S02]  /*46d0*/  IMAD R0, R0, 0x40, R216 ;  /* 0x0000004000007824 */ /* 0x000fe400078e02d8 */
[----:B------:R-:W2:Y:S01]  /*46e0*/  LDL R216, [R1+0x28] ;  /* 0x0000280001d87983 */ /* 0x000ea20000100800 */
[C---:B------:R-:W-:Y:S03]  /*46f0*/  HMMA.16816.F32 R16, R164.reuse, R194, R16 ;  /* 0x000000c2a410723c */ /* 0x040fe60000001810 */
[----:B------:R-:W1:Y:S05]  /*4700*/  LDSM.16.M88.4 R192, [R210+0x10000] ;  /* 0x01000000d2c0783b */ /* 0x000e6a0000000200 */
[-C--:B------:R-:W-:Y:S08]  /*4710*/  HMMA.16816.F32 R20, R164, R172.reuse, R20 ;  /* 0x000000aca414723c */ /* 0x080ff00000001814 */
[C---:B------:R-:W-:Y:S08]  /*4720*/  HMMA.16816.F32 R24, R196.reuse, R172, R24 ;  /* 0x000000acc418723c */ /* 0x040ff00000001818 */
[-C--:B------:R-:W-:Y:S01]  /*4730*/  HMMA.16816.F32 R28, R196, R174.reuse, R28 ;  /* 0x000000aec41c723c */ /* 0x080fe2000000181c */
[----:B------:R-:W2:Y:S07]  /*4740*/  LDL R197, [R1+0x4] ;  /* 0x0000040001c57983 */ /* 0x000eae0000100800 */
[----:B------:R-:W-:Y:S01]  /*4750*/  HMMA.16816.F32 R32, R164, R174, R32 ;  /* 0x000000aea420723c */ /* 0x000fe20000001820 */
[----:B------:R1:W3:Y:S07]  /*4760*/  LDSM.16.M88.4 R164, [R2+0x3000] ;  /* 0x0030000002a4783b */ /* 0x0002ee0000000200 */
[-C--:B----4-:R-:W-:Y:S01]  /*4770*/  HMMA.16816.F32 R4, R168, R176.reuse, R4 ;  /* 0x000000b0a804723c */ /* 0x090fe20000001804 */
[----:B------:R-:W4:Y:S07]  /*4780*/  LDSM.16.M88.4 R172, [R210+0x10800] ;  /* 0x01080000d2ac783b */ /* 0x000f2e0000000200 */
[C---:B------:R-:W-:Y:S01]  /*4790*/  HMMA.16816.F32 R8, R180.reuse, R176, R8 ;  /* 0x000000b0b408723c */ /* 0x040fe20000001808 */
[----:B------:R-:W2:Y:S06]  /*47a0*/  LDL R177, [R1+0x44] ;  /* 0x0000440001b17983 */ /* 0x000eac0000100800 */
[C---:B------:R-:W-:Y:S01]  /*47b0*/  IADD3 R176, R0.reuse, 0x1f, RZ ;  /* 0x0000001f00b07810 */ /* 0x040fe20007ffe0ff */
[-C--:B------:R-:W-:Y:S04]  /*47c0*/  HMMA.16816.F32 R12, R180, R178.reuse, R12 ;  /* 0x000000b2b40c723c */ /* 0x080fe8000000180c */
[----:B-1----:R-:W-:Y:S04]  /*47d0*/  IADD3 R2, R0, 0x8, RZ ;  /* 0x0000000800027810 */ /* 0x002fe80007ffe0ff */
[----:B------:R-:W-:Y:S01]  /*47e0*/  ISETP.GE.AND P1, PT, R2, RZ, PT ;  /* 0x000000ff0200720c */ /* 0x000fe20003f26270 */
[C---:B------:R-:W-:Y:S07]  /*47f0*/  HMMA.16816.F32 R16, R168.reuse, R178, R16 ;  /* 0x000000b2a810723c */ /* 0x040fee0000001810 */
[C---:B------:R-:W-:Y:S01]  /*4800*/  IADD3 R179, R0.reuse, 0x27, RZ ;  /* 0x0000002700b37810 */ /* 0x040fe20007ffe0ff */
[-C--:B------:R-:W-:Y:S04]  /*4810*/  HMMA.16816.F32 R20, R168, R184.reuse, R20 ;  /* 0x000000b8a814723c */ /* 0x080fe80000001814 */
[C---:B------:R-:W-:Y:S02]  /*4820*/  @!P1 IADD3 R2, -R0.reuse, -0x8, RZ ;  /* 0xfffffff800029810 */ /* 0x040fe40007ffe1ff */
[----:B------:R-:W-:Y:S02]  /*4830*/  IADD3 R178, R0, -0x9, RZ ;  /* 0xfffffff700b27810 */ /* 0x000fe40007ffe0ff */
[C---:B------:R-:W-:Y:S01]  /*4840*/  HMMA.16816.F32 R24, R180.reuse, R184, R24 ;  /* 0x000000b8b418723c */ /* 0x040fe20000001818 */
[----:B------:R1:W1:Y:S03]  /*4850*/  I2F R231, R2 ;  /* 0x0000000200e77306 */ /* 0x0002660000201400 */
[----:B------:R-:W-:Y:S03]  /*4860*/  ISETP.GE.AND P6, PT, R178, RZ, PT ;  /* 0x000000ffb200720c */ /* 0x000fe60003fc6270 */
[C---:B------:R-:W-:Y:S01]  /*4870*/  IADD3 R184, R0.reuse, -0x18, RZ ;  /* 0xffffffe800b87810 */ /* 0x040fe20007ffe0ff */
[-C--:B------:R-:W-:Y:S01]  /*4880*/  HMMA.16816.F32 R28, R180, R186.reuse, R28 ;  /* 0x000000bab41c723c */ /* 0x080fe2000000181c */
[----:B------:R-:W-:Y:S06]  /*4890*/  IMAD.U32 R185, RZ, RZ, UR5 ;  /* 0x00000005ffb97e24 */ /* 0x000fec000f8e00ff */
[C---:B------:R-:W-:Y:S01]  /*48a0*/  IADD3 R180, R0.reuse, 0x10, RZ ;  /* 0x0000001000b47810 */ /* 0x040fe20007ffe0ff */
[----:B------:R-:W-:Y:S04]  /*48b0*/  HMMA.16816.F32 R32, R168, R186, R32 ;  /* 0x000000baa820723c */ /* 0x000fe80000001820 */
[C---:B------:R-:W-:Y:S02]  /*48c0*/  IADD3 R181, R0.reuse, 0xf, RZ ;  /* 0x0000000f00b57810 */ /* 0x040fe40007ffe0ff */
[C---:B------:R-:W-:Y:S02]  /*48d0*/  IADD3 R183, R0.reuse, -0x19, RZ ;  /* 0xffffffe700b77810 */ /* 0x040fe40007ffe0ff */
[----:B------:R-:W-:Y:S01]  /*48e0*/  IABS R168, R0 ;  /* 0x0000000000a87213 */ /* 0x000fe20000000000 */
[-C--:B------:R-:W-:Y:S05]  /*48f0*/  HMMA.16816.F32 R4, R188, R192.reuse, R4 ;  /* 0x000000c0bc04723c */ /* 0x080fea0000001804 */
[C---:B------:R-:W-:Y:S02]  /*4900*/  IADD3 R169, R0.reuse, 0x20, RZ ;  /* 0x0000002000a97810 */ /* 0x040fe40007ffe0ff */
[C---:B-1----:R-:W-:Y:S01]  /*4910*/  IADD3 R2, R0.reuse, -0x1, RZ ;  /* 0xffffffff00027810 */ /* 0x042fe20007ffe0ff */
[C---:B---3--:R-:W-:Y:S01]  /*4920*/  HMMA.16816.F32 R8, R164.reuse, R192, R8 ;  /* 0x000000c0a408723c */ /* 0x048fe20000001808 */
[----:B------:R1:W3:Y:S03]  /*4930*/  I2F R193, R168 ;  /* 0x000000a800c17306 */ /* 0x0002e60000201400 */
[----:B------:R-:W-:Y:S02]  /*4940*/  ISETP.GE.AND P2, PT, R169, RZ, PT ;  /* 0x000000ffa900720c */ /* 0x000fe40003f46270 */
[C---:B------:R-:W-:Y:S02]  /*4950*/  IADD3 R182, R0.reuse, -0x11, RZ ;  /* 0xffffffef00b67810 */ /* 0x040fe40007ffe0ff */
[----:B------:R-:W-:Y:S01]  /*4960*/  @!P6 IADD3 R178, -R0, 0x9, RZ ;  /* 0x0000000900b2e810 */ /* 0x000fe20007ffe1ff */
[-C--:B------:R-:W-:Y:S03]  /*4970*/  HMMA.16816.F32 R12, R164, R194.reuse, R12 ;  /* 0x000000c2a40c723c */ /* 0x080fe6000000180c */
[----:B------:R-:W-:Y:S05]  /*4980*/  ISETP.GE.AND P6, PT, R184, RZ, PT ;  /* 0x000000ffb800720c */ /* 0x000fea0003fc6270 */
[----:B------:R-:W-:Y:S01]  /*4990*/  @!P2 IADD3 R169, -R0, -0x20, RZ ;  /* 0xffffffe000a9a810 */ /* 0x000fe20007ffe1ff */
[C---:B------:R-:W-:Y:S03]  /*49a0*/  HMMA.16816.F32 R16, R188.reuse, R194, R16 ;  /* 0x000000c2bc10723c */ /* 0x040fe60000001810 */
[----:B------:R-:W-:Y:S01]  /*49b0*/  I2F R192, R169 ;  /* 0x000000a900c07306 */ /* 0x000fe20000201400 */
[----:B------:R-:W-:Y:S03]  /*49c0*/  ISETP.GE.AND P2, PT, R2, RZ, PT ;  /* 0x000000ff0200720c */ /* 0x000fe60003f46270 */
[C---:B------:R-:W-:Y:S01]  /*49d0*/  @!P6 IADD3 R184, -R0.reuse, 0x18, RZ ;  /* 0x0000001800b8e810 */ /* 0x040fe20007ffe1ff */
[-C--:B----4-:R-:W-:Y:S01]  /*49e0*/  HMMA.16816.F32 R20, R188, R172.reuse, R20 ;  /* 0x000000acbc14723c */ /* 0x090fe20000001814 */
[----:B------:R-:W-:Y:S03]  /*49f0*/  PLOP3.LUT P6, PT, PT, PT, UP0, 0x80, 0x0 ;  /* 0x000000000000781c */ /* 0x000fe60003fcf008 */
[----:B-1----:R-:W-:Y:S04]  /*4a00*/  IADD3 R168, R0, 0x28, RZ ;  /* 0x0000002800a87810 */ /* 0x002fe80007ffe0ff */
[----:B------:R-:W-:Y:S01]  /*4a10*/  ISETP.GE.AND P1, PT, R168, RZ, PT ;  /* 0x000000ffa800720c */ /* 0x000fe20003f26270 */
[C---:B------:R-:W-:Y:S04]  /*4a20*/  HMMA.16816.F32 R24, R164.reuse, R172, R24 ;  /* 0x000000aca418723c */ /* 0x040fe80000001818 */
[C---:B------:R-:W-:Y:S02]  /*4a30*/  @!P2 IADD3 R2, -R0.reuse, 0x1, RZ ;  /* 0x000000010002a810 */ /* 0x040fe40007ffe1ff */
[----:B------:R-:W-:Y:S02]  /*4a40*/  ISETP.GE.AND P2, PT, R179, RZ, PT ;  /* 0x000000ffb300720c */ /* 0x000fe40003f46270 */
[C---:B------:R-:W-:Y:S01]  /*4a50*/  IADD3 R172, R0.reuse, 0x7, RZ ;  /* 0x0000000700ac7810 */ /* 0x040fe20007ffe0ff */
[-C--:B------:R-:W-:Y:S01]  /*4a60*/  HMMA.16816.F32 R28, R164, R174.reuse, R28 ;  /* 0x000000aea41c723c */ /* 0x080fe2000000181c */
[----:B------:R-:W-:Y:S01]  /*4a70*/  LDSM.16.M88.4 R164, [R3+0x2000] ;  /* 0x0020000003a4783b */ /* 0x000fe20000000200 */
[----:B------:R1:W4:Y:S01]  /*4a80*/  I2F R194, R2 ;  /* 0x0000000200c27306 */ /* 0x0003220000201400 */
[----:B------:R-:W-:Y:S02]  /*4a90*/  @!P1 IADD3 R168, -R0, -0x28, RZ ;  /* 0xffffffd800a89810 */ /* 0x000fe40007ffe1ff */
[----:B------:R-:W-:Y:S03]  /*4aa0*/  ISETP.GE.AND P1, PT, R172, RZ, PT ;  /* 0x000000ffac00720c */ /* 0x000fe60003f26270 */
[----:B------:R-:W-:Y:S04]  /*4ab0*/  HMMA.16816.F32 R32, R188, R174, R32 ;  /* 0x000000aebc20723c */ /* 0x000fe80000001820 */
[C---:B------:R-:W-:Y:S01]  /*4ac0*/  @!P2 IADD3 R179, -R0.reuse, -0x27, RZ ;  /* 0xffffffd900b3a810 */ /* 0x040fe20007ffe1ff */
[----:B------:R3:W-:Y:S07]  /*4ad0*/  I2F R195, R168 ;  /* 0x000000a800c37306 */ /* 0x0007ee0000201400 */
[----:B------:R-:W-:Y:S02]  /*4ae0*/  @!P1 IADD3 R172, -R0, -0x7, RZ ;  /* 0xfffffff900ac9810 */ /* 0x000fe40007ffe1ff */
[----:B------:R-:W-:Y:S01]  /*4af0*/  ISETP.GE.AND P1, PT, R176, RZ, PT ;  /* 0x000000ffb000720c */ /* 0x000fe20003f26270 */
[----:B------:R4:W-:Y:S01]  /*4b00*/  I2F R191, R179 ;  /* 0x000000b300bf7306 */ /* 0x0009e20000201400 */
[----:B-1----:R-:W-:Y:S04]  /*4b10*/  IADD3 R2, R0, 0x18, RZ ;  /* 0x0000001800027810 */ /* 0x002fe80007ffe0ff */
[----:B------:R-:W-:Y:S05]  /*4b20*/  ISETP.GE.AND P4, PT, R2, RZ, PT ;  /* 0x000000ff0200720c */ /* 0x000fea0003f86270 */
[----:B------:R1:W1:Y:S02]  /*4b30*/  I2F R226, R172 ;  /* 0x000000ac00e27306 */ /* 0x0002640000201400 */
[----:B------:R-:W-:Y:S02]  /*4b40*/  @!P1 IADD3 R176, -R0, -0x1f, RZ ;  /* 0xffffffe100b09810 */ /* 0x000fe40007ffe1ff */
[----:B------:R-:W-:Y:S01]  /*4b50*/  ISETP.GE.AND P1, PT, R180, RZ, PT ;  /* 0x000000ffb400720c */ /* 0x000fe20003f26270 */
[----:B---3--:R-:W3:Y:S03]  /*4b60*/  LDSM.16.M88.4 R168, [R209+0x10000] ;  /* 0x01000000d1a8783b */ /* 0x008ee60000000200 */
[----:B------:R-:W-:Y:S02]  /*4b70*/  @!P4 IADD3 R2, -R0, -0x18, RZ ;  /* 0xffffffe80002c810 */ /* 0x000fe40007ffe1ff */
[----:B------:R-:W3:Y:S01]  /*4b80*/  I2F R188, R176 ;  /* 0x000000b000bc7306 */ /* 0x000ee20000201400 */
[----:B------:R-:W-:Y:S02]  /*4b90*/  ISETP.GE.AND P4, PT, R182, RZ, PT ;  /* 0x000000ffb600720c */ /* 0x000fe40003f86270 */
[C---:B----4-:R-:W-:Y:S04]  /*4ba0*/  IADD3 R179, R0.reuse, -0x10, RZ ;  /* 0xfffffff000b37810 */ /* 0x050fe80007ffe0ff */
[C---:B------:R-:W-:Y:S02]  /*4bb0*/  @!P1 IADD3 R180, -R0.reuse, -0x10, RZ ;  /* 0xfffffff000b49810 */ /* 0x040fe40007ffe1ff */
[----:B------:R-:W-:Y:S02]  /*4bc0*/  ISETP.GE.AND P3, PT, R179, RZ, PT ;  /* 0x000000ffb300720c */ /* 0x000fe40003f66270 */
[----:B------:R-:W-:Y:S01]  /*4bd0*/  PLOP3.LUT P1, PT, PT, PT, UP0, 0x80, 0x0 ;  /* 0x000000000000781c */ /* 0x000fe20003f2f008 */
[----:B------:R-:W4:Y:S01]  /*4be0*/  I2F R198, R2 ;  /* 0x0000000200c67306 */ /* 0x000f220000201400 */
[----:B-1----:R1:W4:Y:S01]  /*4bf0*/  LDSM.16.M88.4 R172, [R3+0x3000] ;  /* 0x0030000003ac783b */ /* 0x0023220000000200 */
[C---:B------:R-:W-:Y:S02]  /*4c00*/  @!P4 IADD3 R182, -R0.reuse, 0x11, RZ ;  /* 0x0000001100b6c810 */ /* 0x040fe40007ffe1ff */
[----:B------:R-:W-:Y:S06]  /*4c10*/  PLOP3.LUT P4, PT, PT, PT, UP0, 0x80, 0x0 ;  /* 0x000000000000781c */ /* 0x000fec0003f8f008 */
[C---:B------:R-:W-:Y:S01]  /*4c20*/  @!P3 IADD3 R179, -R0.reuse, 0x10, RZ ;  /* 0x0000001000b3b810 */ /* 0x040fe20007ffe1ff */
[----:B------:R-:W-:Y:S01]  /*4c30*/  I2F R190, R178 ;  /* 0x000000b200be7306 */ /* 0x000fe20000201400 */
[----:B------:R-:W-:Y:S01]  /*4c40*/  ISETP.GE.AND P3, PT, R183, RZ, PT ;  /* 0x000000ffb700720c */ /* 0x000fe20003f66270 */
[-C--:B---3--:R-:W-:Y:S11]  /*4c50*/  HMMA.16816.F32 R4, R164, R168.reuse, R4 ;  /* 0x000000a8a404723c */ /* 0x088ff60000001804 */
[----:B------:R-:W-:Y:S01]  /*4c60*/  @!UPT UIADD3 URZ, URZ, URZ, URZ ;  /* 0x0000003f3f3ff290 */ /* 0x000fe2000fffe03f */
[C---:B------:R-:W-:Y:S02]  /*4c70*/  @!P3 IADD3 R183, -R0.reuse, 0x19, RZ ;  /* 0x0000001900b7b810 */ /* 0x040fe40007ffe1ff */
[----:B------:R-:W-:Y:S02]  /*4c80*/  PLOP3.LUT P3, PT, PT, PT, UP0, 0x80, 0x0 ;  /* 0x000000000000781c */ /* 0x000fe40003f6f008 */
[----:B-1----:R-:W-:Y:S01]  /*4c90*/  IADD3 R3, R0, -0x8, RZ ;  /* 0xfffffff800037810 */ /* 0x002fe20007ffe0ff */
[----:B------:R-:W-:Y:S03]  /*4ca0*/  I2F R232, R183 ;  /* 0x000000b700e87306 */ /* 0x000fe60000201400 */
[----:B------:R-:W-:Y:S01]  /*4cb0*/  ISETP.GE.AND P2, PT, R3, RZ, PT ;  /* 0x000000ff0300720c */ /* 0x000fe20003f46270 */
[C---:B----4-:R-:W-:Y:S04]  /*4cc0*/  HMMA.16816.F32 R8, R172.reuse, R168, R8 ;  /* 0x000000a8ac08723c */ /* 0x050fe80000001808 */
[----:B------:R-:W-:Y:S03]  /*4cd0*/  FFMA.FTZ R6, R231, -UR4, R6 ;  /* 0x80000004e7067c23 */ /* 0x000fe60008010006 */
[----:B------:R-:W-:Y:S01]  /*4ce0*/  @P1 IADD3 R168, R233, 0x1, RZ ;  /* 0x00000001e9a81810 */ /* 0x000fe20007ffe0ff */
[-C--:B------:R-:W-:Y:S01]  /*4cf0*/  HMMA.16816.F32 R12, R172, R170.reuse, R12 ;  /* 0x000000aaac0c723c */ /* 0x080fe2000000180c */
[----:B------:R-:W-:Y:S02]  /*4d00*/  PLOP3.LUT P1, PT, PT, PT, UP0, 0x80, 0x0 ;  /* 0x000000000000781c */ /* 0x000fe40003f2f008 */
[----:B------:R-:W-:Y:S01]  /*4d10*/  @P3 ISETP.GE.AND P3, PT, R168, UR8, PT ;  /* 0x00000008a8003c0c */ /* 0x000fe2000bf66270 */
[----:B------:R-:W-:Y:S01]  /*4d20*/  FFMA.FTZ R4, R193, -UR4, R4 ;  /* 0x80000004c1047c23 */ /* 0x000fe20008010004 */
[----:B------:R-:W-:Y:S01]  /*4d30*/  @!P2 IADD3 R3, -R0, 0x8, RZ ;  /* 0x000000080003a810 */ /* 0x000fe20007ffe1ff */
[----:B------:R-:W3:Y:S01]  /*4d40*/  LDL.64 R168, [R1+0x30] ;  /* 0x0000300001a87983 */ /* 0x000ee20000100a00 */
[----:B------:R-:W-:Y:S01]  /*4d50*/  ISETP.GE.AND P2, PT, R181, RZ, PT ;  /* 0x000000ffb500720c */ /* 0x000fe20003f46270 */
[C---:B------:R-:W-:Y:S01]  /*4d60*/  HMMA.16816.F32 R16, R164.reuse, R170, R16 ;  /* 0x000000aaa410723c */ /* 0x040fe20000001810 */
[----:B------:R-:W1:Y:S03]  /*4d70*/  I2F R189, R3 ;  /* 0x0000000300bd7306 */ /* 0x000e660000201400 */
[----:B------:R-:W-:Y:S02]  /*4d80*/  FFMA.FTZ R5, R194, -UR4, R5 ;  /* 0x80000004c2057c23 */ /* 0x000fe40008010005 */
[----:B------:R-:W-:Y:S02]  /*4d90*/  FFMA.FTZ R7, R226, -UR4, R7 ;  /* 0x80000004e2077c23 */ /* 0x000fe40008010007 */
[----:B------:R-:W-:Y:S03]  /*4da0*/  FFMA.FTZ R10, R195, -UR4, R10 ;  /* 0x80000004c30a7c23 */ /* 0x000fe6000801000a */
[----:B------:R-:W-:Y:S01]  /*4db0*/  I2F R195, R180 ;  /* 0x000000b400c37306 */ /* 0x000fe20000201400 */
[----:B------:R-:W-:Y:S01]  /*4dc0*/  @!P2 IADD3 R181, -R0, -0xf, RZ ;  /* 0xfffffff100b5a810 */ /* 0x000fe20007ffe1ff */
[----:B------:R-:W-:Y:S01]  /*4dd0*/  FFMA.FTZ R9, R188, -UR4, R9 ;  /* 0x80000004bc097c23 */ /* 0x000fe20008010009 */
[----:B------:R-:W-:Y:S01]  /*4de0*/  PLOP3.LUT P2, PT, PT, PT, UP0, 0x80, 0x0 ;  /* 0x000000000000781c */ /* 0x000fe20003f4f008 */
[----:B------:R-:W-:Y:S02]  /*4df0*/  FFMA.FTZ R8, R192, -UR4, R8 ;  /* 0x80000004c0087c23 */ /* 0x000fe40008010008 */
[----:B------:R-:W-:Y:S02]  /*4e00*/  FFMA.FTZ R11, R191, -UR4, R11 ;  /* 0x80000004bf0b7c23 */ /* 0x000fe4000801000b */
[----:B------:R-:W-:Y:S02]  /*4e10*/  FFMA.FTZ R12, R198, -UR4, R12 ;  /* 0x80000004c60c7c23 */ /* 0x000fe4000801000c */
[----:B------:R-:W-:Y:S01]  /*4e20*/  FFMA.FTZ R15, R188, -UR4, R15 ;  /* 0x80000004bc0f7c23 */ /* 0x000fe2000801000f */
[----:B------:R-:W-:Y:S01]  /*4e30*/  I2F R191, R181 ;  /* 0x000000b500bf7306 */ /* 0x000fe20000201400 */
[----:B------:R-:W-:Y:S02]  /*4e40*/  FFMA.FTZ R14, R192, -UR4, R14 ;  /* 0x80000004c00e7c23 */ /* 0x000fe4000801000e */
[----:B-1----:R-:W-:Y:S02]  /*4e50*/  FFMA.FTZ R16, R189, -UR4, R16 ;  /* 0x80000004bd107c23 */ /* 0x002fe40008010010 */
[----:B------:R-:W-:Y:S02]  /*4e60*/  FFMA.FTZ R18, R193, -UR4, R18 ;  /* 0x80000004c1127c23 */ /* 0x000fe40008010012 */
[----:B------:R-:W-:Y:S02]  /*4e70*/  FFMA.FTZ R17, R190, -UR4, R17 ;  /* 0x80000004be117c23 */ /* 0x000fe40008010011 */
[----:B------:R-:W-:Y:S01]  /*4e80*/  FFMA.FTZ R19, R194, -UR4, R19 ;  /* 0x80000004c2137c23 */ /* 0x000fe20008010013 */
[----:B------:R-:W-:Y:S01]  /*4e90*/  I2F R192, R184 ;  /* 0x000000b800c07306 */ /* 0x000fe20000201400 */
[----:B--2---:R-:W-:Y:S02]  /*4ea0*/  FMUL.FTZ R176, R197, 1.4426950216293334961 ;  /* 0x3fb8aa3bc5b07820 */ /* 0x004fe40000410000 */
[----:B------:R-:W-:Y:S01]  /*4eb0*/  IMAD R185, R185, 0x4, R177 ;  /* 0x00000004b9b97824 */ /* 0x000fe200078e02b1 */
[----:B------:R-:W-:Y:S03]  /*4ec0*/  IADD3 R177, R0, 0x17, RZ ;  /* 0x0000001700b17810 */ /* 0x000fe60007ffe0ff */
[----:B------:R-:W-:Y:S01]  /*4ed0*/  IMAD.WIDE.U32 R186, R185, -0x326172a9, RZ ;  /* 0xcd9e8d57b9ba7825 */ /* 0x000fe200078e00ff */
[----:B------:R-:W-:Y:S02]  /*4ee0*/  ISETP.GE.AND P5, PT, R177, RZ, PT ;  /* 0x000000ffb100720c */ /* 0x000fe40003fa6270 */
[----:B------:R-:W-:Y:S02]  /*4ef0*/  IADD3 R2, R185, 0x2, RZ ;  /* 0x00000002b9027810 */ /* 0x000fe40007ffe0ff */
[-C--:B------:R-:W-:Y:S02]  /*4f00*/  LOP3.LUT R199, R187, R216.reuse, RZ, 0x3c, !PT ;  /* 0x000000d8bbc77212 */ /* 0x080fe400078e3cff */
[----:B------:R-:W-:Y:S01]  /*4f10*/  LOP3.LUT R187, R251, UR9, R186, 0x96, !PT ;  /* 0x00000009fbbb7c12 */ /* 0x000fe2000f8e96ba */
[----:B------:R-:W-:Y:S04]  /*4f20*/  IMAD.WIDE.U32 R2, R2, -0x326172a9, RZ ;  /* 0xcd9e8d5702027825 */ /* 0x000fe800078e00ff */
[----:B------:R-:W-:Y:S01]  /*4f30*/  IMAD.WIDE.U32 R224, R187, -0x2daee0ad, RZ ;  /* 0xd2511f53bbe07825 */ /* 0x000fe200078e00ff */
[----:B------:R-:W-:Y:S02]  /*4f40*/  LOP3.LUT R186, R3, R216, RZ, 0x3c, !PT ;  /* 0x000000d803ba7212 */ /* 0x000fe400078e3cff */
[----:B------:R-:W-:Y:S01]  /*4f50*/  @!P5 IADD3 R177, -R0, -0x17, RZ ;  /* 0xffffffe900b1d810 */ /* 0x000fe20007ffe1ff */
[----:B------:R-:W-:Y:S01]  /*4f60*/  I2F R216, R179 ;  /* 0x000000b300d87306 */ /* 0x000fe20000201400 */
[----:B------:R-:W-:Y:S01]  /*4f70*/  PLOP3.LUT P5, PT, PT, PT, UP0, 0x80, 0x0 ;  /* 0x000000000000781c */ /* 0x000fe20003faf008 */
[----:B------:R-:W-:Y:S01]  /*4f80*/  FMUL.FTZ R3, R218, 1.4426950216293334961 ;  /* 0x3fb8aa3bda037820 */ /* 0x000fe20000410000 */
[----:B------:R-:W-:Y:S02]  /*4f90*/  @P4 IADD3 R0, R233, 0x8, RZ ;  /* 0x00000008e9004810 */ /* 0x000fe40007ffe0ff */
[----:B------:R-:W-:Y:S02]  /*4fa0*/  PLOP3.LUT P4, PT, PT, PT, UP0, 0x80, 0x0 ;  /* 0x000000000000781c */ /* 0x000fe40003f8f008 */
[----:B------:R-:W-:Y:S01]  /*4fb0*/  LOP3.LUT R185, R251, UR9, R2, 0x96, !PT ;  /* 0x00000009fbb97c12 */ /* 0x000fe2000f8e9602 */
[----:B------:R-:W-:Y:S01]  /*4fc0*/  UIADD3 UR9, UR12, 0x76cf5d0a, URZ ;  /* 0x76cf5d0a0c097890 */ /* 0x000fe2000fffe03f */
[----:B------:R-:W-:Y:S01]  /*4fd0*/  @P6 ISETP.GE.AND P6, PT, R0, UR8, PT ;  /* 0x0000000800006c0c */ /* 0x000fe2000bfc6270 */
[----:B------:R1:W2:Y:S01]  /*4fe0*/  I2F R196, R177 ;  /* 0x000000b100c47306 */ /* 0x0002a20000201400 */
[----:B-----5:R-:W-:Y:S02]  /*4ff0*/  FMUL.FTZ R2, R252, 1.4426950216293334961 ;  /* 0x3fb8aa3bfc027820 */ /* 0x020fe40000410000 */
[----:B------:R-:W-:Y:S01]  /*5000*/  IMAD.WIDE.U32 R220, R185, -0x2daee0ad, RZ ;  /* 0xd2511f53b9dc7825 */ /* 0x000fe200078e00ff */
[----:B------:R-:W-:Y:S11]  /*5010*/  @P5 ISETP.GE.AND P5, PT, R233, UR8, PT ;  /* 0x00000008e9005c0c */ /* 0x000ff6000bfa6270 */
[----:B------:R-:W-:Y:S02]  /*5020*/  @!UPT UIADD3 URZ, URZ, URZ, URZ ;  /* 0x0000003f3f3ff290 */ /* 0x000fe4000fffe03f */
[----:B------:R-:W-:Y:S02]  /*5030*/  @P1 FSEL R6, R6, -INF , !P5 ;  /* 0xff80000006061808 */ /* 0x000fe40006800000 */
[----:B------:R-:W-:Y:S02]  /*5040*/  @P2 FSEL R4, R4, -INF , !P5 ;  /* 0xff80000004042808 */ /* 0x000fe40006800000 */
[----:B------:R-:W-:Y:S02]  /*5050*/  PLOP3.LUT P2, PT, PT, PT, UP0, 0x80, 0x0 ;  /* 0x000000000000781c */ /* 0x000fe40003f4f008 */
[----:B------:R-:W-:Y:S01]  /*5060*/  FSETP.NEU.FTZ.AND P1, PT, R197, -INF , PT ;  /* 0xff800000c500780b */ /* 0x000fe20003f3d000 */
[----:B-1----:R-:W4:Y:S01]  /*5070*/  LDL R177, [R1] ;  /* 0x0000000001b17983 */ /* 0x002f220000100800 */
[----:B------:R-:W-:Y:S01]  /*5080*/  @P4 FSEL R8, R8, -INF , !P5 ;  /* 0xff80000008084808 */ /* 0x000fe20006800000 */
[----:B------:R-:W1:Y:S01]  /*5090*/  I2F R197, R182 ;  /* 0x000000b600c57306 */ /* 0x000e620000201400 */
[----:B------:R-:W-:Y:S01]  /*50a0*/  FSEL R176, R176, RZ, P1 ;  /* 0x000000ffb0b07208 */ /* 0x000fe20000800000 */
[----:B--2---:R-:W-:Y:S01]  /*50b0*/  FFMA.FTZ R13, R196, -UR4, R13 ;  /* 0x80000004c40d7c23 */ /* 0x004fe2000801000d */
[----:B------:R-:W-:Y:S02]  /*50c0*/  PLOP3.LUT P1, PT, PT, PT, UP0, 0x80, 0x0 ;  /* 0x000000000000781c */ /* 0x000fe40003f2f008 */
[----:B------:R-:W-:Y:S01]  /*50d0*/  PLOP3.LUT P4, PT, PT, PT, UP0, 0x80, 0x0 ;  /* 0x000000000000781c */ /* 0x000fe20003f8f008 */
[--C-:B------:R-:W-:Y:S02]  /*50e0*/  FFMA.FTZ R4, R4, c[0x0][0x23c], -R176.reuse ;  /* 0x00008f0004047a23 */ /* 0x100fe400000108b0 */
[----:B------:R-:W-:Y:S02]  /*50f0*/  @P2 FSEL R10, R10, -INF , !P5 ;  /* 0xff8000000a0a2808 */ /* 0x000fe40006800000 */
[----:B------:R-:W-:Y:S01]  /*5100*/  PLOP3.LUT P2, PT, PT, PT, UP0, 0x80, 0x0 ;  /* 0x000000000000781c */ /* 0x000fe20003f4f008 */
[----:B------:R-:W-:Y:S01]  /*5110*/  MUFU.EX2 R222, R4 ;  /* 0x0000000400de7308 */ /* 0x000fe20000000800 */
[----:B------:R-:W-:Y:S04]  /*5120*/  PLOP3.LUT P5, PT, PT, PT, UP0, 0x80, 0x0 ;  /* 0x000000000000781c */ /* 0x000fe80003faf008 */
[----:B------:R-:W-:Y:S02]  /*5130*/  @P1 FSEL R11, R11, -INF , !P3 ;  /* 0xff8000000b0b1808 */ /* 0x000fe40005800000 */
[----:B------:R-:W-:Y:S02]  /*5140*/  PLOP3.LUT P1, PT, PT, PT, UP0, 0x80, 0x0 ;  /* 0x000000000000781c */ /* 0x000fe40003f2f008 */
[----:B------:R-:W-:Y:S02]  /*5150*/  @P4 FSEL R5, R5, -INF , !P3 ;  /* 0xff80000005054808 */ /* 0x000fe40005800000 */
[----:B------:R-:W-:Y:S02]  /*5160*/  FSETP.NEU.FTZ.AND P4, PT, R218, -INF , PT ;  /* 0xff800000da00780b */ /* 0x000fe40003f9d000 */
[----:B------:R-:W-:Y:S01]  /*5170*/  @P2 FSEL R7, R7, -INF , !P3 ;  /* 0xff80000007072808 */ /* 0x000fe20005800000 */
[----:B------:R-:W-:Y:S01]  /*5180*/  FFMA.FTZ R5, R5, c[0x0][0x23c], -R176 ;  /* 0x00008f0005057a23 */ /* 0x000fe200000108b0 */
[----:B------:R-:W-:Y:S02]  /*5190*/  FSETP.NEU.FTZ.AND P2, PT, R252, -INF , PT ;  /* 0xff800000fc00780b */ /* 0x000fe40003f5d000 */
[----:B------:R-:W-:Y:S01]  /*51a0*/  FSEL R3, R3, RZ, P4 ;  /* 0x000000ff03037208 */ /* 0x000fe20002000000 */
[----:B------:R2:W1:Y:S01]  /*51b0*/  MUFU.EX2 R219, R5 ;  /* 0x0000000500db7308 */ /* 0x0004620000000800 */
[----:B------:R-:W-:Y:S02]  /*51c0*/  FSEL R2, R2, RZ, P2 ;  /* 0x000000ff02027208 */ /* 0x000fe40001000000 */
[----:B------:R-:W-:Y:S01]  /*51d0*/  PLOP3.LUT P4, PT, PT, PT, UP0, 0x80, 0x0 ;  /* 0x000000000000781c */ /* 0x000fe20003f8f008 */
[--C-:B------:R-:W-:Y:S01]  /*51e0*/  FFMA.FTZ R6, R6, c[0x0][0x23c], -R3.reuse ;  /* 0x00008f0006067a23 */ /* 0x100fe20000010803 */
[----:B------:R-:W-:Y:S01]  /*51f0*/  PLOP3.LUT P2, PT, PT, PT, UP0, 0x80, 0x0 ;  /* 0x000000000000781c */ /* 0x000fe20003f4f008 */
[--C-:B------:R-:W-:Y:S01]  /*5200*/  FFMA.FTZ R7, R7, c[0x0][0x23c], -R3.reuse ;  /* 0x00008f0007077a23 */ /* 0x100fe20000010803 */
[----:B------:R-:W-:Y:S01]  /*5210*/  @P5 FSEL R9, R9, -INF , !P3 ;  /* 0xff80000009095808 */ /* 0x000fe20005800000 */
[--C-:B------:R-:W-:Y:S01]  /*5220*/  FFMA.FTZ R8, R8, c[0x0][0x23c], -R2.reuse ;  /* 0x00008f0008087a23 */ /* 0x100fe20000010802 */
[----:B------:R-:W-:Y:S01]  /*5230*/  PLOP3.LUT P3, PT, PT, PT, UP0, 0x80, 0x0 ;  /* 0x000000000000781c */ /* 0x000fe20003f6f008 */
[----:B------:R1:W-:Y:S01]  /*5240*/  MUFU.EX2 R218, R6 ;  /* 0x0000000600da7308 */ /* 0x0003e20000000800 */
[----:B------:R-:W-:Y:S01]  /*5250*/  @P1 IADD3 R171, R233, 0x10, RZ ;  /* 0x00000010e9ab1810 */ /* 0x000fe20007ffe0ff */
[----:B------:R-:W-:Y:S01]  /*5260*/  FFMA.FTZ R9, R9, c[0x0][0x23c], -R2 ;  /* 0x00008f0009097a23 */ /* 0x000fe20000010802 */
[----:B------:R-:W-:Y:S05]  /*5270*/  PLOP3.LUT P1, PT, PT, PT, UP0, 0x80, 0x0 ;  /* 0x000000000000781c */ /* 0x000fea0003f2f008 */
[C---:B------:R-:W-:Y:S02]  /*5280*/  @P2 IADD3 R178, R233.reuse, 0x18, RZ ;  /* 0x00000018e9b22810 */ /* 0x040fe40007ffe0ff */
[----:B------:R-:W-:Y:S01]  /*5290*/  PLOP3.LUT P2, PT, PT, PT, UP0, 0x80, 0x0 ;  /* 0x000000000000781c */ /* 0x000fe20003f4f008 */
[----:B------:R-:W-:Y:S01]  /*52a0*/  MUFU.EX2 R229, R8 ;  /* 0x0000000800e57308 */ /* 0x000fe20000000800 */
[----:B------:R-:W-:Y:S02]  /*52b0*/  @P3 IADD3 R170, R233, 0x9, RZ ;  /* 0x00000009e9aa3810 */ /* 0x000fe40007ffe0ff */
[----:B------:R-:W-:Y:S01]  /*52c0*/  PLOP3.LUT P3, PT, PT, PT, UP0, 0x80, 0x0 ;  /* 0x000000000000781c */ /* 0x000fe20003f6f008 */
[----:B--2---:R-:W-:Y:S01]  /*52d0*/  IMAD.WIDE.U32 R4, R186, -0x2daee0ad, RZ ;  /* 0xd2511f53ba047825 */ /* 0x004fe200078e00ff */
[----:B------:R-:W-:Y:S02]  /*52e0*/  @P1 FSEL R16, R16, -INF , !P6 ;  /* 0xff80000010101808 */ /* 0x000fe40007000000 */
[----:B------:R-:W-:Y:S03]  /*52f0*/  PLOP3.LUT P1, PT, PT, PT, UP0, 0x80, 0x0 ;  /* 0x000000000000781c */ /* 0x000fe60003f2f008 */
[----:B------:R-:W-:Y:S01]  /*5300*/  MUFU.EX2 R227, R9 ;  /* 0x0000000900e37308 */ /* 0x000fe20000000800 */
[----:B------:R-:W-:Y:S01]  /*5310*/  FFMA.FTZ R16, R16, c[0x0][0x23c], -R176 ;  /* 0x00008f0010107a23 */ /* 0x000fe200000108b0 */
[----:B------:R-:W-:Y:S02]  /*5320*/  @P2 ISETP.GE.AND P2, PT, R171, UR8, PT ;  /* 0x00000008ab002c0c */ /* 0x000fe4000bf46270 */
[----:B-1----:R-:W-:Y:S02]  /*5330*/  LOP3.LUT R6, R221, UR9, R4, 0x96, !PT ;  /* 0x00000009dd067c12 */ /* 0x002fe4000f8e9604 */
[----:B------:R-:W-:Y:S02]  /*5340*/  @P3 FSEL R14, R14, -INF , !P6 ;  /* 0xff8000000e0e3808 */ /* 0x000fe40007000000 */
[----:B------:R-:W-:Y:S02]  /*5350*/  PLOP3.LUT P3, PT, PT, PT, UP0, 0x80, 0x0 ;  /* 0x000000000000781c */ /* 0x000fe40003f6f008 */
[----:B------:R-:W-:Y:S02]  /*5360*/  @P1 FSEL R18, R18, -INF , !P6 ;  /* 0xff80000012121808 */ /* 0x000fe40007000000 */
[----:B------:R-:W-:Y:S03]  /*5370*/  PLOP3.LUT P1, PT, PT, PT, UP0, 0x80, 0x0 ;  /* 0x000000000000781c */ /* 0x000fe60003f2f008 */
[--C-:B------:R-:W-:Y:S06]  /*5380*/  FFMA.FTZ R18, R18, c[0x0][0x23c], -R3.reuse ;  /* 0x00008f0012127a23 */ /* 0x100fec0000010803 */
[----:B------:R-:W-:Y:S02]  /*5390*/  @P3 ISETP.GE.AND P3, PT, R178, UR8, PT ;  /* 0x00000008b2003c0c */ /* 0x000fe4000bf66270 */
[----:B---3--:R-:W-:Y:S01]  /*53a0*/  LOP3.LUT R180, R168, UR10, RZ, 0x3c, !PT ;  /* 0x0000000aa8b47c12 */ /* 0x008fe2000f8e3cff */
[----:B------:R-:W-:Y:S01]  /*53b0*/  IMAD.WIDE.U32 R168, R199, -0x2daee0ad, RZ ;  /* 0xd2511f53c7a87825 */ /* 0x000fe200078e00ff */
[----:B------:R-:W-:Y:S01]  /*53c0*/  UIADD3 UR10, UR13, -0x255992d5, URZ ;  /* 0xdaa66d2b0d0a7890 */ /* 0x000fe2000fffe03f */
[----:B------:R-:W-:Y:S01]  /*53d0*/  MUFU.EX2 R199, R16 ;  /* 0x0000001000c77308 */ /* 0x000fe20000000800 */
[C---:B------:R-:W-:Y:S02]  /*53e0*/  LOP3.LUT R5, R180.reuse, R5, RZ, 0x3c, !PT ;  /* 0x00000005b4057212 */ /* 0x040fe400078e3cff */
[----:B------:R-:W-:Y:S02]  /*53f0*/  LOP3.LUT R179, R180, R169, RZ, 0x3c, !PT ;  /* 0x000000a9b4b37212 */ /* 0x000fe400078e3cff */
[----:B------:R-:W-:Y:S01]  /*5400*/  LOP3.LUT R182, R225, UR9, R168, 0x96, !PT ;  /* 0x00000009e1b67c12 */ /* 0x000fe2000f8e96a8 */
[----:B------:R-:W-:Y:S01]  /*5410*/  IMAD.WIDE.U32 R4, R5, -0x326172a9, RZ ;  /* 0xcd9e8d5705047825 */ /* 0x000fe200078e00ff */
[----:B------:R-:W-:Y:S03]  /*5420*/  UIADD3 UR9, UR12, -0x126145ec, URZ ;  /* 0xed9eba140c097890 */ /* 0x000fe6000fffe03f */
[----:B------:R-:W-:Y:S01]  /*5430*/  IMAD.WIDE.U32 R182, R182, -0x326172a9, RZ ;  /* 0xcd9e8d57b6b67825 */ /* 0x000fe200078e00ff */
[----:B------:R1:W2:Y:S03]  /*5440*/  MUFU.EX2 R225, R7 ;  /* 0x0000000700e17308 */ /* 0x0002a60000000800 */
[----:B------:R-:W-:Y:S05]  /*5450*/  IMAD.WIDE.U32 R178, R179, -0x326172a9, RZ ;  /* 0xcd9e8d57b3b27825 */ /* 0x000fea00078e00ff */
[----:B------:R-:W-:Y:S02]  /*5460*/  LOP3.LUT R180, R183, UR10, R178, 0x96, !PT ;  /* 0x0000000ab7b47c12 */ /* 0x000fe4000f8e96b2 */
[----:B------:R-:W-:Y:S02]  /*5470*/  @P1 IADD3 R183, R233, 0x19, RZ ;  /* 0x00000019e9b71810 */ /* 0x000fe40007ffe0ff */
[----:B------:R-:W-:Y:S01]  /*5480*/  PLOP3.LUT P1, PT, PT, PT, UP0, 0x80, 0x0 ;  /* 0x000000000000781c */ /* 0x000fe20003f2f008 */
[C---:B----4-:R-:W-:Y:S01]  /*5490*/  FMUL.FTZ R0, R177.reuse, 1.4426950216293334961 ;  /* 0x3fb8aa3bb1007820 */ /* 0x050fe20000410000 */
[----:B------:R-:W-:Y:S02]  /*54a0*/  FSETP.NEU.FTZ.AND P5, PT, R177, -INF , PT ;  /* 0xff800000b100780b */ /* 0x000fe40003fbd000 */
[----:B------:R-:W-:Y:S02]  /*54b0*/  @P4 IADD3 R177, R233, 0x11, RZ ;  /* 0x00000011e9b14810 */ /* 0x000fe40007ffe0ff */
[----:B------:R-:W-:Y:S02]  /*54c0*/  PLOP3.LUT P4, PT, PT, PT, UP0, 0x80, 0x0 ;  /* 0x000000000000781c */ /* 0x000fe40003f8f008 */
[----:B------:R-:W-:Y:S02]  /*54d0*/  FSEL R0, R0, RZ, P5 ;  /* 0x000000ff00007208 */ /* 0x000fe40002800000 */
[----:B------:R-:W-:Y:S03]  /*54e0*/  PLOP3.LUT P5, PT, PT, PT, UP0, 0x80, 0x0 ;  /* 0x000000000000781c */ /* 0x000fe60003faf008 */
[--C-:B------:R-:W-:Y:S02]  /*54f0*/  FFMA.FTZ R10, R10, c[0x0][0x23c], -R0.reuse ;  /* 0x00008f000a0a7a23 */ /* 0x100fe40000010800 */
[--C-:B------:R-:W-:Y:S02]  /*5500*/  FFMA.FTZ R11, R11, c[0x0][0x23c], -R0.reuse ;  /* 0x00008f000b0b7a23 */ /* 0x100fe40000010800 */
[----:B------:R-:W-:Y:S01]  /*5510*/  MUFU.EX2 R230, R10 ;  /* 0x0000000a00e67308 */ /* 0x000fe20000000800 */
[----:B------:R-:W-:Y:S01]  /*5520*/  FFMA.FTZ R14, R14, c[0x0][0x23c], -R0 ;  /* 0x00008f000e0e7a23 */ /* 0x000fe20000010800 */
[----:B------:R-:W-:Y:S02]  /*5530*/  @P4 ISETP.GE.AND P4, PT, R170, UR8, PT ;  /* 0x00000008aa004c0c */ /* 0x000fe4000bf86270 */
[----:B------:R-:W3:Y:S02]  /*5540*/  LDSM.16.M88.4 R168, [R209+0x10800] ;  /* 0x01080000d1a8783b */ /* 0x000ee40000000200 */
[----:B------:R-:W-:Y:S02]  /*5550*/  @P5 FSEL R12, R12, -INF , !P6 ;  /* 0xff8000000c0c5808 */ /* 0x000fe40007000000 */
[----:B------:R-:W-:Y:S02]  /*5560*/  PLOP3.LUT P6, PT, PT, PT, UP0, 0x80, 0x0 ;  /* 0x000000000000781c */ /* 0x000fe40003fcf008 */
[----:B------:R4:W-:Y:S01]  /*5570*/  MUFU.EX2 R228, R11 ;  /* 0x0000000b00e47308 */ /* 0x0009e20000000800 */
[----:B------:R-:W-:Y:S01]  /*5580*/  FFMA.FTZ R12, R12, c[0x0][0x23c], -R2 ;  /* 0x00008f000c0c7a23 */ /* 0x000fe20000010802 */
[----:B------:R-:W-:Y:S03]  /*5590*/  PLOP3.LUT P5, PT, PT, PT, UP0, 0x80, 0x0 ;  /* 0x000000000000781c */ /* 0x000fe60003faf008 */
[----:B------:R-:W-:Y:S02]  /*55a0*/  @P1 FSEL R15, R15, -INF , !P4 ;  /* 0xff8000000f0f1808 */ /* 0x000fe40006000000 */
[----:B------:R-:W-:Y:S03]  /*55b0*/  PLOP3.LUT P1, PT, PT, PT, UP0, 0x80, 0x0 ;  /* 0x000000000000781c */ /* 0x000fe60003f2f008 */
[----:B------:R-:W-:Y:S01]  /*55c0*/  FFMA.FTZ R15, R15, c[0x0][0x23c], -R0 ;  /* 0x00008f000f0f7a23 */ /* 0x000fe20000010800 */
[----:B------:R2:W-:Y:S01]  /*55d0*/  MUFU.EX2 R223, R12 ;  /* 0x0000000c00df7308 */ /* 0x0005e20000000800 */
[----:B------:R-:W-:Y:S02]  /*55e0*/  @P6 FSEL R13, R13, -INF , !P4 ;  /* 0xff8000000d0d6808 */ /* 0x000fe40006000000 */
[----:B------:R-:W-:Y:S02]  /*55f0*/  PLOP3.LUT P6, PT, PT, PT, UP0, 0x80, 0x0 ;  /* 0x000000000000781c */ /* 0x000fe40003fcf008 */
[----:B------:R-:W-:Y:S01]  /*5600*/  @P5 ISETP.GE.AND P5, PT, R177, UR8, PT ;  /* 0x00000008b1005c0c */ /* 0x000fe2000bfa6270 */
[----:B------:R-:W-:Y:S01]  /*5610*/  FFMA.FTZ R13, R13, c[0x0][0x23c], -R2 ;  /* 0x00008f000d0d7a23 */ /* 0x000fe20000010802 */
[----:B------:R-:W-:Y:S01]  /*5620*/  LOP3.LUT R177, R250, UR11, RZ, 0x3c, !PT ;  /* 0x0000000bfab17c12 */ /* 0x000fe2000f8e3cff */
[----:B------:R-:W-:Y:S01]  /*5630*/  UIADD3 UR11, UR12, 0x32370b8f, URZ ;  /* 0x32370b8f0c0b7890 */ /* 0x000fe2000fffe03f */
[----:B------:R-:W-:Y:S01]  /*5640*/  @P1 FSEL R17, R17, -INF , !P4 ;  /* 0xff80000011111808 */ /* 0x000fe20006000000 */
[----:B------:R-:W-:Y:S01]  /*5650*/  MUFU.EX2 R221, R13 ;  /* 0x0000000d00dd7308 */ /* 0x000fe20000000800 */
[C---:B------:R-:W-:Y:S01]  /*5660*/  LOP3.LUT R181, R177.reuse, R179, RZ, 0x3c, !PT ;  /* 0x000000b3b1b57212 */ /* 0x040fe200078e3cff */
[----:B------:R-:W-:Y:S01]  /*5670*/  IMAD.WIDE.U32 R178, R6, -0x326172a9, RZ ;  /* 0xcd9e8d5706b27825 */ /* 0x000fe200078e00ff */
[----:B------:R-:W-:Y:S02]  /*5680*/  PLOP3.LUT P1, PT, PT, PT, UP0, 0x80, 0x0 ;  /* 0x000000000000781c */ /* 0x000fe40003f2f008 */
[----:B------:R-:W-:Y:S01]  /*5690*/  LOP3.LUT R5, R177, R5, RZ, 0x3c, !PT ;  /* 0x00000005b1057212 */ /* 0x000fe200078e3cff */
[----:B------:R-:W-:Y:S01]  /*56a0*/  FFMA.FTZ R17, R17, c[0x0][0x23c], -R176 ;  /* 0x00008f0011117a23 */ /* 0x000fe200000108b0 */
[----:B------:R-:W-:Y:S01]  /*56b0*/  @P6 ISETP.GE.AND P6, PT, R183, UR8, PT ;  /* 0x00000008b7006c0c */ /* 0x000fe2000bfc6270 */
[----:B-1----:R-:W-:Y:S01]  /*56c0*/  IMAD.WIDE.U32 R6, R181, -0x2daee0ad, RZ ;  /* 0xd2511f53b5067825 */ /* 0x002fe200078e00ff */
[----:B------:R-:W-:Y:S01]  /*56d0*/  LOP3.LUT R184, R179, UR10, R4, 0x96, !PT ;  /* 0x0000000ab3b87c12 */ /* 0x000fe2000f8e9604 */
[----:B------:R-:W-:Y:S02]  /*56e0*/  UIADD3 UR10, UR12, 0x646e171e, URZ ;  /* 0x646e171e0c0a7890 */ /* 0x000fe4000fffe03f */
[----:B------:R-:W-:Y:S01]  /*56f0*/  IMAD.WIDE.U32 R180, R180, -0x2daee0ad, RZ ;  /* 0xd2511f53b4b47825 */ /* 0x000fe200078e00ff */
[-C--:B---3--:R-:W-:Y:S03]  /*5700*/  HMMA.16816.F32 R20, R164, R168.reuse, R20 ;  /* 0x000000a8a414723c */ /* 0x088fe60000001814 */
[----:B------:R-:W-:Y:S01]  /*5710*/  @P1 FSEL R19, R19, -INF , !P4 ;  /* 0xff80000013131808 */ /* 0x000fe20006000000 */
[----:B------:R-:W-:Y:S01]  /*5720*/  IMAD.WIDE.U32 R184, R184, -0x2daee0ad, RZ ;  /* 0xd2511f53b8b87825 */ /* 0x000fe200078e00ff */
[----:B------:R-:W-:Y:S02]  /*5730*/  LOP3.LUT R186, R181, UR9, R6, 0x96, !PT ;  /* 0x00000009b5ba7c12 */ /* 0x000fe4000f8e9606 */
[----:B------:R-:W-:Y:S01]  /*5740*/  PLOP3.LUT P4, PT, PT, PT, UP0, 0x80, 0x0 ;  /* 0x000000000000781c */ /* 0x000fe20003f8f008 */
[C---:B------:R-:W-:Y:S01]  /*5750*/  HMMA.16816.F32 R24, R172.reuse, R168, R24 ;  /* 0x000000a8ac18723c */ /* 0x040fe20000001818 */
[----:B------:R-:W-:Y:S03]  /*5760*/  PLOP3.LUT P1, PT, PT, PT, UP0, 0x80, 0x0 ;  /* 0x000000000000781c */ /* 0x000fe60003f2f008 */
[----:B------:R-:W-:Y:S01]  /*5770*/  FFMA.FTZ R19, R19, c[0x0][0x23c], -R3 ;  /* 0x00008f0013137a23 */ /* 0x000fe20000010803 */
[----:B------:R-:W-:Y:S01]  /*5780*/  LOP3.LUT R7, R7, UR11, R224, 0x96, !PT ;  /* 0x0000000b07077c12 */ /* 0x000fe2000f8e96e0 */
[----:B------:R-:W-:Y:S01]  /*5790*/  IMAD.WIDE.U32 R186, R186, -0x326172a9, RZ ;  /* 0xcd9e8d57baba7825 */ /* 0x000fe200078e00ff */
[----:B------:R1:W-:Y:S01]  /*57a0*/  MUFU.EX2 R224, R14 ;  /* 0x0000000e00e07308 */ /* 0x0003e20000000800 */
[-C--:B------:R-:W-:Y:S04]  /*57b0*/  HMMA.16816.F32 R28, R172, R170.reuse, R28 ;  /* 0x000000aaac1c723c */ /* 0x080fe8000000181c */
[----:B------:R-:W-:Y:S04]  /*57c0*/  IMAD.WIDE.U32 R4, R5, -0x2daee0ad, RZ ;  /* 0xd2511f5305047825 */ /* 0x000fe800078e00ff */
[----:B------:R-:W-:Y:S04]  /*57d0*/  HMMA.16816.F32 R32, R164, R170, R32 ;  /* 0x000000aaa420723c */ /* 0x000fe80000001820 */
[----:B------:R-:W-:Y:S01]  /*57e0*/  FFMA.FTZ R22, R189, -UR4, R22 ;  /* 0x80000004bd167c23 */ /* 0x000fe20008010016 */
[----:B------:R-:W-:Y:S01]  /*57f0*/  LOP3.LUT R177, R185, UR9, R4, 0x96, !PT ;  /* 0x00000009b9b17c12 */ /* 0x000fe2000f8e9604 */
[----:B------:R-:W-:Y:S01]  /*5800*/  FFMA.FTZ R20, R216, -UR4, R20 ;  /* 0x80000004d8147c23 */ /* 0x000fe20008010014 */
[----:B------:R-:W-:Y:S01]  /*5810*/  UIADD3 UR9, UR13, 0x78dde6e4, URZ ;  /* 0x78dde6e40d097890 */ /* 0x000fe2000fffe03f */
[----:B------:R-:W-:Y:S01]  /*5820*/  FFMA.FTZ R24, R195, -UR4, R24 ;  /* 0x80000004c3187c23 */ /* 0x000fe20008010018 */
[----:B------:R-:W-:Y:S02]  /*5830*/  @P1 FSEL R22, R22, -INF , !P2 ;  /* 0xff80000016161808 */ /* 0x000fe40005000000 */
[----:B------:R-:W-:Y:S01]  /*5840*/  PLOP3.LUT P1, PT, PT, PT, UP0, 0x80, 0x0 ;  /* 0x000000000000781c */ /* 0x000fe20003f2f008 */
[----:B------:R-:W-:Y:S01]  /*5850*/  FFMA.FTZ R26, R198, -UR4, R26 ;  /* 0x80000004c61a7c23 */ /* 0x000fe2000801001a */
[----:B------:R-:W-:Y:S01]  /*5860*/  @P4 FSEL R20, R20, -INF , !P2 ;  /* 0xff80000014144808 */ /* 0x000fe20005000000 */
[----:B------:R-:W-:Y:S01]  /*5870*/  FFMA.FTZ R23, R190, -UR4, R23 ;  /* 0x80000004be177c23 */ /* 0x000fe20008010017 */
[----:B------:R-:W-:Y:S01]  /*5880*/  PLOP3.LUT P4, PT, PT, PT, UP0, 0x80, 0x0 ;  /* 0x000000000000781c */ /* 0x000fe20003f8f008 */
[----:B------:R-:W-:Y:S01]  /*5890*/  FFMA.FTZ R25, R191, -UR4, R25 ;  /* 0x80000004bf197c23 */ /* 0x000fe20008010019 */
[----:B------:R-:W-:Y:S01]  /*58a0*/  LOP3.LUT R8, R5, UR11, R220, 0x96, !PT ;  /* 0x0000000b05087c12 */ /* 0x000fe2000f8e96dc */
[----:B------:R-:W-:Y:S01]  /*58b0*/  UIADD3 UR11, UR13, 0x1715609d, URZ ;  /* 0x1715609d0d0b7890 */ /* 0x000fe2000fffe03f */
[----:B------:R-:W-:Y:S01]  /*58c0*/  IMAD.WIDE.U32 R4, R7, -0x326172a9, RZ ;  /* 0xcd9e8d5707047825 */ /* 0x000fe200078e00ff */
[----:B------:R3:W-:Y:S03]  /*58d0*/  MUFU.EX2 R220, R15 ;  /* 0x0000000f00dc7308 */ /* 0x0007e60000000800 */
[----:B------:R-:W-:Y:S01]  /*58e0*/  IMAD.WIDE.U32 R8, R8, -0x326172a9, RZ ;  /* 0xcd9e8d5708087825 */ /* 0x000fe200078e00ff */
[----:B------:R-:W-:Y:S02]  /*58f0*/  @P1 FSEL R26, R26, -INF , !P2 ;  /* 0xff8000001a1a1808 */ /* 0x000fe40005000000 */
[----:B------:R-:W-:Y:S01]  /*5900*/  PLOP3.LUT P1, PT, PT, PT, UP0, 0x80, 0x0 ;  /* 0x000000000000781c */ /* 0x000fe20003f2f008 */
[----:B----4-:R-:W-:Y:S01]  /*5910*/  IMAD.WIDE.U32 R10, R177, -0x326172a9, RZ ;  /* 0xcd9e8d57b10a7825 */ /* 0x010fe200078e00ff */
[----:B------:R-:W-:Y:S02]  /*5920*/  @P4 FSEL R24, R24, -INF , !P2 ;  /* 0xff80000018184808 */ /* 0x000fe40005000000 */
[----:B------:R-:W-:Y:S01]  /*5930*/  PLOP3.LUT P2, PT, PT, PT, UP0, 0x80, 0x0 ;  /* 0x000000000000781c */ /* 0x000fe20003f4f008 */
[----:B------:R-:W-:Y:S01]  /*5940*/  FFMA.FTZ R28, R231, -UR4, R28 ;  /* 0x80000004e71c7c23 */ /* 0x000fe2000801001c */
[----:B------:R-:W-:Y:S01]  /*5950*/  PLOP3.LUT P4, PT, PT, PT, UP0, 0x80, 0x0 ;  /* 0x000000000000781c */ /* 0x000fe20003f8f008 */
[----:B------:R-:W-:Y:S01]  /*5960*/  FFMA.FTZ R21, R197, -UR4, R21 ;  /* 0x80000004c5157c23 */ /* 0x000fe20008010015 */
[----:B------:R-:W-:Y:S01]  /*5970*/  LOP3.LUT R6, R5, UR9, R182, 0x96, !PT ;  /* 0x0000000905067c12 */ /* 0x000fe2000f8e96b6 */
[----:B------:R-:W-:Y:S01]  /*5980*/  FFMA.FTZ R30, R195, -UR4, R30 ;  /* 0x80000004c31e7c23 */ /* 0x000fe2000801001e */
[----:B------:R-:W-:Y:S01]  /*5990*/  LOP3.LUT R4, R187, UR11, R4, 0x96, !PT ;  /* 0x0000000bbb047c12 */ /* 0x000fe2000f8e9604 */
[----:B------:R-:W-:Y:S01]  /*59a0*/  FFMA.FTZ R32, R192, -UR4, R32 ;  /* 0x80000004c0207c23 */ /* 0x000fe20008010020 */
[----:B------:R-:W-:Y:S01]  /*59b0*/  LOP3.LUT R178, R9, UR9, R178, 0x96, !PT ;  /* 0x0000000909b27c12 */ /* 0x000fe2000f8e96b2 */
[----:B------:R-:W-:Y:S01]  /*59c0*/  UIADD3 UR9, UR12, -0x56f99767, URZ ;  /* 0xa90668990c097890 */ /* 0x000fe2000fffe03f */
[----:B------:R-:W-:Y:S01]  /*59d0*/  @P1 FSEL R25, R25, -INF , !P5 ;  /* 0xff80000019191808 */ /* 0x000fe20006800000 */
[----:B------:R-:W-:Y:S01]  /*59e0*/  IMAD.WIDE.U32 R4, R4, -0x2daee0ad, RZ ;  /* 0xd2511f5304047825 */ /* 0x000fe200078e00ff */
[----:B------:R-:W-:Y:S01]  /*59f0*/  PLOP3.LUT P1, PT, PT, PT, UP0, 0x80, 0x0 ;  /* 0x000000000000781c */ /* 0x000fe20003f2f008 */
[----:B------:R-:W-:Y:S01]  /*5a00*/  MUFU.EX2 R195, R19 ;  /* 0x0000001300c37308 */ /* 0x000fe20000000800 */
[----:B------:R-:W-:Y:S01]  /*5a10*/  @P2 FSEL R23, R23, -INF , !P5 ;  /* 0xff80000017172808 */ /* 0x000fe20006800000 */
[----:B------:R-:W-:Y:S01]  /*5a20*/  IMAD.WIDE.U32 R6, R6, -0x2daee0ad, RZ ;  /* 0xd2511f5306067825 */ /* 0x000fe200078e00ff */
[----:B------:R-:W-:Y:S01]  /*5a30*/  PLOP3.LUT P2, PT, PT, PT, UP0, 0x80, 0x0 ;  /* 0x000000000000781c */ /* 0x000fe20003f4f008 */
[----:B------:R-:W4:Y:S01]  /*5a40*/  LDL R231, [R1+0xc] ;  /* 0x00000c0001e77983 */ /* 0x000f220000100800 */
[----:B------:R-:W-:Y:S01]  /*5a50*/  LOP3.LUT R8, R11, UR11, R8, 0x96, !PT ;  /* 0x0000000b0b087c12 */ /* 0x000fe2000f8e9608 */
[----:B------:R-:W-:Y:S01]  /*5a60*/  FFMA.FTZ R27, R196, -UR4, R27 ;  /* 0x80000004c41b7c23 */ /* 0x000fe2000801001b */
[----:B------:R-:W-:Y:S01]  /*5a70*/  @P4 FSEL R21, R21, -INF , !P5 ;  /* 0xff80000015154808 */ /* 0x000fe20006800000 */
[----:B------:R-:W-:Y:S01]  /*5a80*/  FFMA.FTZ R34, R216, -UR4, R34 ;  /* 0x80000004d8227c23 */ /* 0x000fe20008010022 */
[----:B------:R-:W-:Y:S01]  /*5a90*/  PLOP3.LUT P4, PT, PT, PT, UP0, 0x80, 0x0 ;  /* 0x000000000000781c */ /* 0x000fe20003f8f008 */
[----:B------:R-:W-:Y:S01]  /*5aa0*/  FFMA.FTZ R29, R226, -UR4, R29 ;  /* 0x80000004e21d7c23 */ /* 0x000fe2000801001d */
[----:B------:R-:W-:Y:S01]  /*5ab0*/  LOP3.LUT R179, R4, 0xffff, RZ, 0xc0, !PT ;  /* 0x0000ffff04b37812 */ /* 0x000fe200078ec0ff */
[----:B------:R-:W-:Y:S01]  /*5ac0*/  FFMA.FTZ R33, R232, -UR4, R33 ;  /* 0x80000004e8217c23 */ /* 0x000fe20008010021 */
[----:B------:R-:W-:Y:S01]  /*5ad0*/  LOP3.LUT R180, R7, UR9, R180, 0x96, !PT ;  /* 0x0000000907b47c12 */ /* 0x000fe2000f8e96b4 */
[----:B------:R-:W-:Y:S01]  /*5ae0*/  FFMA.FTZ R31, R191, -UR4, R31 ;  /* 0x80000004bf1f7c23 */ /* 0x000fe2000801001f */
[----:B------:R-:W-:Y:S01]  /*5af0*/  LOP3.LUT R9, R5, UR10, R6, 0x96, !PT ;  /* 0x0000000a05097c12 */ /* 0x000fe2000f8e9606 */
[----:B------:R-:W-:Y:S01]  /*5b00*/  IMAD.WIDE.U32 R6, R178, -0x2daee0ad, RZ ;  /* 0xd2511f53b2067825 */ /* 0x000fe200078e00ff */
[----:B------:R-:W-:Y:S01]  /*5b10*/  @P2 FSEL R28, R28, -INF , !P3 ;  /* 0xff8000001c1c2808 */ /* 0x000fe20005800000 */
[----:B------:R-:W-:Y:S01]  /*5b20*/  MUFU.EX2 R196, R17 ;  /* 0x0000001100c47308 */ /* 0x000fe20000000800 */
[----:B------:R-:W-:Y:S01]  /*5b30*/  PLOP3.LUT P2, PT, PT, PT, UP0, 0x80, 0x0 ;  /* 0x000000000000781c */ /* 0x000fe20003f4f008 */
[----:B------:R-:W-:Y:S01]  /*5b40*/  FFMA.FTZ R35, R197, -UR4, R35 ;  /* 0x80000004c5237c23 */ /* 0x000fe20008010023 */
[----:B------:R-:W-:Y:S01]  /*5b50*/  SHF.R.U32.HI R178, RZ, 0x10, R4 ;  /* 0x00000010ffb27819 */ /* 0x000fe20000011604 */
[--C-:B------:R-:W-:Y:S01]  /*5b60*/  FFMA.FTZ R28, R28, c[0x0][0x23c], -R2.reuse ;  /* 0x00008f001c1c7a23 */ /* 0x100fe20000010802 */
[----:B------:R-:W-:Y:S01]  /*5b70*/  LOP3.LUT R11, R4, 0xff, RZ, 0xc0, !PT ;  /* 0x000000ff040b7812 */ /* 0x000fe200078ec0ff */
[----:B------:R-:W-:Y:S01]  /*5b80*/  FFMA.FTZ R24, R24, c[0x0][0x23c], -R2 ;  /* 0x00008f0018187a23 */ /* 0x000fe20000010802 */
[----:B--2---:R-:W-:Y:S01]  /*5b90*/  SHF.R.U32.HI R12, RZ, 0x18, R4 ;  /* 0x00000018ff0c7819 */ /* 0x004fe20000011604 */
[----:B------:R-:W-:Y:S01]  /*5ba0*/  IMAD.WIDE.U32 R4, R8, -0x2daee0ad, RZ ;  /* 0xd2511f5308047825 */ /* 0x000fe200078e00ff */
[----:B------:R-:W-:Y:S01]  /*5bb0*/  @P1 FSEL R30, R30, -INF , !P3 ;  /* 0xff8000001e1e1808 */ /* 0x000fe20005800000 */
[----:B------:R-:W-:Y:S01]  /*5bc0*/  MUFU.EX2 R191, R24 ;  /* 0x0000001800bf7308 */ /* 0x000fe20000000800 */
[----:B------:R-:W-:Y:S01]  /*5bd0*/  PLOP3.LUT P1, PT, PT, PT, UP0, 0x80, 0x0 ;  /* 0x000000000000781c */ /* 0x000fe20003f2f008 */
[----:B------:R-:W-:Y:S01]  /*5be0*/  FFMA.FTZ R25, R25, c[0x0][0x23c], -R2 ;  /* 0x00008f0019197a23 */ /* 0x000fe20000010802 */
[----:B------:R-:W-:Y:S01]  /*5bf0*/  LOP3.LUT R8, R5, UR10, R6, 0x96, !PT ;  /* 0x0000000a05087c12 */ /* 0x000fe2000f8e9606 */
[----:B------:R-:W-:Y:S01]  /*5c00*/  UIADD3 UR10, UR13, -0x4ab325aa, URZ ;  /* 0xb54cda560d0a7890 */ /* 0x000fe2000fffe03f */
[C---:B------:R-:W-:Y:S01]  /*5c10*/  LOP3.LUT R169, R4.reuse, 0xff, RZ, 0xc0, !PT ;  /* 0x000000ff04a97812 */ /* 0x040fe200078ec0ff */
[--C-:B------:R-:W-:Y:S01]  /*5c20*/  FFMA.FTZ R21, R21, c[0x0][0x23c], -R176.reuse ;  /* 0x00008f0015157a23 */ /* 0x100fe200000108b0 */
[----:B------:R-:W-:Y:S01]  /*5c30*/  LOP3.LUT R172, R4, 0xffff, RZ, 0xc0, !PT ;  /* 0x0000ffff04ac7812 */ /* 0x000fe200078ec0ff */
[----:B------:R-:W-:Y:S01]  /*5c40*/  FFMA.FTZ R20, R20, c[0x0][0x23c], -R176 ;  /* 0x00008f0014147a23 */ /* 0x000fe200000108b0 */
[--C-:B------:R-:W-:Y:S01]  /*5c50*/  SHF.R.U32.HI R173, RZ, 0x18, R4.reuse ;  /* 0x00000018ffad7819 */ /* 0x100fe20000011604 */
[----:B------:R-:W-:Y:S01]  /*5c60*/  MUFU.EX2 R187, R21 ;  /* 0x0000001500bb7308 */ /* 0x000fe20000000800 */
[----:B------:R-:W-:Y:S01]  /*5c70*/  SHF.R.U32.HI R168, RZ, 0x10, R4 ;  /* 0x00000010ffa87819 */ /* 0x000fe20000011604 */
[----:B------:R-:W-:Y:S01]  /*5c80*/  IMAD.WIDE.U32 R4, R180, -0x326172a9, RZ ;  /* 0xcd9e8d57b4047825 */ /* 0x000fe200078e00ff */
[----:B------:R-:W-:Y:S01]  /*5c90*/  LOP3.LUT R184, R7, UR9, R184, 0x96, !PT ;  /* 0x0000000907b87c12 */ /* 0x000fe2000f8e96b8 */
[----:B------:R-:W-:Y:S01]  /*5ca0*/  ULDC.U8 UR9, c[0x0][0x2d8] ;  /* 0x0000b60000097ab9 */ /* 0x000fe20000000000 */
[----:B------:R-:W-:Y:S01]  /*5cb0*/  @P2 FSEL R32, R32, -INF , !P3 ;  /* 0xff80000020202808 */ /* 0x000fe20005800000 */
[--C-:B------:R-:W-:Y:S01]  /*5cc0*/  FFMA.FTZ R22, R22, c[0x0][0x23c], -R3.reuse ;  /* 0x00008f0016167a23 */ /* 0x100fe20000010803 */
[----:B------:R-:W-:Y:S01]  /*5cd0*/  PLOP3.LUT P2, PT, PT, PT, UP0, 0x80, 0x0 ;  /* 0x000000000000781c */ /* 0x000fe20003f4f008 */
[----:B------:R-:W-:Y:S01]  /*5ce0*/  FFMA.FTZ R30, R30, c[0x0][0x23c], -R0 ;  /* 0x00008f001e1e7a23 */ /* 0x000fe20000010800 */
[----:B------:R-:W-:Y:S01]  /*5cf0*/  LOP3.LUT R7, R5, UR10, R186, 0x96, !PT ;  /* 0x0000000a05077c12 */ /* 0x000fe2000f8e96ba */
[----:B------:R-:W-:Y:S01]  /*5d00*/  MUFU.EX2 R192, R20 ;  /* 0x0000001400c07308 */ /* 0x000fe20000000800 */
[----:B------:R-:W-:Y:S01]  /*5d10*/  @P4 FSEL R27, R27, -INF , !P5 ;  /* 0xff8000001b1b4808 */ /* 0x000fe20006800000 */
[----:B------:R-:W-:Y:S01]  /*5d20*/  FFMA.FTZ R32, R32, c[0x0][0x23c], -R176 ;  /* 0x00008f0020207a23 */ /* 0x000fe200000108b0 */
[----:B------:R-:W-:Y:S01]  /*5d30*/  ISETP.LE.U32.AND P4, PT, R12, UR9, PT ;  /* 0x000000090c007c0c */ /* 0x000fe2000bf83070 */
[--C-:B------:R-:W-:Y:S01]  /*5d40*/  FFMA.FTZ R26, R26, c[0x0][0x23c], -R0.reuse ;  /* 0x00008f001a1a7a23 */ /* 0x100fe20000010800 */
[C---:B------:R-:W-:Y:S01]  /*5d50*/  LOP3.LUT R12, R4.reuse, 0xffff, RZ, 0xc0, !PT ;  /* 0x0000ffff040c7812 */ /* 0x040fe200078ec0ff */
[----:B------:R-:W-:Y:S01]  /*5d60*/  FFMA.FTZ R27, R27, c[0x0][0x23c], -R0 ;  /* 0x00008f001b1b7a23 */ /* 0x000fe20000010800 */
[----:B-1----:R-:W-:Y:S01]  /*5d70*/  LOP3.LUT R14, R4, 0xff, RZ, 0xc0, !PT ;  /* 0x000000ff040e7812 */ /* 0x002fe200078ec0ff */
[--C-:B------:R-:W-:Y:S01]  /*5d80*/  FFMA.FTZ R23, R23, c[0x0][0x23c], -R3.reuse ;  /* 0x00008f0017177a23 */ /* 0x100fe20000010803 */
[--C-:B---3--:R-:W-:Y:S01]  /*5d90*/  SHF.R.U32.HI R15, RZ, 0x18, R4.reuse ;  /* 0x00000018ff0f7819 */ /* 0x108fe20000011604 */
[----:B------:R-:W-:Y:S01]  /*5da0*/  MUFU.EX2 R188, R22 ;  /* 0x0000001600bc7308 */ /* 0x000fe20000000800 */
[----:B------:R-:W-:Y:S01]  /*5db0*/  SHF.R.U32.HI R13, RZ, 0x10, R4 ;  /* 0x00000010ff0d7819 */ /* 0x000fe20000011604 */
[----:B------:R-:W-:Y:S01]  /*5dc0*/  IMAD.WIDE.U32 R4, R184, -0x326172a9, RZ ;  /* 0xcd9e8d57b8047825 */ /* 0x000fe200078e00ff */
[----:B------:R-:W-:Y:S02]  /*5dd0*/  @P1 FSEL R34, R34, -INF , !P3 ;  /* 0xff80000022221808 */ /* 0x000fe40005800000 */
[----:B------:R-:W-:Y:S02]  /*5de0*/  PLOP3.LUT P1, PT, PT, PT, UP0, 0x80, 0x0 ;  /* 0x000000000000781c */ /* 0x000fe40003f2f008 */
[----:B------:R-:W-:Y:S01]  /*5df0*/  PLOP3.LUT P3, PT, PT, PT, UP0, 0x80, 0x0 ;  /* 0x000000000000781c */ /* 0x000fe20003f6f008 */
[----:B------:R-:W-:Y:S01]  /*5e00*/  FFMA.FTZ R34, R34, c[0x0][0x23c], -R3 ;  /* 0x00008f0022227a23 */ /* 0x000fe20000010803 */
[----:B------:R-:W-:Y:S01]  /*5e10*/  LOP3.LUT R6, R5, UR10, R10, 0x96, !PT ;  /* 0x0000000a05067c12 */ /* 0x000fe2000f8e960a */
[----:B------:R-:W-:Y:S01]  /*5e20*/  MUFU.EX2 R190, R25 ;  /* 0x0000001900be7308 */ /* 0x000fe20000000800 */
[----:B------:R-:W-:Y:S02]  /*5e30*/  LOP3.LUT R10, R7, 0xffff, RZ, 0xc0, !PT ;  /* 0x0000ffff070a7812 */ /* 0x000fe400078ec0ff */
[----:B------:R-:W-:Y:S02]  /*5e40*/  @P2 FSEL R29, R29, -INF , !P6 ;  /* 0xff8000001d1d2808 */ /* 0x000fe40007000000 */
[----:B------:R-:W-:Y:S02]  /*5e50*/  SHF.R.U32.HI R10, RZ, 0x8, R10 ;  /* 0x00000008ff0a7819 */ /* 0x000fe4000001160a */
[----:B------:R-:W-:Y:S01]  /*5e60*/  PLOP3.LUT P2, PT, PT, PT, UP0, 0x80, 0x0 ;  /* 0x000000000000781c */ /* 0x000fe20003f4f008 */
[----:B------:R-:W-:Y:S01]  /*5e70*/  FFMA.FTZ R2, R29, c[0x0][0x23c], -R2 ;  /* 0x00008f001d027a23 */ /* 0x000fe20000010802 */
[----:B------:R-:W-:Y:S01]  /*5e80*/  LOP3.LUT R10, R10, 0xffff, RZ, 0xc0, !PT ;  /* 0x0000ffff0a0a7812 */ /* 0x000fe200078ec0ff */
[----:B------:R-:W-:Y:S01]  /*5e90*/  MUFU.EX2 R198, R18 ;  /* 0x0000001200c67308 */ /* 0x000fe20000000800 */
[----:B------:R-:W-:Y:S02]  /*5ea0*/  ISETP.LE.U32.AND P5, PT, R11, UR9, PT ;  /* 0x000000090b007c0c */ /* 0x000fe4000bfa3070 */
[----:B------:R-:W-:Y:S02]  /*5eb0*/  LOP3.LUT R11, R7, 0xff, RZ, 0xc0, !PT ;  /* 0x000000ff070b7812 */ /* 0x000fe400078ec0ff */
[----:B------:R-:W-:Y:S02]  /*5ec0*/  @P1 FSEL R33, R33, -INF , !P6 ;  /* 0xff80000021211808 */ /* 0x000fe40007000000 */
[----:B------:R-:W-:Y:S02]  /*5ed0*/  ISETP.LE.U32.AND P1, PT, R10, UR9, PT ;  /* 0x000000090a007c0c */ /* 0x000fe4000bf23070 */
[----:B------:R-:W-:Y:S01]  /*5ee0*/  @P3 FSEL R31, R31, -INF , !P6 ;  /* 0xff8000001f1f3808 */ /* 0x000fe20007000000 */
[----:B------:R-:W-:Y:S01]  /*5ef0*/  MUFU.EX2 R184, R2 ;  /* 0x0000000200b87308 */ /* 0x000fe20000000800 */
[----:B------:R-:W-:Y:S01]  /*5f00*/  ISETP.LE.U32.AND P3, PT, R11, UR9, PT ;  /* 0x000000090b007c0c */ /* 0x000fe2000bf63070 */
[----:B------:R-:W-:Y:S01]  /*5f10*/  FFMA.FTZ R176, R33, c[0x0][0x23c], -R176 ;  /* 0x00008f0021b07a23 */ /* 0x000fe200000108b0 */
[--C-:B------:R-:W-:Y:S01]  /*5f20*/  SHF.R.U32.HI R11, RZ, 0x10, R7.reuse ;  /* 0x00000010ff0b7819 */ /* 0x100fe20000011607 */
[----:B------:R-:W-:Y:S01]  /*5f30*/  FFMA.FTZ R0, R31, c[0x0][0x23c], -R0 ;  /* 0x00008f001f007a23 */ /* 0x000fe20000010800 */
[----:B------:R-:W-:Y:S02]  /*5f40*/  SHF.R.U32.HI R10, RZ, 0x18, R7 ;  /* 0x00000018ff0a7819 */ /* 0x000fe40000011607 */
[----:B------:R-:W-:Y:S02]  /*5f50*/  LOP3.LUT R7, R6, 0xffff, RZ, 0xc0, !PT ;  /* 0x0000ffff06077812 */ /* 0x000fe400078ec0ff */
[----:B------:R-:W-:Y:S01]  /*5f60*/  @P2 FSEL R35, R35, -INF , !P6 ;  /* 0xff80000023232808 */ /* 0x000fe20007000000 */
[----:B------:R-:W-:Y:S01]  /*5f70*/  @!P1 FADD.FTZ R219, -R219, -RZ ;  /* 0x800000ffdbdb9221 */ /* 0x000fe20000010100 */
[----:B------:R-:W-:Y:S01]  /*5f80*/  SHF.R.U32.HI R7, RZ, 0x8, R7 ;  /* 0x00000008ff077819 */ /* 0x000fe20000011607 */
[----:B------:R-:W1:Y:S01]  /*5f90*/  MUFU.EX2 R181, R32 ;  /* 0x0000002000b57308 */ /* 0x000e620000000800 */
[----:B------:R-:W-:Y:S01]  /*5fa0*/  ISETP.LE.U32.AND P2, PT, R10, UR9, PT ;  /* 0x000000090a007c0c */ /* 0x000fe2000bf43070 */
[----:B------:R-:W-:Y:S01]  /*5fb0*/  @!P3 FADD.FTZ R222, -R222, -RZ ;  /* 0x800000ffdedeb221 */ /* 0x000fe20000010100 */
[----:B------:R-:W-:Y:S01]  /*5fc0*/  LOP3.LUT R7, R7, 0xffff, RZ, 0xc0, !PT ;  /* 0x0000ffff07077812 */ /* 0x000fe200078ec0ff */
[----:B------:R-:W-:Y:S01]  /*5fd0*/  FFMA.FTZ R3, R35, c[0x0][0x23c], -R3 ;  /* 0x00008f0023037a23 */ /* 0x000fe20000010803 */
[----:B------:R-:W-:Y:S02]  /*5fe0*/  LOP3.LUT R11, R11, 0xff, RZ, 0xc0, !PT ;  /* 0x000000ff0b0b7812 */ /* 0x000fe400078ec0ff */
[----:B------:R-:W-:Y:S02]  /*5ff0*/  ISETP.LE.U32.AND P1, PT, R7, UR9, PT ;  /* 0x0000000907007c0c */ /* 0x000fe4000bf23070 */
[----:B------:R-:W-:Y:S01]  /*6000*/  LOP3.LUT R10, R6, 0xff, RZ, 0xc0, !PT ;  /* 0x000000ff060a7812 */ /* 0x000fe200078ec0ff */
[----:B------:R-:W-:Y:S01]  /*6010*/  MUFU.EX2 R183, R0 ;  /* 0x0000000000b77308 */ /* 0x000fe20000000800 */
[--C-:B------:R-:W-:Y:S02]  /*6020*/  SHF.R.U32.HI R7, RZ, 0x10, R6.reuse ;  /* 0x00000010ff077819 */ /* 0x100fe40000011606 */
[----:B------:R-:W-:Y:S01]  /*6030*/  ISETP.LE.U32.AND P6, PT, R11, UR9, PT ;  /* 0x000000090b007c0c */ /* 0x000fe2000bfc3070 */
[----:B------:R-:W-:Y:S01]  /*6040*/  @!P2 FADD.FTZ R225, -R225, -RZ ;  /* 0x800000ffe1e1a221 */ /* 0x000fe20000010100 */
[----:B------:R-:W-:Y:S02]  /*6050*/  ISETP.LE.U32.AND P3, PT, R10, UR9, PT ;  /* 0x000000090a007c0c */ /* 0x000fe4000bf63070 */
[----:B------:R-:W-:Y:S02]  /*6060*/  LOP3.LUT R10, R4, 0xffff, RZ, 0xc0, !PT ;  /* 0x0000ffff040a7812 */ /* 0x000fe400078ec0ff */
[----:B------:R-:W-:Y:S01]  /*6070*/  LOP3.LUT R5, R7, 0xff, RZ, 0xc0, !PT ;  /* 0x000000ff07057812 */ /* 0x000fe200078ec0ff */
[----:B------:R-:W-:Y:S01]  /*6080*/  @!P1 FADD.FTZ R227, -R227, -RZ ;  /* 0x800000ffe3e39221 */ /* 0x000fe20000010100 */
[----:B------:R-:W-:Y:S01]  /*6090*/  SHF.R.U32.HI R6, RZ, 0x18, R6 ;  /* 0x00000018ff067819 */ /* 0x000fe20000011606 */
[----:B------:R-:W-:Y:S01]  /*60a0*/  MUFU.EX2 R177, R176 ;  /* 0x000000b000b17308 */ /* 0x000fe20000000800 */
[----:B------:R-:W-:Y:S01]  /*60b0*/  ISETP.LE.U32.AND P2, PT, R5, UR9, PT ;  /* 0x0000000905007c0c */ /* 0x000fe2000bf43070 */
[----:B-1----:R-:W-:Y:S01]  /*60c0*/  @!P5 FADD.FTZ R181, -R181, -RZ ;  /* 0x800000ffb5b5d221 */ /* 0x002fe20000010100 */
[----:B------:R-:W-:Y:S01]  /*60d0*/  SHF.R.U32.HI R5, RZ, 0x8, R10 ;  /* 0x00000008ff057819 */ /* 0x000fe2000001160a */
[----:B------:R-:W-:Y:S01]  /*60e0*/  @!P6 FADD.FTZ R218, -R218, -RZ ;  /* 0x800000ffdadae221 */ /* 0x000fe20000010100 */
[----:B------:R-:W-:Y:S01]  /*60f0*/  ISETP.LE.U32.AND P6, PT, R6, UR9, PT ;  /* 0x0000000906007c0c */ /* 0x000fe2000bfc3070 */
[----:B------:R-:W-:Y:S01]  /*6100*/  @!P3 FADD.FTZ R229, -R229, -RZ ;  /* 0x800000ffe5e5b221 */ /* 0x000fe20000010100 */
[----:B------:R-:W-:Y:S02]  /*6110*/  LOP3.LUT R5, R5, 0xffff, RZ, 0xc0, !PT ;  /* 0x0000ffff05057812 */ /* 0x000fe400078ec0ff */
[----:B------:R-:W-:Y:S01]  /*6120*/  LOP3.LUT R7, R4, 0xff, RZ, 0xc0, !PT ;  /* 0x000000ff04077812 */ /* 0x000fe200078ec0ff */
[----:B------:R-:W1:Y:S01]  /*6130*/  MUFU.EX2 R180, R3 ;  /* 0x0000000300b47308 */ /* 0x000e620000000800 */
[----:B------:R-:W-:Y:S02]  /*6140*/  ISETP.LE.U32.AND P1, PT, R5, UR9, PT ;  /* 0x0000000905007c0c */ /* 0x000fe4000bf23070 */
[----:B------:R-:W-:Y:S01]  /*6150*/  ISETP.LE.U32.AND P3, PT, R7, UR9, PT ;  /* 0x0000000907007c0c */ /* 0x000fe2000bf63070 */
[----:B------:R-:W-:Y:S01]  /*6160*/  @!P2 FADD.FTZ R230, -R230, -RZ ;  /* 0x800000ffe6e6a221 */ /* 0x000fe20000010100 */
[--C-:B------:R-:W-:Y:S02]  /*6170*/  SHF.R.U32.HI R6, RZ, 0x10, R4.reuse ;  /* 0x00000010ff067819 */ /* 0x100fe40000011604 */
[----:B------:R-:W-:Y:S01]  /*6180*/  SHF.R.U32.HI R5, RZ, 0x18, R4 ;  /* 0x00000018ff057819 */ /* 0x000fe20000011604 */
[----:B------:R-:W-:Y:S01]  /*6190*/  @!P6 FADD.FTZ R228, -R228, -RZ ;  /* 0x800000ffe4e4e221 */ /* 0x000fe20000010100 */
[----:B------:R-:W-:Y:S01]  /*61a0*/  SHF.R.U32.HI R4, RZ, 0x8, R12 ;  /* 0x00000008ff047819 */ /* 0x000fe2000001160c */
[----:B------:R-:W-:Y:S01]  /*61b0*/  MUFU.EX2 R189, R23 ;  /* 0x0000001700bd7308 */ /* 0x000fe20000000800 */
[----:B------:R-:W-:Y:S02]  /*61c0*/  LOP3.LUT R6, R6, 0xff, RZ, 0xc0, !PT ;  /* 0x000000ff06067812 */ /* 0x000fe400078ec0ff */
[----:B------:R-:W-:Y:S01]  /*61d0*/  LOP3.LUT R4, R4, 0xffff, RZ, 0xc0, !PT ;  /* 0x0000ffff04047812 */ /* 0x000fe200078ec0ff */
[----:B------:R-:W-:Y:S01]  /*61e0*/  @!P1 FADD.FTZ R221, -R221, -RZ ;  /* 0x800000ffdddd9221 */ /* 0x000fe20000010100 */
[----:B------:R-:W-:Y:S01]  /*61f0*/  ISETP.LE.U32.AND P2, PT, R6, UR9, PT ;  /* 0x0000000906007c0c */ /* 0x000fe2000bf43070 */
[----:B------:R-:W-:Y:S01]  /*6200*/  @!P3 FADD.FTZ R223, -R223, -RZ ;  /* 0x800000ffdfdfb221 */ /* 0x000fe20000010100 */
[----:B------:R-:W-:Y:S02]  /*6210*/  ISETP.LE.U32.AND P6, PT, R5, UR9, PT ;  /* 0x0000000905007c0c */ /* 0x000fe4000bfc3070 */
[----:B------:R-:W-:Y:S01]  /*6220*/  ISETP.LE.U32.AND P1, PT, R4, UR9, PT ;  /* 0x0000000904007c0c */ /* 0x000fe2000bf23070 */
[----:B------:R-:W2:Y:S01]  /*6230*/  MUFU.EX2 R194, R26 ;  /* 0x0000001a00c27308 */ /* 0x000ea20000000800 */
[----:B------:R-:W-:Y:S02]  /*6240*/  LOP3.LUT R4, R9, 0xffff, RZ, 0xc0, !PT ;  /* 0x0000ffff09047812 */ /* 0x000fe400078ec0ff */
[----:B------:R-:W-:Y:S01]  /*6250*/  ISETP.LE.U32.AND P3, PT, R14, UR9, PT ;  /* 0x000000090e007c0c */ /* 0x000fe2000bf63070 */
[----:B-1----:R-:W-:Y:S01]  /*6260*/  @!P4 FADD.FTZ R180, -R180, -RZ ;  /* 0x800000ffb4b4c221 */ /* 0x002fe20000010100 */
[----:B------:R-:W-:Y:S02]  /*6270*/  SHF.R.U32.HI R4, RZ, 0x8, R4 ;  /* 0x00000008ff047819 */ /* 0x000fe40000011604 */
[----:B------:R-:W-:Y:S01]  /*6280*/  LOP3.LUT R5, R13, 0xff, RZ, 0xc0, !PT ;  /* 0x000000ff0d057812 */ /* 0x000fe200078ec0ff */
[----:B------:R-:W-:Y:S01]  /*6290*/  @!P2 FADD.FTZ R224, -R224, -RZ ;  /* 0x800000ffe0e0a221 */ /* 0x000fe20000010100 */
[----:B------:R-:W-:Y:S01]  /*62a0*/  LOP3.LUT R4, R4, 0xffff, RZ, 0xc0, !PT ;  /* 0x0000ffff04047812 */ /* 0x000fe200078ec0ff */
[----:B------:R-:W-:Y:S01]  /*62b0*/  @!P6 FADD.FTZ R220, -R220, -RZ ;  /* 0x800000ffdcdce221 */ /* 0x000fe20000010100 */
[----:B------:R-:W-:Y:S01]  /*62c0*/  SHF.R.U32.HI R2, RZ, 0x10, R9 ;  /* 0x00000010ff027819 */ /* 0x000fe20000011609 */
[----:B------:R-:W-:Y:S01]  /*62d0*/  @!P1 FADD.FTZ R196, -R196, -RZ ;  /* 0x800000ffc4c49221 */ /* 0x000fe20000010100 */
[----:B------:R-:W-:Y:S01]  /*62e0*/  ISETP.LE.U32.AND P1, PT, R4, UR9, PT ;  /* 0x0000000904007c0c */ /* 0x000fe2000bf23070 */
[----:B------:R-:W-:Y:S01]  /*62f0*/  MUFU.EX2 R193, R27 ;  /* 0x0000001b00c17308 */ /* 0x000fe20000000800 */
[----:B------:R-:W-:Y:S01]  /*6300*/  ISETP.LE.U32.AND P2, PT, R15, UR9, PT ;  /* 0x000000090f007c0c */ /* 0x000fe2000bf43070 */
[----:B------:R-:W-:Y:S01]  /*6310*/  @!P3 FADD.FTZ R199, -R199, -RZ ;  /* 0x800000ffc7c7b221 */ /* 0x000fe20000010100 */
[----:B------:R-:W-:Y:S02]  /*6320*/  ISETP.LE.U32.AND P6, PT, R5, UR9, PT ;  /* 0x0000000905007c0c */ /* 0x000fe4000bfc3070 */
[----:B------:R-:W-:Y:S02]  /*6330*/  LOP3.LUT R5, R9, 0xff, RZ, 0xc0, !PT ;  /* 0x000000ff09057812 */ /* 0x000fe400078ec0ff */
[----:B------:R-:W-:Y:S02]  /*6340*/  LOP3.LUT R4, R2, 0xff, RZ, 0xc0, !PT ;  /* 0x000000ff02047812 */ /* 0x000fe400078ec0ff */
[C---:B------:R-:W-:Y:S01]  /*6350*/  LOP3.LUT R2, R8.reuse, 0xffff, RZ, 0xc0, !PT ;  /* 0x0000ffff08027812 */ /* 0x040fe200078ec0ff */
[----:B------:R-:W1:Y:S01]  /*6360*/  MUFU.EX2 R182, R34 ;  /* 0x0000002200b67308 */ /* 0x000e620000000800 */
[----:B------:R-:W-:Y:S01]  /*6370*/  ISETP.LE.U32.AND P3, PT, R5, UR9, PT ;  /* 0x0000000905007c0c */ /* 0x000fe2000bf63070 */
[----:B------:R-:W-:Y:S01]  /*6380*/  @!P1 FADD.FTZ R187, -R187, -RZ ;  /* 0x800000ffbbbb9221 */ /* 0x000fe20000010100 */
[----:B------:R-:W-:Y:S01]  /*6390*/  SHF.R.U32.HI R2, RZ, 0x8, R2 ;  /* 0x00000008ff027819 */ /* 0x000fe20000011602 */
[----:B------:R-:W-:Y:S01]  /*63a0*/  @!P2 FADD.FTZ R195, -R195, -RZ ;  /* 0x800000ffc3c3a221 */ /* 0x000fe20000010100 */
[----:B------:R-:W-:Y:S01]  /*63b0*/  LOP3.LUT R5, R8, 0xff, RZ, 0xc0, !PT ;  /* 0x000000ff08057812 */ /* 0x000fe200078ec0ff */
[----:B------:R-:W-:Y:S01]  /*63c0*/  @!P6 FADD.FTZ R198, -R198, -RZ ;  /* 0x800000ffc6c6e221 */ /* 0x000fe20000010100 */
[----:B------:R-:W-:Y:S02]  /*63d0*/  LOP3.LUT R2, R2, 0xffff, RZ, 0xc0, !PT ;  /* 0x0000ffff02027812 */ /* 0x000fe400078ec0ff */
[----:B------:R-:W-:Y:S01]  /*63e0*/  ISETP.LE.U32.AND P2, PT, R4, UR9, PT ;  /* 0x0000000904007c0c */ /* 0x000fe2000bf43070 */
[----:B------:R-:W-:Y:S01]  /*63f0*/  MUFU.EX2 R185, R28 ;  /* 0x0000001c00b97308 */ /* 0x000fe20000000800 */
[----:B------:R-:W-:Y:S02]  /*6400*/  ISETP.LE.U32.AND P1, PT, R2, UR9, PT ;  /* 0x0000000902007c0c */ /* 0x000fe4000bf23070 */
[----:B------:R-:W-:Y:S01]  /*6410*/  SHF.R.U32.HI R2, RZ, 0x8, R179 ;  /* 0x00000008ff027819 */ /* 0x000fe200000116b3 */
[----:B------:R-:W-:Y:S01]  /*6420*/  @!P3 FADD.FTZ R192, -R192, -RZ ;  /* 0x800000ffc0c0b221 */ /* 0x000fe20000010100 */
[----:B------:R-:W-:Y:S02]  /*6430*/  ISETP.LE.U32.AND P3, PT, R5, UR9, PT ;  /* 0x0000000905007c0c */ /* 0x000fe4000bf63070 */
[----:B------:R-:W-:Y:S02]  /*6440*/  SHF.R.U32.HI R4, RZ, 0x10, R8 ;  /* 0x00000010ff047819 */ /* 0x000fe40000011608 */
[----:B------:R-:W-:Y:S01]  /*6450*/  LOP3.LUT R2, R2, 0xffff, RZ, 0xc0, !PT ;  /* 0x0000ffff02027812 */ /* 0x000fe200078ec0ff */
[----:B------:R-:W3:Y:S01]  /*6460*/  MUFU.EX2 R186, R30 ;  /* 0x0000001e00ba7308 */ /* 0x000ee20000000800 */
[----:B------:R-:W-:Y:S01]  /*6470*/  LOP3.LUT R4, R4, 0xff, RZ, 0xc0, !PT ;  /* 0x000000ff04047812 */ /* 0x000fe200078ec0ff */
[----:B------:R-:W-:Y:S01]  /*6480*/  @!P2 FADD.FTZ R188, -R188, -RZ ;  /* 0x800000ffbcbca221 */ /* 0x000fe20000010100 */
[----:B------:R-:W-:Y:S01]  /*6490*/  LOP3.LUT R5, R168, 0xff, RZ, 0xc0, !PT ;  /* 0x000000ffa8057812 */ /* 0x000fe200078ec0ff */
[----:B------:R-:W-:Y:S01]  /*64a0*/  @!P1 FADD.FTZ R190, -R190, -RZ ;  /* 0x800000ffbebe9221 */ /* 0x000fe20000010100 */
[----:B------:R-:W-:Y:S02]  /*64b0*/  ISETP.LE.U32.AND P2, PT, R4, UR9, PT ;  /* 0x0000000904007c0c */ /* 0x000fe4000bf43070 */
[----:B------:R-:W-:Y:S01]  /*64c0*/  LOP3.LUT R4, R178, 0xff, RZ, 0xc0, !PT ;  /* 0x000000ffb2047812 */ /* 0x000fe200078ec0ff */
[----:B------:R-:W-:Y:S01]  /*64d0*/  @!P3 FADD.FTZ R191, -R191, -RZ ;  /* 0x800000ffbfbfb221 */ /* 0x000fe20000010100 */
[----:B------:R-:W-:Y:S02]  /*64e0*/  ISETP.LE.U32.AND P1, PT, R2, UR9, PT ;  /* 0x0000000902007c0c */ /* 0x000fe4000bf23070 */
[----:B------:R-:W-:Y:S02]  /*64f0*/  SHF.R.U32.HI R2, RZ, 0x8, R172 ;  /* 0x00000008ff027819 */ /* 0x000fe400000116ac */
[----:B------:R-:W-:Y:S02]  /*6500*/  ISETP.LE.U32.AND P3, PT, R4, UR9, PT ;  /* 0x0000000904007c0c */ /* 0x000fe4000bf63070 */
[----:B------:R-:W-:Y:S02]  /*6510*/  LOP3.LUT R4, R2, 0xffff, RZ, 0xc0, !PT ;  /* 0x0000ffff02047812 */ /* 0x000fe400078ec0ff */
[----:B------:R-:W-:Y:S01]  /*6520*/  F2FP.RELU.PACK_AB R2, R219, R222 ;  /* 0x000000dedb02723e */ /* 0x000fe200000008ff */
[----:B--2---:R-:W-:Y:S01]  /*6530*/  @!P2 FADD.FTZ R194, -R194, -RZ ;  /* 0x800000ffc2c2a221 */ /* 0x004fe20000010100 */
[----:B------:R-:W-:Y:S02]  /*6540*/  ISETP.LE.U32.AND P5, PT, R5, UR9, PT ;  /* 0x0000000905007c0c */ /* 0x000fe4000bfa3070 */
[----:B------:R-:W-:Y:S01]  /*6550*/  F2FP.RELU.PACK_AB R5, R225, R218 ;  /* 0x000000dae105723e */ /* 0x000fe200000008ff */
[----:B------:R2:W-:Y:S01]  /*6560*/  STS [R236+0x20000], R2 ;  /* 0x02000002ec007388 */ /* 0x0005e20000000800 */
[----:B------:R-:W-:Y:S01]  /*6570*/  F2FP.RELU.PACK_AB R0, R195, R198 ;  /* 0x000000c6c300723e */ /* 0x000fe200000008ff */
[----:B------:R-:W-:Y:S01]  /*6580*/  @!P1 FADD.FTZ R177, -R177, -RZ ;  /* 0x800000ffb1b19221 */ /* 0x000fe20000010100 */
[----:B------:R-:W-:Y:S01]  /*6590*/  ISETP.LE.U32.AND P1, PT, R4, UR9, PT ;  /* 0x0000000904007c0c */ /* 0x000fe2000bf23070 */
[----:B------:R2:W-:Y:S01]  /*65a0*/  STS [R236+0x20400], R5 ;  /* 0x02040005ec007388 */ /* 0x0005e20000000800 */
[----:B------:R-:W-:Y:S01]  /*65b0*/  F2FP.RELU.PACK_AB R4, R227, R229 ;  /* 0x000000e5e304723e */ /* 0x000fe200000008ff */
[----:B-1----:R-:W-:Y:S01]  /*65c0*/  @!P3 FADD.FTZ R182, -R182, -RZ ;  /* 0x800000ffb6b6b221 */ /* 0x002fe20000010100 */
[----:B------:R-:W-:Y:S01]  /*65d0*/  F2FP.RELU.PACK_AB R3, R228, R230 ;  /* 0x000000e6e403723e */ /* 0x000fe200000008ff */
[----:B------:R1:W-:Y:S01]  /*65e0*/  STS [R237+0x20400], R0 ;  /* 0x02040000ed007388 */ /* 0x0003e20000000800 */
[----:B------:R-:W-:Y:S01]  /*65f0*/  SHF.R.U32.HI R9, RZ, 0x18, R9 ;  /* 0x00000018ff097819 */ /* 0x000fe20000011609 */
[----:B---3--:R-:W-:Y:S01]  /*6600*/  @!P5 FADD.FTZ R186, -R186, -RZ ;  /* 0x800000ffbabad221 */ /* 0x008fe20000010100 */
[----:B------:R-:W-:Y:S02]  /*6610*/  SHF.R.U32.HI R8, RZ, 0x18, R8 ;  /* 0x00000018ff087819 */ /* 0x000fe40000011608 */
[----:B------:R-:W-:Y:S02]  /*6620*/  ISETP.LE.U32.AND P6, PT, R9, UR9, PT ;  /* 0x0000000909007c0c */ /* 0x000fe4000bfc3070 */
[----:B------:R-:W-:Y:S01]  /*6630*/  ISETP.LE.U32.AND P2, PT, R169, UR9, PT ;  /* 0x00000009a9007c0c */ /* 0x000fe2000bf43070 */
[----:B------:R-:W-:Y:S01]  /*6640*/  @!P1 FADD.FTZ R184, -R184, -RZ ;  /* 0x800000ffb8b89221 */ /* 0x000fe20000010100 */
[----:B------:R-:W-:Y:S02]  /*6650*/  FSETP.GE.FTZ.AND P3, PT, R222, RZ, PT ;  /* 0x000000ffde00720b */ /* 0x000fe40003f76000 */
[----:B------:R-:W-:Y:S02]  /*6660*/  FSETP.GE.FTZ.AND P4, PT, R192, RZ, PT ;  /* 0x000000ffc000720b */ /* 0x000fe40003f96000 */
[C---:B------:R-:W-:Y:S02]  /*6670*/  FSETP.GE.FTZ.AND P5, PT, R196.reuse, RZ, PT ;  /* 0x000000ffc400720b */ /* 0x040fe40003fb6000 */
[----:B--2---:R-:W-:Y:S03]  /*6680*/  F2FP.RELU.PACK_AB R2, R196, R199 ;  /* 0x000000c7c402723e */ /* 0x004fe600000008ff */
[----:B------:R-:W-:Y:S01]  /*6690*/  @!P6 FADD.FTZ R189, -R189, -RZ ;  /* 0x800000ffbdbde221 */ /* 0x000fe20000010100 */
[----:B------:R-:W-:Y:S01]  /*66a0*/  ISETP.LE.U32.AND P6, PT, R8, UR9, PT ;  /* 0x0000000908007c0c */ /* 0x000fe2000bfc3070 */
[----:B------:R-:W-:Y:S01]  /*66b0*/  @!P2 FADD.FTZ R185, -R185, -RZ ;  /* 0x800000ffb9b9a221 */ /* 0x000fe20000010100 */
[----:B------:R-:W-:Y:S01]  /*66c0*/  F2FP.RELU.PACK_AB R5, R221, R223 ;  /* 0x000000dfdd05723e */ /* 0x000fe200000008ff */
[----:B------:R2:W-:Y:S01]  /*66d0*/  STS [R237+0x20000], R2 ;  /* 0x02000002ed007388 */ /* 0x0005e20000000800 */
[----:B------:R-:W-:Y:S02]  /*66e0*/  FSETP.GE.FTZ.AND P2, PT, R219, RZ, PT ;  /* 0x000000ffdb00720b */ /* 0x000fe40003f56000 */
[----:B-1----:R-:W-:Y:S01]  /*66f0*/  F2FP.RELU.PACK_AB R0, R177, R181 ;  /* 0x000000b5b100723e */ /* 0x002fe200000008ff */
[----:B------:R1:W-:Y:S04]  /*6700*/  STS [R236+0x21000], R4 ;  /* 0x02100004ec007388 */ /* 0x0003e80000000800 */
[----:B------:R3:W-:Y:S02]  /*6710*/  STS [R236+0x21400], R3 ;  /* 0x02140003ec007388 */ /* 0x0007e40000000800 */
[----:B------:R-:W-:Y:S01]  /*6720*/  @!P6 FADD.FTZ R193, -R193, -RZ ;  /* 0x800000ffc1c1e221 */ /* 0x000fe20000010100 */
[----:B------:R-:W-:Y:S01]  /*6730*/  ISETP.LE.U32.AND P6, PT, R173, UR9, PT ;  /* 0x00000009ad007c0c */ /* 0x000fe2000bfc3070 */
[----:B------:R3:W-:Y:S11]  /*6740*/  STS [R237+0x21000], R5 ;  /* 0x02100005ed007388 */ /* 0x0007f60000000800 */
[----:B------:R-:W-:Y:S01]  /*6750*/  @!UPT UIADD3 URZ, URZ, URZ, URZ ;  /* 0x0000003f3f3ff290 */ /* 0x000fe2000fffe03f */
[----:B------:R-:W-:Y:S01]  /*6760*/  @!P6 FADD.FTZ R183, -R183, -RZ ;  /* 0x800000ffb7b7e221 */ /* 0x000fe20000010100 */
[----:B--2---:R-:W-:Y:S02]  /*6770*/  F2FP.RELU.PACK_AB R2, R189, R188 ;  /* 0x000000bcbd02723e */ /* 0x004fe400000008ff */
[----:B------:R-:W-:Y:S02]  /*6780*/  FSETP.GE.FTZ.AND P6, PT, R199, RZ, PT ;  /* 0x000000ffc700720b */ /* 0x000fe40003fd6000 */
[----:B-1----:R-:W-:Y:S02]  /*6790*/  F2FP.RELU.PACK_AB R4, R220, R224 ;  /* 0x000000e0dc04723e */ /* 0x002fe400000008ff */
[----:B---3--:R-:W-:Y:S03]  /*67a0*/  F2FP.RELU.PACK_AB R3, R187, R192 ;  /* 0x000000c0bb03723e */ /* 0x008fe600000008ff */
        /* <DEDUP_REMOVED lines=12> */
[----:B------:R2:W-:Y:S04]  /*6870*/  STS [R235+0x21000], R2 ;  /* 0x02100002eb007388 */ /* 0x0005e80000000800 */
[----:B------:R-:W-:Y:S04]  /*6880*/  STS [R235+0x21400], R0 ;  /* 0x02140000eb007388 */ /* 0x000fe80000000800 */
[----:B------:R-:W-:Y:S01]  /*6890*/  LDSM.16.M88.4 R32, [R204+0x8000] ;  /* 0x00800000cc20783b */ /* 0x000fe20000000200 */
[----:B-1----:R-:W-:Y:S07]  /*68a0*/  IMAD.U32 R3, RZ, RZ, UR16 ;  /* 0x00000010ff037e24 */ /* 0x002fee000f8e00ff */
[----:B------:R-:W1:Y:S08]  /*68b0*/  LDSM.16.M88.4 R16, [R211+0x14000] ;  /* 0x01400000d310783b */ /* 0x000e700000000200 */
[----:B------:R-:W3:Y:S01]  /*68c0*/  LDSM.16.M88.4 R28, [R204+0x9000] ;  /* 0x00900000cc1c783b */ /* 0x000ee20000000200 */
[----:B--2---:R-:W-:Y:S05]  /*68d0*/  IMAD.U32 R2, RZ, RZ, UR17 ;  /* 0x00000011ff027e24 */ /* 0x004fea000f8e00ff */
[C---:B------:R-:W-:Y:S02]  /*68e0*/  LEA R178, P1, R231.reuse, R2, 0x2 ;  /* 0x00000002e7b27211 */ /* 0x040fe400078210ff */
[----:B------:R-:W2:Y:S02]  /*68f0*/  LDSM.16.M88.4 R164, [R211+0x14800] ;  /* 0x01480000d3a4783b */ /* 0x000ea40000000200 */
[----:B------:R-:W-:Y:S02]  /*6900*/  LEA.HI.X.SX32 R179, R231, R3, 0x2, P1 ;  /* 0x00000003e7b37211 */ /* 0x000fe400008f16ff */
[----:B------:R-:W-:Y:S04]  /*6910*/  FSETP.GE.FTZ.AND P1, PT, R218, RZ, PT ;  /* 0x000000ffda00720b */ /* 0x000fe80003f36000 */
[----:B------:R-:W4:Y:S04]  /*6920*/  LDG.E R176, [R178.64] ;  /* 0x00000006b2b07981 */ /* 0x000f28000c1e1900 */
[----:B------:R-:W-:Y:S08]  /*6930*/  LDSM.16.M88.4 R168, [R205+0x8000] ;  /* 0x00800000cda8783b */ /* 0x000ff00000000200 */
[----:B------:R-:W4:Y:S01]  /*6940*/  LDG.E R3, [R178.64+0x20] ;  /* 0x00002006b2037981 */ /* 0x000f22000c1e1900 */
[-C--:B-1----:R-:W-:Y:S03]  /*6950*/  HMMA.16816.F32 R4, R32, R16.reuse, RZ ;  /* 0x000000102004723c */ /* 0x082fe600000018ff */
[----:B------:R-:W1:Y:S05]  /*6960*/  LDSM.16.M88.4 R172, [R208+0x14000] ;  /* 0x01400000d0ac783b */ /* 0x000e6a0000000200 */
[C---:B---3--:R-:W-:Y:S08]  /*6970*/  HMMA.16816.F32 R8, R28.reuse, R16, RZ ;  /* 0x000000101c08723c */ /* 0x048ff000000018ff */
[-C--:B------:R-:W-:Y:S08]  /*6980*/  HMMA.16816.F32 R12, R28, R18.reuse, RZ ;  /* 0x000000121c0c723c */ /* 0x080ff000000018ff */
[C---:B------:R-:W-:Y:S08]  /*6990*/  HMMA.16816.F32 R16, R32.reuse, R18, RZ ;  /* 0x000000122010723c */ /* 0x040ff000000018ff */
[-C--:B--2---:R-:W-:Y:S08]  /*69a0*/  HMMA.16816.F32 R20, R32, R164.reuse, RZ ;  /* 0x000000a42014723c */ /* 0x084ff000000018ff */
[C---:B------:R-:W-:Y:S08]  /*69b0*/  HMMA.16816.F32 R24, R28.reuse, R164, RZ ;  /* 0x000000a41c18723c */ /* 0x040ff000000018ff */
[-C--:B------:R-:W-:Y:S08]  /*69c0*/  HMMA.16816.F32 R28, R28, R166.reuse, RZ ;  /* 0x000000a61c1c723c */ /* 0x080ff000000018ff */
[----:B------:R-:W-:Y:S01]  /*69d0*/  HMMA.16816.F32 R32, R32, R166, RZ ;  /* 0x000000a62020723c */ /* 0x000fe200000018ff */
[----:B------:R-:W2:Y:S07]  /*69e0*/  LDSM.16.M88.4 R164, [R205+0x9000] ;  /* 0x00900000cda4783b */ /* 0x000eae0000000200 */
        /* <DEDUP_REMOVED lines=75> */
[----:B----4-:R-:W-:Y:S01]  /*6ea0*/  FADD.FTZ R2, -R176, R5 ;  /* 0x00000005b0027221 */ /* 0x010fe20000010100 */
[C---:B------:R-:W-:Y:S01]  /*6eb0*/  HMMA.16816.F32 R16, R164.reuse, R170, R16 ;  /* 0x000000aaa410723c */ /* 0x040fe20000001810 */
[----:B------:R-:W1:Y:S03]  /*6ec0*/  LDSM.16.M88.4 R168, [R209+0x18800] ;  /* 0x01880000d1a8783b */ /* 0x000e660000000200 */
[----:B------:R-:W-:Y:S01]  /*6ed0*/  FADD.FTZ R0, -R3, R6 ;  /* 0x0000000603007221 */ /* 0x000fe20000010100 */
[----:B------:R-:W-:Y:S01]  /*6ee0*/  FSEL R2, R2, R176, P2 ;  /* 0x000000b002027208 */ /* 0x000fe20001000000 */
[----:B------:R-:W-:Y:S01]  /*6ef0*/  FADD.FTZ R4, -R176, R4 ;  /* 0x00000004b0047221 */ /* 0x000fe20000010100 */
[----:B------:R-:W-:Y:S02]  /*6f00*/  FSETP.GE.FTZ.AND P2, PT, R181, RZ, PT ;  /* 0x000000ffb500720b */ /* 0x000fe40003f56000 */
[----:B------:R-:W-:Y:S02]  /*6f10*/  FSEL R0, R0, R3, P1 ;  /* 0x0000000300007208 */ /* 0x000fe40000800000 */
[----:B------:R-:W-:Y:S01]  /*6f20*/  FSETP.GE.FTZ.AND P1, PT, R177, RZ, PT ;  /* 0x000000ffb100720b */ /* 0x000fe20003f36000 */
[----:B------:R-:W-:Y:S01]  /*6f30*/  FMUL.FTZ R219, R219, R2 ;  /* 0x00000002dbdb7220 */ /* 0x000fe20000410000 */
[----:B------:R-:W-:Y:S01]  /*6f40*/  FSEL R4, R4, R176, P3 ;  /* 0x000000b004047208 */ /* 0x000fe20001800000 */
        /* <DEDUP_REMOVED lines=41> */
[-C--:B------:R-:W-:Y:S01]  /*71e0*/  FSEL R5, R5, R3.reuse, P2 ;  /* 0x0000000305057208 */ /* 0x080fe20001000000 */
        /* <DEDUP_REMOVED lines=20> */
[C---:B------:R-:W-:Y:S01]  /*7330*/  FADD.FTZ R25, -R2.reuse, R25 ;  /* 0x0000001902197221 */ /* 0x040fe20000010100 */
[----:B------:R-:W-:Y:S01]  /*7340*/  FSETP.GE.FTZ.AND P2, PT, R223, RZ, PT ;  /* 0x000000ffdf00720b */ /* 0x000fe20003f56000 */
[----:B------:R-:W-:Y:S01]  /*7350*/  FADD.FTZ R28, -R2, R28 ;  /* 0x0000001c021c7221 */ /* 0x000fe20000010100 */
[-C--:B------:R-:W-:Y:S01]  /*7360*/  FSEL R4, R4, R2.reuse, P1 ;  /* 0x0000000204047208 */ /* 0x080fe20000800000 */
[----:B------:R-:W-:Y:S01]  /*7370*/  FADD.FTZ R13, -R2, R13 ;  /* 0x0000000d020d7221 */ /* 0x000fe20000010100 */
[----:B------:R-:W-:Y:S01]  /*7380*/  FSETP.GE.FTZ.AND P1, PT, R184, RZ, PT ;  /* 0x000000ffb800720b */ /* 0x000fe20003f36000 */
[----:B------:R-:W-:Y:S01]  /*7390*/  FADD.FTZ R24, -R2, R24 ;  /* 0x0000001802187221 */ /* 0x000fe20000010100 */
[-C--:B------:R-:W-:Y:S01]  /*73a0*/  FSEL R12, R12, R2.reuse, P2 ;  /* 0x000000020c0c7208 */ /* 0x080fe20001000000 */
[----:B---3--:R-:W-:Y:S01]  /*73b0*/  FADD.FTZ R11, -R0, R11 ;  /* 0x0000000b000b7221 */ /* 0x008fe20000010100 */
[----:B------:R-:W-:Y:S01]  /*73c0*/  FSETP.GE.FTZ.AND P2, PT, R190, RZ, PT ;  /* 0x000000ffbe00720b */ /* 0x000fe20003f56000 */
[C---:B------:R-:W-:Y:S01]  /*73d0*/  FADD.FTZ R3, -R0.reuse, R14 ;  /* 0x0000000e00037221 */ /* 0x040fe20000010100 */
[-C--:B------:R-:W-:Y:S01]  /*73e0*/  FSEL R13, R13, R2.reuse, P4 ;  /* 0x000000020d0d7208 */ /* 0x080fe20002000000 */
[----:B------:R-:W-:Y:S01]  /*73f0*/  FMUL.FTZ R33, R229, R5 ;  /* 0x00000005e5217220 */ /* 0x000fe20000410000 */
[-C--:B------:R-:W-:Y:S01]  /*7400*/  FSEL R25, R25, R2.reuse, P2 ;  /* 0x0000000219197208 */ /* 0x080fe20001000000 */
[C---:B------:R-:W-:Y:S01]  /*7410*/  FADD.FTZ R5, -R0.reuse, R15 ;  /* 0x0000000f00057221 */ /* 0x040fe20000010100 */
[----:B------:R-:W-:Y:S01]  /*7420*/  FSETP.GE.FTZ.AND P2, PT, R185, RZ, PT ;  /* 0x000000ffb900720b */ /* 0x000fe20003f56000 */
[----:B------:R-:W-:Y:S01]  /*7430*/  FADD.FTZ R10, -R0, R10 ;  /* 0x0000000a000a7221 */ /* 0x000fe20000010100 */
[----:B------:R-:W-:Y:S01]  /*7440*/  FSEL R24, R24, R2, P3 ;  /* 0x0000000218187208 */ /* 0x000fe20001800000 */
        /* <DEDUP_REMOVED lines=26> */
[----:B------:R-:W-:Y:S01]  /*75f0*/  IMAD.MOV.U32 R184, RZ, RZ, R239 ;  /* 0x000000ffffb87224 */ /* 0x000fe200078e00ef */
[----:B------:R-:W-:Y:S01]  /*7600*/  FSEL R4, R4, R0, P5 ;  /* 0x0000000004047208 */ /* 0x000fe20002800000 */
        /* <DEDUP_REMOVED lines=66> */
.L_x_1669:
[----:B------:R-:W-:Y:S01]  /*7a30*/  F2FP.PACK_AB R17, R219, R222 ;  /* 0x000000dedb11723e */ /* 0x000fe200000000ff */
[----:B------:R-:W-:Y:S01]  /*7a40*/  IMAD.SHL.U32 R0, R213, 0x2, RZ ;  /* 0x00000002d5007824 */ /* 0x000fe200078e00ff */
[----:B------:R-:W-:Y:S01]  /*7a50*/  F2FP.PACK_AB R16, R16, R218 ;  /* 0x000000da1010723e */ /* 0x000fe200000000ff */
[----:B------:R-:W2:Y:S01]  /*7a60*/  S2R R186, SR_TID.X ;  /* 0x0000000000ba7919 */ /* 0x000ea20000002100 */
        /* <DEDUP_REMOVED lines=21> */
[C---:B------:R-:W-:Y:S02]  /*7bc0*/  IADD3 R18, R0.reuse, 0x8000, RZ ;  /* 0x0000800000127810 */ /* 0x040fe40007ffe0ff */
[----:B------:R-:W-:Y:S02]  /*7bd0*/  IADD3 R172, R0, 0x8040, RZ ;  /* 0x0000804000ac7810 */ /* 0x000fe40007ffe0ff */
[----:B------:R-:W-:Y:S01]  /*7be0*/  STS [R237+0x1d400], R10 ;  /* 0x01d4000aed007388 */ /* 0x000fe20000000800 */
[----:B------:R-:W-:Y:S02]  /*7bf0*/  @P0 IADD3 R172, R18, -0x40, RZ ;  /* 0xffffffc012ac0810 */ /* 0x000fe40007ffe0ff */
[----:B--2---:R-:W-:Y:S02]  /*7c00*/  SHF.R.S32.HI R186, RZ, 0x1f, R186 ;  /* 0x0000001fffba7819 */ /* 0x004fe400000114ba */
[----:B------:R-:W-:Y:S05]  /*7c10*/  STS [R234+0x1c000], R9 ;  /* 0x01c00009ea007388 */ /* 0x000fea0000000800 */
[----:B------:R-:W-:Y:S05]  /*7c20*/  STS [R234+0x1c400], R8 ;  /* 0x01c40008ea007388 */ /* 0x000fea0000000800 */
[----:B------:R-:W-:Y:S05]  /*7c30*/  STS [R235+0x1c000], R5 ;  /* 0x01c00005eb007388 */ /* 0x000fea0000000800 */
[----:B------:R-:W-:Y:S05]  /*7c40*/  STS [R235+0x1c400], R4 ;  /* 0x01c40004eb007388 */ /* 0x000fea0000000800 */
[----:B------:R-:W-:Y:S05]  /*7c50*/  STS [R234+0x1d000], R7 ;  /* 0x01d00007ea007388 */ /* 0x000fea0000000800 */
[----:B------:R-:W-:Y:S05]  /*7c60*/  STS [R234+0x1d400], R6 ;  /* 0x01d40006ea007388 */ /* 0x000fea0000000800 */
[----:B------:R-:W-:Y:S05]  /*7c70*/  STS [R235+0x1d000], R3 ;  /* 0x01d00003eb007388 */ /* 0x000fea0000000800 */
[----:B------:R-:W-:Y:S05]  /*7c80*/  STS [R235+0x1d400], R2 ;  /* 0x01d40002eb007388 */ /* 0x000fea0000000800 */
[----:B------:R-:W-:Y:S06]  /*7c90*/  BAR.SYNC.DEFER_BLOCKING 0x0 ;  /* 0x0000000000007b1d */ /* 0x000fec0000010000 */
[----:B------:R-:W-:Y:S05]  /*7ca0*/  LDSM.16.MT88.4 R4, [R201+0x20000] ;  /* 0x02000000c904783b */ /* 0x000fea0000004200 */
        /* <DEDUP_REMOVED lines=9> */
[----:B------:R-:W-:Y:S05]  /*7d40*/  LDSM.16.MT88.4 R168, [R172+0x1000] ;  /* 0x00100000aca8783b */ /* 0x000fea0000004200 */
[----:B------:R-:W1:Y:S01]  /*7d50*/  S2R R190, SR_TID.X ;  /* 0x0000000000be7919 */ /* 0x000e620000002100 */
[C---:B--2---:R-:W-:Y:S08]  /*7d60*/  HMMA.16816.F32 R40, R12.reuse, R8, R40 ;  /* 0x000000080c28723c */ /* 0x044ff00000001828 */
[-C--:B------:R-:W-:Y:S08]  /*7d70*/  HMMA.16816.F32 R44, R12, R10.reuse, R44 ;  /* 0x0000000a0c2c723c */ /* 0x080ff0000000182c */
[C---:B------:R-:W-:Y:S01]  /*7d80*/  HMMA.16816.F32 R48, R4.reuse, R10, R48 ;  /* 0x0000000a0430723c */ /* 0x040fe20000001830 */
[----:B------:R-:W2:Y:S03]  /*7d90*/  LDSM.16.MT88.4 R8, [R172+0x2000] ;  /* 0x00200000ac08783b */ /* 0x000ea60000004200 */
[----:B-1----:R-:W-:Y:S04]  /*7da0*/  LEA.HI R186, R186, R190, RZ, 0x6 ;  /* 0x000000bebaba7211 */ /* 0x002fe800078f30ff */
[-C--:B---3--:R-:W-:Y:S04]  /*7db0*/  HMMA.16816.F32 R52, R4, R16.reuse, R52 ;  /* 0x000000100434723c */ /* 0x088fe80000001834 */
[----:B------:R-:W-:Y:S04]  /*7dc0*/  SHF.R.S32.HI R186, RZ, 0x6, R186 ;  /* 0x00000006ffba7819 */ /* 0x000fe800000114ba */
[C---:B------:R-:W-:Y:S08]  /*7dd0*/  HMMA.16816.F32 R56, R12.reuse, R16, R56 ;  /* 0x000000100c38723c */ /* 0x040ff00000001838 */
[-C--:B------:R-:W-:Y:S08]  /*7de0*/  HMMA.16816.F32 R60, R12, R18.reuse, R60 ;  /* 0x000000120c3c723c */ /* 0x080ff0000000183c */
[C---:B------:R-:W-:Y:S01]  /*7df0*/  HMMA.16816.F32 R64, R4.reuse, R18, R64 ;  /* 0x000000120440723c */ /* 0x040fe20000001840 */
[----:B------:R-:W1:Y:S07]  /*7e00*/  LDSM.16.MT88.4 R16, [R201+0x22800] ;  /* 0x02280000c910783b */ /* 0x000e6e0000004200 */
[-C--:B----4-:R-:W-:Y:S08]  /*7e10*/  HMMA.16816.F32 R68, R4, R20.reuse, R68 ;  /* 0x000000140444723c */ /* 0x090ff00000001844 */
[C---:B------:R-:W-:Y:S08]  /*7e20*/  HMMA.16816.F32 R72, R12.reuse, R20, R72 ;  /* 0x000000140c48723c */ /* 0x040ff00000001848 */
[-C--:B------:R-:W-:Y:S08]  /*7e30*/  HMMA.16816.F32 R76, R12, R22.reuse, R76 ;  /* 0x000000160c4c723c */ /* 0x080ff0000000184c */
[C---:B------:R-:W-:Y:S01]  /*7e40*/  HMMA.16816.F32 R80, R4.reuse, R22, R80 ;  /* 0x000000160450723c */ /* 0x040fe20000001850 */
[----:B------:R-:W3:Y:S07]  /*7e50*/  LDSM.16.MT88.4 R20, [R172+0x2800] ;  /* 0x00280000ac14783b */ /* 0x000eee0000004200 */
[-C--:B--2---:R-:W-:Y:S08]  /*7e60*/  HMMA.16816.F32 R84, R4, R8.reuse, R84 ;  /* 0x000000080454723c */ /* 0x084ff00000001854 */
[C---:B------:R-:W-:Y:S08]  /*7e70*/  HMMA.16816.F32 R88, R12.reuse, R8, R88 ;  /* 0x000000080c58723c */ /* 0x040ff00000001858 */
[-C--:B------:R-:W-:Y:S01]  /*7e80*/  HMMA.16816.F32 R92, R12, R10.reuse, R92 ;  /* 0x0000000a0c5c723c */ /* 0x080fe2000000185c */
[----:B------:R-:W-:Y:S07]  /*7e90*/  LDSM.16.MT88.4 R12, [R201+0x23000] ;  /* 0x02300000c90c783b */ /* 0x000fee0000004200 */
[----:B------:R-:W-:Y:S01]  /*7ea0*/  HMMA.16816.F32 R96, R4, R10, R96 ;  /* 0x0000000a0460723c */ /* 0x000fe20000001860 */
[----:B------:R-:W-:Y:S05]  /*7eb0*/  LDSM.16.MT88.4 R4, [R201+0x21000] ;  /* 0x02100000c904783b */ /* 0x000fea0000004200 */
[----:B------:R-:W2:Y:S02]  /*7ec0*/  LDSM.16.MT88.4 R8, [R0+0x9000] ;  /* 0x009000000008783b */ /* 0x000ea40000004200 */
[-C--:B------:R-:W-:Y:S08]  /*7ed0*/  HMMA.16816.F32 R36, R24, R28.reuse, R36 ;  /* 0x0000001c1824723c */ /* 0x080ff00000001824 */
[C---:B-1----:R-:W-:Y:S08]  /*7ee0*/  HMMA.16816.F32 R40, R16.reuse, R28, R40 ;  /* 0x0000001c1028723c */ /* 0x042ff00000001828 */
        /* <DEDUP_REMOVED lines=18> */
[----:B------:R-:W3:Y:S05]  /*8010*/  LDSM.16.MT88.4 R20, [R172+0x3000] ;  /* 0x00300000ac14783b */ /* 0x000eea0000004200 */
[----:B------:R-:W-:Y:S02]  /*8020*/  LDSM.16.MT88.4 R24, [R0+0x9800] ;  /* 0x009800000018783b */ /* 0x000fe40000004200 */
[-C--:B--2---:R-:W-:Y:S03]  /*8030*/  HMMA.16816.F32 R36, R4, R8.reuse, R36 ;  /* 0x000000080424723c */ /* 0x084fe60000001824 */
[----:B------:R-:W-:Y:S05]  /*8040*/  LDSM.16.MT88.4 R172, [R172+0x3800] ;  /* 0x00380000acac783b */ /* 0x000fea0000004200 */
        /* <DEDUP_REMOVED lines=9> */
[-C--:B-1----:R-:W-:Y:S08]  /*80e0*/  HMMA.16816.F32 R68, R4, R16.reuse, R68 ;  /* 0x000000100444723c */ /* 0x082ff00000001844 */
[C---:B------:R-:W-:Y:S08]  /*80f0*/  HMMA.16816.F32 R72, R12.reuse, R16, R72 ;  /* 0x000000100c48723c */ /* 0x040ff00000001848 */
[-C--:B------:R-:W-:Y:S08]  /*8100*/  HMMA.16816.F32 R76, R12, R18.reuse, R76 ;  /* 0x000000120c4c723c */ /* 0x080ff0000000184c */
[C---:B------:R-:W-:Y:S08]  /*8110*/  HMMA.16816.F32 R80, R4.reuse, R18, R80 ;  /* 0x000000120450723c */ /* 0x040ff00000001850 */
[-C--:B---3--:R-:W-:Y:S08]  /*8120*/  HMMA.16816.F32 R84, R4, R20.reuse, R84 ;  /* 0x000000140454723c */ /* 0x088ff00000001854 */
        /* <DEDUP_REMOVED lines=26> */
[----:B------:R-:W-:Y:S02]  /*82d0*/  SHF.R.U32.HI R4, RZ, 0x3, R0 ;  /* 0x00000003ff047819 */ /* 0x000fe40000011600 */
[----:B------:R-:W-:Y:S01]  /*82e0*/  LOP3.LUT R5, R0, 0x38, R242, 0xf8, !PT ;  /* 0x0000003800057812 */ /* 0x000fe200078ef8f2 */
        /* <DEDUP_REMOVED lines=37> */
.L_x_1670:
        /* <DEDUP_REMOVED lines=14> */
[----:B------:R-:W3:Y:S01]  /*8620*/  LDSM.16.MT88.4 R164, [R200+0x4000] ;  /* 0x00400000c8a4783b */ /* 0x000ee20000004200 */
[----:B------:R-:W-:Y:S02]  /*8630*/  IMAD R189, R189, 0x28, RZ ;  /* 0x00000028bdbd7824 */ /* 0x000fe400078e02ff */
[----:B------:R-:W-:Y:S02]  /*8640*/  IMAD.MOV.U32 R187, RZ, RZ, c[0x0][0x22c] ;  /* 0x00008b00ffbb7624 */ /* 0x000fe400078e00ff */
[----:B-1----:R1:W4:Y:S02]  /*8650*/  LDL R2, [R1+0x8] ;  /* 0x0000080001027983 */ /* 0x0023240000100800 */
[----:B------:R-:W-:Y:S03]  /*8660*/  IMAD R187, R187, c[0x0][0x1c0], RZ ;  /* 0x00007000bbbb7a24 */ /* 0x000fe600078e02ff */
[----:B------:R-:W-:Y:S01]  /*8670*/  LDSM.16.M88.4 R168, [R205+0x1c000] ;  /* 0x01c00000cda8783b */ /* 0x000fe20000000200 */
[----:B------:R-:W-:Y:S04]  /*8680*/  IMAD.U32 R187, R187, -0x40, RZ ;  /* 0xffffffc0bbbb7824 */ /* 0x000fe800078e00ff */
[----:B------:R1:W4:Y:S01]  /*8690*/  LDL R3, [R1+0x4] ;  /* 0x0000040001037983 */ /* 0x0003220000100800 */
[C---:B------:R-:W-:Y:S04]  /*86a0*/  LEA R239, P1, R187.reuse, R184, 0x2 ;  /* 0x000000b8bbef7211 */ /* 0x040fe800078210ff */
[----:B------:R-:W1:Y:S01]  /*86b0*/  LDSM.16.MT88.4 R172, [R200+0x800] ;  /* 0x00080000c8ac783b */ /* 0x000e620000004200 */
[----:B------:R-:W-:Y:S01]  /*86c0*/  LEA.HI.X.SX32 R238, R187, R185, 0x2, P1 ;  /* 0x000000b9bbee7211 */ /* 0x000fe200008f16ff */
[----:B------:R-:W-:Y:S03]  /*86d0*/  IMAD.MOV.U32 R187, RZ, RZ, c[0x0][0x22c] ;  /* 0x00008b00ffbb7624 */ /* 0x000fe600078e00ff */
[----:B------:R1:W4:Y:S01]  /*86e0*/  LDL R0, [R1] ;  /* 0x0000000001007983 */ /* 0x0003220000100800 */
[----:B------:R-:W-:Y:S01]  /*86f0*/  IMAD R187, R187, c[0x0][0x1c0], RZ ;  /* 0x00007000bbbb7a24 */ /* 0x000fe200078e02ff */
[-C--:B--2---:R-:W-:Y:S03]  /*8700*/  HMMA.16816.F32 R4, R32, R16.reuse, RZ ;  /* 0x000000102004723c */ /* 0x084fe600000018ff */
[----:B------:R-:W2:Y:S01]  /*8710*/  LDSM.16.M88.4 R176, [R205+0x1d000] ;  /* 0x01d00000cdb0783b */ /* 0x000ea20000000200 */
[----:B------:R-:W-:Y:S04]  /*8720*/  IMAD.SHL.U32 R187, R187, 0x10, RZ ;  /* 0x00000010bbbb7824 */ /* 0x000fe800078e00ff */
[----:B------:R-:W1:Y:S01]  /*8730*/  LDSM.16.MT88.4 R180, [R200+0x4800] ;  /* 0x00480000c8b4783b */ /* 0x000e620000004200 */
        /* <DEDUP_REMOVED lines=9> */
[C---:B--2---:R-:W-:Y:S08]  /*87d0*/  HMMA.16816.F32 R8, R176.reuse, R172, R8 ;  /* 0x000000acb008723c */ /* 0x044ff00000001808 */
        /* <DEDUP_REMOVED lines=69> */
[----:B------:R-:W-:Y:S01]  /*8c30*/  @P2 IADD3 R168, R231, -0x40, RZ ;  /* 0xffffffc0e7a82810 */ /* 0x000fe20007ffe0ff */
[-C--:B-1----:R-:W-:Y:S05]  /*8c40*/  HMMA.16816.F32 R4, R172, R176.reuse, R4 ;  /* 0x000000b0ac04723c */ /* 0x082fea0000001804 */
[----:B------:R-:W-:Y:S01]  /*8c50*/  @P2 IMAD.WIDE R168, R168, R188, UR14 ;  /* 0x0000000ea8a82e25 */ /* 0x000fe2000f8e02bc */
[----:B------:R-:W-:Y:S02]  /*8c60*/  @UP4 UMOV UR14, UR10 ;  /* 0x0000000a000e4c82 */ /* 0x000fe40008000000 */
[----:B------:R-:W-:Y:S01]  /*8c70*/  @UP4 UMOV UR15, UR9 ;  /* 0x00000009000f4c82 */ /* 0x000fe20008000000 */
[----:B------:R-:W-:Y:S01]  /*8c80*/  IMAD.MOV.U32 R188, RZ, RZ, c[0x0][0x22c] ;  /* 0x00008b00ffbc7624 */ /* 0x000fe200078e00ff */
[----:B----4-:R-:W4:Y:S03]  /*8c90*/  @P2 LDG.E R2, [R168.64+0x20] ;  /* 0x00002006a8022981 */ /* 0x010f26000c1e1900 */
[----:B------:R-:W-:Y:S02]  /*8ca0*/  IMAD R188, R188, c[0x0][0x1c0], RZ ;  /* 0x00007000bcbc7a24 */ /* 0x000fe400078e02ff */
[----:B------:R-:W4:Y:S02]  /*8cb0*/  @P2 LDG.E R3, [R168.64] ;  /* 0x00000006a8032981 */ /* 0x000f24000c1e1900 */
[----:B------:R-:W-:Y:S03]  /*8cc0*/  IMAD R188, R188, 0x18, RZ ;  /* 0x00000018bcbc7824 */ /* 0x000fe600078e02ff */
[----:B------:R-:W4:Y:S01]  /*8cd0*/  @P2 LDG.E R0, [R168.64+0xa0] ;  /* 0x0000a006a8002981 */ /* 0x000f22000c1e1900 */
[C---:B--2---:R-:W-:Y:S04]  /*8ce0*/  HMMA.16816.F32 R8, R180.reuse, R176, R8 ;  /* 0x000000b0b408723c */ /* 0x044fe80000001808 */
[----:B------:R1:W5:Y:S04]  /*8cf0*/  @P2 LDG.E R252, [R168.64+0x80] ;  /* 0x00008006a8fc2981 */ /* 0x000368000c1e1900 */
[-C--:B------:R-:W-:Y:S08]  /*8d00*/  HMMA.16816.F32 R12, R180, R178.reuse, R12 ;  /* 0x000000b2b40c723c */ /* 0x080ff0000000180c */
[C---:B------:R-:W-:Y:S07]  /*8d10*/  HMMA.16816.F32 R16, R172.reuse, R178, R16 ;  /* 0x000000b2ac10723c */ /* 0x040fee0000001810 */
[----:B------:R-:W-:Y:S01]  /*8d20*/  IMAD.MOV.U32 R179, RZ, RZ, c[0x0][0x22c] ;  /* 0x00008b00ffb37624 */ /* 0x000fe200078e00ff */
[-C--:B---3--:R-:W-:Y:S04]  /*8d30*/  HMMA.16816.F32 R20, R172, R164.reuse, R20 ;  /* 0x000000a4ac14723c */ /* 0x088fe80000001814 */
[----:B------:R-:W-:Y:S04]  /*8d40*/  IMAD R179, R179, c[0x0][0x1c0], RZ ;  /* 0x00007000b3b37a24 */ /* 0x000fe800078e02ff */
[C---:B------:R-:W-:Y:S04]  /*8d50*/  HMMA.16816.F32 R24, R180.reuse, R164, R24 ;  /* 0x000000a4b418723c */ /* 0x040fe80000001818 */
[----:B------:R-:W-:Y:S04]  /*8d60*/  IMAD R179, R179, 0x38, RZ ;  /* 0x00000038b3b37824 */ /* 0x000fe800078e02ff */
[-C--:B------:R-:W-:Y:S08]  /*8d70*/  HMMA.16816.F32 R28, R180, R166.reuse, R28 ;  /* 0x000000a6b41c723c */ /* 0x080ff0000000181c */
[----:B------:R-:W-:Y:S01]  /*8d80*/  HMMA.16816.F32 R32, R172, R166, R32 ;  /* 0x000000a6ac20723c */ /* 0x000fe20000001820 */
[----:B----4-:R2:W-:Y:S05]  /*8d90*/  @P2 STL [R1+0x8], R2 ;  /* 0x0000080201002387 */ /* 0x0105ea0000100800 */
[----:B------:R3:W-:Y:S05]  /*8da0*/  @P2 STL [R1+0x4], R3 ;  /* 0x0000040301002387 */ /* 0x0007ea0000100800 */
[----:B------:R3:W-:Y:S05]  /*8db0*/  @P2 STL [R1], R0 ;  /* 0x0000000001002387 */ /* 0x0007ea0000100800 */
[----:B------:R-:W4:Y:S01]  /*8dc0*/  LDL R178, [R1+0x24] ;  /* 0x0000240001b27983 */ /* 0x000f220000100800 */
[----:B--2---:R-:W-:Y:S02]  /*8dd0*/  IMAD.MOV.U32 R2, RZ, RZ, R239 ;  /* 0x000000ffff027224 */ /* 0x004fe400078e00ef */
[----:B---3--:R-:W-:Y:S03]  /*8de0*/  IMAD.MOV.U32 R3, RZ, RZ, R238 ;  /* 0x000000ffff037224 */ /* 0x008fe600078e00ee */
[-C--:B------:R-:W-:Y:S02]  /*8df0*/  LEA R164, P3, R241, R2.reuse, 0x2 ;  /* 0x00000002f1a47211 */ /* 0x080fe400078610ff */
[-C--:B------:R-:W-:Y:S01]  /*8e00*/  LEA R176, P1, R187, R2.reuse, 0x2 ;  /* 0x00000002bbb07211 */ /* 0x080fe200078210ff */
[----:B------:R-:W2:Y:S01]  /*8e10*/  LDL R0, [R1+0x18] ;  /* 0x0000180001007983 */ /* 0x000ea20000100800 */
[-C--:B------:R-:W-:Y:S02]  /*8e20*/  LEA.HI.X.SX32 R165, R241, R3.reuse, 0x2, P3 ;  /* 0x00000003f1a57211 */ /* 0x080fe400018f16ff */
[CC--:B------:R-:W-:Y:S02]  /*8e30*/  LEA R170, P2, R188.reuse, R2.reuse, 0x2 ;  /* 0x00000002bcaa7211 */ /* 0x0c0fe400078410ff */
[----:B------:R3:W-:Y:S01]  /*8e40*/  RED.E.ADD.F32.FTZ.RN.STRONG.GPU [R2.64], R4 ;  /* 0x000000040200798e */ /* 0x0007e2000c10e786 */
[-C--:B------:R-:W-:Y:S02]  /*8e50*/  LEA.HI.X.SX32 R177, R187, R3.reuse, 0x2, P1 ;  /* 0x00000003bbb17211 */ /* 0x080fe400008f16ff */
[-C--:B------:R-:W-:Y:S01]  /*8e60*/  LEA.HI.X.SX32 R171, R188, R3.reuse, 0x2, P2 ;  /* 0x00000003bcab7211 */ /* 0x080fe200010f16ff */
[----:B------:R-:W-:Y:S01]  /*8e70*/  IMAD.MOV.U32 R188, RZ, RZ, c[0x0][0x22c] ;  /* 0x00008b00ffbc7624 */ /* 0x000fe200078e00ff */
[----:B------:R3:W-:Y:S01]  /*8e80*/  RED.E.ADD.F32.FTZ.RN.STRONG.GPU [R164.64], R5 ;  /* 0x00000005a400798e */ /* 0x0007e2000c10e786 */
[-C--:B-1----:R-:W-:Y:S02]  /*8e90*/  LEA R168, P1, R190, R2.reuse, 0x2 ;  /* 0x00000002bea87211 */ /* 0x082fe400078210ff */
[----:B------:R-:W-:Y:S01]  /*8ea0*/  IMAD R188, R188, c[0x0][0x1c0], RZ ;  /* 0x00007000bcbc7a24 */ /* 0x000fe200078e02ff */
[CC--:B------:R-:W-:Y:S01]  /*8eb0*/  LEA R166, P3, R189.reuse, R2.reuse, 0x2 ;  /* 0x00000002bda67211 */ /* 0x0c0fe200078610ff */
[----:B------:R1:W-:Y:S01]  /*8ec0*/  RED.E.ADD.F32.FTZ.RN.STRONG.GPU [R176.64], R6 ;  /* 0x00000006b000798e */ /* 0x0003e2000c10e786 */
[-C--:B------:R-:W-:Y:S01]  /*8ed0*/  LEA.HI.X.SX32 R169, R190, R3.reuse, 0x2, P1 ;  /* 0x00000003bea97211 */ /* 0x080fe200008f16ff */
[----:B------:R-:W-:Y:S01]  /*8ee0*/  IMAD R188, R188, 0x30, RZ ;  /* 0x00000030bcbc7824 */ /* 0x000fe200078e02ff */
[-C--:B------:R-:W-:Y:S01]  /*8ef0*/  LEA.HI.X.SX32 R167, R189, R3.reuse, 0x2, P3 ;  /* 0x00000003bda77211 */ /* 0x080fe200018f16ff */
[----:B------:R-:W-:Y:S01]  /*8f00*/  IMAD.MOV.U32 R189, RZ, RZ, c[0x0][0x22c] ;  /* 0x00008b00ffbd7624 */ /* 0x000fe200078e00ff */
[----:B------:R1:W-:Y:S03]  /*8f10*/  RED.E.ADD.F32.FTZ.RN.STRONG.GPU [R170.64], R7 ;  /* 0x00000007aa00798e */ /* 0x0003e6000c10e786 */
[----:B------:R-:W-:Y:S02]  /*8f20*/  IMAD R189, R189, c[0x0][0x1c0], RZ ;  /* 0x00007000bdbd7a24 */ /* 0x000fe400078e02ff */
[----:B------:R-:W-:Y:S02]  /*8f30*/  RED.E.ADD.F32.FTZ.RN.STRONG.GPU [R168.64], R8 ;  /* 0x00000008a800798e */ /* 0x000fe4000c10e786 */
[----:B------:R-:W-:Y:S03]  /*8f40*/  IMAD.SHL.U32 R189, R189, 0x10, RZ ;  /* 0x00000010bdbd7824 */ /* 0x000fe600078e00ff */
[----:B------:R1:W-:Y:S01]  /*8f50*/  RED.E.ADD.F32.FTZ.RN.STRONG.GPU [R166.64], R9 ;  /* 0x00000009a600798e */ /* 0x0003e2000c10e786 */
[CC--:B---3--:R-:W-:Y:S04]  /*8f60*/  LEA R4, P2, R188.reuse, R2.reuse, 0x2 ;  /* 0x00000002bc047211 */ /* 0x0c8fe800078410ff */
[-C--:B------:R-:W-:Y:S01]  /*8f70*/  LEA.HI.X.SX32 R5, R188, R3.reuse, 0x2, P2 ;  /* 0x00000003bc057211 */ /* 0x080fe200010f16ff */
[----:B------:R-:W-:Y:S04]  /*8f80*/  IMAD.MOV.U32 R188, RZ, RZ, c[0x0][0x22c] ;  /* 0x00008b00ffbc7624 */ /* 0x000fe800078e00ff */
[----:B------:R3:W-:Y:S01]  /*8f90*/  RED.E.ADD.F32.FTZ.RN.STRONG.GPU [R4.64], R10 ;  /* 0x0000000a0400798e */ /* 0x0007e2000c10e786 */
[CC--:B-1----:R-:W-:Y:S01]  /*8fa0*/  LEA R6, P1, R179.reuse, R2.reuse, 0x2 ;  /* 0x00000002b3067211 */ /* 0x0c2fe200078210ff */
[----:B------:R-:W-:Y:S03]  /*8fb0*/  IMAD R188, R188, c[0x0][0x1c0], RZ ;  /* 0x00007000bcbc7a24 */ /* 0x000fe600078e02ff */
[-C--:B------:R-:W-:Y:S01]  /*8fc0*/  LEA.HI.X.SX32 R7, R179, R3.reuse, 0x2, P1 ;  /* 0x00000003b3077211 */ /* 0x080fe200008f16ff */
[----:B------:R-:W-:Y:S01]  /*8fd0*/  IMAD.SHL.U32 R188, R188, 0x10, RZ ;  /* 0x00000010bcbc7824 */ /* 0x000fe200078e00ff */
[----:B------:R-:W-:Y:S01]  /*8fe0*/  IADD3 R179, R189, 0x20, RZ ;  /* 0x00000020bdb37810 */ /* 0x000fe20007ffe0ff */
[----:B------:R-:W-:Y:S02]  /*8ff0*/  IMAD.MOV.U32 R189, RZ, RZ, c[0x0][0x22c] ;  /* 0x00008b00ffbd7624 */ /* 0x000fe400078e00ff */
[----:B------:R1:W-:Y:S01]  /*9000*/  RED.E.ADD.F32.FTZ.RN.STRONG.GPU [R6.64], R11 ;  /* 0x0000000b0600798e */ /* 0x0003e2000c10e786 */
[C---:B------:R-:W-:Y:S01]  /*9010*/  IADD3 R181, R188.reuse, 0x20, RZ ;  /* 0x00000020bcb57810 */ /* 0x040fe20007ffe0ff */
[----:B------:R-:W-:Y:S01]  /*9020*/  IMAD R189, R189, c[0x0][0x1c0], RZ ;  /* 0x00007000bdbd7a24 */ /* 0x000fe200078e02ff */
[C---:B------:R-:W-:Y:S02]  /*9030*/  IADD3 R180, R188.reuse, 0x20, RZ ;  /* 0x00000020bcb47810 */ /* 0x040fe40007ffe0ff */
[----:B------:R-:W2:Y:S01]  /*9040*/  LDL R166, [R1+0x14] ;  /* 0x0000140001a67983 */ /* 0x000ea20000100800 */
[C---:B------:R-:W-:Y:S02]  /*9050*/  IMAD.IADD R181, R241.reuse, 0x1, R181 ;  /* 0x00000001f1b57824 */ /* 0x040fe400078e02b5 */
[----:B------:R-:W-:Y:S02]  /*9060*/  IMAD.IADD R180, R241, 0x1, R180 ;  /* 0x00000001f1b47824 */ /* 0x000fe400078e02b4 */
[----:B------:R1:W-:Y:S01]  /*9070*/  RED.E.ADD.F32.FTZ.RN.STRONG.GPU [R2.64+0x80], R16 ;  /* 0x000080100200798e */ /* 0x0003e2000c10e786 */
[----:B------:R-:W-:Y:S02]  /*9080*/  IMAD.SHL.U32 R189, R189, 0x10, RZ ;  /* 0x00000010bdbd7824 */ /* 0x000fe400078e00ff */
[----:B------:R-:W-:Y:S02]  /*9090*/  IMAD.IADD R180, R241, 0x1, R180 ;  /* 0x00000001f1b47824 */ /* 0x000fe400078e02b4 */
[----:B------:R-:W2:Y:S01]  /*90a0*/  LDL R167, [R1+0x20] ;  /* 0x0000200001a77983 */ /* 0x000ea20000100800 */
[----:B------:R-:W-:Y:S02]  /*90b0*/  IADD3 R168, R189, 0x40, RZ ;  /* 0x00000040bda87810 */ /* 0x000fe40007ffe0ff */
[CC--:B---3--:R-:W-:Y:S02]  /*90c0*/  LEA R4, P1, R179.reuse, R2.reuse, 0x2 ;  /* 0x00000002b3047211 */ /* 0x0c8fe400078210ff */
[----:B------:R3:W-:Y:S02]  /*90d0*/  RED.E.ADD.F32.FTZ.RN.STRONG.GPU [R164.64+0x80], R17 ;  /* 0x00008011a400798e */ /* 0x0007e4000c10e786 */
[-C--:B------:R-:W-:Y:S02]  /*90e0*/  LEA.HI.X.SX32 R5, R179, R3.reuse, 0x2, P1 ;  /* 0x00000003b3057211 */ /* 0x080fe400008f16ff */
[----:B------:R-:W-:Y:S01]  /*90f0*/  IADD3 R179, R188, 0x20, RZ ;  /* 0x00000020bcb37810 */ /* 0x000fe20007ffe0ff */
[----:B------:R-:W-:Y:S01]  /*9100*/  IMAD.MOV.U32 R188, RZ, RZ, c[0x0][0x22c] ;  /* 0x00008b00ffbc7624 */ /* 0x000fe200078e00ff */
[CC--:B------:R-:W-:Y:S01]  /*9110*/  LEA R10, P1, R180.reuse, R2.reuse, 0x2 ;  /* 0x00000002b40a7211 */ /* 0x0c0fe200078210ff */
[----:B------:R3:W-:Y:S01]  /*9120*/  RED.E.ADD.F32.FTZ.RN.STRONG.GPU [R4.64], R18 ;  /* 0x000000120400798e */ /* 0x0007e2000c10e786 */
[-C--:B-1----:R-:W-:Y:S01]  /*9130*/  LEA R6, P2, R181, R2.reuse, 0x2 ;  /* 0x00000002b5067211 */ /* 0x082fe200078410ff */
[----:B------:R-:W-:Y:S01]  /*9140*/  IMAD.IADD R179, R241, 0x1, R179 ;  /* 0x00000001f1b37824 */ /* 0x000fe200078e02b3 */
[-C--:B------:R-:W-:Y:S01]  /*9150*/  LEA.HI.X.SX32 R11, R180, R3.reuse, 0x2, P1 ;  /* 0x00000003b40b7211 */ /* 0x080fe200008f16ff */
[----:B------:R-:W-:Y:S01]  /*9160*/  IMAD R188, R188, c[0x0][0x1c0], RZ ;  /* 0x00007000bcbc7a24 */ /* 0x000fe200078e02ff */
[-C--:B------:R-:W-:Y:S01]  /*9170*/  LEA.HI.X.SX32 R7, R181, R3.reuse, 0x2, P2 ;  /* 0x00000003b5077211 */ /* 0x080fe200010f16ff */
[C---:B------:R-:W-:Y:S02]  /*9180*/  IMAD.IADD R179, R241.reuse, 0x1, R179 ;  /* 0x00000001f1b37824 */ /* 0x040fe400078e02b3 */
[----:B------:R-:W-:Y:S01]  /*9190*/  IMAD.SHL.U32 R188, R188, 0x10, RZ ;  /* 0x00000010bcbc7824 */ /* 0x000fe200078e00ff */
[----:B------:R-:W2:Y:S01]  /*91a0*/  LDL R16, [R1+0x10] ;  /* 0x0000100001107983 */ /* 0x000ea20000100800 */
[----:B------:R-:W-:Y:S03]  /*91b0*/  IMAD.IADD R179, R241, 0x1, R179 ;  /* 0x00000001f1b37824 */ /* 0x000fe600078e02b3 */
[C---:B------:R-:W-:Y:S01]  /*91c0*/  IADD3 R170, R188.reuse, 0x40, RZ ;  /* 0x00000040bcaa7810 */ /* 0x040fe20007ffe0ff */
[----:B------:R1:W-:Y:S01]  /*91d0*/  RED.E.ADD.F32.FTZ.RN.STRONG.GPU [R6.64], R19 ;  /* 0x000000130600798e */ /* 0x0003e2000c10e786 */
[-C--:B------:R-:W-:Y:S02]  /*91e0*/  LEA R8, P3, R179, R2.reuse, 0x2 ;  /* 0x00000002b3087211 */ /* 0x080fe400078610ff */
[----:B------:R-:W-:Y:S01]  /*91f0*/  IADD3 R169, R188, 0x40, RZ ;  /* 0x00000040bca97810 */ /* 0x000fe20007ffe0ff */
[----:B------:R-:W-:Y:S01]  /*9200*/  IMAD.IADD R170, R241, 0x1, R170 ;  /* 0x00000001f1aa7824 */ /* 0x000fe200078e02aa */
[----:B------:R2:W-:Y:S01]  /*9210*/  RED.E.ADD.F32.FTZ.RN.STRONG.GPU [R10.64], R12 ;  /* 0x0000000c0a00798e */ /* 0x0005e2000c10e786 */
[-C--:B------:R-:W-:Y:S02]  /*9220*/  LEA.HI.X.SX32 R9, R179, R3.reuse, 0x2, P3 ;  /* 0x00000003b3097211 */ /* 0x080fe400018f16ff */
[----:B------:R-:W-:Y:S01]  /*9230*/  IMAD.IADD R169, R241, 0x1, R169 ;  /* 0x00000001f1a97824 */ /* 0x000fe200078e02a9 */
[----:B---3--:R-:W-:Y:S02]  /*9240*/  IADD3 R17, R187, 0x60, RZ ;  /* 0x00000060bb117810 */ /* 0x008fe40007ffe0ff */
[----:B------:R3:W-:Y:S01]  /*9250*/  RED.E.ADD.F32.FTZ.RN.STRONG.GPU [R8.64], R13 ;  /* 0x0000000d0800798e */ /* 0x0007e2000c10e786 */
[----:B------:R-:W-:Y:S01]  /*9260*/  IMAD.IADD R169, R241, 0x1, R169 ;  /* 0x00000001f1a97824 */ /* 0x000fe200078e02a9 */
[----:B------:R-:W-:Y:S01]  /*9270*/  IADD3 R18, R187, 0x60, RZ ;  /* 0x00000060bb127810 */ /* 0x000fe20007ffe0ff */
[C---:B------:R-:W-:Y:S04]  /*9280*/  IMAD.IADD R17, R241.reuse, 0x1, R17 ;  /* 0x00000001f1117824 */ /* 0x040fe800078e0211 */
[C---:B------:R-:W-:Y:S02]  /*9290*/  IMAD.IADD R18, R241.reuse, 0x1, R18 ;  /* 0x00000001f1127824 */ /* 0x040fe400078e0212 */
[C---:B------:R-:W-:Y:S02]  /*92a0*/  IMAD.IADD R17, R241.reuse, 0x1, R17 ;  /* 0x00000001f1117824 */ /* 0x040fe400078e0211 */
[C---:B------:R-:W-:Y:S02]  /*92b0*/  IMAD.IADD R18, R241.reuse, 0x1, R18 ;  /* 0x00000001f1127824 */ /* 0x040fe400078e0212 */
[----:B------:R-:W-:Y:S01]  /*92c0*/  IMAD.IADD R17, R241, 0x1, R17 ;  /* 0x00000001f1117824 */ /* 0x000fe200078e0211 */
[----:B-1----:R-:W-:Y:S05]  /*92d0*/  IADD3 R19, R187, 0x60, RZ ;  /* 0x00000060bb137810 */ /* 0x002fea0007ffe0ff */
        /* <DEDUP_REMOVED lines=8> */
[-C--:B---3--:R-:W-:Y:S04]  /*9360*/  LEA.HI.X.SX32 R13, R170, R3.reuse, 0x2, P2 ;  /* 0x00000003aa0d7211 */ /* 0x088fe800010f16ff */
[----:B------:R3:W-:Y:S05]  /*9370*/  RED.E.ADD.F32.FTZ.RN.STRONG.GPU [R6.64], R15 ;  /* 0x0000000f0600798e */ /* 0x0007ea000c10e786 */
[----:B------:R-:W-:Y:S05]  /*9380*/  RED.E.ADD.F32.FTZ.RN.STRONG.GPU [R2.64+0x100], R20 ;  /* 0x000100140200798e */ /* 0x000fea000c10e786 */
[----:B------:R-:W-:Y:S01]  /*9390*/  RED.E.ADD.F32.FTZ.RN.STRONG.GPU [R164.64+0x100], R21 ;  /* 0x00010015a400798e */ /* 0x000fe2000c10e786 */
[CC--:B-1----:R-:W-:Y:S04]  /*93a0*/  LEA R4, P1, R168.reuse, R2.reuse, 0x2 ;  /* 0x00000002a8047211 */ /* 0x0c2fe800078210ff */
[-C--:B------:R-:W-:Y:S02]  /*93b0*/  LEA.HI.X.SX32 R5, R168, R3.reuse, 0x2, P1 ;  /* 0x00000003a8057211 */ /* 0x080fe400008f16ff */
[----:B------:R-:W-:Y:S02]  /*93c0*/  IADD3 R168, R188, 0x40, RZ ;  /* 0x00000040bca87810 */ /* 0x000fe40007ffe0ff */
[-C--:B------:R-:W-:Y:S01]  /*93d0*/  LEA R10, P1, R169, R2.reuse, 0x2 ;  /* 0x00000002a90a7211 */ /* 0x080fe200078210ff */
[----:B------:R1:W-:Y:S02]  /*93e0*/  RED.E.ADD.F32.FTZ.RN.STRONG.GPU [R4.64], R22 ;  /* 0x000000160400798e */ /* 0x0003e4000c10e786 */
[----:B------:R-:W-:Y:S01]  /*93f0*/  IMAD.IADD R168, R241, 0x1, R168 ;  /* 0x00000001f1a87824 */ /* 0x000fe200078e02a8 */
[-C--:B------:R-:W-:Y:S02]  /*9400*/  LEA.HI.X.SX32 R11, R169, R3.reuse, 0x2, P1 ;  /* 0x00000003a90b7211 */ /* 0x080fe400008f16ff */
[----:B------:R4:W-:Y:S01]  /*9410*/  RED.E.ADD.F32.FTZ.RN.STRONG.GPU [R12.64], R23 ;  /* 0x000000170c00798e */ /* 0x0009e2000c10e786 */
[C---:B------:R-:W-:Y:S04]  /*9420*/  IMAD.IADD R168, R241.reuse, 0x1, R168 ;  /* 0x00000001f1a87824 */ /* 0x040fe800078e02a8 */
[----:B------:R-:W-:Y:S01]  /*9430*/  IMAD.IADD R168, R241, 0x1, R168 ;  /* 0x00000001f1a87824 */ /* 0x000fe200078e02a8 */
[----:B------:R4:W-:Y:S01]  /*9440*/  RED.E.ADD.F32.FTZ.RN.STRONG.GPU [R10.64], R24 ;  /* 0x000000180a00798e */ /* 0x0009e2000c10e786 */
[-C--:B---3--:R-:W-:Y:S03]  /*9450*/  LEA R6, P2, R166, R2.reuse, 0x2 ;  /* 0x00000002a6067211 */ /* 0x088fe600078410ff */
[-C--:B------:R-:W-:Y:S01]  /*9460*/  LEA R8, P3, R168, R2.reuse, 0x2 ;  /* 0x00000002a8087211 */ /* 0x080fe200078610ff */
[----:B------:R-:W-:Y:S01]  /*9470*/  LDSM.16.MT88.4 R20, [R202+0x2000] ;  /* 0x00200000ca14783b */ /* 0x000fe20000004200 */
[-C--:B------:R-:W-:Y:S02]  /*9480*/  LEA.HI.X.SX32 R7, R166, R3.reuse, 0x2, P2 ;  /* 0x00000003a6077211 */ /* 0x080fe400010f16ff */
[-C--:B------:R-:W-:Y:S02]  /*9490*/  LEA.HI.X.SX32 R9, R168, R3.reuse, 0x2, P3 ;  /* 0x00000003a8097211 */ /* 0x080fe400018f16ff */
[----:B------:R-:W-:Y:S01]  /*94a0*/  IADD3 R166, R187, 0x60, RZ ;  /* 0x00000060bba67810 */ /* 0x000fe20007ffe0ff */
[----:B------:R-:W-:Y:S03]  /*94b0*/  LDSM.16.MT88.4 R168, [R202+0x2800] ;  /* 0x00280000caa8783b */ /* 0x000fe60000004200 */
[CC--:B------:R-:W-:Y:S02]  /*94c0*/  LEA R14, P6, R166.reuse, R2.reuse, 0x2 ;  /* 0x00000002a60e7211 */ /* 0x0c0fe400078c10ff */
[----:B------:R3:W-:Y:S01]  /*94d0*/  RED.E.ADD.F32.FTZ.RN.STRONG.GPU [R8.64], R25 ;  /* 0x000000190800798e */ /* 0x0007e2000c10e786 */
[CC--:B-1----:R-:W-:Y:S02]  /*94e0*/  LEA R4, P1, R167.reuse, R2.reuse, 0x2 ;  /* 0x00000002a7047211 */ /* 0x0c2fe400078210ff */
[-C--:B------:R-:W-:Y:S02]  /*94f0*/  LEA.HI.X.SX32 R15, R166, R3.reuse, 0x2, P6 ;  /* 0x00000003a60f7211 */ /* 0x080fe400030f16ff */
[----:B------:R1:W-:Y:S01]  /*9500*/  RED.E.ADD.F32.FTZ.RN.STRONG.GPU [R6.64], R26 ;  /* 0x0000001a0600798e */ /* 0x0003e2000c10e786 */
[-C--:B------:R-:W-:Y:S02]  /*9510*/  LEA.HI.X.SX32 R5, R167, R3.reuse, 0x2, P1 ;  /* 0x00000003a7057211 */ /* 0x080fe400008f16ff */
[CC--:B----4-:R-:W-:Y:S03]  /*9520*/  LEA R12, P5, R19.reuse, R2.reuse, 0x2 ;  /* 0x00000002130c7211 */ /* 0x0d0fe600078a10ff */
[----:B------:R2:W-:Y:S01]  /*9530*/  RED.E.ADD.F32.FTZ.RN.STRONG.GPU [R4.64], R27 ;  /* 0x0000001b0400798e */ /* 0x0005e2000c10e786 */
[-C--:B------:R-:W-:Y:S02]  /*9540*/  LEA.HI.X.SX32 R13, R19, R3.reuse, 0x2, P5 ;  /* 0x00000003130d7211 */ /* 0x080fe400028f16ff */
[CC--:B------:R-:W-:Y:S02]  /*9550*/  LEA R10, P4, R18.reuse, R2.reuse, 0x2 ;  /* 0x00000002120a7211 */ /* 0x0c0fe400078810ff */
[----:B------:R-:W-:Y:S02]  /*9560*/  RED.E.ADD.F32.FTZ.RN.STRONG.GPU [R2.64+0x180], R32 ;  /* 0x000180200200798e */ /* 0x000fe4000c10e786 */
[-C--:B------:R-:W-:Y:S03]  /*9570*/  LEA.HI.X.SX32 R11, R18, R3.reuse, 0x2, P4 ;  /* 0x00000003120b7211 */ /* 0x080fe600020f16ff */
[----:B------:R-:W-:Y:S05]  /*9580*/  RED.E.ADD.F32.FTZ.RN.STRONG.GPU [R164.64+0x180], R33 ;  /* 0x00018021a400798e */ /* 0x000fea000c10e786 */
[----:B------:R-:W-:Y:S01]  /*9590*/  RED.E.ADD.F32.FTZ.RN.STRONG.GPU [R14.64], R34 ;  /* 0x000000220e00798e */ /* 0x000fe2000c10e786 */
[CC--:B---3--:R-:W-:Y:S04]  /*95a0*/  LEA R8, P3, R17.reuse, R2.reuse, 0x2 ;  /* 0x0000000211087211 */ /* 0x0c8fe800078610ff */
[----:B------:R-:W-:Y:S01]  /*95b0*/  RED.E.ADD.F32.FTZ.RN.STRONG.GPU [R12.64], R35 ;  /* 0x000000230c00798e */ /* 0x000fe2000c10e786 */
[-C--:B------:R-:W-:Y:S02]  /*95c0*/  LEA.HI.X.SX32 R9, R17, R3.reuse, 0x2, P3 ;  /* 0x0000000311097211 */ /* 0x080fe400018f16ff */
[CC--:B-1----:R-:W-:Y:S02]  /*95d0*/  LEA R6, P2, R16.reuse, R2.reuse, 0x2 ;  /* 0x0000000210067211 */ /* 0x0c2fe400078410ff */
[----:B------:R-:W-:Y:S02]  /*95e0*/  RED.E.ADD.F32.FTZ.RN.STRONG.GPU [R10.64], R28 ;  /* 0x0000001c0a00798e */ /* 0x000fe4000c10e786 */
[-C--:B------:R-:W-:Y:S02]  /*95f0*/  LEA.HI.X.SX32 R7, R16, R3.reuse, 0x2, P2 ;  /* 0x0000000310077211 */ /* 0x080fe400010f16ff */
[----:B------:R-:W-:Y:S01]  /*9600*/  ISETP.LT.AND P2, PT, RZ, UR5, PT ;  /* 0x00000005ff007c0c */ /* 0x000fe2000bf41270 */
[----:B------:R-:W-:Y:S01]  /*9610*/  RED.E.ADD.F32.FTZ.RN.STRONG.GPU [R8.64], R29 ;  /* 0x0000001d0800798e */ /* 0x000fe2000c10e786 */
[----:B------:R-:W-:Y:S04]  /*9620*/  UMOV UR5, UR11 ;  /* 0x0000000b00057c82 */ /* 0x000fe80008000000 */
        /* <DEDUP_REMOVED lines=382> */
.L_x_1672:
        /* <DEDUP_REMOVED lines=19> */
.L_x_1673:
        /* <DEDUP_REMOVED lines=17> */
[----:B------:R-:W-:Y:S01]  /*b050*/  IMAD.WIDE.U32 R2, R36, c[0x0][0x3a0], R8 ;  /* 0x0000e80024027a25 */ /* 0x000fe200078e0008 */
[----:B------:R-:W-:Y:S01]  /*b060*/  ULDC.64 UR10, c[0x0][0x3b8] ;  /* 0x0000ee00000a7ab9 */ /* 0x000fe20000000a00 */
[----:B------:R-:W-:-:S02]  /*b070*/  ISETP.GE.AND P5, PT, R248, UR8, PT ;  /* 0x00000008f8007c0c */ /* 0x000fc4000bfa6270 */
[----:B------:R-:W-:Y:S01]  /*b080*/  IMAD R0, R186, 0x200, R0 ;  /* 0x00000200ba007824 */ /* 0x000fe200078e0200 */
[----:B------:R-:W-:Y:S01]  /*b090*/  IADD3 R2, P0, R2, UR15, RZ ;  /* 0x0000000f02027c10 */ /* 0x000fe2000ff1e0ff */
[----:B------:R-:W-:Y:S01]  /*b0a0*/  IMAD.U32 R4, RZ, RZ, UR5 ;  /* 0x00000005ff047e24 */ /* 0x000fe2000f8e00ff */
[----:B------:R-:W-:Y:S01]  /*b0b0*/  UIMAD UR5, UR61, UR10, URZ ;  /* 0x0000000a3d0572a4 */ /* 0x000fe2000f8e023f */
[----:B------:R-:W-:-:S03]  /*b0c0*/  IMAD.SHL.U32 R0, R0, 0x2, RZ ;  /* 0x0000000200007824 */ /* 0x000fc600078e00ff */
[----:B------:R-:W-:Y:S01]  /*b0d0*/  IADD3.X R3, R3, UR16, R4, P0, !PT ;  /* 0x0000001003037c10 */ /* 0x000fe200087fe404 */
[----:B------:R-:W-:Y:S01]  /*b0e0*/  IMAD.U32 R4, RZ, RZ, UR34 ;  /* 0x00000022ff047e24 */ /* 0x000fe2000f8e00ff */
[----:B------:R1:W2:Y:S01]  /*b0f0*/  LDS.128 R24, [R0+0xd000] ;  /* 0x00d0000000187984 */ /* 0x0002a20000000c00 */
[----:B------:R-:W-:Y:S02]  /*b100*/  UIMAD UR5, UR34, UR11, UR5 ;  /* 0x0000000b220572a4 */ /* 0x000fe4000f8e0205 */
        /* <DEDUP_REMOVED lines=30> */
.L_x_1675:
[----:B--234-:R-:W-:Y:S05]  /*b2f0*/  BSYNC B0 ;  /* 0x0000000000007941 */ /* 0x01cfea0003800000 */
.L_x_1674:
        /* <DEDUP_REMOVED lines=18> */
.L_x_1677:
[----:B------:R-:W-:Y:S05]  /*b420*/  BSYNC B0 ;  /* 0x0000000000007941 */ /* 0x000fea0003800000 */
.L_x_1676:
        /* <DEDUP_REMOVED lines=18> */
.L_x_1679:
[----:B------:R-:W-:Y:S05]  /*b550*/  BSYNC B0 ;  /* 0x0000000000007941 */ /* 0x000fea0003800000 */
.L_x_1678:
        /* <DEDUP_REMOVED lines=17> */
.L_x_1681:
[----:B------:R-:W-:Y:S05]  /*b670*/  BSYNC B0 ;  /* 0x0000000000007941 */ /* 0x000fea0003800000 */
.L_x_1680:
        /* <DEDUP_REMOVED lines=27> */
.L_x_1683:
[----:B------:R-:W-:Y:S05]  /*b830*/  BSYNC B0 ;  /* 0x0000000000007941 */ /* 0x000fea0003800000 */
.L_x_1682:
        /* <DEDUP_REMOVED lines=16> */
.L_x_1685:
[----:B------:R-:W-:Y:S05]  /*b940*/  BSYNC B0 ;  /* 0x0000000000007941 */ /* 0x000fea0003800000 */
.L_x_1684:
        /* <DEDUP_REMOVED lines=16> */
.L_x_1687:
[----:B------:R-:W-:Y:S05]  /*ba50*/  BSYNC B0 ;  /* 0x0000000000007941 */ /* 0x000fea0003800000 */
.L_x_1686:
        /* <DEDUP_REMOVED lines=16> */
.L_x_1642:
        /* <DEDUP_REMOVED lines=20> */
.L_x_1689:
        /* <DEDUP_REMOVED lines=18> */
.L_x_1690:
        /* <DEDUP_REMOVED lines=11> */
[----:B------:R-:W-:Y:S01]  /*be70*/  IADD3 R2, P0, R2, UR15, RZ ;  /* 0x0000000f02027c10 */ /* 0x000fe2000ff1e0ff */
[----:B------:R-:W-:Y:S02]  /*be80*/  ULDC.64 UR10, c[0x0][0x3b8] ;  /* 0x0000ee00000a7ab9 */ /* 0x000fe40000000a00 */
[----:B------:R-:W-:Y:S01]  /*be90*/  IMAD.U32 R0, RZ, RZ, UR5 ;  /* 0x00000005ff007e24 */ /* 0x000fe2000f8e00ff */
[----:B------:R-:W-:-:S04]  /*bea0*/  UIMAD UR5, UR59, UR10, URZ ;  /* 0x0000000a3b0572a4 */ /* 0x000fc8000f8e023f */
        /* <DEDUP_REMOVED lines=18> */
.L_x_1692:
[----:B------:R-:W-:Y:S05]  /*bfd0*/  BSYNC B0 ;  /* 0x0000000000007941 */ /* 0x000fea0003800000 */
.L_x_1691:
        /* <DEDUP_REMOVED lines=18> */
.L_x_1694:
[----:B------:R-:W-:Y:S05]  /*c100*/  BSYNC B0 ;  /* 0x0000000000007941 */ /* 0x000fea0003800000 */
.L_x_1693:
        /* <DEDUP_REMOVED lines=18> */
.L_x_1696:
[----:B------:R-:W-:Y:S05]  /*c230*/  BSYNC B0 ;  /* 0x0000000000007941 */ /* 0x000fea0003800000 */
.L_x_1695:
        /* <DEDUP_REMOVED lines=17> */
.L_x_1698:
[----:B------:R-:W-:Y:S05]  /*c350*/  BSYNC B0 ;  /* 0x0000000000007941 */ /* 0x000fea0003800000 */
.L_x_1697:
        /* <DEDUP_REMOVED lines=27> */
.L_x_1700:
[----:B------:R-:W-:Y:S05]  /*c510*/  BSYNC B0 ;  /* 0x0000000000007941 */ /* 0x000fea0003800000 */
.L_x_1699:
        /* <DEDUP_REMOVED lines=16> */
.L_x_1702:
[----:B------:R-:W-:Y:S05]  /*c620*/  BSYNC B0 ;  /* 0x0000000000007941 */ /* 0x000fea0003800000 */
.L_x_1701:
        /* <DEDUP_REMOVED lines=16> */
.L_x_1704:
[----:B------:R-:W-:Y:S05]  /*c730*/  BSYNC B0 ;  /* 0x0000000000007941 */ /* 0x000fea0003800000 */
.L_x_1703:
        /* <DEDUP_REMOVED lines=14> */
.L_x_1688:
[----:B------:R-:W-:Y:S05]  /*c820*/  BSYNC B1 ;  /* 0x0000000000017941 */ /* 0x000fea0003800000 */
.L_x_1637:
        /* <DEDUP_REMOVED lines=11> */
.L_x_1705:
[----:B------:R-:W-:Y:S05]  /*c8e0*/  EXIT ;  /* 0x000000000000794d */ /* 0x000fea0003800000 */
.L_x_1707:
        /* <DEDUP_REMOVED lines=9> */
.L_x_2086:


//--------------------- .text._ZN5flash44flash_bwd_dq_dk_dv_loop_seqk_parallel_kernelI23Flash_bwd_kernel_traitsILi128ELi64ELi128ELi8ELi2ELi4ELi2ELb0ELb0EN7cutlass6half_tE19Flash_kernel_traitsILi128ELi64ELi128ELi8ES3_EELb0ELb0ELb0ELb1ELb0ELb0ELb1EEEvNS_16Flash_bwd_paramsE --------------------------
	.section	.text._ZN5flash44flash_bwd_dq_dk_dv_loop_seqk_parallel_kernelI23Flash_bwd_kernel_traitsILi128ELi64ELi128ELi8ELi2ELi4ELi2ELb0ELb0EN7cutlass6half_tE19Flash_kernel_traitsILi128ELi64ELi128ELi8ES3_EELb0ELb0ELb0ELb1ELb0ELb0ELb1EEEvNS_16Flash_bwd_paramsE,"ax",@progbits
	.sectioninfo	@"SHI_REGISTERS=255"
	.align	128
        .global         _ZN5flash44flash_bwd_dq_dk_dv_loop_seqk_parallel_kernelI23Flash_bwd_kernel_traitsILi128ELi64ELi128ELi8ELi2ELi4ELi2ELb0ELb0EN7cutlass6half_tE19Flash_kernel_traitsILi128ELi64ELi128ELi8ES3_EELb0ELb0ELb0ELb1ELb0ELb0ELb1EEEvNS_16Flash_bwd_paramsE
        .type           _ZN5flash44flash_bwd_dq_dk_dv_loop_seqk_parallel_kernelI23Flash_bwd_kernel_traitsILi128ELi64ELi128ELi8ELi2ELi4ELi2ELb0ELb0EN7cutlass6half_tE19Flash_kernel_traitsILi128ELi64ELi128ELi8ES3_EELb0ELb0ELb0ELb1ELb0ELb0ELb1EEEvNS_16Flash_bwd_paramsE,@function
        .size           _ZN5flash44flash_bwd_dq_dk_dv_loop_seqk_parallel_kernelI23Flash_bwd_kernel_traitsILi128ELi64ELi128ELi8ELi2ELi4ELi2ELb0ELb0EN7cutlass6half_tE19Flash_kernel_traitsILi128ELi64ELi128ELi8ES3_EELb0ELb0ELb0ELb1ELb0ELb0ELb1EEEvNS_16Flash_bwd_paramsE,(.L_x_2087 - _ZN5flash44flash_bwd_dq_dk_dv_loop_seqk_parallel_kernelI23Flash_bwd_kernel_traitsILi128ELi64ELi128ELi8ELi2ELi4ELi2ELb0ELb0EN7cutlass6half_tE19Flash_kernel_traitsILi128ELi64ELi128ELi8ES3_EELb0ELb0ELb0ELb1ELb0ELb0ELb1EEEvNS_16Flash_bwd_paramsE)
        .other          _ZN5flash44flash_bwd_dq_dk_dv_loop_seqk_parallel_kernelI23Flash_bwd_kernel_traitsILi128ELi64ELi128ELi8ELi2ELi4ELi2ELb0ELb0EN7cutlass6half_tE19Flash_kernel_traitsILi128ELi64ELi128ELi8ES3_EELb0ELb0ELb0ELb1ELb0ELb0ELb1EEEvNS_16Flash_bwd_paramsE,@"STO_CUDA_ENTRY STV_DEFAULT"
_ZN5flash44flash_bwd_dq_dk_dv_loop_seqk_parallel_kernelI23Flash_bwd_kernel_traitsILi128ELi64ELi128ELi8ELi2ELi4ELi2ELb0ELb0EN7cutlass6half_tE19Flash_kernel_traitsILi128ELi64ELi128ELi8ES3_EELb0ELb0ELb0ELb1ELb0ELb0ELb1EEEvNS_16Flash_bwd_paramsE:
.text._ZN5flash44flash_bwd_dq_dk_dv_loop_seqk_parallel_kernelI23Flash_bwd_kernel_traitsILi128ELi64ELi128ELi8ELi2ELi4ELi2ELb0ELb0EN7cutlass6half_tE19Flash_kernel_traitsILi128ELi64ELi128ELi8ES3_EELb0ELb0ELb0ELb1ELb0ELb0ELb1EEEvNS_16Flash_bwd_paramsE:
        /* <DEDUP_REMOVED lines=68> */
[----:B------:R-:W-:Y:S01]  /*0440*/  LOP3.LUT R4, R6, 0xfffffff8, RZ, 0xc0, !PT ;  /* 0xfffffff806047812 */ /* 0x000fe200078ec0ff */
[----:B------:R-:W-:Y:S01]  /*0450*/  USHF.R.S32.HI UR57, URZ, 0x1f, UR35 ;  /* 0x0000001f3f397899 */ /* 0x000fe20008011423 */
[----:B------:R-:W-:Y:S01]  /*0460*/  SHF.R.S32.HI R2, RZ, 0x1f, R0 ;  /* 0x0000001fff027819 */ /* 0x000fe20000011400 */
[----:B------:R-:W-:-:S02]  /*0470*/  UISETP.NE.AND UP3, UPT, UR10, URZ, UPT ;  /* 0x0000003f0a00728c */ /* 0x000fc4000bf65270 */
[----:B------:R-:W-:Y:S01]  /*0480*/  USHF.R.S32.HI UR61, URZ, 0x1f, UR32 ;  /* 0x0000001f3f3d7899 */ /* 0x000fe20008011420 */
[----:B------:R-:W-:Y:S01]  /*0490*/  LEA.HI R17, R2, R0, RZ, 0x2 ;  /* 0x0000000002117211 */ /* 0x000fe200078f10ff */
[----:B------:R-:W-:Y:S01]  /*04a0*/  USHF.R.S32.HI UR60, URZ, 0x1f, UR35 ;  /* 0x0000001f3f3c7899 */ /* 0x000fe20008011423 */
[----:B------:R-:W-:Y:S01]  /*04b0*/  SHF.R.S32.HI R0, RZ, 0x3, R6 ;  /* 0x00000003ff007819 */ /* 0x000fe20000011406 */
[----:B------:R-:W-:Y:S01]  /*04c0*/  USHF.R.S32.HI UR59, URZ, 0x1f, UR32 ;  /* 0x0000001f3f3b7899 */ /* 0x000fe20008011420 */
[----:B------:R-:W-:Y:S01]  /*04d0*/  LOP3.LUT R2, R8, 0xfffffff0, RZ, 0xc0, !PT ;  /* 0xfffffff008027812 */ /* 0x000fe200078ec0ff */
[----:B------:R-:W-:Y:S01]  /*04e0*/  IMAD.U32 R8, RZ, RZ, UR14 ;  /* 0x0000000eff087e24 */ /* 0x000fe2000f8e00ff */
[----:B------:R-:W-:Y:S01]  /*04f0*/  USHF.R.S32.HI UR58, URZ, 0x1f, UR35 ;  /* 0x0000001f3f3a7899 */ /* 0x000fe20008011423 */
[----:B------:R-:W-:Y:S01]  /*0500*/  IMAD.SHL.U32 R3, R0, 0x40, RZ ;  /* 0x0000004000037824 */ /* 0x000fe200078e00ff */
[----:B------:R-:W-:Y:S01]  /*0510*/  UIMAD.WIDE.U32 UR42, UR36, UR44, URZ ;  /* 0x0000002c242a72a5 */ /* 0x000fe2000f8e003f */
[C---:B------:R-:W-:Y:S01]  /*0520*/  IMAD.IADD R0, R15.reuse, 0x1, -R4 ;  /* 0x000000010f007824 */ /* 0x040fe200078e0a04 */
[----:B------:R-:W-:Y:S01]  /*0530*/  UIMAD UR51, UR37, UR44, URZ ;  /* 0x0000002c253372a4 */ /* 0x000fe2000f8e023f */
[----:B------:R-:W-:Y:S01]  /*0540*/  IMAD.IADD R2, R15, 0x1, -R2 ;  /* 0x000000010f027824 */ /* 0x000fe200078e0a02 */
[----:B------:R-:W-:Y:S01]  /*0550*/  LOP3.LUT R3, R3, 0x1c0, RZ, 0xc0, !PT ;  /* 0x000001c003037812 */ /* 0x000fe200078ec0ff */
[C---:B------:R-:W-:Y:S01]  /*0560*/  IMAD.SHL.U32 R232, R0.reuse, 0x8, RZ ;  /* 0x0000000800e87824 */ /* 0x040fe200078e00ff */
[----:B------:R-:W-:Y:S01]  /*0570*/  LOP3.LUT P4, RZ, R0, 0x2, RZ, 0xc0, !PT ;  /* 0x0000000200ff7812 */ /* 0x000fe2000788c0ff */
[----:B------:R-:W-:Y:S01]  /*0580*/  USHF.R.S32.HI UR53, URZ, 0x1f, UR47 ;  /* 0x0000001f3f357899 */ /* 0x000fe2000801142f */
[----:B------:R-:W-:Y:S01]  /*0590*/  SHF.R.S32.HI R5, RZ, 0x1f, R2 ;  /* 0x0000001fff057819 */ /* 0x000fe20000011402 */
[----:B------:R-:W-:Y:S01]  /*05a0*/  UIMAD UR50, UR4, UR50, URZ ;  /* 0x00000032043272a4 */ /* 0x000fe2000f8e023f */
[----:B------:R-:W-:Y:S01]  /*05b0*/  LOP3.LUT R4, R3, 0x38, R232, 0xf8, !PT ;  /* 0x0000003803047812 */ /* 0x000fe200078ef8e8 */
[----:B------:R-:W-:Y:S01]  /*05c0*/  @!UP2 UIMAD UR49, UR5, UR49, URZ ;  /* 0x000000310531a2a4 */ /* 0x000fe2000f8e023f */
[----:B------:R-:W-:Y:S01]  /*05d0*/  SHF.R.U32.HI R3, RZ, 0x3, R3 ;  /* 0x00000003ff037819 */ /* 0x000fe20000011603 */
[----:B------:R-:W-:Y:S01]  /*05e0*/  USHF.R.S32.HI UR48, URZ, 0x1f, UR41 ;  /* 0x0000001f3f307899 */ /* 0x000fe20008011429 */
[----:B------:R-:W-:Y:S01]  /*05f0*/  LEA.HI R10, R5, R2, RZ, 0x3 ;  /* 0x00000002050a7211 */ /* 0x000fe200078f18ff */
[----:B------:R-:W-:Y:S01]  /*0600*/  IMAD.SHL.U32 R5, R9, 0x200, RZ ;  /* 0x0000020009057824 */ /* 0x000fe200078e00ff */
[----:B------:R-:W-:Y:S01]  /*0610*/  LOP3.LUT R12, R4, R3, RZ, 0x3c, !PT ;  /* 0x00000003040c7212 */ /* 0x000fe200078e3cff */
[----:B------:R-:W-:Y:S01]  /*0620*/  UMOV UR40, 0xffffc000 ;  /* 0xffffc00000287882 */ /* 0x000fe20000000000 */
[----:B------:R-:W-:-:S02]  /*0630*/  LOP3.LUT R3, R10, 0xfffffff8, RZ, 0xc0, !PT ;  /* 0xfffffff80a037812 */ /* 0x000fc400078ec0ff */
[C---:B------:R-:W-:Y:S01]  /*0640*/  LOP3.LUT P3, RZ, R0.reuse, 0x4, RZ, 0xc0, !PT ;  /* 0x0000000400ff7812 */ /* 0x040fe2000786c0ff */
[----:B------:R-:W-:Y:S01]  /*0650*/  IMAD.SHL.U32 R0, R0, 0x40, RZ ;  /* 0x0000004000007824 */ /* 0x000fe200078e00ff */
[----:B------:R-:W-:Y:S01]  /*0660*/  LOP3.LUT R4, R7, 0x1, RZ, 0xc0, !PT ;  /* 0x0000000107047812 */ /* 0x000fe200078ec0ff */
[----:B------:R-:W-:Y:S01]  /*0670*/  IMAD.IADD R18, R2, 0x1, -R3 ;  /* 0x0000000102127824 */ /* 0x000fe200078e0a03 */
[----:B------:R-:W-:Y:S01]  /*0680*/  LEA.HI R2, R14, R15, RZ, 0x6 ;  /* 0x0000000f0e027211 */ /* 0x000fe200078f30ff */
[----:B------:R-:W-:Y:S01]  /*0690*/  IMAD.SHL.U32 R3, R11, 0x10, RZ ;  /* 0x000000100b037824 */ /* 0x000fe200078e00ff */
[----:B------:R-:W-:Y:S02]  /*06a0*/  LOP3.LUT R0, R0, 0x1c0, RZ, 0xc0, !PT ;  /* 0x000001c000007812 */ /* 0x000fe400078ec0ff */
[----:B------:R-:W-:Y:S01]  /*06b0*/  SHF.R.S32.HI R2, RZ, 0x6, R2 ;  /* 0x00000006ff027819 */ /* 0x000fe20000011402 */
[----:B------:R-:W-:Y:S01]  /*06c0*/  STL [R1+0x64], R18 ;  /* 0x0000641201007387 */ /* 0x000fe20000100800 */
[----:B------:R-:W-:-:S02]  /*06d0*/  LOP3.LUT R212, R0, 0x8, R6, 0xf8, !PT ;  /* 0x0000000800d47812 */ /* 0x000fc400078ef806 */
        /* <DEDUP_REMOVED lines=44> */
[----:B--2---:R-:W-:Y:S01]  /*09a0*/  IMAD.SHL.U32 R4, R9, 0x10, RZ ;  /* 0x0000001009047824 */ /* 0x004fe200078e00ff */
[----:B------:R-:W-:Y:S01]  /*09b0*/  LOP3.LUT R0, R0, 0xfffffe00, RZ, 0xc0, !PT ;  /* 0xfffffe0000007812 */ /* 0x000fe200078ec0ff */
[----:B------:R-:W-:Y:S02]  /*09c0*/  IMAD R11, R13, 0x10, R5 ;  /* 0x000000100d0b7824 */ /* 0x000fe400078e0205 */
[----:B------:R-:W-:Y:S01]  /*09d0*/  IMAD.IADD R224, R221, 0x1, R223 ;  /* 0x00000001dde07824 */ /* 0x000fe200078e02df */
[----:B------:R-:W-:Y:S01]  /*09e0*/  LOP3.LUT R7, R3, 0x10, R4, 0xf8, !PT ;  /* 0x0000001003077812 */ /* 0x000fe200078ef804 */
[----:B------:R-:W-:Y:S01]  /*09f0*/  IMAD.SHL.U32 R3, R18, 0x40, RZ ;  /* 0x0000004012037824 */ /* 0x000fe200078e00ff */
[----:B------:R-:W-:Y:S01]  /*0a00*/  STL [R1+0x58], R11 ;  /* 0x0000580b01007387 */ /* 0x000fe20000100800 */
[----:B------:R-:W-:-:S03]  /*0a10*/  IMAD R5, R13, 0x400, R0 ;  /* 0x000004000d057824 */ /* 0x000fc600078e0200 */
        /* <DEDUP_REMOVED lines=12> */
[----:B------:R-:W-:Y:S02]  /*0ae0*/  IADD3 R5, R232, 0x40, RZ ;  /* 0x00000040e8057810 */ /* 0x000fe40007ffe0ff */
[----:B------:R-:W-:Y:S02]  /*0af0*/  SHF.R.S32.HI R3, RZ, 0x1f, R0 ;  /* 0x0000001fff037819 */ /* 0x000fe40000011400 */
[----:B------:R-:W-:Y:S01]  /*0b00*/  SEL R213, R4, 0xffffffe0, !P4 ;  /* 0xffffffe004d57807 */ /* 0x000fe20006000000 */
[----:B------:R1:W-:Y:S01]  /*0b10*/  STL [R1], R5 ;  /* 0x0000000501007387 */ /* 0x0003e20000100800 */
[C---:B------:R-:W-:Y:S01]  /*0b20*/  SHF.L.U64.HI R3, R0.reuse, 0x2, R3 ;  /* 0x0000000200037819 */ /* 0x040fe20000010203 */
[----:B------:R-:W-:Y:S01]  /*0b30*/  IMAD.SHL.U32 R0, R0, 0x4, RZ ;  /* 0x0000000400007824 */ /* 0x000fe200078e00ff */
[----:B------:R-:W-:Y:S01]  /*0b40*/  SEL R214, R2, 0xffffffc0, !P3 ;  /* 0xffffffc002d67807 */ /* 0x000fe20005800000 */
[----:B------:R-:W-:Y:S01]  /*0b50*/  IMAD.IADD R213, R212, 0x1, R213 ;  /* 0x00000001d4d57824 */ /* 0x000fe200078e02d5 */
        /* <DEDUP_REMOVED lines=22> */
.L_x_1778:
        /* <DEDUP_REMOVED lines=53> */
.L_x_1708:
        /* <DEDUP_REMOVED lines=58> */
.L_x_1710:
        /* <DEDUP_REMOVED lines=18> */
.L_x_1711:
        /* <DEDUP_REMOVED lines=72> */
.L_x_1712:
[----:B------:R-:W-:Y:S02]  /*1950*/  UMOV UR11, UR50 ;  /* 0x00000032000b7c82 */ /* 0x000fe40008000000 */
.L_x_1713:
[----:B------:R-:W1:Y:S01]  /*1960*/  S2R R9, SR_TID.X ;  /* 0x0000000000097919 */ /* 0x000e620000002100 */
[----:B------:R-:W-:Y:S01]  /*1970*/  UIADD3 UR8, UP5, UP4, UR8, UR41, UR47 ;  /* 0x0000002908087290 */ /* 0x000fe2000fcbe02f */
[----:B------:R-:W-:Y:S01]  /*1980*/  SHF.R.S32.HI R233, RZ, 0x1f, R232 ;  /* 0x0000001fffe97819 */ /* 0x000fe200000114e8 */
[----:B------:R-:W-:Y:S01]  /*1990*/  BSSY B1, `(.L_x_1709) ;  /* 0x0000a7e000017945 */ /* 0x000fe20003800000 */
[----:B------:R-:W-:Y:S01]  /*19a0*/  IADD3 R2, P0, R232, UR29, RZ ;  /* 0x0000001de8027c10 */ /* 0x000fe2000ff1e0ff */
[----:B------:R-:W-:Y:S02]  /*19b0*/  UIADD3 UR19, UP1, UP0, UR18, UR8, UR19 ;  /* 0x0000000812137290 */ /* 0x000fe4000f83e013 */
[----:B------:R-:W-:Y:S02]  /*19c0*/  UIADD3.X UR4, UR10, UR48, UR53, UP5, UP4 ;  /* 0x000000300a047290 */ /* 0x000fe4000afe8435 */
[----:B------:R-:W-:-:S02]  /*19d0*/  ULDC.64 UR8, c[0x0][0x1a8] ;  /* 0x00006a0000087ab9 */ /* 0x000fc40000000a00 */
[----:B------:R-:W-:Y:S02]  /*19e0*/  UIADD3.X UR18, UR12, UR4, UR14, UP1, UP0 ;  /* 0x000000040c127290 */ /* 0x000fe40008fe040e */
[----:B------:R-:W-:Y:S02]  /*19f0*/  UIMAD UR4, UR57, UR8, URZ ;  /* 0x00000008390472a4 */ /* 0x000fe4000f8e023f */
[----:B------:R-:W-:Y:S02]  /*1a00*/  UISETP.GE.AND UP0, UPT, UR28, 0x1, UPT ;  /* 0x000000011c00788c */ /* 0x000fe4000bf06270 */
[----:B------:R-:W-:Y:S02]  /*1a10*/  UIMAD UR16, UR35, UR9, UR4 ;  /* 0x00000009231072a4 */ /* 0x000fe4000f8e0204 */
[----:B------:R-:W-:Y:S02]  /*1a20*/  UIADD3 UR14, UR15, UR11, URZ ;  /* 0x0000000b0f0e7290 */ /* 0x000fe4000fffe03f */
[----:B------:R-:W-:-:S02]  /*1a30*/  ULDC.64 UR8, c[0x0][0x378] ;  /* 0x0000de0000087ab9 */ /* 0x000fc40000000a00 */
[----:B------:R-:W-:Y:S01]  /*1a40*/  UIMAD UR4, UR57, UR8, URZ ;  /* 0x00000008390472a4 */ /* 0x000fe2000f8e023f */
[----:B-1----:R-:W-:Y:S01]  /*1a50*/  SHF.R.S32.HI R5, RZ, 0x1f, R9 ;  /* 0x0000001fff057819 */ /* 0x002fe20000011409 */
[----:B------:R-:W-:Y:S02]  /*1a60*/  UIADD3 UR12, UR15, UR13, URZ ;  /* 0x0000000d0f0c7290 */ /* 0x000fe4000fffe03f */
[----:B------:R-:W-:Y:S01]  /*1a70*/  UIMAD UR10, UR35, UR9, UR4 ;  /* 0x00000009230a72a4 */ /* 0x000fe2000f8e0204 */
[----:B------:R-:W-:Y:S01]  /*1a80*/  LEA.HI R4, R5, R9, RZ, 0x3 ;  /* 0x0000000905047211 */ /* 0x000fe200078f18ff */
[----:B------:R-:W-:Y:S02]  /*1a90*/  UMOV UR29, 0x4 ;  /* 0x00000004001d7882 */ /* 0x000fe40000000000 */
[----:B------:R-:W-:Y:S01]  /*1aa0*/  ULDC.64 UR8, c[0x0][0x370] ;  /* 0x0000dc0000087ab9 */ /* 0x000fe20000000a00 */
[----:B------:R-:W-:Y:S01]  /*1ab0*/  SHF.R.S32.HI R4, RZ, 0x3, R4 ;  /* 0x00000003ff047819 */ /* 0x000fe20000011404 */
[----:B------:R-:W-:-:S02]  /*1ac0*/  UIMAD UR4, UR31, UR8, URZ ;  /* 0x000000081f0472a4 */ /* 0x000fc4000f8e023f */
[----:B------:R-:W-:Y:S01]  /*1ad0*/  ULEA.HI.SX32 UR8, UR33, 0xffffffff, 0x1a ;  /* 0xffffffff21087891 */ /* 0x000fe2000f8fd23f */
[----:B------:R-:W-:Y:S01]  /*1ae0*/  SHF.R.S32.HI R17, RZ, 0x1f, R4 ;  /* 0x0000001fff117819 */ /* 0x000fe20000011404 */
[----:B------:R-:W-:Y:S01]  /*1af0*/  UIMAD UR4, UR15, UR9, UR4 ;  /* 0x000000090f0472a4 */ /* 0x000fe2000f8e0204 */
[----:B------:R-:W-:-:S04]  /*1b00*/  IADD3 R0, P1, R4, UR15, RZ ;  /* 0x0000000f04007c10 */ /* 0x000fc8000ff3e0ff */
[----:B------:R-:W-:Y:S01]  /*1b10*/  IADD3.X R3, R17, UR31, RZ, P1, !PT ;  /* 0x0000001f11037c10 */ /* 0x000fe20008ffe4ff */
[----:B------:R-:W-:-:S04]  /*1b20*/  IMAD.WIDE.U32 R6, R0, c[0x0][0x190], R232 ;  /* 0x0000640000067a25 */ /* 0x000fc800078e00e8 */
[----:B------:R-:W-:Y:S01]  /*1b30*/  IMAD R3, R3, c[0x0][0x190], RZ ;  /* 0x0000640003037a24 */ /* 0x000fe200078e02ff */
[----:B------:R-:W-:-:S03]  /*1b40*/  IADD3 R6, P1, R6, UR38, RZ ;  /* 0x0000002606067c10 */ /* 0x000fc6000ff3e0ff */
[----:B------:R-:W-:Y:S01]  /*1b50*/  IMAD R0, R0, c[0x0][0x194], R3 ;  /* 0x0000650000007a24 */ /* 0x000fe200078e0203 */
[----:B------:R-:W-:Y:S01]  /*1b60*/  IADD3.X R3, R233, UR30, RZ, P0, !PT ;  /* 0x0000001ee9037c10 */ /* 0x000fe200087fe4ff */
[----:B------:R-:W-:Y:S01]  /*1b70*/  ULDC.64 UR30, c[0x0][0x3c8] ;  /* 0x0000f200001e7ab9 */ /* 0x000fe20000000a00 */
[----:B------:R-:W-:Y:S02]  /*1b80*/  PLOP3.LUT P0, PT, PT, PT, UP0, 0x80, 0x0 ;  /* 0x000000000000781c */ /* 0x000fe40003f0f008 */
[----:B------:R-:W-:Y:S01]  /*1b90*/  IADD3.X R7, R7, UR34, R0, P1, !PT ;  /* 0x0000002207077c10 */ /* 0x000fe20008ffe400 */
[----:B------:R-:W-:Y:S01]  /*1ba0*/  IMAD.U32 R0, RZ, RZ, UR15 ;  /* 0x0000000fff007e24 */ /* 0x000fe2000f8e00ff */
[----:B------:R-:W-:-:S03]  /*1bb0*/  UIMAD.WIDE UR14, UR14, UR29, UR30 ;  /* 0x0000001d0e0e72a5 */ /* 0x000fc6000f8e021e */
[----:B------:R-:W-:Y:S01]  /*1bc0*/  IMAD.WIDE.U32 R2, R0, c[0x0][0x370], R2 ;  /* 0x0000dc0000027a25 */ /* 0x000fe200078e0002 */
[----:B------:R-:W-:-:S03]  /*1bd0*/  LEA.HI R0, R5, R9, RZ, 0x5 ;  /* 0x0000000905007211 */ /* 0x000fc600078f28ff */
[----:B------:R-:W-:Y:S01]  /*1be0*/  IMAD.U32 R5, RZ, RZ, UR35 ;  /* 0x00000023ff057e24 */ /* 0x000fe2000f8e00ff */
        /* <DEDUP_REMOVED lines=63> */
.L_x_1716:
[----:B------:R-:W-:Y:S05]  /*1fe0*/  BSYNC B0 ;  /* 0x0000000000007941 */ /* 0x000fea0003800000 */
.L_x_1715:
        /* <DEDUP_REMOVED lines=30> */
.L_x_1718:
[----:B------:R-:W-:Y:S05]  /*21d0*/  BSYNC B0 ;  /* 0x0000000000007941 */ /* 0x000fea0003800000 */
.L_x_1717:
        /* <DEDUP_REMOVED lines=15> */
.L_x_1720:
        /* <DEDUP_REMOVED lines=20> */
.L_x_1721:
[----:B------:R-:W-:Y:S05]  /*2410*/  BSYNC B0 ;  /* 0x0000000000007941 */ /* 0x000fea0003800000 */
.L_x_1719:
        /* <DEDUP_REMOVED lines=14> */
.L_x_1723:
        /* <DEDUP_REMOVED lines=28> */
.L_x_1724:
[----:B------:R-:W-:Y:S05]  /*26c0*/  BSYNC B0 ;  /* 0x0000000000007941 */ /* 0x000fea0003800000 */
.L_x_1722:
[----:B------:R-:W5:Y:S01]  /*26d0*/  LDL R14, [R1+0x58] ;  /* 0x00005800010e7983 */ /* 0x000f620000100800 */
[----:B------:R-:W-:Y:S01]  /*26e0*/  IMAD.MOV.U32 R11, RZ, RZ, 0x7f800000 ;  /* 0x7f800000ff0b7424 */ /* 0x000fe200078e00ff */
[----:B------:R-:W-:Y:S01]  /*26f0*/  ULDC.64 UR14, c[0x0][0x198] ;  /* 0x00006600000e7ab9 */ /* 0x000fe20000000a00 */
[----:B------:R-:W-:Y:S02]  /*2700*/  IMAD.MOV.U32 R10, RZ, RZ, 0x7f800000 ;  /* 0x7f800000ff0a7424 */ /* 0x000fe400078e00ff */
[----:B------:R-:W-:Y:S02]  /*2710*/  IMAD.MOV.U32 R9, RZ, RZ, 0x7f800000 ;  /* 0x7f800000ff097424 */ /* 0x000fe400078e00ff */
[----:B------:R-:W-:Y:S01]  /*2720*/  IMAD.MOV.U32 R18, RZ, RZ, 0x7f800000 ;  /* 0x7f800000ff127424 */ /* 0x000fe200078e00ff */
[C---:B-1---5:R-:W-:Y:S02]  /*2730*/  IADD3 R3, R14.reuse, 0x28, RZ ;  /* 0x000000280e037810 */ /* 0x062fe40007ffe0ff */
[----:B------:R-:W-:-:S02]  /*2740*/  IADD3 R2, R14, 0x8, RZ ;  /* 0x000000080e027810 */ /* 0x000fc40007ffe0ff */
[----:B------:R-:W-:Y:S02]  /*2750*/  ISETP.GE.AND P3, PT, R3, UR4, PT ;  /* 0x0000000403007c0c */ /* 0x000fe4000bf66270 */
[----:B------:R-:W-:Y:S02]  /*2760*/  IADD3 R5, R14, 0x20, RZ ;  /* 0x000000200e057810 */ /* 0x000fe40007ffe0ff */
[----:B------:R-:W-:Y:S01]  /*2770*/  ISETP.GE.AND P5, PT, R2, UR4, PT ;  /* 0x0000000402007c0c */ /* 0x000fe2000bfa6270 */
[----:B------:R-:W-:Y:S01]  /*2780*/  IMAD.SHL.U32 R2, R14, 0x4, RZ ;  /* 0x000000040e027824 */ /* 0x000fe200078e00ff */
[----:B------:R-:W-:Y:S02]  /*2790*/  SHF.R.S32.HI R13, RZ, 0x1f, R14 ;  /* 0x0000001fff0d7819 */ /* 0x000fe4000001140e */
[----:B------:R-:W-:Y:S02]  /*27a0*/  ISETP.GE.AND P4, PT, R5, UR4, PT ;  /* 0x0000000405007c0c */ /* 0x000fe4000bf86270 */
[----:B------:R-:W-:-:S02]  /*27b0*/  SHF.R.S32.HI R5, RZ, 0x1f, R3 ;  /* 0x0000001fff057819 */ /* 0x000fc40000011403 */
[----:B------:R-:W-:Y:S02]  /*27c0*/  IADD3 R2, P2, R2, UR11, RZ ;  /* 0x0000000b02027c10 */ /* 0x000fe4000ff5e0ff */
[C---:B------:R-:W-:Y:S02]  /*27d0*/  @!P3 LEA R6, P1, R3.reuse, UR11, 0x2 ;  /* 0x0000000b0306bc11 */ /* 0x040fe4000f8210ff */
[C---:B------:R-:W-:Y:S02]  /*27e0*/  SHF.L.U64.HI R8, R14.reuse, 0x2, R13 ;  /* 0x000000020e087819 */ /* 0x040fe4000001020d */
[----:B------:R-:W-:Y:S02]  /*27f0*/  ISETP.GE.AND P6, PT, R14, UR4, PT ;  /* 0x000000040e007c0c */ /* 0x000fe4000bfc6270 */
[----:B------:R-:W-:Y:S02]  /*2800*/  @!P3 LEA.HI.X R7, R3, UR10, R5, 0x2, P1 ;  /* 0x0000000a0307bc11 */ /* 0x000fe400088f1405 */
[----:B------:R-:W-:-:S03]  /*2810*/  IADD3.X R3, R8, UR10, RZ, P2, !PT ;  /* 0x0000000a08037c10 */ /* 0x000fc600097fe4ff */
[----:B------:R-:W5:Y:S04]  /*2820*/  @!P3 LDG.E R9, [R6.64] ;  /* 0x000000060609b981 */ /* 0x000f68000c1e1900 */
[----:B--2---:R-:W2:Y:S04]  /*2830*/  @!P5 LDG.E R11, [R2.64+0x20] ;  /* 0x00002006020bd981 */ /* 0x004ea8000c1e1900 */
[----:B---3--:R-:W3:Y:S04]  /*2840*/  @!P4 LDG.E R10, [R2.64+0x80] ;  /* 0x00008006020ac981 */ /* 0x008ee8000c1e1900 */
[----:B----4-:R-:W4:Y:S01]  /*2850*/  @!P6 LDG.E R18, [R2.64] ;  /* 0x000000060212e981 */ /* 0x010f22000c1e1900 */
[----:B------:R-:W-:-:S04]  /*2860*/  UIMAD UR4, UR17, UR14, URZ ;  /* 0x0000000e110472a4 */ /* 0x000fc8000f8e023f */
[----:B------:R-:W-:Y:S02]  /*2870*/  UIMAD UR9, UR23, UR15, UR4 ;  /* 0x0000000f170972a4 */ /* 0x000fe4000f8e0204 */
[----:B------:R-:W-:-:S06]  /*2880*/  UIMAD UR4, UR20, -0x80, UR5 ;  /* 0xffffff80140478a4 */ /* 0x000fcc000f8e0205 */
[----:B------:R-:W-:-:S13]  /*2890*/  ISETP.GE.AND P6, PT, R4, UR4, PT ;  /* 0x0000000404007c0c */ /* 0x000fda000bfc6270 */
[----:B------:R-:W-:Y:S04]  /*28a0*/  @P6 STS.128 [R0+0xc000], RZ ;  /* 0x00c000ff00006388 */ /* 0x000fe80000000c00 */
[----:B------:R-:W-:Y:S01]  /*28b0*/  @P6 STS.128 [R0+0x10000], RZ ;  /* 0x010000ff00006388 */ /* 0x000fe20000000c00 */
[----:B------:R-:W-:Y:S03]  /*28c0*/  BSSY B0, `(.L_x_1725) ;  /* 0x0000027000007945 */ /* 0x000fe60003800000 */
[----:B--2---:R1:W-:Y:S04]  /*28d0*/  STL [R1+0x10], R11 ;  /* 0x0000100b01007387 */ /* 0x0043e80000100800 */
[----:B---3--:R2:W-:Y:S04]  /*28e0*/  STL [R1+0x4], R10 ;  /* 0x0000040a01007387 */ /* 0x0085e80000100800 */
[----:B-----5:R3:W-:Y:S04]  /*28f0*/  STL [R1+0x8], R9 ;  /* 0x0000080901007387 */ /* 0x0207e80000100800 */
[----:B----4-:R3:W-:Y:S01]  /*2900*/  STL [R1+0xc], R18 ;  /* 0x00000c1201007387 */ /* 0x0107e20000100800 */
[----:B-1----:R-:W-:-:S04]  /*2910*/  IMAD.U32 R11, RZ, RZ, UR23 ;  /* 0x00000017ff0b7e24 */ /* 0x002fc8000f8e00ff */
[----:B------:R-:W-:-:S05]  /*2920*/  IMAD.WIDE.U32 R2, R11, c[0x0][0x198], R232 ;  /* 0x000066000b027a25 */ /* 0x000fca00078e00e8 */
[----:B------:R-:W-:Y:S01]  /*2930*/  IADD3 R6, P1, R2, UR24, RZ ;  /* 0x0000001802067c10 */ /* 0x000fe2000ff3e0ff */
[----:B------:R-:W-:-:S05]  /*2940*/  IMAD.U32 R2, RZ, RZ, UR9 ;  /* 0x00000009ff027e24 */ /* 0x000fca000f8e00ff */
        /* <DEDUP_REMOVED lines=30> */
.L_x_1726:
[----:B---3--:R-:W-:Y:S05]  /*2b30*/  BSYNC B0 ;  /* 0x0000000000007941 */ /* 0x008fea0003800000 */
.L_x_1725:
        /* <DEDUP_REMOVED lines=31> */
.L_x_1728:
[----:B------:R-:W-:Y:S05]  /*2d30*/  BSYNC B0 ;  /* 0x0000000000007941 */ /* 0x000fea0003800000 */
.L_x_1727:
        /* <DEDUP_REMOVED lines=32> */
.L_x_1730:
[----:B------:R-:W-:Y:S05]  /*2f40*/  BSYNC B0 ;  /* 0x0000000000007941 */ /* 0x000fea0003800000 */
.L_x_1729:
        /* <DEDUP_REMOVED lines=31> */
.L_x_1732:
[----:B------:R-:W-:Y:S05]  /*3140*/  BSYNC B0 ;  /* 0x0000000000007941 */ /* 0x000fea0003800000 */
.L_x_1731:
        /* <DEDUP_REMOVED lines=15> */
[----:B------:R-:W5:Y:S01]  /*3240*/  LDL R8, [R1] ;  /* 0x0000000001087983 */ /* 0x000f620000100800 */
        /* <DEDUP_REMOVED lines=23> */
.L_x_1734:
[----:B------:R-:W-:Y:S05]  /*33c0*/  BSYNC B0 ;  /* 0x0000000000007941 */ /* 0x000fea0003800000 */
.L_x_1733:
        /* <DEDUP_REMOVED lines=30> */
.L_x_1736:
[----:B------:R-:W-:Y:S05]  /*35b0*/  BSYNC B0 ;  /* 0x0000000000007941 */ /* 0x000fea0003800000 */
.L_x_1735:
        /* <DEDUP_REMOVED lines=30> */
.L_x_1738:
[----:B------:R-:W-:Y:S05]  /*37a0*/  BSYNC B0 ;  /* 0x0000000000007941 */ /* 0x000fea0003800000 */
.L_x_1737:
        /* <DEDUP_REMOVED lines=29> */
.L_x_1740:
[----:B------:R-:W-:Y:S05]  /*3980*/  BSYNC B0 ;  /* 0x0000000000007941 */ /* 0x000fea0003800000 */
.L_x_1739:
[----:B------:R-:W-:Y:S01]  /*3990*/  ULDC.64 UR16, c[0x0][0x318] ;  /* 0x0000c60000107ab9 */ /* 0x000fe20000000a00 */
[----:B------:R-:W5:Y:S01]  /*39a0*/  LDL R5, [R1+0x3c] ;  /* 0x00003c0001057983 */ /* 0x000f620000100800 */
[----:B------:R-:W-:Y:S02]  /*39b0*/  UISETP.NE.U32.AND UP1, UPT, URZ, UR16, UPT ;  /* 0x000000103f00728c */ /* 0x000fe4000bf25070 */
[----:B------:R-:W-:Y:S01]  /*39c0*/  ULDC.64 UR18, c[0x0][0x320] ;  /* 0x0000c80000127ab9 */ /* 0x000fe20000000a00 */
[----:B--2---:R-:W2:Y:S01]  /*39d0*/  LDL R4, [R1+0x64] ;  /* 0x0000640001047983 */ /* 0x004ea20000100800 */
        /* <DEDUP_REMOVED lines=13> */
[----:B---34-:R1:W3:Y:S01]  /*3ab0*/  @P1 LDG.E R0, [R2.64] ;  /* 0x0000000602001981 */ /* 0x0182e2000c1e1900 */
[----:B------:R-:W-:Y:S01]  /*3ac0*/  IADD3 R207, R219, 0x2000, RZ ;  /* 0x00002000dbcf7810 */ /* 0x000fe20007ffe0ff */
[----:B------:R-:W-:Y:S01]  /*3ad0*/  IMAD.MOV.U32 R216, RZ, RZ, 0x40 ;  /* 0x00000040ffd87424 */ /* 0x000fe200078e00ff */
[----:B------:R-:W-:Y:S01]  /*3ae0*/  MOV R218, 0x20 ;  /* 0x0000002000da7802 */ /* 0x000fe20000000f00 */
[----:B------:R-:W-:Y:S01]  /*3af0*/  IMAD.MOV.U32 R227, RZ, RZ, R220 ;  /* 0x000000ffffe37224 */ /* 0x000fe200078e00dc */
[----:B------:R-:W-:Y:S01]  /*3b00*/  SEL R207, R207, R219, !P0 ;  /* 0x000000dbcfcf7207 */ /* 0x000fe20004000000 */
[----:B------:R-:W-:Y:S01]  /*3b10*/  CS2R R158, SRZ ;  /* 0x00000000009e7805 */ /* 0x000fe2000001ff00 */
        /* <DEDUP_REMOVED lines=18> */
[----:B-1----:R-:W3:Y:S01]  /*3c40*/  @P1 MUFU.RCP R2, c[0x0][0x238] ;  /* 0x00008e0000021b08 */ /* 0x002ee20000001000 */
        /* <DEDUP_REMOVED lines=48> */
[----:B---3--:R-:W-:Y:S01]  /*3f50*/  @P1 FMUL.FTZ R0, R0, R2 ;  /* 0x0000000200001220 */ /* 0x008fe20000410000 */
[----:B------:R-:W-:-:S03]  /*3f60*/  IADD3 R2, R217, 0x2000, RZ ;  /* 0x00002000d9027810 */ /* 0x000fc60007ffe0ff */
[----:B------:R1:W3:Y:S01]  /*3f70*/  @P1 R2UR UR9, R0 ;  /* 0x00000000000913c2 */ /* 0x0002e200000e0000 */
[----:B------:R-:W-:Y:S02]  /*3f80*/  SEL R2, R2, R217, !P0 ;  /* 0x000000d902027207 */ /* 0x000fe40004000000 */
[----:B--2---:R-:W-:Y:S02]  /*3f90*/  LOP3.LUT P1, RZ, R4, 0x2, RZ, 0xc0, !PT ;  /* 0x0000000204ff7812 */ /* 0x004fe4000782c0ff */
[----:B------:R-:W-:Y:S02]  /*3fa0*/  SHF.L.U32 R206, R2, 0x1, RZ ;  /* 0x0000000102ce7819 */ /* 0x000fe400000006ff */
[----:B------:R-:W-:Y:S02]  /*3fb0*/  SHF.L.U64.HI R2, R14, 0x2, R13 ;  /* 0x000000020e027819 */ /* 0x000fe4000001020d */
[----:B------:R-:W-:Y:S02]  /*3fc0*/  LOP3.LUT P0, RZ, R4, 0x4, RZ, 0xc0, !PT ;  /* 0x0000000404ff7812 */ /* 0x000fe4000780c0ff */
[----:B------:R-:W-:-:S02]  /*3fd0*/  SEL R218, R218, 0xffffffe0, !P1 ;  /* 0xffffffe0dada7807 */ /* 0x000fc40004800000 */
[----:B------:R-:W-:Y:S02]  /*3fe0*/  SEL R216, R216, 0xffffffc0, !P0 ;  /* 0xffffffc0d8d87807 */ /* 0x000fe40004000000 */
[----:B------:R-:W-:-:S03]  /*3ff0*/  IADD3 R209, R218, R208, RZ ;  /* 0x000000d0dad17210 */ /* 0x000fc60007ffe0ff */
[C---:B------:R-:W-:Y:S02]  /*4000*/  IMAD.IADD R211, R216.reuse, 0x1, R208 ;  /* 0x00000001d8d37824 */ /* 0x040fe400078e02d0 */
[----:B------:R-:W-:Y:S01]  /*4010*/  IMAD.IADD R210, R216, 0x1, R209 ;  /* 0x00000001d8d27824 */ /* 0x000fe200078e02d1 */
[----:B-1----:R-:W-:Y:S01]  /*4020*/  MOV R0, UR20 ;  /* 0x0000001400007c02 */ /* 0x002fe20008000f00 */
[----:B---3--:R-:W-:-:S04]  /*4030*/  @UP1 UMOV UR4, UR9 ;  /* 0x0000000900041c82 */ /* 0x008fc80008000000 */
[----:B-----5:R-:W-:-:S05]  /*4040*/  IMAD R0, R0, 0x80, R5 ;  /* 0x0000008000007824 */ /* 0x020fca00078e0205 */
[----:B------:R-:W-:-:S04]  /*4050*/  IADD3 R0, R14, -UR28, -R0 ;  /* 0x8000001c0e007c10 */ /* 0x000fc8000fffe800 */
[----:B------:R-:W-:-:S05]  /*4060*/  IADD3 R0, R0, UR5, RZ ;  /* 0x0000000500007c10 */ /* 0x000fca000fffe0ff */
[----:B------:R1:W-:Y:S04]  /*4070*/  STL [R1+0x38], R0 ;  /* 0x0000380001007387 */ /* 0x0003e80000100800 */
[----:B------:R2:W-:Y:S01]  /*4080*/  STL [R1+0x34], R2 ;  /* 0x0000340201007387 */ /* 0x0005e20000100800 */
[----:B-1----:R-:W-:-:S04]  /*4090*/  IMAD.MOV.U32 R0, RZ, RZ, c[0x0][0x22c] ;  /* 0x00008b00ff007624 */ /* 0x002fc800078e00ff */
[----:B------:R-:W-:Y:S02]  /*40a0*/  IMAD R0, R0, c[0x0][0x1c0], RZ ;  /* 0x0000700000007a24 */ /* 0x000fe400078e02ff */
[----:B--2---:R-:W-:Y:S02]  /*40b0*/  IMAD.SHL.U32 R2, R14, 0x4, RZ ;  /* 0x000000040e027824 */ /* 0x004fe400078e00ff */
[C---:B------:R-:W-:Y:S02]  /*40c0*/  IMAD.SHL.U32 R4, R0.reuse, 0x10, RZ ;  /* 0x0000001000047824 */ /* 0x040fe400078e00ff */
[----:B------:R-:W-:Y:S01]  /*40d0*/  IMAD.SHL.U32 R234, R0, 0x8, RZ ;  /* 0x0000000800ea7824 */ /* 0x000fe200078e00ff */
[----:B------:R1:W-:Y:S02]  /*40e0*/  STL [R1+0x30], R2 ;  /* 0x0000300201007387 */ /* 0x0003e40000100800 */
[----:B------:R-:W-:-:S04]  /*40f0*/  IADD3 R3, R4, 0x20, RZ ;  /* 0x0000002004037810 */ /* 0x000fc80007ffe0ff */
[----:B------:R-:W-:-:S04]  /*4100*/  IADD3 R3, R234, R3, RZ ;  /* 0x00000003ea037210 */ /* 0x000fc80007ffe0ff */
[----:B------:R-:W-:-:S05]  /*4110*/  IADD3 R3, R234, R3, RZ ;  /* 0x00000003ea037210 */ /* 0x000fca0007ffe0ff */
[----:B------:R-:W-:-:S04]  /*4120*/  IMAD.IADD R3, R234, 0x1, R3 ;  /* 0x00000001ea037824 */ /* 0x000fc800078e0203 */
[----:B------:R-:W-:-:S05]  /*4130*/  IMAD.IADD R3, R234, 0x1, R3 ;  /* 0x00000001ea037824 */ /* 0x000fca00078e0203 */
[----:B------:R2:W-:Y:S01]  /*4140*/  STL [R1+0x1c], R3 ;  /* 0x00001c0301007387 */ /* 0x0005e20000100800 */
[C---:B-1----:R-:W-:Y:S02]  /*4150*/  IADD3 R2, R4.reuse, 0x40, RZ ;  /* 0x0000004004027810 */ /* 0x042fe40007ffe0ff */
[----:B------:R-:W-:-:S03]  /*4160*/  IADD3 R4, R4, 0x60, RZ ;  /* 0x0000006004047810 */ /* 0x000fc60007ffe0ff */
[C---:B------:R-:W-:Y:S02]  /*4170*/  IMAD.IADD R2, R234.reuse, 0x1, R2 ;  /* 0x00000001ea027824 */ /* 0x040fe400078e0202 */
[C---:B------:R-:W-:Y:S02]  /*4180*/  IMAD.IADD R4, R234.reuse, 0x1, R4 ;  /* 0x00000001ea047824 */ /* 0x040fe400078e0204 */
[C---:B------:R-:W-:Y:S02]  /*4190*/  IMAD.IADD R2, R234.reuse, 0x1, R2 ;  /* 0x00000001ea027824 */ /* 0x040fe400078e0202 */
[C---:B------:R-:W-:Y:S02]  /*41a0*/  IMAD.IADD R0, R234.reuse, 0x1, R4 ;  /* 0x00000001ea007824 */ /* 0x040fe400078e0204 */
[----:B------:R-:W-:-:S03]  /*41b0*/  IMAD.IADD R2, R234, 0x1, R2 ;  /* 0x00000001ea027824 */ /* 0x000fc600078e0202 */
[C---:B------:R-:W-:Y:S02]  /*41c0*/  IADD3 R0, R234.reuse, R0, RZ ;  /* 0x00000000ea007210 */ /* 0x040fe40007ffe0ff */
[----:B------:R-:W-:-:S03]  /*41d0*/  IADD3 R2, R234, R2, RZ ;  /* 0x00000002ea027210 */ /* 0x000fc60007ffe0ff */
[C---:B------:R-:W-:Y:S02]  /*41e0*/  IMAD.IADD R0, R234.reuse, 0x1, R0 ;  /* 0x00000001ea007824 */ /* 0x040fe400078e0200 */
[----:B------:R1:W-:Y:S01]  /*41f0*/  STL [R1+0x18], R2 ;  /* 0x0000180201007387 */ /* 0x0003e20000100800 */
[----:B--2---:R-:W-:-:S05]  /*4200*/  IADD3 R3, R234, R3, RZ ;  /* 0x00000003ea037210 */ /* 0x004fca0007ffe0ff */
[----:B------:R-:W-:Y:S04]  /*4210*/  STL [R1+0x28], R3 ;  /* 0x0000280301007387 */ /* 0x000fe80000100800 */
[----:B------:R2:W-:Y:S01]  /*4220*/  STL [R1+0x14], R0 ;  /* 0x0000140001007387 */ /* 0x0005e20000100800 */
[----:B-1----:R-:W-:-:S05]  /*4230*/  IMAD.IADD R2, R234, 0x1, R2 ;  /* 0x00000001ea027824 */ /* 0x002fca00078e0202 */
[----:B------:R1:W-:Y:S01]  /*4240*/  STL [R1+0x24], R2 ;  /* 0x0000240201007387 */ /* 0x0003e20000100800 */
[----:B--2---:R-:W-:-:S05]  /*4250*/  IADD3 R0, R234, R0, RZ ;  /* 0x00000000ea007210 */ /* 0x004fca0007ffe0ff */
[----:B------:R1:W-:Y:S02]  /*4260*/  STL [R1+0x20], R0 ;  /* 0x0000200001007387 */ /* 0x0003e40000100800 */
.L_x_1743:
[----:B------:R-:W0:Y:S01]  /*4270*/  LDGDEPBAR ;  /* 0x00000000000079af */ /* 0x000e220000000000 */
[C---:B-1----:R-:W-:Y:S01]  /*4280*/  IADD3 R0, R207.reuse, R218, RZ ;  /* 0x000000dacf007210 */ /* 0x042fe20007ffe0ff */
[----:B------:R-:W-:Y:S01]  /*4290*/  USHF.L.U32 UR9, UR20, 0x7, URZ ;  /* 0x0000000714097899 */ /* 0x000fe2000800063f */
[-C--:B------:R-:W-:Y:S02]  /*42a0*/  IADD3 R2, R207, R216.reuse, RZ ;  /* 0x000000d8cf027210 */ /* 0x080fe40007ffe0ff */
[----:B------:R-:W-:Y:S01]  /*42b0*/  IADD3 R3, R0, R216, RZ ;  /* 0x000000d800037210 */ /* 0x000fe20007ffe0ff */
[----:B------:R-:W-:Y:S02]  /*42c0*/  UIADD3 UR9, UR9, 0x80, URZ ;  /* 0x0000008009097890 */ /* 0x000fe4000fffe03f */
[----:B------:R-:W2:Y:S02]  /*42d0*/  LDL R234, [R1+0x38] ;  /* 0x0000380001ea7983 */ /* 0x000ea40000100800 */
[----:B------:R-:W-:Y:S02]  /*42e0*/  UISETP.GE.AND UP0, UPT, UR9, UR5, UPT ;  /* 0x000000050900728c */ /* 0x000fe4000bf06270 */
[----:B------:R-:W-:Y:S04]  /*42f0*/  STL [R1+0xac], R53 ;  /* 0x0000ac3501007387 */ /* 0x000fe80000100800 */
[----:B------:R-:W-:Y:S01]  /*4300*/  STL [R1+0xa8], R52 ;  /* 0x0000a83401007387 */ /* 0x000fe20000100800 */
[----:B------:R-:W-:Y:S02]  /*4310*/  PLOP3.LUT P4, PT, PT, PT, UP0, 0x80, 0x0 ;  /* 0x000000000000781c */ /* 0x000fe40003f8f008 */
[----:B------:R-:W-:Y:S01]  /*4320*/  PLOP3.LUT P5, PT, PT, PT, UP0, 0x80, 0x0 ;  /* 0x000000000000781c */ /* 0x000fe20003faf008 */
[----:B------:R-:W-:Y:S01]  /*4330*/  STL [R1+0xa4], R51 ;  /* 0x0000a43301007387 */ /* 0x000fe20000100800 */
[----:B------:R-:W-:Y:S03]  /*4340*/  PLOP3.LUT P6, PT, PT, PT, UP0, 0x80, 0x0 ;  /* 0x000000000000781c */ /* 0x000fe60003fcf008 */
        /* <DEDUP_REMOVED lines=37> */
[----:B------:R-:W-:Y:S02]  /*45a0*/  LDSM.16.M88.4 R196, [R3+0x1000] ;  /* 0x0010000003c4783b */ /* 0x000fe40000000200 */
[-C--:B------:R-:W-:Y:S06]  /*45b0*/  HMMA.16816.F32 R28, R28, R166.reuse, RZ ;  /* 0x000000a61c1c723c */ /* 0x080fec00000018ff */
[----:B------:R-:W-:Y:S02]  /*45c0*/  LDSM.16.M88.4 R200, [R214+0xc800] ;  /* 0x00c80000d6c8783b */ /* 0x000fe40000000200 */
[----:B------:R-:W-:Y:S06]  /*45d0*/  HMMA.16816.F32 R32, R32, R166, RZ ;  /* 0x000000a62020723c */ /* 0x000fec00000018ff */
[----:B------:R-:W1:Y:S02]  /*45e0*/  LDSM.16.M88.4 R164, [R215+0xc800] ;  /* 0x00c80000d7a4783b */ /* 0x000e640000000200 */
[-C--:B------:R-:W-:Y:S08]  /*45f0*/  HMMA.16816.F32 R4, R168, R172.reuse, R4 ;  /* 0x000000aca804723c */ /* 0x080ff00000001804 */
[C---:B-1----:R-:W-:Y:S08]  /*4600*/  HMMA.16816.F32 R8, R176.reuse, R172, R8 ;  /* 0x000000acb008723c */ /* 0x042ff00000001808 */
        /* <DEDUP_REMOVED lines=8> */
[----:B------:R-:W-:Y:S07]  /*4690*/  LDSM.16.M88.4 R168, [R207+0x2000] ;  /* 0x00200000cfa8783b */ /* 0x000fee0000000200 */
[-C--:B------:R-:W-:Y:S01]  /*46a0*/  HMMA.16816.F32 R4, R184, R188.reuse, R4 ;  /* 0x000000bcb804723c */ /* 0x080fe20000001804 */
[----:B------:R-:W1:Y:S07]  /*46b0*/  LDSM.16.M88.4 R180, [R212+0x10000] ;  /* 0x01000000d4b4783b */ /* 0x000e6e0000000200 */
        /* <DEDUP_REMOVED lines=11> */
[----:B------:R1:W-:Y:S07]  /*4770*/  LDSM.16.M88.4 R184, [R0+0x3000] ;  /* 0x0030000000b8783b */ /* 0x0003ee0000000200 */
[C---:B------:R-:W-:Y:S08]  /*4780*/  HMMA.16816.F32 R8, R196.reuse, R176, R8 ;  /* 0x000000b0c408723c */ /* 0x040ff00000001808 */
[-C--:B------:R-:W-:Y:S08]  /*4790*/  HMMA.16816.F32 R12, R196, R178.reuse, R12 ;  /* 0x000000b2c40c723c */ /* 0x080ff0000000180c */
[C---:B------:R-:W-:Y:S01]  /*47a0*/  HMMA.16816.F32 R16, R172.reuse, R178, R16 ;  /* 0x000000b2ac10723c */ /* 0x040fe20000001810 */
[----:B-1----:R-:W-:Y:S01]  /*47b0*/  MOV R0, UR8 ;  /* 0x0000000800007c02 */ /* 0x002fe20008000f00 */
[----:B------:R-:W1:Y:S03]  /*47c0*/  LDSM.16.M88.4 R176, [R213+0x10000] ;  /* 0x01000000d5b0783b */ /* 0x000e660000000200 */
[----:B--2---:R-:W-:Y:S03]  /*47d0*/  LEA R0, R0, R234, 0x6 ;  /* 0x000000ea00007211 */ /* 0x004fe600078e30ff */
[-C--:B------:R-:W-:Y:S08]  /*47e0*/  HMMA.16816.F32 R20, R172, R200.reuse, R20 ;  /* 0x000000c8ac14723c */ /* 0x080ff00000001814 */
[C---:B------:R-:W-:Y:S08]  /*47f0*/  HMMA.16816.F32 R24, R196.reuse, R200, R24 ;  /* 0x000000c8c418723c */ /* 0x040ff00000001818 */
[-C--:B------:R-:W-:Y:S08]  /*4800*/  HMMA.16816.F32 R28, R196, R202.reuse, R28 ;  /* 0x000000cac41c723c */ /* 0x080ff0000000181c */
[----:B------:R-:W-:Y:S07]  /*4810*/  HMMA.16816.F32 R32, R172, R202, R32 ;  /* 0x000000caac20723c */ /* 0x000fee0000001820 */
[C---:B------:R-:W-:Y:S01]  /*4820*/  IADD3 R173, R0.reuse, -0x1, RZ ;  /* 0xffffffff00ad7810 */ /* 0x040fe20007ffe0ff */
[-C--:B------:R-:W-:Y:S05]  /*4830*/  HMMA.16816.F32 R4, R168, R180.reuse, R4 ;  /* 0x000000b4a804723c */ /* 0x080fea0000001804 */
[----:B------:R-:W-:Y:S02]  /*4840*/  ISETP.GE.AND P1, PT, R173, RZ, PT ;  /* 0x000000ffad00720c */ /* 0x000fe40003f26270 */
[----:B------:R-:W-:Y:S01]  /*4850*/  IABS R172, R0 ;  /* 0x0000000000ac7213 */ /* 0x000fe20000000000 */
[C---:B------:R-:W-:Y:S04]  /*4860*/  HMMA.16816.F32 R8, R188.reuse, R180, R8 ;  /* 0x000000b4bc08723c */ /* 0x040fe80000001808 */
[----:B------:R-:W-:Y:S02]  /*4870*/  MOV R174, R172 ;  /* 0x000000ac00ae7202 */ /* 0x000fe40000000f00 */
[C---:B------:R-:W-:Y:S02]  /*4880*/  IADD3 R172, R0.reuse, 0x8, RZ ;  /* 0x0000000800ac7810 */ /* 0x040fe40007ffe0ff */
[----:B------:R-:W-:Y:S01]  /*4890*/  I2F R196, R174 ;  /* 0x000000ae00c47306 */ /* 0x000fe20000201400 */
[-C--:B------:R-:W-:Y:S03]  /*48a0*/  HMMA.16816.F32 R12, R188, R182.reuse, R12 ;  /* 0x000000b6bc0c723c */ /* 0x080fe6000000180c */
[C---:B------:R-:W-:Y:S02]  /*48b0*/  IADD3 R180, R0.reuse, 0x7, RZ ;  /* 0x0000000700b47810 */ /* 0x040fe40007ffe0ff */
[----:B------:R-:W-:Y:S02]  /*48c0*/  @!P1 IADD3 R173, -R0, 0x1, RZ ;  /* 0x0000000100ad9810 */ /* 0x000fe40007ffe1ff */
[----:B------:R-:W-:Y:S01]  /*48d0*/  ISETP.GE.AND P2, PT, R172, RZ, PT ;  /* 0x000000ffac00720c */ /* 0x000fe20003f46270 */
[C---:B------:R-:W-:Y:S04]  /*48e0*/  HMMA.16816.F32 R16, R168.reuse, R182, R16 ;  /* 0x000000b6a810723c */ /* 0x040fe80000001810 */
[----:B------:R-:W-:Y:S04]  /*48f0*/  ISETP.GE.AND P1, PT, R180, RZ, PT ;  /* 0x000000ffb400720c */ /* 0x000fe80003f26270 */
[-C--:B------:R-:W-:Y:S04]  /*4900*/  HMMA.16816.F32 R20, R168, R192.reuse, R20 ;  /* 0x000000c0a814723c */ /* 0x080fe80000001814 */
[C---:B------:R-:W-:Y:S04]  /*4910*/  @!P2 IADD3 R172, -R0.reuse, -0x8, RZ ;  /* 0xfffffff800aca810 */ /* 0x040fe80007ffe1ff */
[----:B------:R-:W-:Y:S01]  /*4920*/  I2F R198, R172 ;  /* 0x000000ac00c67306 */ /* 0x000fe20000201400 */
[C---:B------:R-:W-:Y:S04]  /*4930*/  HMMA.16816.F32 R24, R188.reuse, R192, R24 ;  /* 0x000000c0bc18723c */ /* 0x040fe80000001818 */
[C---:B------:R-:W-:Y:S04]  /*4940*/  @!P1 IADD3 R180, -R0.reuse, -0x7, RZ ;  /* 0xfffffff900b49810 */ /* 0x040fe80007ffe1ff */
[-C--:B------:R-:W-:Y:S01]  /*4950*/  HMMA.16816.F32 R28, R188, R194.reuse, R28 ;  /* 0x000000c2bc1c723c */ /* 0x080fe2000000181c */
[----:B------:R2:W-:Y:S06]  /*4960*/  I2F R197, R180 ;  /* 0x000000b400c57306 */ /* 0x0005ec0000201400 */
[C---:B------:R-:W-:Y:S01]  /*4970*/  IADD3 R189, R0.reuse, 0x20, RZ ;  /* 0x0000002000bd7810 */ /* 0x040fe20007ffe0ff */
[----:B------:R-:W-:Y:S01]  /*4980*/  HMMA.16816.F32 R32, R168, R194, R32 ;  /* 0x000000c2a820723c */ /* 0x000fe20000001820 */
[----:B------:R-:W3:Y:S02]  /*4990*/  LDSM.16.M88.4 R168, [R213+0x10800] ;  /* 0x01080000d5a8783b */ /* 0x000ee40000000200 */
[----:B------:R4:W-:Y:S01]  /*49a0*/  I2F R195, R173 ;  /* 0x000000ad00c37306 */ /* 0x0009e20000201400 */
[----:B------:R-:W-:Y:S02]  /*49b0*/  ISETP.GE.AND P2, PT, R189, RZ, PT ;  /* 0x000000ffbd00720c */ /* 0x000fe40003f46270 */
[----:B------:R-:W-:Y:S02]  /*49c0*/  IADD3 R188, R0, 0x1f, RZ ;  /* 0x0000001f00bc7810 */ /* 0x000fe40007ffe0ff */
[-C--:B-1----:R-:W-:Y:S05]  /*49d0*/  HMMA.16816.F32 R4, R164, R176.reuse, R4 ;  /* 0x000000b0a404723c */ /* 0x082fea0000001804 */
[----:B------:R-:W-:Y:S03]  /*49e0*/  ISETP.GE.AND P1, PT, R188, RZ, PT ;  /* 0x000000ffbc00720c */ /* 0x000fe60003f26270 */
[C---:B------:R-:W-:Y:S01]  /*49f0*/  HMMA.16816.F32 R8, R184.reuse, R176, R8 ;  /* 0x000000b0b808723c */ /* 0x040fe20000001808 */
[----:B--2---:R-:W-:Y:S03]  /*4a00*/  LDSM.16.M88.4 R180, [R2+0x3000] ;  /* 0x0030000002b4783b */ /* 0x004fe60000000200 */
[C---:B------:R-:W-:Y:S04]  /*4a10*/  @!P2 IADD3 R189, -R0.reuse, -0x20, RZ ;  /* 0xffffffe000bda810 */ /* 0x040fe80007ffe1ff */
[----:B------:R-:W-:Y:S01]  /*4a20*/  I2F R194, R189 ;  /* 0x000000bd00c27306 */ /* 0x000fe20000201400 */
[-C--:B------:R-:W-:Y:S01]  /*4a30*/  HMMA.16816.F32 R12, R184, R178.reuse, R12 ;  /* 0x000000b2b80c723c */ /* 0x080fe2000000180c */
[----:B----4-:R1:W-:Y:S02]  /*4a40*/  LDSM.16.M88.4 R172, [R2+0x2000] ;  /* 0x0020000002ac783b */ /* 0x0103e40000000200 */
[C---:B------:R-:W-:Y:S05]  /*4a50*/  @!P1 IADD3 R188, -R0.reuse, -0x1f, RZ ;  /* 0xffffffe100bc9810 */ /* 0x040fea0007ffe1ff */
[C---:B------:R-:W-:Y:S01]  /*4a60*/  HMMA.16816.F32 R16, R164.reuse, R178, R16 ;  /* 0x000000b2a410723c */ /* 0x040fe20000001810 */
[----:B------:R2:W-:Y:S01]  /*4a70*/  I2F R193, R188 ;  /* 0x000000bc00c17306 */ /* 0x0005e20000201400 */
[----:B------:R-:W4:Y:S06]  /*4a80*/  LDSM.16.M88.4 R176, [R215+0x10000] ;  /* 0x01000000d7b0783b */ /* 0x000f2c0000000200 */
[-C--:B---3--:R-:W-:Y:S08]  /*4a90*/  HMMA.16816.F32 R20, R164, R168.reuse, R20 ;  /* 0x000000a8a414723c */ /* 0x088ff00000001814 */
[C---:B------:R-:W-:Y:S04]  /*4aa0*/  HMMA.16816.F32 R24, R184.reuse, R168, R24 ;  /* 0x000000a8b818723c */ /* 0x040fe80000001818 */
[C---:B-1----:R-:W-:Y:S03]  /*4ab0*/  IADD3 R2, R0.reuse, 0x28, RZ ;  /* 0x0000002800027810 */ /* 0x042fe60007ffe0ff */
[----:B------:R-:W-:Y:S01]  /*4ac0*/  IADD3 R169, R0, 0x27, RZ ;  /* 0x0000002700a97810 */ /* 0x000fe20007ffe0ff */
[-C--:B------:R-:W-:Y:S03]  /*4ad0*/  HMMA.16816.F32 R28, R184, R170.reuse, R28 ;  /* 0x000000aab81c723c */ /* 0x080fe6000000181c */
[----:B------:R-:W-:Y:S02]  /*4ae0*/  ISETP.GE.AND P2, PT, R2, RZ, PT ;  /* 0x000000ff0200720c */ /* 0x000fe40003f46270 */
[----:B------:R-:W-:Y:S02]  /*4af0*/  ISETP.GE.AND P1, PT, R169, RZ, PT ;  /* 0x000000ffa900720c */ /* 0x000fe40003f26270 */
[C---:B------:R-:W-:Y:S01]  /*4b00*/  IADD3 R168, R0.reuse, 0x18, RZ ;  /* 0x0000001800a87810 */ /* 0x040fe20007ffe0ff */
[----:B------:R-:W-:Y:S01]  /*4b10*/  HMMA.16816.F32 R32, R164, R170, R32 ;  /* 0x000000aaa420723c */ /* 0x000fe20000001820 */
[----:B------:R-:W1:Y:S03]  /*4b20*/  LDSM.16.M88.4 R164, [R215+0x10800] ;  /* 0x01080000d7a4783b */ /* 0x000e660000000200 */
[C---:B------:R-:W-:Y:S02]  /*4b30*/  IADD3 R185, R0.reuse, -0x8, RZ ;  /* 0xfffffff800b97810 */ /* 0x040fe40007ffe0ff */
[C---:B------:R-:W-:Y:S02]  /*4b40*/  IADD3 R184, R0.reuse, -0x9, RZ ;  /* 0xfffffff700b87810 */ /* 0x040fe40007ffe0ff */
[C---:B------:R-:W-:Y:S01]  /*4b50*/  @!P2 IADD3 R2, -R0.reuse, -0x28, RZ ;  /* 0xffffffd80002a810 */ /* 0x040fe20007ffe1ff */
[-C--:B----4-:R-:W-:Y:S03]  /*4b60*/  HMMA.16816.F32 R4, R172, R176.reuse, R4 ;  /* 0x000000b0ac04723c */ /* 0x090fe60000001804 */
[----:B------:R3:W-:Y:S02]  /*4b70*/  I2F R200, R2 ;  /* 0x0000000200c87306 */ /* 0x0007e40000201400 */
[----:B------:R-:W-:Y:S02]  /*4b80*/  @!P1 IADD3 R169, -R0, -0x27, RZ ;  /* 0xffffffd900a99810 */ /* 0x000fe40007ffe1ff */
[----:B------:R-:W-:Y:S01]  /*4b90*/  ISETP.GE.AND P2, PT, R168, RZ, PT ;  /* 0x000000ffa800720c */ /* 0x000fe20003f46270 */
[C---:B------:R-:W-:Y:S05]  /*4ba0*/  HMMA.16816.F32 R8, R180.reuse, R176, R8 ;  /* 0x000000b0b408723c */ /* 0x040fea0000001808 */
[----:B------:R-:W-:Y:S01]  /*4bb0*/  I2F R199, R169 ;  /* 0x000000a900c77306 */ /* 0x000fe20000201400 */
[C---:B--2---:R-:W-:Y:S02]  /*4bc0*/  IADD3 R188, R0.reuse, -0x10, RZ ;  /* 0xfffffff000bc7810 */ /* 0x044fe40007ffe0ff */
[-C--:B------:R-:W-:Y:S04]  /*4bd0*/  HMMA.16816.F32 R12, R180, R178.reuse, R12 ;  /* 0x000000b2b40c723c */ /* 0x080fe8000000180c */
[C---:B------:R-:W-:Y:S02]  /*4be0*/  @!P2 IADD3 R168, -R0.reuse, -0x18, RZ ;  /* 0xffffffe800a8a810 */ /* 0x040fe40007ffe1ff */
[----:B------:R-:W-:Y:S02]  /*4bf0*/  ISETP.GE.AND P2, PT, R185, RZ, PT ;  /* 0x000000ffb900720c */ /* 0x000fe40003f46270 */
[----:B------:R2:W-:Y:S01]  /*4c00*/  I2F R192, R168 ;  /* 0x000000a800c07306 */ /* 0x0005e20000201400 */
[C---:B------:R-:W-:Y:S01]  /*4c10*/  HMMA.16816.F32 R16, R172.reuse, R178, R16 ;  /* 0x000000b2ac10723c */ /* 0x040fe20000001810 */
[----:B------:R-:W-:Y:S03]  /*4c20*/  LDSM.16.M88.4 R176, [R214+0x10000] ;  /* 0x01000000d6b0783b */ /* 0x000fe60000000200 */
[----:B---3--:R-:W-:Y:S04]  /*4c30*/  IADD3 R2, R0, 0x17, RZ ;  /* 0x0000001700027810 */ /* 0x008fe80007ffe0ff */
[----:B------:R-:W-:Y:S01]  /*4c40*/  ISETP.GE.AND P1, PT, R2, RZ, PT ;  /* 0x000000ff0200720c */ /* 0x000fe20003f26270 */
[-C--:B-1----:R-:W-:Y:S03]  /*4c50*/  HMMA.16816.F32 R20, R172, R164.reuse, R20 ;  /* 0x000000a4ac14723c */ /* 0x082fe60000001814 */
[----:B------:R-:W-:Y:S02]  /*4c60*/  @!P2 IADD3 R185, -R0, 0x8, RZ ;  /* 0x0000000800b9a810 */ /* 0x000fe40007ffe1ff */
[----:B------:R-:W-:Y:S02]  /*4c70*/  ISETP.GE.AND P2, PT, R188, RZ, PT ;  /* 0x000000ffbc00720c */ /* 0x000fe40003f46270 */
[----:B------:R-:W-:Y:S01]  /*4c80*/  I2F R190, R185 ;  /* 0x000000b900be7306 */ /* 0x000fe20000201400 */
[C---:B------:R-:W-:Y:S04]  /*4c90*/  HMMA.16816.F32 R24, R180.reuse, R164, R24 ;  /* 0x000000a4b418723c */ /* 0x040fe80000001818 */
[----:B------:R-:W-:Y:S02]  /*4ca0*/  @!P1 IADD3 R2, -R0, -0x17, RZ ;  /* 0xffffffe900029810 */ /* 0x000fe40007ffe1ff */
[----:B------:R-:W-:Y:S01]  /*4cb0*/  ISETP.GE.AND P1, PT, R184, RZ, PT ;  /* 0x000000ffb800720c */ /* 0x000fe20003f26270 */
[----:B--2---:R-:W1:Y:S01]  /*4cc0*/  LDSM.16.M88.4 R168, [R3+0x2000] ;  /* 0x0020000003a8783b */ /* 0x004e620000000200 */
[-C--:B------:R-:W-:Y:S01]  /*4cd0*/  HMMA.16816.F32 R28, R180, R166.reuse, R28 ;  /* 0x000000a6b41c723c */ /* 0x080fe2000000181c */
[----:B------:R2:W-:Y:S03]  /*4ce0*/  I2F R191, R2 ;  /* 0x0000000200bf7306 */ /* 0x0005e60000201400 */
[C---:B------:R-:W-:Y:S02]  /*4cf0*/  IADD3 R165, R0.reuse, 0x10, RZ ;  /* 0x0000001000a57810 */ /* 0x040fe40007ffe0ff */
[C---:B------:R-:W-:Y:S02]  /*4d00*/  @!P2 IADD3 R188, -R0.reuse, 0x10, RZ ;  /* 0x0000001000bca810 */ /* 0x040fe40007ffe1ff */
[----:B------:R-:W-:Y:S04]  /*4d10*/  HMMA.16816.F32 R32, R172, R166, R32 ;  /* 0x000000a6ac20723c */ /* 0x000fe80000001820 */
[----:B------:R-:W-:Y:S01]  /*4d20*/  I2F R188, R188 ;  /* 0x000000bc00bc7306 */ /* 0x000fe20000201400 */
[C---:B------:R-:W-:Y:S02]  /*4d30*/  @!P1 IADD3 R184, -R0.reuse, 0x9, RZ ;  /* 0x0000000900b89810 */ /* 0x040fe40007ffe1ff */
[----:B------:R-:W-:Y:S02]  /*4d40*/  ISETP.GE.AND P2, PT, R165, RZ, PT ;  /* 0x000000ffa500720c */ /* 0x000fe40003f46270 */
[C---:B------:R-:W-:Y:S05]  /*4d50*/  IADD3 R164, R0.reuse, 0xf, RZ ;  /* 0x0000000f00a47810 */ /* 0x040fea0007ffe0ff */
[----:B------:R3:W-:Y:S01]  /*4d60*/  I2F R189, R184 ;  /* 0x000000b800bd7306 */ /* 0x0007e20000201400 */
[C---:B--2---:R-:W-:Y:S05]  /*4d70*/  IADD3 R2, R0.reuse, -0x11, RZ ;  /* 0xffffffef00027810 */ /* 0x044fea0007ffe0ff */
[----:B------:R-:W-:Y:S02]  /*4d80*/  @!P2 IADD3 R165, -R0, -0x10, RZ ;  /* 0xfffffff000a5a810 */ /* 0x000fe40007ffe1ff */
[----:B------:R-:W-:Y:S04]  /*4d90*/  ISETP.GE.AND P1, PT, R2, RZ, PT ;  /* 0x000000ff0200720c */ /* 0x000fe80003f26270 */
[----:B------:R-:W-:Y:S01]  /*4da0*/  I2F R165, R165 ;  /* 0x000000a500a57306 */ /* 0x000fe20000201400 */
[-C--:B-1----:R-:W-:Y:S08]  /*4db0*/  HMMA.16816.F32 R4, R168, R176.reuse, R4 ;  /* 0x000000b0a804723c */ /* 0x082ff00000001804 */
[----:B------:R-:W-:Y:S01]  /*4dc0*/  @!P1 IADD3 R2, -R0, 0x11, RZ ;  /* 0x0000001100029810 */ /* 0x000fe20007ffe1ff */
[----:B---3--:R1:W2:Y:S01]  /*4dd0*/  LDSM.16.M88.4 R184, [R3+0x3000] ;  /* 0x0030000003b8783b */ /* 0x0082a20000000200 */
[----:B------:R-:W-:Y:S02]  /*4de0*/  ISETP.GE.AND P1, PT, R164, RZ, PT ;  /* 0x000000ffa400720c */ /* 0x000fe40003f26270 */
[----:B------:R3:W-:Y:S11]  /*4df0*/  I2F R180, R2 ;  /* 0x0000000200b47306 */ /* 0x0007f60000201400 */
[----:B------:R-:W-:Y:S02]  /*4e00*/  @!P1 IADD3 R164, -R0, -0xf, RZ ;  /* 0xfffffff100a49810 */ /* 0x000fe40007ffe1ff */
[----:B------:R-:W-:Y:S01]  /*4e10*/  PLOP3.LUT P1, PT, PT, PT, UP0, 0x80, 0x0 ;  /* 0x000000000000781c */ /* 0x000fe20003f2f008 */
[----:B------:R-:W-:Y:S02]  /*4e20*/  FMUL.FTZ R4, R4, c[0x0][0x2ec] ;  /* 0x0000bb0004047a20 */ /* 0x000fe40000410000 */
[----:B------:R-:W-:Y:S01]  /*4e30*/  FMUL.FTZ R5, R5, c[0x0][0x2ec] ;  /* 0x0000bb0005057a20 */ /* 0x000fe20000410000 */
[----:B------:R-:W-:Y:S01]  /*4e40*/  I2F R164, R164 ;  /* 0x000000a400a47306 */ /* 0x000fe20000201400 */
[----:B------:R-:W-:Y:S01]  /*4e50*/  FMUL.FTZ R6, R6, c[0x0][0x2ec] ;  /* 0x0000bb0006067a20 */ /* 0x000fe20000410000 */
[C---:B-1----:R-:W-:Y:S01]  /*4e60*/  IADD3 R3, R0.reuse, -0x18, RZ ;  /* 0xffffffe800037810 */ /* 0x042fe20007ffe0ff */
[----:B------:R-:W-:Y:S01]  /*4e70*/  FMUL.FTZ R7, R7, c[0x0][0x2ec] ;  /* 0x0000bb0007077a20 */ /* 0x000fe20000410000 */
[----:B---3--:R-:W-:Y:S02]  /*4e80*/  IADD3 R2, R0, -0x19, RZ ;  /* 0xffffffe700027810 */ /* 0x008fe40007ffe0ff */
[----:B------:R-:W-:Y:S04]  /*4e90*/  ISETP.GE.AND P3, PT, R3, RZ, PT ;  /* 0x000000ff0300720c */ /* 0x000fe80003f66270 */
[----:B------:R-:W1:Y:S01]  /*4ea0*/  MUFU.TANH R202, R4 ;  /* 0x0000000400ca7308 */ /* 0x000e620000002400 */
[----:B------:R-:W-:Y:S09]  /*4eb0*/  ISETP.GE.AND P2, PT, R2, RZ, PT ;  /* 0x000000ff0200720c */ /* 0x000ff20003f46270 */
[----:B------:R-:W-:Y:S01]  /*4ec0*/  MUFU.TANH R238, R5 ;  /* 0x0000000500ee7308 */ /* 0x000fe20000002400 */
[C---:B--2---:R-:W-:Y:S01]  /*4ed0*/  HMMA.16816.F32 R8, R184.reuse, R176, R8 ;  /* 0x000000b0b808723c */ /* 0x044fe20000001808 */
[----:B------:R-:W2:Y:S03]  /*4ee0*/  LDL R176, [R1+0x30] ;  /* 0x0000300001b07983 */ /* 0x000ea60000100800 */
[C---:B------:R-:W-:Y:S02]  /*4ef0*/  @!P3 IADD3 R3, -R0.reuse, 0x18, RZ ;  /* 0x000000180003b810 */ /* 0x040fe40007ffe1ff */
[----:B------:R-:W-:Y:S02]  /*4f00*/  @!P2 IADD3 R2, -R0, 0x19, RZ ;  /* 0x000000190002a810 */ /* 0x000fe40007ffe1ff */
[-C--:B------:R-:W-:Y:S01]  /*4f10*/  HMMA.16816.F32 R12, R184, R178.reuse, R12 ;  /* 0x000000b2b80c723c */ /* 0x080fe2000000180c */
[----:B------:R-:W-:Y:S01]  /*4f20*/  MUFU.TANH R250, R6 ;  /* 0x0000000600fa7308 */ /* 0x000fe20000002400 */
[----:B------:R-:W-:Y:S02]  /*4f30*/  PLOP3.LUT P2, PT, PT, PT, UP0, 0x80, 0x0 ;  /* 0x000000000000781c */ /* 0x000fe40003f4f008 */
[----:B------:R-:W-:Y:S02]  /*4f40*/  FSETP.NEU.FTZ.AND P3, PT, R37, -INF , PT ;  /* 0xff8000002500780b */ /* 0x000fe40003f7d000 */
[----:B------:R-:W-:Y:S02]  /*4f50*/  MOV R0, UR20 ;  /* 0x0000001400007c02 */ /* 0x000fe40008000f00 */
[C---:B------:R-:W-:Y:S03]  /*4f60*/  HMMA.16816.F32 R16, R168.reuse, R178, R16 ;  /* 0x000000b2a810723c */ /* 0x040fe60000001810 */
[----:B------:R3:W-:Y:S01]  /*4f70*/  MUFU.TANH R249, R7 ;  /* 0x0000000700f97308 */ /* 0x0007e20000002400 */
[----:B------:R-:W-:Y:S04]  /*4f80*/  LEA R0, R0, R38, 0x7 ;  /* 0x0000002600007211 */ /* 0x000fe800078e38ff */
[----:B------:R-:W-:Y:S01]  /*4f90*/  FMUL.FTZ R10, R10, c[0x0][0x2ec] ;  /* 0x0000bb000a0a7a20 */ /* 0x000fe20000410000 */
[----:B------:R-:W-:Y:S03]  /*4fa0*/  @P4 ISETP.GE.AND P4, PT, R0, UR5, PT ;  /* 0x0000000500004c0c */ /* 0x000fe6000bf86270 */
        /* <DEDUP_REMOVED lines=10> */
[----:B---3--:R-:W3:Y:S01]  /*5050*/  LDSM.16.M88.4 R4, [R214+0x10800] ;  /* 0x01080000d604783b */ /* 0x008ee20000000200 */
[----:B------:R-:W-:Y:S02]  /*5060*/  FMUL.FTZ R18, R18, c[0x0][0x2ec] ;  /* 0x0000bb0012127a20 */ /* 0x000fe40000410000 */
[----:B------:R-:W-:Y:S02]  /*5070*/  FMUL.FTZ R19, R19, c[0x0][0x2ec] ;  /* 0x0000bb0013137a20 */ /* 0x000fe40000410000 */
[----:B------:R-:W-:Y:S01]  /*5080*/  FMUL.FTZ R14, R14, c[0x0][0x2ec] ;  /* 0x0000bb000e0e7a20 */ /* 0x000fe20000410000 */
[----:B------:R1:W-:Y:S02]  /*5090*/  I2F R167, R3 ;  /* 0x0000000300a77306 */ /* 0x0003e40000201400 */
[----:B----4-:R-:W4:Y:S08]  /*50a0*/  LDL R10, [R1+0x8] ;  /* 0x00000800010a7983 */ /* 0x010f300000100800 */
[----:B------:R-:W-:Y:S01]  /*50b0*/  MUFU.TANH R41, R11 ;  /* 0x0000000b00297308 */ /* 0x000fe20000002400 */
[----:B-1----:R-:W2:Y:S09]  /*50c0*/  LDL R12, [R1+0x4] ;  /* 0x00000400010c7983 */ /* 0x002eb20000100800 */
[----:B------:R1:W1:Y:S01]  /*50d0*/  MUFU.TANH R50, R8 ;  /* 0x0000000800327308 */ /* 0x0002620000002400 */
[----:B------:R-:W-:Y:S05]  /*50e0*/  FFMA.FTZ R3, R196, -UR4, R202 ;  /* 0x80000004c4037c23 */ /* 0x000fea00080100ca */
[----:B------:R-:W-:Y:S04]  /*50f0*/  @P2 FSEL R3, R3, -INF , !P4 ;  /* 0xff80000003032808 */ /* 0x000fe80006000000 */
[----:B------:R-:W-:Y:S01]  /*5100*/  MUFU.TANH R47, R13 ;  /* 0x0000000d002f7308 */ /* 0x000fe20000002400 */
[----:B------:R-:W-:Y:S01]  /*5110*/  PLOP3.LUT P2, PT, PT, PT, UP0, 0x80, 0x0 ;  /* 0x000000000000781c */ /* 0x000fe20003f4f008 */
[-C--:B---3--:R-:W-:Y:S08]  /*5120*/  HMMA.16816.F32 R20, R168, R4.reuse, R20 ;  /* 0x00000004a814723c */ /* 0x088ff00000001814 */
[----:B------:R3:W-:Y:S01]  /*5130*/  I2F R166, R2 ;  /* 0x0000000200a67306 */ /* 0x0007e20000201400 */
[C---:B------:R-:W-:Y:S04]  /*5140*/  HMMA.16816.F32 R24, R184.reuse, R4, R24 ;  /* 0x00000004b818723c */ /* 0x040fe80000001818 */
[----:B-1----:R-:W-:Y:S03]  /*5150*/  FMUL.FTZ R8, R37, 1.4426950216293334961 ;  /* 0x3fb8aa3b25087820 */ /* 0x002fe60000410000 */
[----:B------:R-:W-:Y:S02]  /*5160*/  FFMA.FTZ R5, R194, -UR4, R50 ;  /* 0x80000004c2057c23 */ /* 0x000fe40008010032 */
[----:B------:R1:W-:Y:S03]  /*5170*/  MUFU.TANH R49, R9 ;  /* 0x0000000900317308 */ /* 0x0003e60000002400 */
[----:B------:R-:W-:Y:S01]  /*5180*/  FSEL R8, R8, RZ, P3 ;  /* 0x000000ff08087208 */ /* 0x000fe20001800000 */
[-C--:B------:R-:W-:Y:S03]  /*5190*/  HMMA.16816.F32 R28, R184, R6.reuse, R28 ;  /* 0x00000006b81c723c */ /* 0x080fe6000000181c */
[----:B------:R-:W-:Y:S01]  /*51a0*/  FSETP.NEU.FTZ.AND P3, PT, R36, -INF , PT ;  /* 0xff8000002400780b */ /* 0x000fe20003f7d000 */
[----:B------:R-:W-:Y:S02]  /*51b0*/  FFMA.FTZ R3, R3, c[0x0][0x23c], -R8 ;  /* 0x00008f0003037a23 */ /* 0x000fe40000010808 */
[----:B------:R-:W-:Y:S02]  /*51c0*/  FMUL.FTZ R20, R20, c[0x0][0x2ec] ;  /* 0x0000bb0014147a20 */ /* 0x000fe40000410000 */
[----:B------:R1:W-:Y:S01]  /*51d0*/  MUFU.EX2 R203, R3 ;  /* 0x0000000300cb7308 */ /* 0x0003e20000000800 */
[----:B------:R-:W-:Y:S04]  /*51e0*/  HMMA.16816.F32 R32, R168, R6, R32 ;  /* 0x00000006a820723c */ /* 0x000fe80000001820 */
[----:B---3--:R-:W-:Y:S01]  /*51f0*/  @P1 IADD3 R2, R0, 0x1, RZ ;  /* 0x0000000100021810 */ /* 0x008fe20007ffe0ff */
[----:B------:R-:W-:Y:S01]  /*5200*/  FMUL.FTZ R21, R21, c[0x0][0x2ec] ;  /* 0x0000bb0015157a20 */ /* 0x000fe20000410000 */
[----:B------:R-:W-:Y:S01]  /*5210*/  PLOP3.LUT P1, PT, PT, PT, UP0, 0x80, 0x0 ;  /* 0x000000000000781c */ /* 0x000fe20003f2f008 */
[----:B------:R-:W-:Y:S01]  /*5220*/  FMUL.FTZ R22, R22, c[0x0][0x2ec] ;  /* 0x0000bb0016167a20 */ /* 0x000fe20000410000 */
[----:B------:R-:W-:Y:S01]  /*5230*/  @P5 ISETP.GE.AND P5, PT, R2, UR5, PT ;  /* 0x0000000502005c0c */ /* 0x000fe2000bfa6270 */
[----:B------:R-:W-:Y:S03]  /*5240*/  MUFU.TANH R39, R15 ;  /* 0x0000000f00277308 */ /* 0x000fe60000002400 */
[----:B------:R-:W-:Y:S02]  /*5250*/  FFMA.FTZ R2, R195, -UR4, R238 ;  /* 0x80000004c3027c23 */ /* 0x000fe400080100ee */
[----:B-1----:R-:W-:Y:S02]  /*5260*/  FMUL.FTZ R9, R36, 1.4426950216293334961 ;  /* 0x3fb8aa3b24097820 */ /* 0x002fe40000410000 */
[----:B------:R-:W-:Y:S02]  /*5270*/  FMUL.FTZ R28, R28, c[0x0][0x2ec] ;  /* 0x0000bb001c1c7a20 */ /* 0x000fe40000410000 */
[----:B------:R-:W-:Y:S01]  /*5280*/  FMUL.FTZ R29, R29, c[0x0][0x2ec] ;  /* 0x0000bb001d1d7a20 */ /* 0x000fe20000410000 */
[----:B------:R-:W-:Y:S01]  /*5290*/  MUFU.TANH R40, R14 ;  /* 0x0000000e00287308 */ /* 0x000fe20000002400 */
[----:B------:R-:W-:Y:S01]  /*52a0*/  FSEL R4, R9, RZ, P3 ;  /* 0x000000ff09047208 */ /* 0x000fe20001800000 */
[----:B------:R-:W-:Y:S01]  /*52b0*/  FFMA.FTZ R9, R200, -UR4, R42 ;  /* 0x80000004c8097c23 */ /* 0x000fe2000801002a */
[----:B------:R-:W-:Y:S01]  /*52c0*/  @P1 FSEL R2, R2, -INF , !P5 ;  /* 0xff80000002021808 */ /* 0x000fe20006800000 */
[----:B------:R-:W-:Y:S01]  /*52d0*/  FFMA.FTZ R3, R198, -UR4, R250 ;  /* 0x80000004c6037c23 */ /* 0x000fe200080100fa */
[----:B------:R-:W-:Y:S01]  /*52e0*/  PLOP3.LUT P1, PT, PT, PT, UP0, 0x80, 0x0 ;  /* 0x000000000000781c */ /* 0x000fe20003f2f008 */
[----:B------:R-:W-:Y:S02]  /*52f0*/  FMUL.FTZ R23, R23, c[0x0][0x2ec] ;  /* 0x0000bb0017177a20 */ /* 0x000fe40000410000 */
[----:B------:R-:W-:Y:S01]  /*5300*/  FFMA.FTZ R2, R2, c[0x0][0x23c], -R8 ;  /* 0x00008f0002027a23 */ /* 0x000fe20000010808 */
[----:B------:R-:W-:Y:S01]  /*5310*/  @P2 FSEL R3, R3, -INF , !P4 ;  /* 0xff80000003032808 */ /* 0x000fe20006000000 */
[----:B------:R-:W-:Y:S01]  /*5320*/  MUFU.TANH R237, R16 ;  /* 0x0000001000ed7308 */ /* 0x000fe20000002400 */
[----:B------:R-:W-:Y:S01]  /*5330*/  PLOP3.LUT P2, PT, PT, PT, UP0, 0x80, 0x0 ;  /* 0x000000000000781c */ /* 0x000fe20003f4f008 */
[----:B------:R-:W-:Y:S02]  /*5340*/  FMUL.FTZ R24, R24, c[0x0][0x2ec] ;  /* 0x0000bb0018187a20 */ /* 0x000fe40000410000 */
[--C-:B------:R-:W-:Y:S02]  /*5350*/  FFMA.FTZ R3, R3, c[0x0][0x23c], -R4.reuse ;  /* 0x00008f0003037a23 */ /* 0x100fe40000010804 */
[----:B------:R-:W-:Y:S02]  /*5360*/  FMUL.FTZ R25, R25, c[0x0][0x2ec] ;  /* 0x0000bb0019197a20 */ /* 0x000fe40000410000 */
[----:B------:R-:W-:Y:S02]  /*5370*/  FMUL.FTZ R26, R26, c[0x0][0x2ec] ;  /* 0x0000bb001a1a7a20 */ /* 0x000fe40000410000 */
[----:B------:R1:W-:Y:S01]  /*5380*/  MUFU.EX2 R177, R2 ;  /* 0x0000000200b17308 */ /* 0x0003e20000000800 */
[----:B------:R-:W-:Y:S02]  /*5390*/  FMUL.FTZ R27, R27, c[0x0][0x2ec] ;  /* 0x0000bb001b1b7a20 */ /* 0x000fe40000410000 */
[----:B------:R-:W-:Y:S01]  /*53a0*/  FMUL.FTZ R30, R30, c[0x0][0x2ec] ;  /* 0x0000bb001e1e7a20 */ /* 0x000fe20000410000 */
[----:B------:R-:W-:Y:S01]  /*53b0*/  @P2 FSEL R5, R5, -INF , !P4 ;  /* 0xff80000005052808 */ /* 0x000fe20006000000 */
[----:B------:R-:W-:Y:S01]  /*53c0*/  FMUL.FTZ R32, R32, c[0x0][0x2ec] ;  /* 0x0000bb0020207a20 */ /* 0x000fe20000410000 */
[----:B------:R-:W-:Y:S01]  /*53d0*/  PLOP3.LUT P2, PT, PT, PT, UP0, 0x80, 0x0 ;  /* 0x000000000000781c */ /* 0x000fe20003f4f008 */
[----:B------:R-:W-:Y:S02]  /*53e0*/  FMUL.FTZ R33, R33, c[0x0][0x2ec] ;  /* 0x0000bb0021217a20 */ /* 0x000fe40000410000 */
[----:B------:R-:W-:Y:S01]  /*53f0*/  FMUL.FTZ R34, R34, c[0x0][0x2ec] ;  /* 0x0000bb0022227a20 */ /* 0x000fe20000410000 */
[----:B------:R-:W-:Y:S01]  /*5400*/  MUFU.EX2 R11, R3 ;  /* 0x00000003000b7308 */ /* 0x000fe20000000800 */
[----:B------:R-:W-:Y:S02]  /*5410*/  FMUL.FTZ R35, R35, c[0x0][0x2ec] ;  /* 0x0000bb0023237a20 */ /* 0x000fe40000410000 */
[----:B------:R-:W-:Y:S06]  /*5420*/  FMUL.FTZ R31, R31, c[0x0][0x2ec] ;  /* 0x0000bb001f1f7a20 */ /* 0x000fec0000410000 */
[----:B------:R-:W-:Y:S01]  /*5430*/  @P2 FSEL R9, R9, -INF , !P4 ;  /* 0xff80000009092808 */ /* 0x000fe20006000000 */
[----:B------:R-:W3:Y:S01]  /*5440*/  MUFU.TANH R201, R17 ;  /* 0x0000001100c97308 */ /* 0x000ee20000002400 */
[----:B------:R-:W-:Y:S02]  /*5450*/  PLOP3.LUT P2, PT, PT, PT, UP0, 0x80, 0x0 ;  /* 0x000000000000781c */ /* 0x000fe40003f4f008 */
[----:B------:R-:W-:Y:S01]  /*5460*/  PLOP3.LUT P4, PT, PT, PT, UP0, 0x80, 0x0 ;  /* 0x000000000000781c */ /* 0x000fe20003f8f008 */
[----:B-1----:R-:W-:Y:S05]  /*5470*/  FFMA.FTZ R2, R197, -UR4, R249 ;  /* 0x80000004c5027c23 */ /* 0x002fea00080100f9 */
[----:B------:R-:W-:Y:S01]  /*5480*/  @P1 FSEL R2, R2, -INF , !P5 ;  /* 0xff80000002021808 */ /* 0x000fe20006800000 */
[----:B------:R-:W1:Y:S01]  /*5490*/  MUFU.TANH R243, R18 ;  /* 0x0000001200f37308 */ /* 0x000e620000002400 */
[----:B------:R-:W-:Y:S03]  /*54a0*/  PLOP3.LUT P1, PT, PT, PT, UP0, 0x80, 0x0 ;  /* 0x000000000000781c */ /* 0x000fe60003f2f008 */
[----:B------:R-:W-:Y:S06]  /*54b0*/  FFMA.FTZ R2, R2, c[0x0][0x23c], -R4 ;  /* 0x00008f0002027a23 */ /* 0x000fec0000010804 */
[----:B------:R1:W-:Y:S01]  /*54c0*/  MUFU.EX2 R13, R2 ;  /* 0x00000002000d7308 */ /* 0x0003e20000000800 */
[----:B---3--:R-:W-:Y:S09]  /*54d0*/  FFMA.FTZ R7, R189, -UR4, R201 ;  /* 0x80000004bd077c23 */ /* 0x008ff200080100c9 */
[----:B------:R-:W3:Y:S01]  /*54e0*/  MUFU.TANH R241, R19 ;  /* 0x0000001300f17308 */ /* 0x000ee20000002400 */
[----:B-1----:R-:W-:Y:S09]  /*54f0*/  FFMA.FTZ R6, R196, -UR4, R243 ;  /* 0x80000004c4067c23 */ /* 0x002ff200080100f3 */
[----:B------:R-:W1:Y:S01]  /*5500*/  MUFU.TANH R236, R20 ;  /* 0x0000001400ec7308 */ /* 0x000e620000002400 */
[----:B------:R-:W-:Y:S05]  /*5510*/  FFMA.FTZ R2, R193, -UR4, R49 ;  /* 0x80000004c1027c23 */ /* 0x000fea0008010031 */
[----:B------:R-:W-:Y:S04]  /*5520*/  @P1 FSEL R2, R2, -INF , !P5 ;  /* 0xff80000002021808 */ /* 0x000fe80006800000 */
[----:B------:R-:W1:Y:S01]  /*5530*/  MUFU.TANH R235, R21 ;  /* 0x0000001500eb7308 */ /* 0x000e620000002400 */
[----:B------:R-:W-:Y:S09]  /*5540*/  PLOP3.LUT P1, PT, PT, PT, UP0, 0x80, 0x0 ;  /* 0x000000000000781c */ /* 0x000ff20003f2f008 */
[----:B------:R-:W1:Y:S10]  /*5550*/  MUFU.TANH R244, R22 ;  /* 0x0000001600f47308 */ /* 0x000e740000002400 */
[----:B------:R-:W1:Y:S10]  /*5560*/  MUFU.TANH R242, R23 ;  /* 0x0000001700f27308 */ /* 0x000e740000002400 */
[----:B------:R-:W1:Y:S10]  /*5570*/  MUFU.TANH R248, R24 ;  /* 0x0000001800f87308 */ /* 0x000e740000002400 */
[----:B------:R-:W-:Y:S10]  /*5580*/  MUFU.TANH R247, R25 ;  /* 0x0000001900f77308 */ /* 0x000ff40000002400 */
        /* <DEDUP_REMOVED lines=8> */
[----:B------:R-:W-:Y:S01]  /*5610*/  MUFU.TANH R251, R31 ;  /* 0x0000001f00fb7308 */ /* 0x000fe20000002400 */
[C---:B--2---:R-:W-:Y:S01]  /*5620*/  FMUL.FTZ R3, R12.reuse, 1.4426950216293334961 ;  /* 0x3fb8aa3b0c037820 */ /* 0x044fe20000410000 */
[----:B------:R-:W-:Y:S04]  /*5630*/  FSETP.NEU.FTZ.AND P3, PT, R12, -INF , PT ;  /* 0xff8000000c00780b */ /* 0x000fe80003f7d000 */
[----:B------:R-:W-:Y:S02]  /*5640*/  FSEL R3, R3, RZ, P3 ;  /* 0x000000ff03037208 */ /* 0x000fe40001800000 */
[C---:B----4-:R-:W-:Y:S03]  /*5650*/  FSETP.NEU.FTZ.AND P3, PT, R10.reuse, -INF , PT ;  /* 0xff8000000a00780b */ /* 0x050fe60003f7d000 */
[--C-:B------:R-:W-:Y:S04]  /*5660*/  FFMA.FTZ R5, R5, c[0x0][0x23c], -R3.reuse ;  /* 0x00008f0005057a23 */ /* 0x100fe80000010803 */
[----:B------:R2:W-:Y:S02]  /*5670*/  MUFU.EX2 R12, R5 ;  /* 0x00000005000c7308 */ /* 0x0005e40000000800 */
[----:B--2---:R-:W-:Y:S02]  /*5680*/  FMUL.FTZ R5, R10, 1.4426950216293334961 ;  /* 0x3fb8aa3b0a057820 */ /* 0x004fe40000410000 */
[----:B------:R-:W-:Y:S03]  /*5690*/  FFMA.FTZ R10, R2, c[0x0][0x23c], -R3 ;  /* 0x00008f00020a7a23 */ /* 0x000fe60000010803 */
[----:B------:R-:W-:Y:S01]  /*56a0*/  FSEL R2, R5, RZ, P3 ;  /* 0x000000ff05027208 */ /* 0x000fe20001800000 */
[----:B------:R-:W-:Y:S01]  /*56b0*/  FFMA.FTZ R5, R199, -UR4, R41 ;  /* 0x80000004c7057c23 */ /* 0x000fe20008010029 */
[----:B------:R-:W-:Y:S01]  /*56c0*/  PLOP3.LUT P3, PT, PT, PT, UP0, 0x80, 0x0 ;  /* 0x000000000000781c */ /* 0x000fe20003f6f008 */
[----:B------:R-:W-:Y:S02]  /*56d0*/  MUFU.EX2 R53, R10 ;  /* 0x0000000a00357308 */ /* 0x000fe40000000800 */
[--C-:B------:R-:W-:Y:S01]  /*56e0*/  FFMA.FTZ R9, R9, c[0x0][0x23c], -R2.reuse ;  /* 0x00008f0009097a23 */ /* 0x100fe20000010802 */
[----:B------:R-:W-:Y:S02]  /*56f0*/  @P1 FSEL R5, R5, -INF , !P5 ;  /* 0xff80000005051808 */ /* 0x000fe40006800000 */
[----:B------:R-:W-:Y:S02]  /*5700*/  PLOP3.LUT P1, PT, PT, PT, UP0, 0x80, 0x0 ;  /* 0x000000000000781c */ /* 0x000fe40003f2f008 */
[----:B------:R-:W-:Y:S01]  /*5710*/  PLOP3.LUT P5, PT, PT, PT, UP0, 0x80, 0x0 ;  /* 0x000000000000781c */ /* 0x000fe20003faf008 */
[----:B------:R-:W-:Y:S02]  /*5720*/  FFMA.FTZ R5, R5, c[0x0][0x23c], -R2 ;  /* 0x00008f0005057a23 */ /* 0x000fe40000010802 */
[----:B------:R2:W-:Y:S10]  /*5730*/  MUFU.EX2 R46, R9 ;  /* 0x00000009002e7308 */ /* 0x0005f40000000800 */
[----:B------:R4:W-:Y:S01]  /*5740*/  MUFU.EX2 R45, R5 ;  /* 0x00000005002d7308 */ /* 0x0009e20000000800 */
[----:B--2---:R-:W-:Y:S01]  /*5750*/  FFMA.FTZ R9, R192, -UR4, R48 ;  /* 0x80000004c0097c23 */ /* 0x004fe20008010030 */
[C---:B----4-:R-:W-:Y:S02]  /*5760*/  @P2 IADD3 R5, R0.reuse, 0x8, RZ ;  /* 0x0000000800052810 */ /* 0x050fe40007ffe0ff */
[----:B------:R-:W-:Y:S02]  /*5770*/  PLOP3.LUT P2, PT, PT, PT, UP0, 0x80, 0x0 ;  /* 0x000000000000781c */ /* 0x000fe40003f4f008 */
[----:B------:R-:W-:Y:S02]  /*5780*/  @P5 ISETP.GE.AND P5, PT, R5, UR5, PT ;  /* 0x0000000505005c0c */ /* 0x000fe4000bfa6270 */
[----:B------:R-:W-:Y:S02]  /*5790*/  @P1 IADD3 R5, R0, 0x9, RZ ;  /* 0x0000000900051810 */ /* 0x000fe40007ffe0ff */
[----:B------:R-:W-:Y:S02]  /*57a0*/  PLOP3.LUT P1, PT, PT, PT, UP0, 0x80, 0x0 ;  /* 0x000000000000781c */ /* 0x000fe40003f2f008 */
[----:B------:R-:W-:Y:S01]  /*57b0*/  @P6 ISETP.GE.AND P6, PT, R5, UR5, PT ;  /* 0x0000000505006c0c */ /* 0x000fe2000bfc6270 */
[----:B------:R-:W-:Y:S06]  /*57c0*/  FFMA.FTZ R5, R191, -UR4, R47 ;  /* 0x80000004bf057c23 */ /* 0x000fec000801002f */
[----:B------:R-:W-:Y:S02]  /*57d0*/  @P2 FSEL R9, R9, -INF , !P5 ;  /* 0xff80000009092808 */ /* 0x000fe40006800000 */
[----:B------:R-:W-:Y:S03]  /*57e0*/  PLOP3.LUT P2, PT, PT, PT, UP0, 0x80, 0x0 ;  /* 0x000000000000781c */ /* 0x000fe60003f4f008 */
[--C-:B------:R-:W-:Y:S01]  /*57f0*/  FFMA.FTZ R9, R9, c[0x0][0x23c], -R3.reuse ;  /* 0x00008f0009097a23 */ /* 0x100fe20000010803 */
[----:B------:R-:W-:Y:S02]  /*5800*/  @P1 FSEL R5, R5, -INF , !P6 ;  /* 0xff80000005051808 */ /* 0x000fe40007000000 */
[----:B------:R-:W-:Y:S01]  /*5810*/  PLOP3.LUT P1, PT, PT, PT, UP0, 0x80, 0x0 ;  /* 0x000000000000781c */ /* 0x000fe20003f2f008 */
[----:B------:R2:W-:Y:S02]  /*5820*/  MUFU.EX2 R52, R9 ;  /* 0x0000000900347308 */ /* 0x0005e40000000800 */
[----:B------:R-:W-:Y:S08]  /*5830*/  FFMA.FTZ R5, R5, c[0x0][0x23c], -R3 ;  /* 0x00008f0005057a23 */ /* 0x000ff00000010803 */
[----:B------:R4:W-:Y:S01]  /*5840*/  MUFU.EX2 R51, R5 ;  /* 0x0000000500337308 */ /* 0x0009e20000000800 */
[----:B--2---:R-:W-:Y:S05]  /*5850*/  FFMA.FTZ R9, R194, -UR4, R40 ;  /* 0x80000004c2097c23 */ /* 0x004fea0008010028 */
[----:B------:R-:W-:Y:S02]  /*5860*/  @P2 FSEL R9, R9, -INF , !P5 ;  /* 0xff80000009092808 */ /* 0x000fe40006800000 */
[----:B------:R-:W-:Y:S01]  /*5870*/  PLOP3.LUT P2, PT, PT, PT, UP0, 0x80, 0x0 ;  /* 0x000000000000781c */ /* 0x000fe20003f4f008 */
[----:B----4-:R-:W-:Y:S02]  /*5880*/  FFMA.FTZ R5, R193, -UR4, R39 ;  /* 0x80000004c1057c23 */ /* 0x010fe40008010027 */
[----:B------:R-:W2:Y:S01]  /*5890*/  MUFU.TANH R193, R34 ;  /* 0x0000002200c17308 */ /* 0x000ea20000002400 */
[--C-:B------:R-:W-:Y:S02]  /*58a0*/  FFMA.FTZ R9, R9, c[0x0][0x23c], -R2.reuse ;  /* 0x00008f0009097a23 */ /* 0x100fe40000010802 */
[----:B------:R-:W-:Y:S02]  /*58b0*/  @P1 FSEL R5, R5, -INF , !P6 ;  /* 0xff80000005051808 */ /* 0x000fe40007000000 */
[----:B------:R-:W-:Y:S03]  /*58c0*/  PLOP3.LUT P1, PT, PT, PT, UP0, 0x80, 0x0 ;  /* 0x000000000000781c */ /* 0x000fe60003f2f008 */
[----:B------:R-:W-:Y:S02]  /*58d0*/  FFMA.FTZ R5, R5, c[0x0][0x23c], -R2 ;  /* 0x00008f0005057a23 */ /* 0x000fe40000010802 */
[----:B------:R-:W-:Y:S08]  /*58e0*/  MUFU.EX2 R44, R9 ;  /* 0x00000009002c7308 */ /* 0x000ff00000000800 */
[----:B------:R-:W-:Y:S02]  /*58f0*/  @P1 FSEL R7, R7, -INF , !P6 ;  /* 0xff80000007071808 */ /* 0x000fe40007000000 */
[----:B------:R4:W-:Y:S01]  /*5900*/  MUFU.EX2 R43, R5 ;  /* 0x00000005002b7308 */ /* 0x0009e20000000800 */
[----:B------:R-:W-:Y:S02]  /*5910*/  PLOP3.LUT P1, PT, PT, PT, UP0, 0x80, 0x0 ;  /* 0x000000000000781c */ /* 0x000fe40003f2f008 */
[--C-:B------:R-:W-:Y:S07]  /*5920*/  FFMA.FTZ R7, R7, c[0x0][0x23c], -R8.reuse ;  /* 0x00008f0007077a23 */ /* 0x100fee0000010808 */
[----:B------:R1:W-:Y:S01]  /*5930*/  MUFU.EX2 R194, R7 ;  /* 0x0000000700c27308 */ /* 0x0003e20000000800 */
[----:B----4-:R-:W-:Y:S05]  /*5940*/  FFMA.FTZ R5, R190, -UR4, R237 ;  /* 0x80000004be057c23 */ /* 0x010fea00080100ed */
[----:B------:R-:W-:Y:S02]  /*5950*/  @P2 FSEL R5, R5, -INF , !P5 ;  /* 0xff80000005052808 */ /* 0x000fe40006800000 */
[----:B------:R-:W-:Y:S03]  /*5960*/  PLOP3.LUT P2, PT, PT, PT, UP0, 0x80, 0x0 ;  /* 0x000000000000781c */ /* 0x000fe60003f4f008 */
[----:B------:R-:W-:Y:S01]  /*5970*/  FFMA.FTZ R5, R5, c[0x0][0x23c], -R8 ;  /* 0x00008f0005057a23 */ /* 0x000fe20000010808 */
[----:B-1----:R-:W-:Y:S02]  /*5980*/  @P4 IADD3 R7, R0, 0x10, RZ ;  /* 0x0000001000074810 */ /* 0x002fe40007ffe0ff */
[----:B------:R-:W-:Y:S01]  /*5990*/  PLOP3.LUT P4, PT, PT, PT, UP0, 0x80, 0x0 ;  /* 0x000000000000781c */ /* 0x000fe20003f8f008 */
[----:B------:R3:W-:Y:S06]  /*59a0*/  MUFU.EX2 R199, R5 ;  /* 0x0000000500c77308 */ /* 0x0007ec0000000800 */
[----:B------:R-:W-:Y:S02]  /*59b0*/  @P2 FSEL R6, R6, -INF , !P5 ;  /* 0xff80000006062808 */ /* 0x000fe40006800000 */
[----:B------:R-:W-:Y:S02]  /*59c0*/  PLOP3.LUT P2, PT, PT, PT, UP0, 0x80, 0x0 ;  /* 0x000000000000781c */ /* 0x000fe40003f4f008 */
[----:B------:R-:W-:Y:S01]  /*59d0*/  @P3 ISETP.GE.AND P5, PT, R7, UR5, PT ;  /* 0x0000000507003c0c */ /* 0x000fe2000bfa6270 */
[--C-:B------:R-:W-:Y:S01]  /*59e0*/  FFMA.FTZ R6, R6, c[0x0][0x23c], -R4.reuse ;  /* 0x00008f0006067a23 */ /* 0x100fe20000010804 */
[----:B------:R-:W-:Y:S03]  /*59f0*/  PLOP3.LUT P3, PT, PT, PT, UP0, 0x80, 0x0 ;  /* 0x000000000000781c */ /* 0x000fe60003f6f008 */
[----:B------:R1:W-:Y:S06]  /*5a00*/  MUFU.EX2 R200, R6 ;  /* 0x0000000600c87308 */ /* 0x0003ec0000000800 */
[----:B------:R-:W-:Y:S02]  /*5a10*/  @P2 IADD3 R7, R0, 0x11, RZ ;  /* 0x0000001100072810 */ /* 0x000fe40007ffe0ff */
[----:B------:R-:W-:Y:S01]  /*5a20*/  PLOP3.LUT P2, PT, PT, PT, UP0, 0x80, 0x0 ;  /* 0x000000000000781c */ /* 0x000fe20003f4f008 */
[----:B---3--:R-:W-:Y:S01]  /*5a30*/  FFMA.FTZ R5, R195, -UR4, R241 ;  /* 0x80000004c3057c23 */ /* 0x008fe200080100f1 */
[----:B------:R-:W-:Y:S04]  /*5a40*/  @P4 ISETP.GE.AND P4, PT, R7, UR5, PT ;  /* 0x0000000507004c0c */ /* 0x000fe8000bf86270 */
[----:B------:R-:W-:Y:S02]  /*5a50*/  @P1 FSEL R5, R5, -INF , !P6 ;  /* 0xff80000005051808 */ /* 0x000fe40007000000 */
[----:B------:R-:W-:Y:S02]  /*5a60*/  PLOP3.LUT P1, PT, PT, PT, UP0, 0x80, 0x0 ;  /* 0x000000000000781c */ /* 0x000fe40003f2f008 */
[----:B------:R-:W-:Y:S01]  /*5a70*/  PLOP3.LUT P6, PT, PT, PT, UP0, 0x80, 0x0 ;  /* 0x000000000000781c */ /* 0x000fe20003fcf008 */
[----:B------:R-:W-:Y:S04]  /*5a80*/  FFMA.FTZ R5, R5, c[0x0][0x23c], -R4 ;  /* 0x00008f0005057a23 */ /* 0x000fe80000010804 */
[----:B------:R3:W4:Y:S01]  /*5a90*/  MUFU.EX2 R196, R5 ;  /* 0x0000000500c47308 */ /* 0x0007220000000800 */
[----:B-1----:R-:W-:Y:S05]  /*5aa0*/  FFMA.FTZ R6, R188, -UR4, R236 ;  /* 0x80000004bc067c23 */ /* 0x002fea00080100ec */
[----:B------:R-:W-:Y:S02]  /*5ab0*/  @P3 FSEL R6, R6, -INF , !P5 ;  /* 0xff80000006063808 */ /* 0x000fe40006800000 */
[----:B------:R-:W-:Y:S03]  /*5ac0*/  PLOP3.LUT P3, PT, PT, PT, UP0, 0x80, 0x0 ;  /* 0x000000000000781c */ /* 0x000fe60003f6f008 */
[--C-:B------:R-:W-:Y:S04]  /*5ad0*/  FFMA.FTZ R6, R6, c[0x0][0x23c], -R8.reuse ;  /* 0x00008f0006067a23 */ /* 0x100fe80000010808 */
[----:B------:R1:W-:Y:S01]  /*5ae0*/  MUFU.EX2 R187, R6 ;  /* 0x0000000600bb7308 */ /* 0x0003e20000000800 */
[----:B---3--:R-:W-:Y:S05]  /*5af0*/  FFMA.FTZ R5, R180, -UR4, R235 ;  /* 0x80000004b4057c23 */ /* 0x008fea00080100eb */
[----:B------:R-:W-:Y:S02]  /*5b00*/  @P1 FSEL R5, R5, -INF , !P4 ;  /* 0xff80000005051808 */ /* 0x000fe40006000000 */
[----:B------:R-:W-:Y:S03]  /*5b10*/  PLOP3.LUT P1, PT, PT, PT, UP0, 0x80, 0x0 ;  /* 0x000000000000781c */ /* 0x000fe60003f2f008 */
[----:B------:R-:W-:Y:S04]  /*5b20*/  FFMA.FTZ R5, R5, c[0x0][0x23c], -R8 ;  /* 0x00008f0005057a23 */ /* 0x000fe80000010808 */
[----:B------:R3:W-:Y:S01]  /*5b30*/  MUFU.EX2 R185, R5 ;  /* 0x0000000500b97308 */ /* 0x0007e20000000800 */
[----:B-1----:R-:W-:Y:S05]  /*5b40*/  FFMA.FTZ R6, R190, -UR4, R244 ;  /* 0x80000004be067c23 */ /* 0x002fea00080100f4 */
[----:B------:R-:W-:Y:S02]  /*5b50*/  @P2 FSEL R6, R6, -INF , !P5 ;  /* 0xff80000006062808 */ /* 0x000fe40006800000 */
[----:B------:R-:W-:Y:S03]  /*5b60*/  PLOP3.LUT P2, PT, PT, PT, UP0, 0x80, 0x0 ;  /* 0x000000000000781c */ /* 0x000fe60003f4f008 */
[----:B------:R-:W-:Y:S04]  /*5b70*/  FFMA.FTZ R6, R6, c[0x0][0x23c], -R4 ;  /* 0x00008f0006067a23 */ /* 0x000fe80000010804 */
        /* <DEDUP_REMOVED lines=9> */
[----:B------:R-:W-:Y:S02]  /*5c10*/  FFMA.FTZ R7, R6, c[0x0][0x23c], -R3 ;  /* 0x00008f0006077a23 */ /* 0x000fe40000010803 */
[----:B------:R-:W-:Y:S02]  /*5c20*/  FFMA.FTZ R6, R192, -UR4, R36 ;  /* 0x80000004c0067c23 */ /* 0x000fe40008010024 */
[----:B------:R1:W-:Y:S03]  /*5c30*/  MUFU.EX2 R246, R7 ;  /* 0x0000000700f67308 */ /* 0x0003e60000000800 */
[----:B------:R-:W-:Y:S02]  /*5c40*/  @P2 FSEL R6, R6, -INF , !P5 ;  /* 0xff80000006062808 */ /* 0x000fe40006800000 */
[----:B------:R-:W-:Y:S02]  /*5c50*/  PLOP3.LUT P2, PT, PT, PT, UP0, 0x80, 0x0 ;  /* 0x000000000000781c */ /* 0x000fe40003f4f008 */
[----:B------:R-:W-:Y:S01]  /*5c60*/  PLOP3.LUT P5, PT, PT, PT, UP0, 0x80, 0x0 ;  /* 0x000000000000781c */ /* 0x000fe20003faf008 */
[----:B------:R-:W-:Y:S02]  /*5c70*/  FFMA.FTZ R6, R6, c[0x0][0x23c], -R2 ;  /* 0x00008f0006067a23 */ /* 0x000fe40000010802 */
[----:B---3--:R-:W-:Y:S02]  /*5c80*/  FFMA.FTZ R5, R164, -UR4, R247 ;  /* 0x80000004a4057c23 */ /* 0x008fe400080100f7 */
[----:B------:R-:W-:Y:S03]  /*5c90*/  MUFU.EX2 R38, R6 ;  /* 0x0000000600267308 */ /* 0x000fe60000000800 */
[----:B------:R-:W-:Y:S02]  /*5ca0*/  @P1 FSEL R5, R5, -INF , !P4 ;  /* 0xff80000005051808 */ /* 0x000fe40006000000 */
[----:B------:R-:W-:Y:S03]  /*5cb0*/  PLOP3.LUT P1, PT, PT, PT, UP0, 0x80, 0x0 ;  /* 0x000000000000781c */ /* 0x000fe60003f2f008 */
[----:B------:R-:W-:Y:S04]  /*5cc0*/  FFMA.FTZ R5, R5, c[0x0][0x23c], -R3 ;  /* 0x00008f0005057a23 */ /* 0x000fe80000010803 */
[----:B------:R3:W-:Y:S01]  /*5cd0*/  MUFU.EX2 R245, R5 ;  /* 0x0000000500f57308 */ /* 0x0007e20000000800 */
[C---:B-1----:R-:W-:Y:S05]  /*5ce0*/  @P3 IADD3 R7, R0.reuse, 0x18, RZ ;  /* 0x0000001800073810 */ /* 0x042fea0007ffe0ff */
[----:B------:R-:W-:Y:S02]  /*5cf0*/  @P1 ISETP.GE.AND P3, PT, R7, UR5, PT ;  /* 0x0000000507001c0c */ /* 0x000fe4000bf66270 */
[----:B------:R-:W-:Y:S02]  /*5d00*/  PLOP3.LUT P1, PT, PT, PT, UP0, 0x80, 0x0 ;  /* 0x000000000000781c */ /* 0x000fe40003f2f008 */
[----:B---3--:R-:W-:Y:S01]  /*5d10*/  @P6 IADD3 R5, R0, 0x19, RZ ;  /* 0x0000001900056810 */ /* 0x008fe20007ffe0ff */
[----:B------:R-:W-:Y:S03]  /*5d20*/  FFMA.FTZ R0, R191, -UR4, R234 ;  /* 0x80000004bf007c23 */ /* 0x000fe600080100ea */
[----:B------:R-:W-:Y:S01]  /*5d30*/  @P5 ISETP.GE.AND P5, PT, R5, UR5, PT ;  /* 0x0000000505005c0c */ /* 0x000fe2000bfa6270 */
[----:B------:R-:W-:Y:S01]  /*5d40*/  FFMA.FTZ R5, R198, -UR4, R240 ;  /* 0x80000004c6057c23 */ /* 0x000fe200080100f0 */
[----:B------:R-:W-:Y:S02]  /*5d50*/  @P2 FSEL R0, R0, -INF , !P4 ;  /* 0xff80000000002808 */ /* 0x000fe40006000000 */
[----:B------:R-:W-:Y:S03]  /*5d60*/  PLOP3.LUT P2, PT, PT, PT, UP0, 0x80, 0x0 ;  /* 0x000000000000781c */ /* 0x000fe60003f4f008 */
[----:B------:R-:W-:Y:S01]  /*5d70*/  @P1 FSEL R5, R5, -INF , !P3 ;  /* 0xff80000005051808 */ /* 0x000fe20005800000 */
[----:B------:R-:W-:Y:S01]  /*5d80*/  FFMA.FTZ R6, R0, c[0x0][0x23c], -R2 ;  /* 0x00008f0000067a23 */ /* 0x000fe20000010802 */
[----:B------:R-:W-:Y:S01]  /*5d90*/  PLOP3.LUT P1, PT, PT, PT, UP0, 0x80, 0x0 ;  /* 0x000000000000781c */ /* 0x000fe20003f2f008 */
[----:B------:R-:W-:Y:S02]  /*5da0*/  FFMA.FTZ R0, R197, -UR4, R239 ;  /* 0x80000004c5007c23 */ /* 0x000fe400080100ef */
[--C-:B------:R-:W-:Y:S01]  /*5db0*/  FFMA.FTZ R5, R5, c[0x0][0x23c], -R3.reuse ;  /* 0x00008f0005057a23 */ /* 0x100fe20000010803 */
[----:B------:R-:W-:Y:S04]  /*5dc0*/  MUFU.EX2 R37, R6 ;  /* 0x0000000600257308 */ /* 0x000fe80000000800 */
[----:B------:R-:W-:Y:S02]  /*5dd0*/  @P2 FSEL R0, R0, -INF , !P5 ;  /* 0xff80000000002808 */ /* 0x000fe40006800000 */
[----:B------:R-:W-:Y:S03]  /*5de0*/  PLOP3.LUT P2, PT, PT, PT, UP0, 0x80, 0x0 ;  /* 0x000000000000781c */ /* 0x000fe60003f4f008 */
[----:B------:R-:W-:Y:S01]  /*5df0*/  FFMA.FTZ R3, R0, c[0x0][0x23c], -R3 ;  /* 0x00008f0000037a23 */ /* 0x000fe20000010803 */
[----:B------:R-:W-:Y:S01]  /*5e00*/  MUFU.EX2 R192, R5 ;  /* 0x0000000500c07308 */ /* 0x000fe20000000800 */
[----:B------:R-:W-:Y:S05]  /*5e10*/  FFMA.FTZ R0, R165, -UR4, R252 ;  /* 0x80000004a5007c23 */ /* 0x000fea00080100fc */
[----:B------:R-:W-:Y:S02]  /*5e20*/  @P1 FSEL R0, R0, -INF , !P3 ;  /* 0xff80000000001808 */ /* 0x000fe40005800000 */
[----:B------:R-:W-:Y:S02]  /*5e30*/  PLOP3.LUT P1, PT, PT, PT, UP0, 0x80, 0x0 ;  /* 0x000000000000781c */ /* 0x000fe40003f2f008 */
[----:B------:R1:W-:Y:S01]  /*5e40*/  MUFU.EX2 R191, R3 ;  /* 0x0000000300bf7308 */ /* 0x0003e20000000800 */
[----:B------:R-:W-:Y:S09]  /*5e50*/  FFMA.FTZ R0, R0, c[0x0][0x23c], -R2 ;  /* 0x00008f0000007a23 */ /* 0x000ff20000010802 */
[----:B------:R3:W-:Y:S01]  /*5e60*/  MUFU.EX2 R198, R0 ;  /* 0x0000000000c67308 */ /* 0x0007e20000000800 */
[----:B-1----:R-:W-:Y:S05]  /*5e70*/  FFMA.FTZ R3, R167, -UR4, R182 ;  /* 0x80000004a7037c23 */ /* 0x002fea00080100b6 */
[----:B------:R-:W-:Y:S02]  /*5e80*/  @P2 FSEL R3, R3, -INF , !P3 ;  /* 0xff80000003032808 */ /* 0x000fe40005800000 */
[----:B------:R-:W-:Y:S03]  /*5e90*/  PLOP3.LUT P2, PT, PT, PT, UP0, 0x80, 0x0 ;  /* 0x000000000000781c */ /* 0x000fe60003f4f008 */
[--C-:B------:R-:W-:Y:S02]  /*5ea0*/  FFMA.FTZ R3, R3, c[0x0][0x23c], -R8.reuse ;  /* 0x00008f0003037a23 */ /* 0x100fe40000010808 */
[----:B---3--:R-:W-:Y:S02]  /*5eb0*/  FFMA.FTZ R0, R166, -UR4, R181 ;  /* 0x80000004a6007c23 */ /* 0x008fe400080100b5 */
[----:B------:R2:W-:Y:S03]  /*5ec0*/  MUFU.EX2 R184, R3 ;  /* 0x0000000300b87308 */ /* 0x0005e60000000800 */
[----:B------:R-:W-:Y:S02]  /*5ed0*/  @P1 FSEL R0, R0, -INF , !P5 ;  /* 0xff80000000001808 */ /* 0x000fe40006800000 */
[----:B------:R-:W-:Y:S03]  /*5ee0*/  PLOP3.LUT P1, PT, PT, PT, UP0, 0x80, 0x0 ;  /* 0x000000000000781c */ /* 0x000fe60003f2f008 */
[----:B------:R-:W-:Y:S02]  /*5ef0*/  FFMA.FTZ R8, R0, c[0x0][0x23c], -R8 ;  /* 0x00008f0000087a23 */ /* 0x000fe40000010808 */
[----:B------:R-:W-:Y:S01]  /*5f00*/  FFMA.FTZ R0, R180, -UR4, R186 ;  /* 0x80000004b4007c23 */ /* 0x000fe200080100ba */
[----:B------:R-:W-:Y:S01]  /*5f10*/  MOV R180, R13 ;  /* 0x0000000d00b47202 */ /* 0x000fe20000000f00 */
[----:B------:R-:W1:Y:S03]  /*5f20*/  MUFU.EX2 R183, R8 ;  /* 0x0000000800b77308 */ /* 0x000e660000000800 */
[----:B------:R-:W-:Y:S03]  /*5f30*/  F2FP.PACK_AB R5, R180, R11 ;  /* 0x0000000bb405723e */ /* 0x000fe600000000ff */
[----:B------:R-:W-:Y:S02]  /*5f40*/  @P1 FSEL R0, R0, -INF , !P5 ;  /* 0xff80000000001808 */ /* 0x000fe40006800000 */
[----:B------:R3:W-:Y:S01]  /*5f50*/  STS [R221+0x20400], R5 ;  /* 0x02040005dd007388 */ /* 0x0007e20000000800 */
[----:B------:R-:W-:Y:S01]  /*5f60*/  IADD3 R178, P1, R176, UR13, RZ ;  /* 0x0000000db0b27c10 */ /* 0x000fe2000ff3e0ff */
[----:B--2---:R-:W-:Y:S05]  /*5f70*/  FFMA.FTZ R3, R188, -UR4, R193 ;  /* 0x80000004bc037c23 */ /* 0x004fea00080100c1 */
[----:B------:R-:W-:Y:S02]  /*5f80*/  @P2 FSEL R3, R3, -INF , !P3 ;  /* 0xff80000003032808 */ /* 0x000fe40005800000 */
[----:B------:R-:W-:Y:S01]  /*5f90*/  PLOP3.LUT P2, PT, PT, PT, UP0, 0x80, 0x0 ;  /* 0x000000000000781c */ /* 0x000fe20003f4f008 */
[----:B------:R-:W-:Y:S02]  /*5fa0*/  UISETP.GE.AND UP0, UPT, UR8, 0x1, UPT ;  /* 0x000000010800788c */ /* 0x000fe4000bf06270 */
[--C-:B------:R-:W-:Y:S02]  /*5fb0*/  FFMA.FTZ R3, R3, c[0x0][0x23c], -R4.reuse ;  /* 0x00008f0003037a23 */ /* 0x100fe40000010804 */
[----:B------:R-:W-:Y:S02]  /*5fc0*/  FFMA.FTZ R4, R0, c[0x0][0x23c], -R4 ;  /* 0x00008f0000047a23 */ /* 0x000fe40000010804 */
[----:B------:R2:W-:Y:S01]  /*5fd0*/  MUFU.EX2 R189, R3 ;  /* 0x0000000300bd7308 */ /* 0x0005e20000000800 */
[----:B------:R-:W-:Y:S05]  /*5fe0*/  FFMA.FTZ R0, R164, -UR4, R251 ;  /* 0x80000004a4007c23 */ /* 0x000fea00080100fb */
[----:B------:R-:W-:Y:S02]  /*5ff0*/  @P2 FSEL R0, R0, -INF , !P5 ;  /* 0xff80000000002808 */ /* 0x000fe40006800000 */
[----:B---3--:R-:W-:Y:S02]  /*6000*/  F2FP.PACK_AB R5, R51, R52 ;  /* 0x000000343305723e */ /* 0x008fe400000000ff */
[----:B------:R3:W1:Y:S01]  /*6010*/  MUFU.EX2 R188, R4 ;  /* 0x0000000400bc7308 */ /* 0x0006620000000800 */
[----:B------:R-:W-:Y:S01]  /*6020*/  FFMA.FTZ R2, R0, c[0x0][0x23c], -R2 ;  /* 0x00008f0000027a23 */ /* 0x000fe20000010802 */
[----:B----4-:R-:W-:Y:S02]  /*6030*/  F2FP.PACK_AB R0, R196, R200 ;  /* 0x000000c8c400723e */ /* 0x010fe400000000ff */
[----:B------:R-:W-:Y:S06]  /*6040*/  PLOP3.LUT P2, PT, PT, PT, UP0, 0x80, 0x0 ;  /* 0x000000000000781c */ /* 0x000fec0003f4f008 */
[----:B------:R4:W1:Y:S01]  /*6050*/  MUFU.EX2 R197, R2 ;  /* 0x0000000200c57308 */ /* 0x0008620000000800 */
[----:B--2---:R-:W-:Y:S05]  /*6060*/  F2FP.PACK_AB R3, R177, R203 ;  /* 0x000000cbb103723e */ /* 0x004fea00000000ff */
[----:B------:R2:W-:Y:S04]  /*6070*/  STS [R221+0x20000], R3 ;  /* 0x02000003dd007388 */ /* 0x0005e80000000800 */
[----:B------:R1:W-:Y:S01]  /*6080*/  STS [R224+0x20400], R0 ;  /* 0x02040000e0007388 */ /* 0x0003e20000000800 */
[----:B---3--:R-:W-:Y:S02]  /*6090*/  F2FP.PACK_AB R4, R53, R12 ;  /* 0x0000000c3504723e */ /* 0x008fe400000000ff */
[----:B----4-:R-:W-:Y:S05]  /*60a0*/  F2FP.PACK_AB R2, R194, R199 ;  /* 0x000000c7c202723e */ /* 0x010fea00000000ff */
[----:B------:R3:W-:Y:S04]  /*60b0*/  STS [R224+0x20000], R2 ;  /* 0x02000002e0007388 */ /* 0x0007e80000000800 */
[----:B------:R4:W-:Y:S01]  /*60c0*/  STS [R221+0x21000], R4 ;  /* 0x02100004dd007388 */ /* 0x0009e20000000800 */
[----:B--2---:R-:W-:Y:S02]  /*60d0*/  F2FP.PACK_AB R3, R45, R46 ;  /* 0x0000002e2d03723e */ /* 0x004fe400000000ff */
[----:B-1----:R-:W-:Y:S03]  /*60e0*/  F2FP.PACK_AB R0, R183, R184 ;  /* 0x000000b8b700723e */ /* 0x002fe600000000ff */
[----:B------:R1:W-:Y:S04]  /*60f0*/  STS [R221+0x21400], R3 ;  /* 0x02140003dd007388 */ /* 0x0003e80000000800 */
[----:B------:R2:W-:Y:S01]  /*6100*/  STS [R224+0x21000], R5 ;  /* 0x02100005e0007388 */ /* 0x0005e20000000800 */
[----:B---3--:R-:W-:Y:S02]  /*6110*/  F2FP.PACK_AB R2, R190, R195 ;  /* 0x000000c3be02723e */ /* 0x008fe400000000ff */
[----:B----4-:R-:W-:Y:S05]  /*6120*/  F2FP.PACK_AB R4, R43, R44 ;  /* 0x0000002c2b04723e */ /* 0x010fea00000000ff */
[----:B------:R3:W-:Y:S01]  /*6130*/  STS [R224+0x21400], R4 ;  /* 0x02140004e0007388 */ /* 0x0007e20000000800 */
[----:B-1----:R-:W-:Y:S03]  /*6140*/  F2FP.PACK_AB R3, R185, R187 ;  /* 0x000000bbb903723e */ /* 0x002fe600000000ff */
[----:B------:R1:W-:Y:S01]  /*6150*/  STS [R222+0x20400], R2 ;  /* 0x02040002de007388 */ /* 0x0003e20000000800 */
[----:B--2---:R-:W-:Y:S03]  /*6160*/  F2FP.PACK_AB R5, R245, R246 ;  /* 0x000000f6f505723e */ /* 0x004fe600000000ff */
[----:B------:R2:W-:Y:S04]  /*6170*/  STS [R222+0x20000], R3 ;  /* 0x02000003de007388 */ /* 0x0005e80000000800 */
[----:B------:R4:W-:Y:S01]  /*6180*/  STS [R223+0x20000], R0 ;  /* 0x02000000df007388 */ /* 0x0009e20000000800 */
[----:B---3--:R-:W-:Y:S02]  /*6190*/  F2FP.PACK_AB R4, R37, R38 ;  /* 0x000000262504723e */ /* 0x008fe400000000ff */
[----:B-1----:R-:W-:Y:S02]  /*61a0*/  F2FP.PACK_AB R2, R191, R192 ;  /* 0x000000c0bf02723e */ /* 0x002fe400000000ff */
[----:B--2---:R-:W-:Y:S02]  /*61b0*/  F2FP.PACK_AB R3, R188, R189 ;  /* 0x000000bdbc03723e */ /* 0x004fe400000000ff */
[----:B----4-:R-:W-:Y:S03]  /*61c0*/  F2FP.PACK_AB R0, R197, R198 ;  /* 0x000000c6c500723e */ /* 0x010fe600000000ff */
[----:B------:R1:W-:Y:S04]  /*61d0*/  STS [R223+0x20400], R3 ;  /* 0x02040003df007388 */ /* 0x0003e80000000800 */
[----:B------:R-:W-:Y:S04]  /*61e0*/  STS [R222+0x21000], R5 ;  /* 0x02100005de007388 */ /* 0x000fe80000000800 */
[----:B------:R-:W-:Y:S04]  /*61f0*/  STS [R222+0x21400], R4 ;  /* 0x02140004de007388 */ /* 0x000fe80000000800 */
[----:B------:R-:W-:Y:S04]  /*6200*/  STS [R223+0x21000], R2 ;  /* 0x02100002df007388 */ /* 0x000fe80000000800 */
[----:B------:R2:W-:Y:S04]  /*6210*/  STS [R223+0x21400], R0 ;  /* 0x02140000df007388 */ /* 0x0005e80000000800 */
[----:B------:R-:W-:Y:S01]  /*6220*/  LDSM.16.M88.4 R32, [R208+0x8000] ;  /* 0x00800000d020783b */ /* 0x000fe20000000200 */
[----:B-1----:R-:W-:Y:S07]  /*6230*/  MOV R3, R12 ;  /* 0x0000000c00037202 */ /* 0x002fee0000000f00 */
[----:B------:R-:W1:Y:S08]  /*6240*/  LDSM.16.M88.4 R16, [R212+0x14000] ;  /* 0x01400000d410783b */ /* 0x000e700000000200 */
[----:B------:R-:W3:Y:S01]  /*6250*/  LDSM.16.M88.4 R28, [R208+0x9000] ;  /* 0x00900000d01c783b */ /* 0x000ee20000000200 */
[----:B--2---:R-:W-:Y:S07]  /*6260*/  MOV R0, R11 ;  /* 0x0000000b00007202 */ /* 0x004fee0000000f00 */
[----:B------:R-:W2:Y:S08]  /*6270*/  LDSM.16.M88.4 R164, [R212+0x14800] ;  /* 0x01480000d4a4783b */ /* 0x000eb00000000200 */
[----:B------:R-:W4:Y:S04]  /*6280*/  LDL R2, [R1+0x34] ;  /* 0x0000340001027983 */ /* 0x000f280000100800 */
[----:B------:R-:W-:Y:S08]  /*6290*/  LDSM.16.M88.4 R168, [R209+0x8000] ;  /* 0x00800000d1a8783b */ /* 0x000ff00000000200 */
[----:B------:R-:W2:Y:S01]  /*62a0*/  LDSM.16.M88.4 R172, [R213+0x14000] ;  /* 0x01400000d5ac783b */ /* 0x000ea20000000200 */
[-C--:B-1----:R-:W-:Y:S08]  /*62b0*/  HMMA.16816.F32 R4, R32, R16.reuse, RZ ;  /* 0x000000102004723c */ /* 0x082ff000000018ff */
[C---:B---3--:R-:W-:Y:S08]  /*62c0*/  HMMA.16816.F32 R8, R28.reuse, R16, RZ ;  /* 0x000000101c08723c */ /* 0x048ff000000018ff */
[-C--:B------:R-:W-:Y:S08]  /*62d0*/  HMMA.16816.F32 R12, R28, R18.reuse, RZ ;  /* 0x000000121c0c723c */ /* 0x080ff000000018ff */
[C---:B------:R-:W-:Y:S08]  /*62e0*/  HMMA.16816.F32 R16, R32.reuse, R18, RZ ;  /* 0x000000122010723c */ /* 0x040ff000000018ff */
[-C--:B--2---:R-:W-:Y:S08]  /*62f0*/  HMMA.16816.F32 R20, R32, R164.reuse, RZ ;  /* 0x000000a42014723c */ /* 0x084ff000000018ff */
[C---:B------:R-:W-:Y:S08]  /*6300*/  HMMA.16816.F32 R24, R28.reuse, R164, RZ ;  /* 0x000000a41c18723c */ /* 0x040ff000000018ff */
[-C--:B------:R-:W-:Y:S08]  /*6310*/  HMMA.16816.F32 R28, R28, R166.reuse, RZ ;  /* 0x000000a61c1c723c */ /* 0x080ff000000018ff */
[----:B------:R-:W-:Y:S01]  /*6320*/  HMMA.16816.F32 R32, R32, R166, RZ ;  /* 0x000000a62020723c */ /* 0x000fe200000018ff */
[----:B------:R-:W1:Y:S07]  /*6330*/  LDSM.16.M88.4 R164, [R209+0x9000] ;  /* 0x00900000d1a4783b */ /* 0x000e6e0000000200 */
[-C--:B------:R-:W-:Y:S08]  /*6340*/  HMMA.16816.F32 R4, R168, R172.reuse, R4 ;  /* 0x000000aca804723c */ /* 0x080ff00000001804 */
        /* <DEDUP_REMOVED lines=16> */
[-C--:B-1----:R-:W-:Y:S04]  /*6450*/  HMMA.16816.F32 R20, R164, R168.reuse, R20 ;  /* 0x000000a8a414723c */ /* 0x082fe80000001814 */
[----:B----4-:R-:W-:Y:S04]  /*6460*/  IADD3.X R179, R2, UR12, RZ, P1, !PT ;  /* 0x0000000c02b37c10 */ /* 0x010fe80008ffe4ff */
[C---:B------:R-:W-:Y:S01]  /*6470*/  HMMA.16816.F32 R24, R172.reuse, R168, R24 ;  /* 0x000000a8ac18723c */ /* 0x040fe20000001818 */
[----:B------:R-:W2:Y:S07]  /*6480*/  LDG.E R176, [R178.64] ;  /* 0x00000006b2b07981 */ /* 0x000eae000c1e1900 */
        /* <DEDUP_REMOVED lines=58> */
[----:B------:R-:W1:Y:S03]  /*6830*/  LDSM.16.M88.4 R164, [R214+0x18800] ;  /* 0x01880000d6a4783b */ /* 0x000e660000000200 */
[----:B------:R-:W-:Y:S01]  /*6840*/  FMUL.FTZ R2, R203, R2 ;  /* 0x00000002cb027220 */ /* 0x000fe20000410000 */
[----:B------:R-:W-:Y:S01]  /*6850*/  MOV R203, R3 ;  /* 0x0000000300cb7202 */ /* 0x000fe20000000f00 */
[----:B------:R-:W-:Y:S01]  /*6860*/  FADD.FTZ R5, -R176, R5 ;  /* 0x00000005b0057221 */ /* 0x000fe20000010100 */
[----:B------:R-:W-:Y:S01]  /*6870*/  MOV R4, R0 ;  /* 0x0000000000047202 */ /* 0x000fe20000000f00 */
[----:B------:R-:W-:Y:S01]  /*6880*/  FFMA.FTZ R0, -R202, R202, 1 ;  /* 0x3f800000ca007423 */ /* 0x000fe200000101ca */
[----:B------:R2:W3:Y:S03]  /*6890*/  LDG.E R3, [R178.64+0x20] ;  /* 0x00002006b2037981 */ /* 0x0004e6000c1e1900 */
[----:B------:R-:W-:Y:S01]  /*68a0*/  FMUL.FTZ R0, R0, c[0x0][0x2ec] ;  /* 0x0000bb0000007a20 */ /* 0x000fe20000410000 */
[----:B------:R-:W-:Y:S01]  /*68b0*/  MOV R202, R180 ;  /* 0x000000b400ca7202 */ /* 0x000fe20000000f00 */
[----:B------:R-:W-:Y:S02]  /*68c0*/  FMUL.FTZ R177, R177, R5 ;  /* 0x00000005b1b17220 */ /* 0x000fe40000410000 */
[----:B------:R-:W-:Y:S02]  /*68d0*/  FMUL.FTZ R180, R0, R2 ;  /* 0x0000000200b47220 */ /* 0x000fe40000410000 */
[----:B------:R2:W4:Y:S04]  /*68e0*/  LDG.E R2, [R178.64+0x80] ;  /* 0x00008006b2027981 */ /* 0x000528000c1e1900 */
[----:B------:R2:W4:Y:S02]  /*68f0*/  LDG.E R0, [R178.64+0xa0] ;  /* 0x0000a006b2007981 */ /* 0x000524000c1e1900 */
[C---:B------:R-:W-:Y:S02]  /*6900*/  FADD.FTZ R5, -R176.reuse, R16 ;  /* 0x00000010b0057221 */ /* 0x040fe40000010100 */
[----:B------:R-:W-:Y:S02]  /*6910*/  FADD.FTZ R16, -R176, R17 ;  /* 0x00000011b0107221 */ /* 0x000fe40000010100 */
[----:B------:R-:W-:Y:S02]  /*6920*/  FMUL.FTZ R17, R199, R5 ;  /* 0x00000005c7117220 */ /* 0x000fe40000410000 */
[----:B------:R-:W-:Y:S02]  /*6930*/  FMUL.FTZ R16, R194, R16 ;  /* 0x00000010c2107220 */ /* 0x000fe40000410000 */
[----:B------:R-:W-:Y:S04]  /*6940*/  FFMA.FTZ R5, -R237, R237, 1 ;  /* 0x3f800000ed057423 */ /* 0x000fe800000101ed */
[----:B------:R-:W-:Y:S01]  /*6950*/  FMUL.FTZ R5, R5, c[0x0][0x2ec] ;  /* 0x0000bb0005057a20 */ /* 0x000fe20000410000 */
[-C--:B-1----:R-:W-:Y:S03]  /*6960*/  HMMA.16816.F32 R20, R172, R164.reuse, R20 ;  /* 0x000000a4ac14723c */ /* 0x082fe60000001814 */
[----:B--2---:R-:W-:Y:S01]  /*6970*/  MOV R179, R4 ;  /* 0x0000000400b37202 */ /* 0x004fe20000000f00 */
[----:B------:R-:W-:Y:S04]  /*6980*/  FFMA.FTZ R4, -R238, R238, 1 ;  /* 0x3f800000ee047423 */ /* 0x000fe800000101ee */
[C---:B------:R-:W-:Y:S04]  /*6990*/  HMMA.16816.F32 R24, R168.reuse, R164, R24 ;  /* 0x000000a4a818723c */ /* 0x040fe80000001818 */
[----:B------:R-:W-:Y:S04]  /*69a0*/  FMUL.FTZ R4, R4, c[0x0][0x2ec] ;  /* 0x0000bb0004047a20 */ /* 0x000fe80000410000 */
[----:B------:R-:W-:Y:S01]  /*69b0*/  FMUL.FTZ R177, R4, R177 ;  /* 0x000000b104b17220 */ /* 0x000fe20000410000 */
[-C--:B------:R-:W-:Y:S03]  /*69c0*/  HMMA.16816.F32 R28, R168, R166.reuse, R28 ;  /* 0x000000a6a81c723c */ /* 0x080fe6000000181c */
[----:B------:R-:W-:Y:S04]  /*69d0*/  FFMA.FTZ R4, -R201, R201, 1 ;  /* 0x3f800000c9047423 */ /* 0x000fe800000101c9 */
[----:B------:R-:W-:Y:S01]  /*69e0*/  FADD.FTZ R20, -R176, R20 ;  /* 0x00000014b0147221 */ /* 0x000fe20000010100 */
[----:B------:R-:W-:Y:S04]  /*69f0*/  HMMA.16816.F32 R32, R172, R166, R32 ;  /* 0x000000a6ac20723c */ /* 0x000fe80000001820 */
[----:B------:R-:W-:Y:S02]  /*6a00*/  FMUL.FTZ R4, R4, c[0x0][0x2ec] ;  /* 0x0000bb0004047a20 */ /* 0x000fe40000410000 */
[----:B------:R-:W-:Y:S02]  /*6a10*/  FADD.FTZ R21, -R176, R21 ;  /* 0x00000015b0157221 */ /* 0x000fe40000010100 */
[----:B------:R-:W-:Y:S04]  /*6a20*/  FMUL.FTZ R165, R187, R20 ;  /* 0x00000014bba57220 */ /* 0x000fe80000410000 */
[----:B------:R-:W-:Y:S02]  /*6a30*/  FMUL.FTZ R172, R4, R16 ;  /* 0x0000001004ac7220 */ /* 0x000fe40000410000 */
[----:B------:R-:W-:Y:S02]  /*6a40*/  FFMA.FTZ R16, -R235, R235, 1 ;  /* 0x3f800000eb107423 */ /* 0x000fe400000101eb */
[----:B------:R-:W-:Y:S02]  /*6a50*/  FFMA.FTZ R4, -R181, R181, 1 ;  /* 0x3f800000b5047423 */ /* 0x000fe400000101b5 */
[----:B------:R-:W-:Y:S01]  /*6a60*/  FMUL.FTZ R164, R185, R21 ;  /* 0x00000015b9a47220 */ /* 0x000fe20000410000 */
[----:B------:R-:W-:Y:S01]  /*6a70*/  MOV R185, R225 ;  /* 0x000000e100b97202 */ /* 0x000fe20000000f00 */
[----:B------:R-:W-:Y:S02]  /*6a80*/  FMUL.FTZ R173, R5, R17 ;  /* 0x0000001105ad7220 */ /* 0x000fe40000410000 */
[----:B------:R-:W-:Y:S02]  /*6a90*/  FFMA.FTZ R5, -R182, R182, 1 ;  /* 0x3f800000b6057423 */ /* 0x000fe400000101b6 */
[C---:B------:R-:W-:Y:S02]  /*6aa0*/  FADD.FTZ R20, -R176.reuse, R33 ;  /* 0x00000021b0147221 */ /* 0x040fe40000010100 */
[----:B------:R-:W-:Y:S02]  /*6ab0*/  FADD.FTZ R21, -R176, R32 ;  /* 0x00000020b0157221 */ /* 0x000fe40000010100 */
[----:B------:R-:W-:Y:S02]  /*6ac0*/  FMUL.FTZ R20, R183, R20 ;  /* 0x00000014b7147220 */ /* 0x000fe40000410000 */
[----:B------:R-:W-:Y:S02]  /*6ad0*/  FMUL.FTZ R16, R16, c[0x0][0x2ec] ;  /* 0x0000bb0010107a20 */ /* 0x000fe40000410000 */
[----:B------:R-:W-:Y:S02]  /*6ae0*/  FMUL.FTZ R4, R4, c[0x0][0x2ec] ;  /* 0x0000bb0004047a20 */ /* 0x000fe40000410000 */
[----:B------:R-:W-:Y:S01]  /*6af0*/  FMUL.FTZ R21, R184, R21 ;  /* 0x00000015b8157220 */ /* 0x000fe20000410000 */
[----:B------:R-:W-:Y:S01]  /*6b00*/  MOV R184, R226 ;  /* 0x000000e200b87202 */ /* 0x000fe20000000f00 */
[----:B------:R-:W-:Y:S02]  /*6b10*/  FMUL.FTZ R5, R5, c[0x0][0x2ec] ;  /* 0x0000bb0005057a20 */ /* 0x000fe40000410000 */
[----:B------:R-:W-:Y:S02]  /*6b20*/  FMUL.FTZ R170, R16, R164 ;  /* 0x000000a410aa7220 */ /* 0x000fe40000410000 */
[----:B------:R-:W-:Y:S02]  /*6b30*/  FMUL.FTZ R168, R4, R20 ;  /* 0x0000001404a87220 */ /* 0x000fe40000410000 */
[----:B------:R-:W-:Y:S02]  /*6b40*/  FFMA.FTZ R4, -R249, R249, 1 ;  /* 0x3f800000f9047423 */ /* 0x000fe400000101f9 */
[----:B------:R-:W-:Y:S02]  /*6b50*/  FMUL.FTZ R169, R5, R21 ;  /* 0x0000001505a97220 */ /* 0x000fe40000410000 */
[----:B------:R-:W-:Y:S02]  /*6b60*/  FFMA.FTZ R5, -R250, R250, 1 ;  /* 0x3f800000fa057423 */ /* 0x000fe400000101fa */
[----:B------:R-:W-:Y:S02]  /*6b70*/  FMUL.FTZ R4, R4, c[0x0][0x2ec] ;  /* 0x0000bb0004047a20 */ /* 0x000fe40000410000 */
[----:B------:R-:W-:Y:S02]  /*6b80*/  FFMA.FTZ R17, -R236, R236, 1 ;  /* 0x3f800000ec117423 */ /* 0x000fe400000101ec */
[----:B------:R-:W-:Y:S02]  /*6b90*/  FMUL.FTZ R5, R5, c[0x0][0x2ec] ;  /* 0x0000bb0005057a20 */ /* 0x000fe40000410000 */
        /* <DEDUP_REMOVED lines=8> */
[C---:B---3--:R-:W-:Y:S02]  /*6c20*/  FADD.FTZ R16, -R3.reuse, R6 ;  /* 0x0000000603107221 */ /* 0x048fe40000010100 */
[----:B------:R-:W-:Y:S02]  /*6c30*/  FADD.FTZ R6, -R3, R7 ;  /* 0x0000000703067221 */ /* 0x000fe40000010100 */
[----:B------:R-:W-:Y:S02]  /*6c40*/  FMUL.FTZ R7, R179, R16 ;  /* 0x00000010b3077220 */ /* 0x000fe40000410000 */
[----:B------:R-:W-:Y:S02]  /*6c50*/  FMUL.FTZ R6, R202, R6 ;  /* 0x00000006ca067220 */ /* 0x000fe40000410000 */
[----:B------:R-:W-:Y:S02]  /*6c60*/  FADD.FTZ R19, -R3, R19 ;  /* 0x0000001303137221 */ /* 0x000fe40000010100 */
[----:B------:R-:W-:Y:S02]  /*6c70*/  FMUL.FTZ R166, R4, R6 ;  /* 0x0000000604a67220 */ /* 0x000fe40000410000 */
[----:B------:R-:W-:Y:S02]  /*6c80*/  FFMA.FTZ R4, -R241, R241, 1 ;  /* 0x3f800000f1047423 */ /* 0x000fe400000101f1 */
[----:B------:R-:W-:Y:S02]  /*6c90*/  FADD.FTZ R18, -R3, R18 ;  /* 0x0000001203127221 */ /* 0x000fe40000010100 */
[----:B------:R-:W-:Y:S02]  /*6ca0*/  FMUL.FTZ R167, R5, R7 ;  /* 0x0000000705a77220 */ /* 0x000fe40000410000 */
[----:B------:R-:W-:Y:S02]  /*6cb0*/  FMUL.FTZ R32, R196, R19 ;  /* 0x00000013c4207220 */ /* 0x000fe40000410000 */
[----:B------:R-:W-:Y:S02]  /*6cc0*/  FFMA.FTZ R5, -R243, R243, 1 ;  /* 0x3f800000f3057423 */ /* 0x000fe400000101f3 */
[----:B------:R-:W-:Y:S02]  /*6cd0*/  FMUL.FTZ R4, R4, c[0x0][0x2ec] ;  /* 0x0000bb0004047a20 */ /* 0x000fe40000410000 */
[----:B------:R-:W-:Y:S02]  /*6ce0*/  FMUL.FTZ R165, R200, R18 ;  /* 0x00000012c8a57220 */ /* 0x000fe40000410000 */
[----:B------:R-:W-:Y:S02]  /*6cf0*/  FMUL.FTZ R5, R5, c[0x0][0x2ec] ;  /* 0x0000bb0005057a20 */ /* 0x000fe40000410000 */
[----:B------:R-:W-:Y:S02]  /*6d00*/  FADD.FTZ R34, -R3, R34 ;  /* 0x0000002203227221 */ /* 0x000fe40000010100 */
[----:B------:R-:W-:Y:S02]  /*6d10*/  FMUL.FTZ R32, R4, R32 ;  /* 0x0000002004207220 */ /* 0x000fe40000410000 */
[----:B------:R-:W-:Y:S02]  /*6d20*/  FFMA.FTZ R4, -R193, R193, 1 ;  /* 0x3f800000c1047423 */ /* 0x000fe400000101c1 */
[C---:B------:R-:W-:Y:S02]  /*6d30*/  FADD.FTZ R7, -R3.reuse, R23 ;  /* 0x0000001703077221 */ /* 0x040fe40000010100 */
[----:B------:R-:W-:Y:S02]  /*6d40*/  FADD.FTZ R33, -R3, R35 ;  /* 0x0000002303217221 */ /* 0x000fe40000010100 */
[----:B------:R-:W-:Y:S02]  /*6d50*/  FMUL.FTZ R165, R5, R165 ;  /* 0x000000a505a57220 */ /* 0x000fe40000410000 */
[----:B------:R-:W-:Y:S02]  /*6d60*/  FMUL.FTZ R35, R189, R34 ;  /* 0x00000022bd237220 */ /* 0x000fe40000410000 */
[----:B------:R-:W-:Y:S02]  /*6d70*/  FFMA.FTZ R5, -R242, R242, 1 ;  /* 0x3f800000f2057423 */ /* 0x000fe400000101f2 */
[----:B------:R-:W-:Y:S02]  /*6d80*/  FMUL.FTZ R4, R4, c[0x0][0x2ec] ;  /* 0x0000bb0004047a20 */ /* 0x000fe40000410000 */
[----:B------:R-:W-:Y:S02]  /*6d90*/  FADD.FTZ R22, -R3, R22 ;  /* 0x0000001603167221 */ /* 0x000fe40000010100 */
[----:B------:R-:W-:Y:S02]  /*6da0*/  FMUL.FTZ R7, R190, R7 ;  /* 0x00000007be077220 */ /* 0x000fe40000410000 */
[----:B------:R-:W-:Y:S02]  /*6db0*/  FFMA.FTZ R6, -R244, R244, 1 ;  /* 0x3f800000f4067423 */ /* 0x000fe400000101f4 */
[----:B------:R-:W-:Y:S02]  /*6dc0*/  FMUL.FTZ R5, R5, c[0x0][0x2ec] ;  /* 0x0000bb0005057a20 */ /* 0x000fe40000410000 */
[----:B------:R-:W-:Y:S02]  /*6dd0*/  FMUL.FTZ R35, R4, R35 ;  /* 0x0000002304237220 */ /* 0x000fe40000410000 */
[----:B----4-:R-:W-:Y:S02]  /*6de0*/  FADD.FTZ R4, -R2, R9 ;  /* 0x0000000902047221 */ /* 0x010fe40000010100 */
[----:B------:R-:W-:Y:S02]  /*6df0*/  FMUL.FTZ R164, R195, R22 ;  /* 0x00000016c3a47220 */ /* 0x000fe40000410000 */
[----:B------:R-:W-:Y:S02]  /*6e00*/  FMUL.FTZ R6, R6, c[0x0][0x2ec] ;  /* 0x0000bb0006067a20 */ /* 0x000fe40000410000 */
[----:B------:R-:W-:Y:S02]  /*6e10*/  FMUL.FTZ R34, R5, R7 ;  /* 0x0000000705227220 */ /* 0x000fe40000410000 */
[----:B------:R-:W-:Y:S02]  /*6e20*/  FADD.FTZ R5, -R2, R12 ;  /* 0x0000000c02057221 */ /* 0x000fe40000010100 */
[----:B------:R-:W-:Y:S02]  /*6e30*/  FMUL.FTZ R4, R53, R4 ;  /* 0x0000000435047220 */ /* 0x000fe40000410000 */
[----:B------:R-:W-:Y:S01]  /*6e40*/  FFMA.FTZ R3, -R186, R186, 1 ;  /* 0x3f800000ba037423 */ /* 0x000fe200000101ba */
[----:B------:R1:W5:Y:S01]  /*6e50*/  LDL.LU R53, [R1+0xac] ;  /* 0x0000ac0001357983 */ /* 0x0003620000300800 */
[----:B------:R-:W-:Y:S02]  /*6e60*/  FMUL.FTZ R164, R6, R164 ;  /* 0x000000a406a47220 */ /* 0x000fe40000410000 */
[----:B------:R-:W-:Y:S02]  /*6e70*/  FADD.FTZ R6, -R2, R13 ;  /* 0x0000000d02067221 */ /* 0x000fe40000010100 */
[----:B------:R-:W-:Y:S02]  /*6e80*/  FMUL.FTZ R5, R52, R5 ;  /* 0x0000000534057220 */ /* 0x000fe40000410000 */
[----:B------:R-:W-:Y:S01]  /*6e90*/  FMUL.FTZ R33, R188, R33 ;  /* 0x00000021bc217220 */ /* 0x000fe20000410000 */
[----:B------:R1:W5:Y:S01]  /*6ea0*/  LDL.LU R52, [R1+0xa8] ;  /* 0x0000a80001347983 */ /* 0x0003620000300800 */
[----:B------:R-:W-:Y:S02]  /*6eb0*/  FMUL.FTZ R3, R3, c[0x0][0x2ec] ;  /* 0x0000bb0003037a20 */ /* 0x000fe40000410000 */
[----:B------:R-:W-:Y:S02]  /*6ec0*/  FMUL.FTZ R6, R51, R6 ;  /* 0x0000000633067220 */ /* 0x000fe40000410000 */
[----:B------:R-:W-:Y:S01]  /*6ed0*/  FMUL.FTZ R33, R3, R33 ;  /* 0x0000002103217220 */ /* 0x000fe20000410000 */
[----:B------:R1:W5:Y:S01]  /*6ee0*/  LDL.LU R51, [R1+0xa4] ;  /* 0x0000a40001337983 */ /* 0x0003620000300800 */
[----:B------:R-:W-:Y:S02]  /*6ef0*/  FADD.FTZ R3, -R2, R8 ;  /* 0x0000000802037221 */ /* 0x000fe40000010100 */
[----:B------:R-:W-:Y:S02]  /*6f00*/  FFMA.FTZ R16, -R50, R50, 1 ;  /* 0x3f80000032107423 */ /* 0x000fe40000010132 */
[----:B------:R-:W-:Y:S01]  /*6f10*/  FFMA.FTZ R9, -R49, R49, 1 ;  /* 0x3f80000031097423 */ /* 0x000fe20000010131 */
[----:B------:R1:W5:Y:S01]  /*6f20*/  LDL.LU R50, [R1+0xa0] ;  /* 0x0000a00001327983 */ /* 0x0003620000300800 */
[----:B------:R-:W-:Y:S02]  /*6f30*/  FMUL.FTZ R3, R203, R3 ;  /* 0x00000003cb037220 */ /* 0x000fe40000410000 */
[----:B------:R-:W-:Y:S01]  /*6f40*/  FMUL.FTZ R16, R16, c[0x0][0x2ec] ;  /* 0x0000bb0010107a20 */ /* 0x000fe20000410000 */
[----:B------:R1:W5:Y:S01]  /*6f50*/  LDL.LU R49, [R1+0x9c] ;  /* 0x00009c0001317983 */ /* 0x0003620000300800 */
[----:B------:R-:W-:Y:S02]  /*6f60*/  FMUL.FTZ R9, R9, c[0x0][0x2ec] ;  /* 0x0000bb0009097a20 */ /* 0x000fe40000410000 */
[----:B------:R-:W-:Y:S01]  /*6f70*/  FADD.FTZ R24, -R2, R24 ;  /* 0x0000001802187221 */ /* 0x000fe20000010100 */
[----:B------:R1:W5:Y:S01]  /*6f80*/  LDL.LU R48, [R1+0x98] ;  /* 0x0000980001307983 */ /* 0x0003620000300800 */
[----:B------:R-:W-:Y:S02]  /*6f90*/  FFMA.FTZ R23, -R248, R248, 1 ;  /* 0x3f800000f8177423 */ /* 0x000fe400000101f8 */
[----:B------:R-:W-:Y:S01]  /*6fa0*/  FMUL.FTZ R16, R16, R3 ;  /* 0x0000000310107220 */ /* 0x000fe20000410000 */
[----:B------:R1:W5:Y:S01]  /*6fb0*/  LDL.LU R47, [R1+0x94] ;  /* 0x00009400012f7983 */ /* 0x0003620000300800 */
[----:B------:R-:W-:Y:S02]  /*6fc0*/  FMUL.FTZ R9, R9, R4 ;  /* 0x0000000409097220 */ /* 0x000fe40000410000 */
[----:B------:R-:W-:Y:S02]  /*6fd0*/  FMUL.FTZ R21, R21, R5 ;  /* 0x0000000515157220 */ /* 0x000fe40000410000 */
[C---:B------:R-:W-:Y:S02]  /*6fe0*/  FADD.FTZ R3, -R2.reuse, R25 ;  /* 0x0000001902037221 */ /* 0x040fe40000010100 */
[C---:B------:R-:W-:Y:S02]  /*6ff0*/  FADD.FTZ R4, -R2.reuse, R28 ;  /* 0x0000001c02047221 */ /* 0x040fe40000010100 */
[----:B------:R-:W-:Y:S02]  /*7000*/  FADD.FTZ R5, -R2, R29 ;  /* 0x0000001d02057221 */ /* 0x000fe40000010100 */
[----:B------:R-:W-:Y:S02]  /*7010*/  FMUL.FTZ R2, R246, R24 ;  /* 0x00000018f6027220 */ /* 0x000fe40000410000 */
[----:B------:R-:W-:Y:S02]  /*7020*/  FFMA.FTZ R22, -R247, R247, 1 ;  /* 0x3f800000f7167423 */ /* 0x000fe400000101f7 */
[----:B------:R-:W-:Y:S02]  /*7030*/  FMUL.FTZ R23, R23, c[0x0][0x2ec] ;  /* 0x0000bb0017177a20 */ /* 0x000fe40000410000 */
[----:B------:R-:W-:Y:S02]  /*7040*/  FMUL.FTZ R3, R245, R3 ;  /* 0x00000003f5037220 */ /* 0x000fe40000410000 */
[----:B------:R-:W-:Y:S02]  /*7050*/  FFMA.FTZ R25, -R240, R240, 1 ;  /* 0x3f800000f0197423 */ /* 0x000fe400000101f0 */
[----:B------:R-:W-:Y:S02]  /*7060*/  FMUL.FTZ R22, R22, c[0x0][0x2ec] ;  /* 0x0000bb0016167a20 */ /* 0x000fe40000410000 */
[----:B------:R-:W-:Y:S02]  /*7070*/  FMUL.FTZ R23, R23, R2 ;  /* 0x0000000217177220 */ /* 0x000fe40000410000 */
[----:B------:R-:W-:Y:S02]  /*7080*/  FADD.FTZ R2, -R0, R10 ;  /* 0x0000000a00027221 */ /* 0x000fe40000010100 */
        /* <DEDUP_REMOVED lines=48> */
[----:B------:R-:W-:Y:S01]  /*7390*/  FMUL.FTZ R3, R198, R3 ;  /* 0x00000003c6037220 */ /* 0x000fe20000410000 */
[----:B------:R1:W5:Y:S01]  /*73a0*/  LDL.LU R36, [R1+0x68] ;  /* 0x0000680001247983 */ /* 0x0003620000300800 */
[----:B------:R-:W-:Y:S01]  /*73b0*/  FMUL.FTZ R4, R197, R4 ;  /* 0x00000004c5047220 */ /* 0x000fe20000410000 */
[----:B------:R-:W-:Y:S01]  /*73c0*/  SHF.L.U32 R234, R234, 0x3, RZ ;  /* 0x00000003eaea7819 */ /* 0x000fe200000006ff */
        /* <DEDUP_REMOVED lines=65> */
.L_x_1741:
        /* <DEDUP_REMOVED lines=33> */
[----:B--2---:R-:W-:Y:S04]  /*79f0*/  IMAD.SHL.U32 R0, R217, 0x2, RZ ;  /* 0x00000002d9007824 */ /* 0x004fe800078e00ff */
[----:B------:R-:W-:Y:S01]  /*7a00*/  BAR.SYNC.DEFER_BLOCKING 0x0 ;  /* 0x0000000000007b1d */ /* 0x000fe20000010000 */
[C---:B------:R-:W-:Y:S02]  /*7a10*/  IADD3 R3, R0.reuse, 0x8000, RZ ;  /* 0x0000800000037810 */ /* 0x040fe40007ffe0ff */
[----:B------:R-:W-:Y:S02]  /*7a20*/  IADD3 R2, R0, 0x8040, RZ ;  /* 0x0000804000027810 */ /* 0x000fe40007ffe0ff */
        /* <DEDUP_REMOVED lines=93> */
[----:B------:R-:W-:Y:S01]  /*8000*/  ISETP.GE.AND P4, PT, R232, c[0x0][0x220], PT ;  /* 0x00008800e8007a0c */ /* 0x000fe20003f86270 */
[----:B------:R-:W-:Y:S02]  /*8010*/  IMAD.SHL.U32 R8, R187, 0x2, RZ ;  /* 0x00000002bb087824 */ /* 0x000fe400078e00ff */
        /* <DEDUP_REMOVED lines=35> */
.L_x_1742:
        /* <DEDUP_REMOVED lines=104> */
[----:B------:R-:W-:Y:S01]  /*88d0*/  IMAD.MOV.U32 R191, RZ, RZ, c[0x0][0x22c] ;  /* 0x00008b00ffbf7624 */ /* 0x000fe200078e00ff */
[-C--:B-1----:R-:W-:Y:S01]  /*88e0*/  HMMA.16816.F32 R4, R172, R176.reuse, R4 ;  /* 0x000000b0ac04723c */ /* 0x082fe20000001804 */
[----:B------:R-:W-:Y:S04]  /*88f0*/  @UP0 UIADD3 UR11, UP4, UR11, -0x100, URZ ;  /* 0xffffff000b0b0890 */ /* 0x000fe8000ff9e03f */
[----:B-----5:R-:W-:Y:S01]  /*8900*/  @P2 IADD3.X R169, R3, UR10, RZ, P3, !PT ;  /* 0x0000000a03a92c10 */ /* 0x020fe20009ffe4ff */
[----:B------:R-:W-:Y:S01]  /*8910*/  IMAD.MOV.U32 R3, RZ, RZ, R225 ;  /* 0x000000ffff037224 */ /* 0x000fe200078e00e1 */
[----:B------:R-:W-:Y:S01]  /*8920*/  @UP0 UIADD3.X UR10, UR10, -0x1, URZ, UP4, !UPT ;  /* 0xffffffff0a0a0890 */ /* 0x000fe2000a7fe43f */
[----:B------:R-:W-:Y:S02]  /*8930*/  IMAD R191, R191, c[0x0][0x1c0], RZ ;  /* 0x00007000bfbf7a24 */ /* 0x000fe400078e02ff */
[----:B------:R-:W4:Y:S02]  /*8940*/  @P2 LDG.E R188, [R168.64+0x20] ;  /* 0x00002006a8bc2981 */ /* 0x000f24000c1e1900 */
[----:B------:R-:W-:Y:S03]  /*8950*/  IMAD.SHL.U32 R191, R191, 0x20, RZ ;  /* 0x00000020bfbf7824 */ /* 0x000fe600078e00ff */
[----:B------:R-:W5:Y:S05]  /*8960*/  @P2 LDG.E R0, [R168.64+0xa0] ;  /* 0x0000a006a8002981 */ /* 0x000f6a000c1e1900 */
[----:B------:R-:W5:Y:S01]  /*8970*/  @P2 LDG.E R189, [R168.64+0x80] ;  /* 0x00008006a8bd2981 */ /* 0x000f62000c1e1900 */
[C---:B--2---:R-:W-:Y:S04]  /*8980*/  HMMA.16816.F32 R8, R180.reuse, R176, R8 ;  /* 0x000000b0b408723c */ /* 0x044fe80000001808 */
[----:B------:R-:W2:Y:S05]  /*8990*/  @P2 LDG.E R190, [R168.64] ;  /* 0x00000006a8be2981 */ /* 0x000eaa000c1e1900 */
[----:B------:R-:W-:Y:S01]  /*89a0*/  RED.E.ADD.F32.FTZ.RN.STRONG.GPU [R2.64], R4 ;  /* 0x000000040200798e */ /* 0x000fe2000c10e786 */
[-C--:B------:R-:W-:Y:S08]  /*89b0*/  HMMA.16816.F32 R12, R180, R178.reuse, R12 ;  /* 0x000000b2b40c723c */ /* 0x080ff0000000180c */
[C---:B------:R-:W-:Y:S07]  /*89c0*/  HMMA.16816.F32 R16, R172.reuse, R178, R16 ;  /* 0x000000b2ac10723c */ /* 0x040fee0000001810 */
[----:B------:R-:W-:Y:S01]  /*89d0*/  IMAD.MOV.U32 R179, RZ, RZ, c[0x0][0x22c] ;  /* 0x00008b00ffb37624 */ /* 0x000fe200078e00ff */
[-C--:B---3--:R-:W-:Y:S04]  /*89e0*/  HMMA.16816.F32 R20, R172, R164.reuse, R20 ;  /* 0x000000a4ac14723c */ /* 0x088fe80000001814 */
        /* <DEDUP_REMOVED lines=8> */
[----:B----4-:R1:W-:Y:S05]  /*8a70*/  @P2 STL [R1+0x10], R188 ;  /* 0x000010bc01002387 */ /* 0x0103ea0000100800 */
[----:B-----5:R3:W-:Y:S05]  /*8a80*/  @P2 STL [R1+0x8], R0 ;  /* 0x0000080001002387 */ /* 0x0207ea0000100800 */
[----:B------:R-:W4:Y:S01]  /*8a90*/  LDL R178, [R1+0x28] ;  /* 0x0000280001b27983 */ /* 0x000f220000100800 */
[----:B-1----:R-:W-:Y:S04]  /*8aa0*/  IMAD.MOV.U32 R188, RZ, RZ, c[0x0][0x22c] ;  /* 0x00008b00ffbc7624 */ /* 0x002fe800078e00ff */
[----:B------:R-:W-:Y:S01]  /*8ab0*/  IMAD R188, R188, c[0x0][0x1c0], RZ ;  /* 0x00007000bcbc7a24 */ /* 0x000fe200078e02ff */
[----:B---3--:R-:W3:Y:S03]  /*8ac0*/  LDL R0, [R1+0x1c] ;  /* 0x00001c0001007983 */ /* 0x008ee60000100800 */
[----:B------:R-:W-:Y:S02]  /*8ad0*/  IMAD.SHL.U32 R188, R188, 0x10, RZ ;  /* 0x00000010bcbc7824 */ /* 0x000fe400078e00ff */
[----:B------:R1:W-:Y:S03]  /*8ae0*/  @P2 STL [R1+0x4], R189 ;  /* 0x000004bd01002387 */ /* 0x0003e60000100800 */
[CC--:B------:R-:W-:Y:S02]  /*8af0*/  LEA R176, P1, R188.reuse, R2.reuse, 0x2 ;  /* 0x00000002bcb07211 */ /* 0x0c0fe400078210ff */
[----:B--2---:R2:W-:Y:S02]  /*8b00*/  @P2 STL [R1+0xc], R190 ;  /* 0x00000cbe01002387 */ /* 0x0045e40000100800 */
[-C--:B------:R-:W-:Y:S02]  /*8b10*/  LEA.HI.X.SX32 R177, R188, R3.reuse, 0x2, P1 ;  /* 0x00000003bcb17211 */ /* 0x080fe400008f16ff */
[CC--:B------:R-:W-:Y:S03]  /*8b20*/  LEA R168, P1, R191.reuse, R2.reuse, 0x2 ;  /* 0x00000002bfa87211 */ /* 0x0c0fe600078210ff */
[----:B------:R5:W-:Y:S01]  /*8b30*/  RED.E.ADD.F32.FTZ.RN.STRONG.GPU [R176.64], R6 ;  /* 0x00000006b000798e */ /* 0x000be2000c10e786 */
[-C--:B------:R-:W-:Y:S01]  /*8b40*/  LEA.HI.X.SX32 R169, R191, R3.reuse, 0x2, P1 ;  /* 0x00000003bfa97211 */ /* 0x080fe200008f16ff */
[----:B-1----:R-:W-:Y:S04]  /*8b50*/  IMAD.MOV.U32 R189, RZ, RZ, c[0x0][0x22c] ;  /* 0x00008b00ffbd7624 */ /* 0x002fe800078e00ff */
[----:B------:R-:W-:Y:S02]  /*8b60*/  IMAD R189, R189, c[0x0][0x1c0], RZ ;  /* 0x00007000bdbd7a24 */ /* 0x000fe400078e02ff */
[----:B--2---:R-:W-:Y:S02]  /*8b70*/  IMAD.MOV.U32 R190, RZ, RZ, c[0x0][0x22c] ;  /* 0x00008b00ffbe7624 */ /* 0x004fe400078e00ff */
[----:B------:R-:W-:Y:S02]  /*8b80*/  IMAD R189, R189, 0x18, RZ ;  /* 0x00000018bdbd7824 */ /* 0x000fe400078e02ff */
[----:B------:R-:W-:Y:S03]  /*8b90*/  IMAD R190, R190, c[0x0][0x1c0], RZ ;  /* 0x00007000bebe7a24 */ /* 0x000fe600078e02ff */
[-C--:B------:R-:W-:Y:S01]  /*8ba0*/  LEA R170, P2, R189, R2.reuse, 0x2 ;  /* 0x00000002bdaa7211 */ /* 0x080fe200078410ff */
[----:B------:R-:W-:Y:S01]  /*8bb0*/  IMAD R190, R190, 0x28, RZ ;  /* 0x00000028bebe7824 */ /* 0x000fe200078e02ff */
[-C--:B-----5:R-:W-:Y:S02]  /*8bc0*/  LEA R6, P1, R179, R2.reuse, 0x2 ;  /* 0x00000002b3067211 */ /* 0x0a0fe400078210ff */
[-C--:B------:R-:W-:Y:S01]  /*8bd0*/  LEA.HI.X.SX32 R171, R189, R3.reuse, 0x2, P2 ;  /* 0x00000003bdab7211 */ /* 0x080fe200010f16ff */
[----:B------:R-:W-:Y:S01]  /*8be0*/  IMAD.MOV.U32 R189, RZ, RZ, c[0x0][0x22c] ;  /* 0x00008b00ffbd7624 */ /* 0x000fe200078e00ff */
[CC--:B------:R-:W-:Y:S03]  /*8bf0*/  LEA R166, P3, R190.reuse, R2.reuse, 0x2 ;  /* 0x00000002bea67211 */ /* 0x0c0fe600078610ff */
[----:B------:R-:W-:Y:S01]  /*8c00*/  IMAD R189, R189, c[0x0][0x1c0], RZ ;  /* 0x00007000bdbd7a24 */ /* 0x000fe200078e02ff */
[----:B------:R1:W-:Y:S01]  /*8c10*/  RED.E.ADD.F32.FTZ.RN.STRONG.GPU [R170.64], R7 ;  /* 0x00000007aa00798e */ /* 0x0003e2000c10e786 */
[-C--:B------:R-:W-:Y:S01]  /*8c20*/  LEA.HI.X.SX32 R167, R190, R3.reuse, 0x2, P3 ;  /* 0x00000003bea77211 */ /* 0x080fe200018f16ff */
[----:B------:R-:W-:Y:S02]  /*8c30*/  IMAD.MOV.U32 R190, RZ, RZ, c[0x0][0x22c] ;  /* 0x00008b00ffbe7624 */ /* 0x000fe400078e00ff */
[----:B------:R-:W-:Y:S01]  /*8c40*/  IMAD R189, R189, 0x30, RZ ;  /* 0x00000030bdbd7824 */ /* 0x000fe200078e02ff */
[----:B------:R-:W-:Y:S01]  /*8c50*/  RED.E.ADD.F32.FTZ.RN.STRONG.GPU [R168.64], R8 ;  /* 0x00000008a800798e */ /* 0x000fe2000c10e786 */
[----:B------:R-:W-:Y:S03]  /*8c60*/  IMAD R190, R190, c[0x0][0x1c0], RZ ;  /* 0x00007000bebe7a24 */ /* 0x000fe600078e02ff */
[CC--:B------:R-:W-:Y:S01]  /*8c70*/  LEA R4, P2, R189.reuse, R2.reuse, 0x2 ;  /* 0x00000002bd047211 */ /* 0x0c0fe200078410ff */
[----:B------:R2:W-:Y:S01]  /*8c80*/  RED.E.ADD.F32.FTZ.RN.STRONG.GPU [R166.64], R9 ;  /* 0x00000009a600798e */ /* 0x0005e2000c10e786 */
[----:B------:R-:W-:Y:S02]  /*8c90*/  IMAD.SHL.U32 R190, R190, 0x10, RZ ;  /* 0x00000010bebe7824 */ /* 0x000fe400078e00ff */
[-C--:B------:R-:W-:Y:S01]  /*8ca0*/  LEA.HI.X.SX32 R5, R189, R3.reuse, 0x2, P2 ;  /* 0x00000003bd057211 */ /* 0x080fe200010f16ff */
[----:B------:R-:W-:Y:S04]  /*8cb0*/  IMAD.MOV.U32 R189, RZ, RZ, c[0x0][0x22c] ;  /* 0x00008b00ffbd7624 */ /* 0x000fe800078e00ff */
[----:B------:R5:W-:Y:S01]  /*8cc0*/  RED.E.ADD.F32.FTZ.RN.STRONG.GPU [R4.64], R10 ;  /* 0x0000000a0400798e */ /* 0x000be2000c10e786 */
[----:B------:R-:W-:Y:S04]  /*8cd0*/  IMAD R189, R189, c[0x0][0x1c0], RZ ;  /* 0x00007000bdbd7a24 */ /* 0x000fe800078e02ff */
[----:B------:R-:W-:Y:S01]  /*8ce0*/  IMAD.SHL.U32 R189, R189, 0x10, RZ ;  /* 0x00000010bdbd7824 */ /* 0x000fe200078e00ff */
[-C--:B-1----:R-:W-:Y:S02]  /*8cf0*/  LEA.HI.X.SX32 R7, R179, R3.reuse, 0x2, P1 ;  /* 0x00000003b3077211 */ /* 0x082fe400008f16ff */
[----:B------:R-:W-:Y:S01]  /*8d00*/  IADD3 R179, R190, 0x20, RZ ;  /* 0x00000020beb37810 */ /* 0x000fe20007ffe0ff */
[----:B------:R-:W-:Y:S01]  /*8d10*/  IMAD.MOV.U32 R190, RZ, RZ, c[0x0][0x22c] ;  /* 0x00008b00ffbe7624 */ /* 0x000fe200078e00ff */
[C---:B------:R-:W-:Y:S01]  /*8d20*/  IADD3 R181, R189.reuse, 0x20, RZ ;  /* 0x00000020bdb57810 */ /* 0x040fe20007ffe0ff */
[----:B------:R1:W-:Y:S01]  /*8d30*/  RED.E.ADD.F32.FTZ.RN.STRONG.GPU [R6.64], R11 ;  /* 0x0000000b0600798e */ /* 0x0003e2000c10e786 */
[----:B------:R-:W-:Y:S01]  /*8d40*/  IADD3 R180, R189, 0x20, RZ ;  /* 0x00000020bdb47810 */ /* 0x000fe20007ffe0ff */
[----:B------:R-:W-:Y:S02]  /*8d50*/  IMAD R190, R190, c[0x0][0x1c0], RZ ;  /* 0x00007000bebe7a24 */ /* 0x000fe400078e02ff */
[C---:B------:R-:W-:Y:S01]  /*8d60*/  IMAD.IADD R181, R234.reuse, 0x1, R181 ;  /* 0x00000001eab57824 */ /* 0x040fe200078e02b5 */
[----:B--2---:R-:W2:Y:S01]  /*8d70*/  LDL R166, [R1+0x18] ;  /* 0x0000180001a67983 */ /* 0x004ea20000100800 */
[----:B------:R-:W-:Y:S02]  /*8d80*/  IMAD.IADD R180, R234, 0x1, R180 ;  /* 0x00000001eab47824 */ /* 0x000fe400078e02b4 */
[----:B------:R-:W-:Y:S02]  /*8d90*/  IMAD.SHL.U32 R190, R190, 0x10, RZ ;  /* 0x00000010bebe7824 */ /* 0x000fe400078e00ff */
[----:B------:R1:W-:Y:S01]  /*8da0*/  RED.E.ADD.F32.FTZ.RN.STRONG.GPU [R2.64+0x80], R16 ;  /* 0x000080100200798e */ /* 0x0003e2000c10e786 */
[----:B------:R-:W-:Y:S01]  /*8db0*/  IMAD.IADD R180, R234, 0x1, R180 ;  /* 0x00000001eab47824 */ /* 0x000fe200078e02b4 */
[CC--:B-----5:R-:W-:Y:S03]  /*8dc0*/  LEA R4, P1, R179.reuse, R2.reuse, 0x2 ;  /* 0x00000002b3047211 */ /* 0x0e0fe600078210ff */
[----:B------:R-:W5:Y:S01]  /*8dd0*/  LDL R167, [R1+0x24] ;  /* 0x0000240001a77983 */ /* 0x000f620000100800 */
[----:B------:R-:W-:Y:S02]  /*8de0*/  IADD3 R168, R190, 0x40, RZ ;  /* 0x00000040bea87810 */ /* 0x000fe40007ffe0ff */
[-C--:B------:R-:W-:Y:S02]  /*8df0*/  LEA.HI.X.SX32 R5, R179, R3.reuse, 0x2, P1 ;  /* 0x00000003b3057211 */ /* 0x080fe400008f16ff */
[----:B------:R1:W-:Y:S01]  /*8e00*/  RED.E.ADD.F32.FTZ.RN.STRONG.GPU [R164.64+0x80], R17 ;  /* 0x00008011a400798e */ /* 0x0003e2000c10e786 */
[----:B------:R-:W-:Y:S01]  /*8e10*/  IADD3 R179, R189, 0x20, RZ ;  /* 0x00000020bdb37810 */ /* 0x000fe20007ffe0ff */
[----:B------:R-:W-:Y:S01]  /*8e20*/  IMAD.MOV.U32 R189, RZ, RZ, c[0x0][0x22c] ;  /* 0x00008b00ffbd7624 */ /* 0x000fe200078e00ff */
[-C--:B------:R-:W-:Y:S02]  /*8e30*/  LEA R10, P1, R180, R2.reuse, 0x2 ;  /* 0x00000002b40a7211 */ /* 0x080fe400078210ff */
[----:B------:R1:W-:Y:S01]  /*8e40*/  RED.E.ADD.F32.FTZ.RN.STRONG.GPU [R4.64], R18 ;  /* 0x000000120400798e */ /* 0x0003e2000c10e786 */
[----:B------:R-:W-:Y:S01]  /*8e50*/  IMAD.IADD R179, R234, 0x1, R179 ;  /* 0x00000001eab37824 */ /* 0x000fe200078e02b3 */
[-C--:B-1----:R-:W-:Y:S01]  /*8e60*/  LEA R6, P2, R181, R2.reuse, 0x2 ;  /* 0x00000002b5067211 */ /* 0x082fe200078410ff */
[----:B------:R-:W-:Y:S01]  /*8e70*/  IMAD R189, R189, c[0x0][0x1c0], RZ ;  /* 0x00007000bdbd7a24 */ /* 0x000fe200078e02ff */
[-C--:B------:R-:W-:Y:S01]  /*8e80*/  LEA.HI.X.SX32 R11, R180, R3.reuse, 0x2, P1 ;  /* 0x00000003b40b7211 */ /* 0x080fe200008f16ff */
[C---:B------:R-:W-:Y:S01]  /*8e90*/  IMAD.IADD R179, R234.reuse, 0x1, R179 ;  /* 0x00000001eab37824 */ /* 0x040fe200078e02b3 */
[-C--:B------:R-:W-:Y:S01]  /*8ea0*/  LEA.HI.X.SX32 R7, R181, R3.reuse, 0x2, P2 ;  /* 0x00000003b5077211 */ /* 0x080fe200010f16ff */
[----:B------:R-:W-:Y:S02]  /*8eb0*/  IMAD.SHL.U32 R189, R189, 0x10, RZ ;  /* 0x00000010bdbd7824 */ /* 0x000fe400078e00ff */
[C---:B------:R-:W-:Y:S02]  /*8ec0*/  IMAD.IADD R179, R234.reuse, 0x1, R179 ;  /* 0x00000001eab37824 */ /* 0x040fe400078e02b3 */
[----:B------:R1:W-:Y:S01]  /*8ed0*/  RED.E.ADD.F32.FTZ.RN.STRONG.GPU [R6.64], R19 ;  /* 0x000000130600798e */ /* 0x0003e2000c10e786 */
[----:B------:R-:W-:Y:S02]  /*8ee0*/  IADD3 R170, R189, 0x40, RZ ;  /* 0x00000040bdaa7810 */ /* 0x000fe40007ffe0ff */
[-C--:B------:R-:W-:Y:S02]  /*8ef0*/  LEA R8, P3, R179, R2.reuse, 0x2 ;  /* 0x00000002b3087211 */ /* 0x080fe400078610ff */
[----:B------:R-:W5:Y:S01]  /*8f00*/  LDL R16, [R1+0x14] ;  /* 0x0000140001107983 */ /* 0x000f620000100800 */
[----:B------:R-:W-:Y:S01]  /*8f10*/  IADD3 R169, R189, 0x40, RZ ;  /* 0x00000040bda97810 */ /* 0x000fe20007ffe0ff */
[C---:B------:R-:W-:Y:S01]  /*8f20*/  IMAD.IADD R170, R234.reuse, 0x1, R170 ;  /* 0x00000001eaaa7824 */ /* 0x040fe200078e02aa */
[-C--:B------:R-:W-:Y:S02]  /*8f30*/  LEA.HI.X.SX32 R9, R179, R3.reuse, 0x2, P3 ;  /* 0x00000003b3097211 */ /* 0x080fe400018f16ff */
[----:B------:R3:W-:Y:S01]  /*8f40*/  RED.E.ADD.F32.FTZ.RN.STRONG.GPU [R10.64], R12 ;  /* 0x0000000c0a00798e */ /* 0x0007e2000c10e786 */
[----:B------:R-:W-:Y:S01]  /*8f50*/  IMAD.IADD R169, R234, 0x1, R169 ;  /* 0x00000001eaa97824 */ /* 0x000fe200078e02a9 */
[----:B------:R-:W-:Y:S03]  /*8f60*/  IADD3 R17, R188, 0x60, RZ ;  /* 0x00000060bc117810 */ /* 0x000fe60007ffe0ff */
[----:B------:R3:W-:Y:S01]  /*8f70*/  RED.E.ADD.F32.FTZ.RN.STRONG.GPU [R8.64], R13 ;  /* 0x0000000d0800798e */ /* 0x0007e2000c10e786 */
[----:B------:R-:W-:Y:S01]  /*8f80*/  IMAD.IADD R169, R234, 0x1, R169 ;  /* 0x00000001eaa97824 */ /* 0x000fe200078e02a9 */
[----:B------:R-:W-:Y:S01]  /*8f90*/  IADD3 R18, R188, 0x60, RZ ;  /* 0x00000060bc127810 */ /* 0x000fe20007ffe0ff */
[C---:B------:R-:W-:Y:S04]  /*8fa0*/  IMAD.IADD R17, R234.reuse, 0x1, R17 ;  /* 0x00000001ea117824 */ /* 0x040fe800078e0211 */
[C---:B------:R-:W-:Y:S02]  /*8fb0*/  IMAD.IADD R18, R234.reuse, 0x1, R18 ;  /* 0x00000001ea127824 */ /* 0x040fe400078e0212 */
[C---:B------:R-:W-:Y:S02]  /*8fc0*/  IMAD.IADD R17, R234.reuse, 0x1, R17 ;  /* 0x00000001ea117824 */ /* 0x040fe400078e0211 */
[----:B------:R-:W-:Y:S01]  /*8fd0*/  IMAD.IADD R18, R234, 0x1, R18 ;  /* 0x00000001ea127824 */ /* 0x000fe200078e0212 */
[----:B-1----:R-:W-:Y:S01]  /*8fe0*/  IADD3 R19, R188, 0x60, RZ ;  /* 0x00000060bc137810 */ /* 0x002fe20007ffe0ff */
[C---:B------:R-:W-:Y:S04]  /*8ff0*/  IMAD.IADD R17, R234.reuse, 0x1, R17 ;  /* 0x00000001ea117824 */ /* 0x040fe800078e0211 */
[----:B------:R-:W-:Y:S01]  /*9000*/  IMAD.IADD R19, R234, 0x1, R19 ;  /* 0x00000001ea137824 */ /* 0x000fe200078e0213 */
[CC--:B----4-:R-:W-:Y:S04]  /*9010*/  LEA R6, P1, R178.reuse, R2.reuse, 0x2 ;  /* 0x00000002b2067211 */ /* 0x0d0fe800078210ff */
[-C--:B------:R-:W-:Y:S02]  /*9020*/  LEA.HI.X.SX32 R7, R178, R3.reuse, 0x2, P1 ;  /* 0x00000003b2077211 */ /* 0x080fe400008f16ff */
[CC--:B---3--:R-:W-:Y:S04]  /*9030*/  LEA R4, P2, R0.reuse, R2.reuse, 0x2 ;  /* 0x0000000200047211 */ /* 0x0c8fe800078410ff */
[-C--:B------:R-:W-:Y:S02]  /*9040*/  LEA.HI.X.SX32 R5, R0, R3.reuse, 0x2, P2 ;  /* 0x0000000300057211 */ /* 0x080fe400010f16ff */
[----:B------:R-:W3:Y:S01]  /*9050*/  LDL R0, [R1+0x20] ;  /* 0x0000200001007983 */ /* 0x000ee20000100800 */
        /* <DEDUP_REMOVED lines=26> */
[CC--:B--2---:R-:W-:Y:S04]  /*9200*/  LEA R6, P2, R166.reuse, R2.reuse, 0x2 ;  /* 0x00000002a6067211 */ /* 0x0c4fe800078410ff */
[-C--:B------:R-:W-:Y:S02]  /*9210*/  LEA.HI.X.SX32 R7, R166, R3.reuse, 0x2, P2 ;  /* 0x00000003a6077211 */ /* 0x080fe400010f16ff */
[----:B------:R-:W-:Y:S02]  /*9220*/  IADD3 R166, R188, 0x60, RZ ;  /* 0x00000060bca67810 */ /* 0x000fe40007ffe0ff */
[CC--:B-----5:R-:W-:Y:S01]  /*9230*/  LEA R4, P1, R167.reuse, R2.reuse, 0x2 ;  /* 0x00000002a7047211 */ /* 0x0e0fe200078210ff */
[----:B------:R1:W-:Y:S01]  /*9240*/  RED.E.ADD.F32.FTZ.RN.STRONG.GPU [R6.64], R26 ;  /* 0x0000001a0600798e */ /* 0x0003e2000c10e786 */
        /* <DEDUP_REMOVED lines=11> */
[-C--:B------:R-:W-:Y:S04]  /*9300*/  LEA.HI.X.SX32 R7, R16, R3.reuse, 0x2, P2 ;  /* 0x0000000310077211 */ /* 0x080fe800010f16ff */
[----:B------:R-:W-:Y:S01]  /*9310*/  RED.E.ADD.F32.FTZ.RN.STRONG.GPU [R10.64], R28 ;  /* 0x0000001c0a00798e */ /* 0x000fe2000c10e786 */
[----:B------:R-:W-:Y:S01]  /*9320*/  ISETP.LT.AND P2, PT, RZ, UR8, PT ;  /* 0x00000008ff007c0c */ /* 0x000fe2000bf41270 */
[----:B------:R-:W-:Y:S03]  /*9330*/  UMOV UR8, UR9 ;  /* 0x0000000900087c82 */ /* 0x000fe60008000000 */
[----:B------:R-:W-:Y:S05]  /*9340*/  RED.E.ADD.F32.FTZ.RN.STRONG.GPU [R8.64], R29 ;  /* 0x0000001d0800798e */ /* 0x000fea000c10e786 */
[----:B------:R-:W-:Y:S05]  /*9350*/  RED.E.ADD.F32.FTZ.RN.STRONG.GPU [R6.64], R30 ;  /* 0x0000001e0600798e */ /* 0x000fea000c10e786 */
[----:B------:R-:W-:Y:S05]  /*9360*/  LDSM.16.MT88.4 R8, [R206] ;  /* 0x00000000ce08783b */ /* 0x000fea0000004200 */
[----:B------:R-:W-:Y:S05]  /*9370*/  LDSM.16.MT88.4 R12, [R205+0x1e000] ;  /* 0x01e00000cd0c783b */ /* 0x000fea0000004200 */
[----:B------:R-:W-:Y:S01]  /*9380*/  LDSM.16.MT88.4 R32, [R205+0x1e800] ;  /* 0x01e80000cd20783b */ /* 0x000fe20000004200 */
[C---:B---3--:R-:W-:Y:S04]  /*9390*/  LEA R4, P1, R0.reuse, R2, 0x2 ;  /* 0x0000000200047211 */ /* 0x048fe800078210ff */
        /* <DEDUP_REMOVED lines=312> */
.L_x_1744:
        /* <DEDUP_REMOVED lines=18> */
.L_x_1745:
        /* <DEDUP_REMOVED lines=57> */
.L_x_1747:
[----:B---34-:R-:W-:Y:S05]  /*abd0*/  BSYNC B0 ;  /* 0x0000000000007941 */ /* 0x018fea0003800000 */
.L_x_1746:
        /* <DEDUP_REMOVED lines=18> */
.L_x_1749:
[----:B------:R-:W-:Y:S05]  /*ad00*/  BSYNC B0 ;  /* 0x0000000000007941 */ /* 0x000fea0003800000 */
.L_x_1748:
        /* <DEDUP_REMOVED lines=18> */
.L_x_1751:
[----:B------:R-:W-:Y:S05]  /*ae30*/  BSYNC B0 ;  /* 0x0000000000007941 */ /* 0x000fea0003800000 */
.L_x_1750:
        /* <DEDUP_REMOVED lines=18> */
.L_x_1753:
[----:B------:R-:W-:Y:S05]  /*af60*/  BSYNC B0 ;  /* 0x0000000000007941 */ /* 0x000fea0003800000 */
.L_x_1752:
        /* <DEDUP_REMOVED lines=27> */
.L_x_1755:
[----:B------:R-:W-:Y:S05]  /*b120*/  BSYNC B0 ;  /* 0x0000000000007941 */ /* 0x000fea0003800000 */
.L_x_1754:
        /* <DEDUP_REMOVED lines=16> */
.L_x_1757:
[----:B------:R-:W-:Y:S05]  /*b230*/  BSYNC B0 ;  /* 0x0000000000007941 */ /* 0x000fea0003800000 */
.L_x_1756:
        /* <DEDUP_REMOVED lines=16> */
.L_x_1759:
[----:B------:R-:W-:Y:S05]  /*b340*/  BSYNC B0 ;  /* 0x0000000000007941 */ /* 0x000fea0003800000 */
.L_x_1758:
        /* <DEDUP_REMOVED lines=16> */
.L_x_1714:
        /* <DEDUP_REMOVED lines=20> */
.L_x_1761:
        /* <DEDUP_REMOVED lines=18> */
.L_x_1762:
        /* <DEDUP_REMOVED lines=38> */
.L_x_1764:
[----:B-1----:R-:W-:Y:S05]  /*b910*/  BSYNC B0 ;  /* 0x0000000000007941 */ /* 0x002fea0003800000 */
.L_x_1763:
        /* <DEDUP_REMOVED lines=18> */
.L_x_1766:
[----:B------:R-:W-:Y:S05]  /*ba40*/  BSYNC B0 ;  /* 0x0000000000007941 */ /* 0x000fea0003800000 */
.L_x_1765:
        /* <DEDUP_REMOVED lines=18> */
.L_x_1768:
[----:B------:R-:W-:Y:S05]  /*bb70*/  BSYNC B0 ;  /* 0x0000000000007941 */ /* 0x000fea0003800000 */
.L_x_1767:
        /* <DEDUP_REMOVED lines=18> */
.L_x_1770:
[----:B------:R-:W-:Y:S05]  /*bca0*/  BSYNC B0 ;  /* 0x0000000000007941 */ /* 0x000fea0003800000 */
.L_x_1769:
        /* <DEDUP_REMOVED lines=27> */
.L_x_1772:
[----:B------:R-:W-:Y:S05]  /*be60*/  BSYNC B0 ;  /* 0x0000000000007941 */ /* 0x000fea0003800000 */
.L_x_1771:
        /* <DEDUP_REMOVED lines=16> */
.L_x_1774:
[----:B------:R-:W-:Y:S05]  /*bf70*/  BSYNC B0 ;  /* 0x0000000000007941 */ /* 0x000fea0003800000 */
.L_x_1773:
        /* <DEDUP_REMOVED lines=16> */
.L_x_1776:
[----:B------:R-:W-:Y:S05]  /*c080*/  BSYNC B0 ;  /* 0x0000000000007941 */ /* 0x000fea0003800000 */
.L_x_1775:
        /* <DEDUP_REMOVED lines=14> */
.L_x_1760:
[----:B------:R-:W-:Y:S05]  /*c170*/  BSYNC B1 ;  /* 0x0000000000017941 */ /* 0x000fea0003800000 */
.L_x_1709:
        /* <DEDUP_REMOVED lines=11> */
.L_x_1777:
[----:B------:R-:W-:Y:S05]  /*c230*/  EXIT ;  /* 0x000000000000794d */ /* 0x000fea0003800000 */
.L_x_1779:
        /* <DEDUP_REMOVED lines=12> */
.L_x_2087:


//--------------------- .text._ZN5flash44flash_bwd_dq_dk_dv_loop_seqk_parallel_kernelI23Flash_bwd_kernel_traitsILi128ELi64ELi128ELi8ELi2ELi4ELi2ELb0ELb0EN7cutlass6half_tE19Flash_kernel_traitsILi128ELi64ELi128ELi8ES3_EELb1ELb0ELb1ELb0ELb0ELb1ELb0EEEvNS_16Flash_bwd_paramsE --------------------------
	.section	.text._ZN5flash44flash_bwd_dq_dk_dv_loop_seqk_parallel_kernelI23Flash_bwd_kernel_traitsILi128ELi64ELi128ELi8ELi2ELi4ELi2ELb0ELb0EN7cutlass6half_tE19Flash_kernel_traitsILi128ELi64ELi128ELi8ES3_EELb1ELb0ELb1ELb0ELb0ELb1ELb0EEEvNS_16Flash_bwd_paramsE,"ax",@progbits
	.sectioninfo	@"SHI_REGISTERS=255"
	.align	128
        .global         _ZN5flash44flash_bwd_dq_dk_dv_loop_seqk_parallel_kernelI23Flash_bwd_kernel_traitsILi128ELi64ELi128ELi8ELi2ELi4ELi2ELb0ELb0EN7cutlass6half_tE19Flash_kernel_traitsILi128ELi64ELi128ELi8ES3_EELb1ELb0ELb1ELb0ELb0ELb1ELb0EEEvNS_16Flash_bwd_paramsE
        .type           _ZN5flash44flash_bwd_dq_dk_dv_loop_seqk_parallel_kernelI23Flash_bwd_kernel_traitsILi128ELi64ELi128ELi8ELi2ELi4ELi2ELb0ELb0EN7cutlass6half_tE19Flash_kernel_traitsILi128ELi64ELi128ELi8ES3_EELb1ELb0ELb1ELb0ELb0ELb1ELb0EEEvNS_16Flash_bwd_paramsE,@function
        .size           _ZN5flash44flash_bwd_dq_dk_dv_loop_seqk_parallel_kernelI23Flash_bwd_kernel_traitsILi128ELi64ELi128ELi8ELi2ELi4ELi2ELb0ELb0EN7cutlass6half_tE19Flash_kernel_traitsILi128ELi64ELi128ELi8ES3_EELb1ELb0ELb1ELb0ELb0ELb1ELb0EEEvNS_16Flash_bwd_paramsE,(.L_x_2088 - _ZN5flash44flash_bwd_dq_dk_dv_loop_seqk_parallel_kernelI23Flash_bwd_kernel_traitsILi128ELi64ELi128ELi8ELi2ELi4ELi2ELb0ELb0EN7cutlass6half_tE19Flash_kernel_traitsILi128ELi64ELi128ELi8ES3_EELb1ELb0ELb1ELb0ELb0ELb1ELb0EEEvNS_16Flash_bwd_paramsE)
        .other          _ZN5flash44flash_bwd_dq_dk_dv_loop_seqk_parallel_kernelI23Flash_bwd_kernel_traitsILi128ELi64ELi128ELi8ELi2ELi4ELi2ELb0ELb0EN7cutlass6half_tE19Flash_kernel_traitsILi128ELi64ELi128ELi8ES3_EELb1ELb0ELb1ELb0ELb0ELb1ELb0EEEvNS_16Flash_bwd_paramsE,@"STO_CUDA_ENTRY STV_DEFAULT"
_ZN5flash44flash_bwd_dq_dk_dv_loop_seqk_parallel_kernelI23Flash_bwd_kernel_traitsILi128ELi64ELi128ELi8ELi2ELi4ELi2ELb0ELb0EN7cutlass6half_tE19Flash_kernel_traitsILi128ELi64ELi128ELi8ES3_EELb1ELb0ELb1ELb0ELb0ELb1ELb0EEEvNS_16Flash_bwd_paramsE:
.text._ZN5flash44flash_bwd_dq_dk_dv_loop_seqk_parallel_kernelI23Flash_bwd_kernel_traitsILi128ELi64ELi128ELi8ELi2ELi4ELi2ELb0ELb0EN7cutlass6half_tE19Flash_kernel_traitsILi128ELi64ELi128ELi8ES3_EELb1ELb0ELb1ELb0ELb0ELb1ELb0EEEvNS_16Flash_bwd_paramsE:
        /* <DEDUP_REMOVED lines=34> */
[----:B---3--:R-:W-:Y:S01]  /*0220*/  USHF.R.S32.HI UR18, URZ, 0x1f, UR40 ;  /* 0x0000001f3f127899 */ /* 0x008fe20008011428 */
[CC--:B------:R-:W-:Y:S01]  /*0230*/  LEA.HI R13, R0.reuse, R9.reuse, RZ, 0x6 ;  /* 0x00000009000d7211 */ /* 0x0c0fe200078f30ff */
[----:B------:R-:W-:Y:S01]  /*0240*/  UIMAD UR51, UR40, UR50, URZ ;  /* 0x00000032283372a4 */ /* 0x000fe2000f8e023f */
[CC--:B------:R-:W-:Y:S01]  /*0250*/  LEA.HI R7, R0.reuse, R9.reuse, RZ, 0x4 ;  /* 0x0000000900077211 */ /* 0x0c0fe200078f20ff */
[----:B------:R-:W-:Y:S01]  /*0260*/  UIMAD UR60, UR7, UR6, UR60 ;  /* 0x00000006073c72a4 */ /* 0x000fe2000f8e023c */
        /* <DEDUP_REMOVED lines=27> */
[----:B------:R-:W-:Y:S01]  /*0420*/  USHF.L.U32 UR49, UR50, 0x6, URZ ;  /* 0x0000000632317899 */ /* 0x000fe2000800063f */
[----:B------:R-:W-:Y:S01]  /*0430*/  LEA.HI R2, R7, R3, RZ, 0x1 ;  /* 0x0000000307027211 */ /* 0x000fe200078f08ff */
[----:B------:R-:W-:Y:S01]  /*0440*/  USHF.L.U32 UR48, UR6, 0x5, URZ ;  /* 0x0000000506307899 */ /* 0x000fe2000800063f */
[----:B------:R-:W-:Y:S01]  /*0450*/  LOP3.LUT R0, R0, 0xfffffff8, RZ, 0xc0, !PT ;  /* 0xfffffff800007812 */ /* 0x000fe200078ec0ff */
[----:B------:R-:W-:Y:S01]  /*0460*/  ULDC UR54, c[0x0][0x214] ;  /* 0x0000850000367ab9 */ /* 0x000fe20000000800 */
[----:B------:R-:W-:Y:S01]  /*0470*/  LOP3.LUT R10, R192, 0xfffffff8, RZ, 0xc0, !PT ;  /* 0xfffffff8c00a7812 */ /* 0x000fe200078ec0ff */
[----:B------:R-:W-:Y:S01]  /*0480*/  ULDC UR61, c[0x0][0x1c8] ;  /* 0x00007200003d7ab9 */ /* 0x000fe20000000800 */
[----:B------:R-:W-:Y:S01]  /*0490*/  LOP3.LUT R2, R2, 0xfffffffe, RZ, 0xc0, !PT ;  /* 0xfffffffe02027812 */ /* 0x000fe200078ec0ff */
[----:B------:R-:W-:Y:S01]  /*04a0*/  IMAD.IADD R7, R4, 0x1, -R0 ;  /* 0x0000000104077824 */ /* 0x000fe200078e0a00 */
[----:B------:R-:W-:Y:S01]  /*04b0*/  SHF.R.S32.HI R0, RZ, 0x3, R192 ;  /* 0x00000003ff007819 */ /* 0x000fe200000114c0 */
[----:B------:R-:W-:Y:S01]  /*04c0*/  IMAD.IADD R6, R9, 0x1, -R10 ;  /* 0x0000000109067824 */ /* 0x000fe200078e0a0a */
[----:B------:R-:W-:Y:S01]  /*04d0*/  SHF.R.S32.HI R4, RZ, 0x1f, R5 ;  /* 0x0000001fff047819 */ /* 0x000fe20000011405 */
[----:B------:R-:W-:Y:S01]  /*04e0*/  IMAD.IADD R9, R3, 0x1, -R2 ;  /* 0x0000000103097824 */ /* 0x000fe200078e0a02 */
[----:B------:R-:W-:Y:S01]  /*04f0*/  SHF.R.S32.HI R2, RZ, 0x1f, R8 ;  /* 0x0000001fff027819 */ /* 0x000fe20000011408 */
[----:B------:R-:W-:Y:S01]  /*0500*/  IMAD.SHL.U32 R0, R0, 0x40, RZ ;  /* 0x0000004000007824 */ /* 0x000fe200078e00ff */
[----:B------:R-:W-:Y:S01]  /*0510*/  LEA.HI R10, R4, R5, RZ, 0x3 ;  /* 0x00000005040a7211 */ /* 0x000fe200078f18ff */
[----:B------:R-:W-:Y:S01]  /*0520*/  IMAD.SHL.U32 R18, R6, 0x8, RZ ;  /* 0x0000000806127824 */ /* 0x000fe200078e00ff */
[----:B------:R-:W-:Y:S01]  /*0530*/  LEA.HI R239, R2, R8, RZ, 0x2 ;  /* 0x0000000802ef7211 */ /* 0x000fe200078f10ff */
[----:B------:R-:W-:Y:S01]  /*0540*/  IMAD.U32 R3, RZ, RZ, UR18 ;  /* 0x00000012ff037e24 */ /* 0x000fe2000f8e00ff */
[----:B------:R-:W-:Y:S01]  /*0550*/  LOP3.LUT R0, R0, 0x1c0, RZ, 0xc0, !PT ;  /* 0x000001c000007812 */ /* 0x000fe200078ec0ff */
[----:B------:R-:W-:Y:S01]  /*0560*/  IMAD.U32 R2, RZ, RZ, UR17 ;  /* 0x00000011ff027e24 */ /* 0x000fe2000f8e00ff */
[----:B------:R-:W-:Y:S01]  /*0570*/  LOP3.LUT R4, R10, 0xfffffff8, RZ, 0xc0, !PT ;  /* 0xfffffff80a047812 */ /* 0x000fe200078ec0ff */
[----:B------:R-:W-:Y:S01]  /*0580*/  IMAD.SHL.U32 R187, R9, 0x200, RZ ;  /* 0x0000020009bb7824 */ /* 0x000fe200078e00ff */
[----:B------:R-:W-:Y:S01]  /*0590*/  SHF.R.U32.HI R3, RZ, 0x3, R0 ;  /* 0x00000003ff037819 */ /* 0x000fe20000011600 */
[----:B------:R-:W-:Y:S01]  /*05a0*/  STL [R1+0x20], R18 ;  /* 0x0000201201007387 */ /* 0x000fe20000100800 */
[----:B------:R-:W-:Y:S01]  /*05b0*/  LOP3.LUT R2, R0, 0x38, R18, 0xf8, !PT ;  /* 0x0000003800027812 */ /* 0x000fe200078ef812 */
[----:B------:R-:W-:Y:S01]  /*05c0*/  IMAD.SHL.U32 R0, R6, 0x40, RZ ;  /* 0x0000004006007824 */ /* 0x000fe200078e00ff */
[----:B------:R-:W-:Y:S01]  /*05d0*/  SHF.R.S32.HI R13, RZ, 0x6, R13 ;  /* 0x00000006ff0d7819 */ /* 0x000fe2000001140d */
[----:B------:R-:W-:Y:S01]  /*05e0*/  IMAD.IADD R12, R5, 0x1, -R4 ;  /* 0x00000001050c7824 */ /* 0x000fe200078e0a04 */
[----:B------:R-:W-:Y:S01]  /*05f0*/  LOP3.LUT R16, R2, R3, RZ, 0x3c, !PT ;  /* 0x0000000302107212 */ /* 0x000fe200078e3cff */
[----:B------:R-:W-:Y:S01]  /*0600*/  IMAD.SHL.U32 R2, R11, 0x10, RZ ;  /* 0x000000100b027824 */ /* 0x000fe200078e00ff */
[----:B------:R-:W-:Y:S01]  /*0610*/  LOP3.LUT R0, R0, 0x1c0, RZ, 0xc0, !PT ;  /* 0x000001c000007812 */ /* 0x000fe200078ec0ff */
[----:B------:R-:W-:Y:S01]  /*0620*/  IMAD.SHL.U32 R5, R13, 0x8, RZ ;  /* 0x000000080d057824 */ /* 0x000fe200078e00ff */
[----:B------:R-:W-:Y:S01]  /*0630*/  LOP3.LUT R3, R7, 0x1, RZ, 0xc0, !PT ;  /* 0x0000000107037812 */ /* 0x000fe200078ec0ff */
[----:B------:R-:W-:Y:S01]  /*0640*/  ULDC.U8 UR11, c[0x0][0x3d0] ;  /* 0x0000f400000b7ab9 */ /* 0x000fe20000000000 */
[----:B------:R-:W-:Y:S01]  /*0650*/  LOP3.LUT R2, R0, 0x30, R2, 0xf8, !PT ;  /* 0x0000003000027812 */ /* 0x000fe200078ef802 */
[----:B------:R-:W-:Y:S01]  /*0660*/  ULDC UR55, c[0x0][0x224] ;  /* 0x0000890000377ab9 */ /* 0x000fe20000000800 */
[----:B------:R-:W-:Y:S01]  /*0670*/  ISETP.NE.U32.AND P0, PT, R3, 0x1, PT ;  /* 0x000000010300780c */ /* 0x000fe20003f05070 */
[----:B------:R-:W-:Y:S01]  /*0680*/  IMAD R3, R13, 0x800, R187 ;  /* 0x000008000d037824 */ /* 0x000fe200078e02bb */
[--C-:B------:R-:W-:Y:S01]  /*0690*/  LOP3.LUT R4, R2, 0x8, R192.reuse, 0xf8, !PT ;  /* 0x0000000802047812 */ /* 0x100fe200078ef8c0 */
[----:B------:R-:W-:Y:S01]  /*06a0*/  IMAD.SHL.U32 R2, R9, 0x20, RZ ;  /* 0x0000002009027824 */ /* 0x000fe200078e00ff */
[----:B------:R-:W-:Y:S01]  /*06b0*/  LOP3.LUT R192, R0, 0x8, R192, 0xf8, !PT ;  /* 0x0000000800c07812 */ /* 0x000fe200078ef8c0 */
[----:B------:R-:W-:Y:S01]  /*06c0*/  @UP5 UIMAD UR59, UR37, UR54, URZ ;  /* 0x00000036253b52a4 */ /* 0x000fe2000f8e023f */
[----:B------:R-:W-:Y:S01]  /*06d0*/  SHF.R.U32.HI R0, RZ, 0x3, R0 ;  /* 0x00000003ff007819 */ /* 0x000fe20000011600 */
[----:B------:R-:W-:Y:S01]  /*06e0*/  ULDC.64 UR4, c[0x0][0x118] ;  /* 0x0000460000047ab9 */ /* 0x000fe20000000a00 */
[----:B------:R-:W-:Y:S01]  /*06f0*/  LOP3.LUT R2, R2, 0x20, RZ, 0xc0, !PT ;  /* 0x0000002002027812 */ /* 0x000fe200078ec0ff */
[----:B------:R-:W-:Y:S01]  /*0700*/  ULDC UR43, c[0x0][0x2e8] ;  /* 0x0000ba00002b7ab9 */ /* 0x000fe20000000800 */
[----:B------:R-:W-:Y:S01]  /*0710*/  LOP3.LUT R192, R192, R0, RZ, 0x3c, !PT ;  /* 0x00000000c0c07212 */ /* 0x000fe200078e3cff */
[----:B------:R-:W-:Y:S01]  /*0720*/  ULDC.U8 UR9, c[0x0][0x2d8] ;  /* 0x0000b60000097ab9 */ /* 0x000fe20000000000 */
[----:B------:R-:W-:Y:S01]  /*0730*/  LOP3.LUT R187, R187, R4, R0, 0xf6, !PT ;  /* 0x00000004bbbb7212 */ /* 0x000fe200078ef600 */
[----:B------:R-:W-:Y:S01]  /*0740*/  IMAD.U32 R4, RZ, RZ, UR10 ;  /* 0x0000000aff047e24 */ /* 0x000fe2000f8e00ff */
[----:B------:R-:W-:Y:S01]  /*0750*/  LOP3.LUT R186, R2, 0x18, R5, 0xf8, !PT ;  /* 0x0000001802ba7812 */ /* 0x000fe200078ef805 */
[----:B------:R-:W-:Y:S01]  /*0760*/  IMAD.IADD R192, R3, 0x1, R192 ;  /* 0x0000000103c07824 */ /* 0x000fe200078e02c0 */
[----:B------:R-:W-:Y:S01]  /*0770*/  SHF.R.S32.HI R0, RZ, 0x7, R15 ;  /* 0x00000007ff007819 */ /* 0x000fe2000001140f */
[----:B------:R-:W-:Y:S01]  /*0780*/  IMAD.SHL.U32 R2, R14, 0x2, RZ ;  /* 0x000000020e027824 */ /* 0x000fe200078e00ff */
[C---:B------:R-:W-:Y:S01]  /*0790*/  LOP3.LUT P4, RZ, R6.reuse, 0x2, RZ, 0xc0, !PT ;  /* 0x0000000206ff7812 */ /* 0x040fe2000788c0ff */
[----:B------:R-:W-:Y:S01]  /*07a0*/  IMAD.SHL.U32 R3, R7, 0x40, RZ ;  /* 0x0000004007037824 */ /* 0x000fe200078e00ff */
[----:B------:R-:W-:Y:S01]  /*07b0*/  LOP3.LUT P3, RZ, R6, 0x4, RZ, 0xc0, !PT ;  /* 0x0000000406ff7812 */ /* 0x000fe2000786c0ff */
[----:B------:R-:W-:Y:S01]  /*07c0*/  USHF.R.S32.HI UR10, URZ, 0x1f, UR40 ;  /* 0x0000001f3f0a7899 */ /* 0x000fe20008011428 */
[--C-:B------:R-:W-:Y:S01]  /*07d0*/  IMAD R11, R11, 0x400, R2.reuse ;  /* 0x000004000b0b7824 */ /* 0x100fe200078e0202 */
[----:B------:R-:W-:Y:S01]  /*07e0*/  SEL R233, R233, 0x10, !P0 ;  /* 0x00000010e9e97807 */ /* 0x000fe20004000000 */
[C---:B------:R-:W-:Y:S01]  /*07f0*/  IMAD R6, R0.reuse, 0x1000, R2 ;  /* 0x0000100000067824 */ /* 0x040fe200078e0202 */
[----:B------:R-:W-:Y:S01]  /*0800*/  R2P PR, R7, 0x6 ;  /* 0x0000000607007804 */ /* 0x000fe20000000000 */
[----:B------:R-:W-:Y:S01]  /*0810*/  IMAD.SHL.U32 R2, R0, 0x8, RZ ;  /* 0x0000000800027824 */ /* 0x000fe200078e00ff */
[----:B------:R-:W-:Y:S01]  /*0820*/  LOP3.LUT R0, R3, 0x1c0, RZ, 0xc0, !PT ;  /* 0x000001c003007812 */ /* 0x000fe200078ec0ff */
[----:B------:R-:W-:Y:S01]  /*0830*/  IMAD.SHL.U32 R5, R13, 0x20, RZ ;  /* 0x000000200d057824 */ /* 0x000fe200078e00ff */
[----:B------:R-:W-:Y:S01]  /*0840*/  SHF.R.S32.HI R239, RZ, 0x2, R239 ;  /* 0x00000002ffef7819 */ /* 0x000fe200000114ef */
[----:B------:R-:W-:Y:S01]  /*0850*/  IMAD.U32 R3, RZ, RZ, UR10 ;  /* 0x0000000aff037e24 */ /* 0x000fe2000f8e00ff */
[----:B------:R-:W-:Y:S01]  /*0860*/  LOP3.LUT R2, R2, 0x8, RZ, 0xc0, !PT ;  /* 0x0000000802027812 */ /* 0x000fe200078ec0ff */
[----:B------:R-:W-:Y:S01]  /*0870*/  IMAD.SHL.U32 R4, R9, 0x10, RZ ;  /* 0x0000001009047824 */ /* 0x000fe200078e00ff */
[----:B------:R-:W-:Y:S01]  /*0880*/  SHF.R.U32.HI R3, RZ, 0x3, R0 ;  /* 0x00000003ff037819 */ /* 0x000fe20000011600 */
[----:B------:R-:W-:Y:S01]  /*0890*/  IMAD.SHL.U32 R193, R192, 0x2, RZ ;  /* 0x00000002c0c17824 */ /* 0x000fe200078e00ff */
[----:B------:R-:W-:Y:S01]  /*08a0*/  LOP3.LUT R5, R0, 0x20, R5, 0xf8, !PT ;  /* 0x0000002000057812 */ /* 0x000fe200078ef805 */
[----:B------:R-:W-:Y:S01]  /*08b0*/  IMAD R239, R17, 0x10, R239 ;  /* 0x0000001011ef7824 */ /* 0x000fe200078e02ef */
[----:B------:R-:W-:Y:S01]  /*08c0*/  LOP3.LUT R7, R3, R0, R2, 0x1e, !PT ;  /* 0x0000000003077212 */ /* 0x000fe200078e1e02 */
[----:B------:R-:W-:Y:S01]  /*08d0*/  IMAD R0, R17, 0x400, R6 ;  /* 0x0000040011007824 */ /* 0x000fe200078e0206 */
[----:B------:R-:W-:Y:S01]  /*08e0*/  LOP3.LUT R3, R5, R3, RZ, 0x3c, !PT ;  /* 0x0000000305037212 */ /* 0x000fe200078e3cff */
[----:B------:R-:W-:Y:S01]  /*08f0*/  IMAD.SHL.U32 R5, R12, 0x40, RZ ;  /* 0x000000400c057824 */ /* 0x000fe200078e00ff */
[----:B------:R-:W-:Y:S01]  /*0900*/  LOP3.LUT R8, R2, 0x10, R4, 0xf8, !PT ;  /* 0x0000001002087812 */ /* 0x000fe200078ef804 */
[----:B------:R-:W-:Y:S01]  /*0910*/  IMAD.SHL.U32 R2, R10, 0x40, RZ ;  /* 0x000000400a027824 */ /* 0x000fe200078e00ff */
[----:B------:R-:W-:Y:S01]  /*0920*/  ULOP3.LUT UR61, UR40, UR61, URZ, 0x3c, !UPT ;  /* 0x0000003d283d7292 */ /* 0x000fe2000f8e3c3f */
        /* <DEDUP_REMOVED lines=9> */
[----:B------:R-:W-:Y:S01]  /*09c0*/  UISETP.NE.AND UP6, UPT, UR11, URZ, UPT ;  /* 0x0000003f0b00728c */ /* 0x000fe2000bfc5270 */
[----:B------:R-:W-:Y:S01]  /*09d0*/  IMAD.IADD R235, R234, 0x1, R233 ;  /* 0x00000001eaeb7824 */ /* 0x000fe200078e02e9 */
[----:B------:R-:W-:Y:S01]  /*09e0*/  LOP3.LUT R3, R3, R6, RZ, 0x3c, !PT ;  /* 0x0000000603037212 */ /* 0x000fe200078e3cff */
[----:B------:R-:W-:Y:S01]  /*09f0*/  IMAD.SHL.U32 R187, R187, 0x2, RZ ;  /* 0x00000002bbbb7824 */ /* 0x000fe200078e00ff */
[C-C-:B------:R-:W-:Y:S01]  /*0a00*/  LOP3.LUT R2, R6.reuse, R8, R5.reuse, 0x1e, !PT ;  /* 0x0000000806027212 */ /* 0x140fe200078e1e05 */
[----:B------:R-:W-:Y:S01]  /*0a10*/  UIMAD.WIDE.U32 UR44, UR38, UR46, URZ ;  /* 0x0000002e262c72a5 */ /* 0x000fe2000f8e003f */
[----:B------:R-:W-:Y:S01]  /*0a20*/  LOP3.LUT R186, R6, R186, R5, 0x1e, !PT ;  /* 0x000000ba06ba7212 */ /* 0x000fe200078e1e05 */
[----:B------:R-:W-:Y:S01]  /*0a30*/  IMAD.IADD R197, R4, 0x1, R3 ;  /* 0x0000000104c57824 */ /* 0x000fe200078e0203 */
[-C--:B------:R-:W-:Y:S01]  /*0a40*/  LOP3.LUT R196, R2, R0.reuse, RZ, 0xfc, !PT ;  /* 0x0000000002c47212 */ /* 0x080fe200078efcff */
[----:B------:R-:W-:Y:S01]  /*0a50*/  IMAD.MOV.U32 R3, RZ, RZ, 0x20 ;  /* 0x00000020ff037424 */ /* 0x000fe200078e00ff */
[----:B------:R-:W-:Y:S01]  /*0a60*/  LOP3.LUT R186, R186, R0, RZ, 0xfc, !PT ;  /* 0x00000000baba7212 */ /* 0x000fe200078efcff */
[----:B------:R-:W-:Y:S01]  /*0a70*/  IMAD.MOV.U32 R2, RZ, RZ, 0x40 ;  /* 0x00000040ff027424 */ /* 0x000fe200078e00ff */
[----:B------:R-:W-:Y:S01]  /*0a80*/  LEA R6, R7, 0xc000, 0x1 ;  /* 0x0000c00007067811 */ /* 0x000fe200078e08ff */
[----:B------:R-:W-:Y:S01]  /*0a90*/  IMAD R4, R13, 0x200, R16 ;  /* 0x000002000d047824 */ /* 0x000fe200078e0210 */
[C---:B------:R-:W-:Y:S01]  /*0aa0*/  SEL R0, R3.reuse, 0xffffffe0, !P4 ;  /* 0xffffffe003007807 */ /* 0x040fe20006000000 */
[----:B------:R-:W-:Y:S01]  /*0ab0*/  UIMAD UR56, UR39, UR46, URZ ;  /* 0x0000002e273872a4 */ /* 0x000fe2000f8e023f */
        /* <DEDUP_REMOVED lines=28> */
.L_x_1826:
        /* <DEDUP_REMOVED lines=53> */
.L_x_1780:
        /* <DEDUP_REMOVED lines=23> */
[----:B------:R-:W-:Y:S02]  /*1140*/  UISETP.NE.AND UP3, UPT, UR20, -0x1, UPT ;  /* 0xffffffff1400788c */ /* 0x000fe4000bf65270 */
[----:B------:R-:W-:Y:S02]  /*1150*/  ULDC.64 UR18, c[0x0][0x190] ;  /* 0x0000640000127ab9 */ /* 0x000fe40000000a00 */
[----:B------:R-:W-:Y:S02]  /*1160*/  UIMAD.WIDE.U32 UR16, UR37, UR10, URZ ;  /* 0x0000000a251072a5 */ /* 0x000fe4000f8e003f */
[----:B------:R-:W-:-:S02]  /*1170*/  UIMAD UR7, UR37, UR11, UR7 ;  /* 0x0000000b250772a4 */ /* 0x000fc4000f8e0207 */
[----:B------:R-:W-:Y:S02]  /*1180*/  UIMAD.WIDE.U32 UR10, UR20, UR18, URZ ;  /* 0x00000012140a72a5 */ /* 0x000fe4000f8e003f */
[----:B------:R-:W-:Y:S02]  /*1190*/  UIADD3 UR8, UR12, 0x80, UR21 ;  /* 0x000000800c087890 */ /* 0x000fe4000fffe015 */
[----:B------:R-:W-:Y:S02]  /*11a0*/  UIADD3 UR33, UR17, UR7, URZ ;  /* 0x0000000711217290 */ /* 0x000fe4000fffe03f */
[----:B------:R-:W-:Y:S02]  /*11b0*/  ULDC UR13, c[0x0][0x2e4] ;  /* 0x0000b900000d7ab9 */ /* 0x000fe40000000800 */
[----:B------:R-:W-:Y:S02]  /*11c0*/  USEL UR34, UR16, UR10, !UP3 ;  /* 0x0000000a10227287 */ /* 0x000fe4000d800000 */
[----:B------:R-:W-:-:S02]  /*11d0*/  UIMAD UR7, UR20, UR19, URZ ;  /* 0x00000013140772a4 */ /* 0x000fc4000f8e023f */
[----:B------:R-:W-:Y:S02]  /*11e0*/  UIADD3 UR10, UR8, UR13, -UR6 ;  /* 0x0000000d080a7290 */ /* 0x000fe4000fffe806 */
[----:B------:R-:W-:Y:S02]  /*11f0*/  @UP3 UIADD3 UR33, UR11, UR7, URZ ;  /* 0x000000070b213290 */ /* 0x000fe4000fffe03f */
[----:B------:R-:W-:Y:S02]  /*1200*/  UIADD3 UR8, UR12, 0x3f, URZ ;  /* 0x0000003f0c087890 */ /* 0x000fe4000fffe03f */
[----:B------:R-:W-:Y:S02]  /*1210*/  UIADD3 UR7, UR10, 0x3f, URZ ;  /* 0x0000003f0a077890 */ /* 0x000fe4000fffe03f */
[----:B------:R-:W-:Y:S02]  /*1220*/  USHF.R.S32.HI UR10, URZ, 0x1f, UR8 ;  /* 0x0000001f3f0a7899 */ /* 0x000fe40008011408 */
[----:B------:R-:W-:-:S02]  /*1230*/  USHF.R.S32.HI UR11, URZ, 0x1f, UR7 ;  /* 0x0000001f3f0b7899 */ /* 0x000fc40008011407 */
[----:B-1----:R-:W-:Y:S02]  /*1240*/  UISETP.NE.AND UP0, UPT, UR36, -0x1, UPT ;  /* 0xffffffff2400788c */ /* 0x002fe4000bf05270 */
[----:B------:R-:W-:Y:S02]  /*1250*/  ULEA.HI UR8, UR10, UR8, URZ, 0x6 ;  /* 0x000000080a087291 */ /* 0x000fe4000f8f303f */
[----:B------:R-:W-:Y:S02]  /*1260*/  ULEA.HI UR7, UR11, UR7, URZ, 0x6 ;  /* 0x000000070b077291 */ /* 0x000fe4000f8f303f */
[----:B------:R-:W-:Y:S01]  /*1270*/  USHF.R.S32.HI UR8, URZ, 0x6, UR8 ;  /* 0x000000063f087899 */ /* 0x000fe20008011408 */
[----:B------:R-:W-:Y:S01]  /*1280*/  PLOP3.LUT P0, PT, PT, PT, UP0, 0x80, 0x0 ;  /* 0x000000000000781c */ /* 0x000fe20003f0f008 */
[----:B------:R-:W-:Y:S02]  /*1290*/  USHF.R.S32.HI UR7, URZ, 0x6, UR7 ;  /* 0x000000063f077899 */ /* 0x000fe40008011407 */
[----:B------:R-:W-:-:S02]  /*12a0*/  ULDC.64 UR16, c[0x0][0x198] ;  /* 0x0000660000107ab9 */ /* 0x000fc40000000a00 */
[----:B------:R-:W-:Y:S02]  /*12b0*/  UISETP.LT.AND UP2, UPT, UR8, UR7, UPT ;  /* 0x000000070800728c */ /* 0x000fe4000bf41270 */
[----:B------:R-:W-:Y:S02]  /*12c0*/  @UP0 UIADD3 UR13, UR35, UR36, URZ ;  /* 0x00000024230d0290 */ /* 0x000fe4000fffe03f */
        /* <DEDUP_REMOVED lines=10> */
[----:B------:R-:W-:Y:S02]  /*1370*/  ULDC.64 UR16, c[0x0][0x180] ;  /* 0x0000600000107ab9 */ /* 0x000fe40000000a00 */
[----:B------:R-:W-:-:S02]  /*1380*/  UIMAD UR8, UR35, UR11, UR7 ;  /* 0x0000000b230872a4 */ /* 0x000fc4000f8e0207 */
[----:B------:R-:W-:Y:S02]  /*1390*/  UIMAD.WIDE.U32 UR10, UR35, UR10, URZ ;  /* 0x0000000a230a72a5 */ /* 0x000fe4000f8e003f */
[----:B------:R-:W-:Y:S02]  /*13a0*/  UIMAD UR7, UR41, UR16, URZ ;  /* 0x00000010290772a4 */ /* 0x000fe4000f8e023f */
[----:B------:R-:W-:Y:S02]  /*13b0*/  UIADD3 UR11, UR11, UR8, URZ ;  /* 0x000000080b0b7290 */ /* 0x000fe4000fffe03f */
[----:B------:R-:W-:Y:S02]  /*13c0*/  UIMAD UR7, UR37, UR17, UR7 ;  /* 0x00000011250772a4 */ /* 0x000fe4000f8e0207 */
[----:B------:R-:W-:-:S04]  /*13d0*/  UIMAD.WIDE.U32 UR10, UR37, UR16, UR10 ;  /* 0x00000010250a72a5 */ /* 0x000fc8000f8e000a */
[----:B------:R-:W-:-:S03]  /*13e0*/  UIADD3 UR32, UR11, UR7, URZ ;  /* 0x000000070b207290 */ /* 0x000fc6000fffe03f */
[----:B------:R-:W-:Y:S02]  /*13f0*/  UMOV UR31, UR10 ;  /* 0x0000000a001f7c82 */ /* 0x000fe40008000000 */
.L_x_1782:
        /* <DEDUP_REMOVED lines=18> */
.L_x_1783:
        /* <DEDUP_REMOVED lines=46> */
[----:B------:R-:W-:Y:S02]  /*1800*/  UIMAD UR7, UR39, UR10, URZ ;  /* 0x0000000a270772a4 */ /* 0x000fe4000f8e023f */
[----:B------:R-:W-:Y:S01]  /*1810*/  UIMAD.WIDE.U32 UR10, UR38, UR10, URZ ;  /* 0x0000000a260a72a5 */ /* 0x000fe2000f8e003f */
[----:B------:R-:W-:Y:S01]  /*1820*/  IMAD.MOV R3, RZ, RZ, -R0 ;  /* 0x000000ffff037224 */ /* 0x000fe200078e0a00 */
[----:B------:R-:W-:Y:S02]  /*1830*/  UIMAD UR8, UR38, UR8, UR7 ;  /* 0x00000008260872a4 */ /* 0x000fe4000f8e0207 */
[----:B------:R-:W-:Y:S01]  /*1840*/  @UP5 USEL UR7, UR59, UR20, !UP3 ;  /* 0x000000143b075287 */ /* 0x000fe2000d800000 */
[----:B------:R-:W-:Y:S01]  /*1850*/  IMAD R2, R5, R3, R2 ;  /* 0x0000000305027224 */ /* 0x000fe200078e0202 */
[----:B------:R-:W-:-:S02]  /*1860*/  UIADD3 UR8, UR11, UR8, URZ ;  /* 0x000000080b087290 */ /* 0x000fc4000fffe03f */
[----:B------:R-:W-:Y:S02]  /*1870*/  @UP5 UIMAD UR16, UR40, UR13, UR7 ;  /* 0x0000000d281052a4 */ /* 0x000fe4000f8e0207 */
[----:B------:R-:W-:-:S05]  /*1880*/  ISETP.GT.U32.AND P1, PT, R5, R2, PT ;  /* 0x000000020500720c */ /* 0x000fca0003f24070 */
        /* <DEDUP_REMOVED lines=17> */
.L_x_1784:
[----:B------:R-:W-:Y:S02]  /*19a0*/  UMOV UR13, UR55 ;  /* 0x00000037000d7c82 */ /* 0x000fe40008000000 */
.L_x_1785:
[----:B------:R-:W2:Y:S04]  /*19b0*/  LDL.64 R2, [R1+0x20] ;  /* 0x0000200001027983 */ /* 0x000ea80000100a00 */
[----:B------:R1:W2:Y:S01]  /*19c0*/  LDL.64 R14, [R1+0x20] ;  /* 0x00002000010e7983 */ /* 0x0002a20000100a00 */
[----:B------:R-:W-:Y:S01]  /*19d0*/  UIADD3 UR10, UP4, UP3, UR10, UR49, UR51 ;  /* 0x000000310a0a7290 */ /* 0x000fe2000fb9e033 */
[----:B------:R-:W-:Y:S01]  /*19e0*/  IMAD.U32 R9, RZ, RZ, UR19 ;  /* 0x00000013ff097e24 */ /* 0x000fe2000f8e00ff */
[----:B------:R-:W-:Y:S01]  /*19f0*/  USHF.R.S32.HI UR20, URZ, 0x1f, UR40 ;  /* 0x0000001f3f147899 */ /* 0x000fe20008011428 */
[----:B------:R-:W3:Y:S01]  /*1a00*/  S2R R27, SR_TID.X ;  /* 0x00000000001b7919 */ /* 0x000ee20000002100 */
[----:B------:R-:W-:Y:S01]  /*1a10*/  UIADD3 UR23, UP2, UP1, UR17, UR10, UR22 ;  /* 0x0000000a11177290 */ /* 0x000fe2000f95e016 */
[----:B------:R-:W-:Y:S01]  /*1a20*/  BSSY B1, `(.L_x_1781) ;  /* 0x000096c000017945 */ /* 0x000fe20003800000 */
[----:B------:R-:W-:-:S02]  /*1a30*/  UIADD3.X UR7, UR8, UR53, UR58, UP4, UP3 ;  /* 0x0000003508077290 */ /* 0x000fc4000a7e643a */
[----:B------:R-:W-:Y:S02]  /*1a40*/  ULDC.64 UR10, c[0x0][0x1a8] ;  /* 0x00006a00000a7ab9 */ /* 0x000fe40000000a00 */
[----:B------:R-:W-:Y:S02]  /*1a50*/  UIADD3.X UR22, UR15, UR7, UR18, UP2, UP1 ;  /* 0x000000070f167290 */ /* 0x000fe400097e2412 */
[----:B------:R-:W-:-:S04]  /*1a60*/  UIMAD UR7, UR20, UR10, URZ ;  /* 0x0000000a140772a4 */ /* 0x000fc8000f8e023f */
[----:B------:R-:W-:-:S03]  /*1a70*/  UIMAD UR17, UR40, UR11, UR7 ;  /* 0x0000000b281172a4 */ /* 0x000fc6000f8e0207 */
[----:B------:R-:W-:Y:S02]  /*1a80*/  ULDC.64 UR10, c[0x0][0x378] ;  /* 0x0000de00000a7ab9 */ /* 0x000fe40000000a00 */
[----:B------:R-:W-:-:S03]  /*1a90*/  UIMAD UR7, UR20, UR10, URZ ;  /* 0x0000000a140772a4 */ /* 0x000fc6000f8e023f */
[----:B------:R-:W-:Y:S02]  /*1aa0*/  ULDC UR20, c[0x0][0x2e8] ;  /* 0x0000ba0000147ab9 */ /* 0x000fe40000000800 */
        /* <DEDUP_REMOVED lines=8> */
[----:B------:R-:W-:Y:S01]  /*1b30*/  UIADD3 UR13, UR19, UR16, URZ ;  /* 0x00000010130d7290 */ /* 0x000fe2000fffe03f */
[----:B------:R-:W-:Y:S02]  /*1b40*/  SHF.R.S32.HI R23, RZ, 0x1f, R0 ;  /* 0x0000001fff177819 */ /* 0x000fe40000011400 */
[----:B------:R-:W-:Y:S01]  /*1b50*/  IADD3 R4, P1, R0, UR19, RZ ;  /* 0x0000001300047c10 */ /* 0x000fe2000ff3e0ff */
[----:B------:R-:W-:-:S03]  /*1b60*/  ULDC.64 UR18, c[0x0][0x3c8] ;  /* 0x0000f20000127ab9 */ /* 0x000fc60000000a00 */
[----:B------:R-:W-:Y:S01]  /*1b70*/  IADD3.X R5, R23, UR27, RZ, P1, !PT ;  /* 0x0000001b17057c10 */ /* 0x000fe20008ffe4ff */
[----:B------:R-:W-:Y:S02]  /*1b80*/  UMOV UR27, 0x4 ;  /* 0x00000004001b7882 */ /* 0x000fe40000000000 */
[----:B------:R-:W-:Y:S02]  /*1b90*/  UIMAD.WIDE UR10, UR10, UR27, UR18 ;  /* 0x0000001b0a0a72a5 */ /* 0x000fe4000f8e0212 */
[----:B------:R-:W-:-:S05]  /*1ba0*/  IMAD R5, R5, c[0x0][0x190], RZ ;  /* 0x0000640005057a24 */ /* 0x000fca00078e02ff */
[----:B------:R-:W-:Y:S02]  /*1bb0*/  UMOV UR19, UR10 ;  /* 0x0000000a00137c82 */ /* 0x000fe40008000000 */
[----:B------:R-:W-:Y:S02]  /*1bc0*/  UMOV UR18, UR11 ;  /* 0x0000000b00127c82 */ /* 0x000fe40008000000 */
[----:B------:R-:W-:Y:S02]  /*1bd0*/  ULDC.64 UR10, c[0x0][0x200] ;  /* 0x00008000000a7ab9 */ /* 0x000fe40000000a00 */
[----:B------:R-:W-:Y:S01]  /*1be0*/  UIMAD.WIDE UR10, UR13, UR27, UR10 ;  /* 0x0000001b0d0a72a5 */ /* 0x000fe2000f8e020a */
[----:B--2---:R-:W-:-:S05]  /*1bf0*/  IMAD.MOV.U32 R14, RZ, RZ, R2 ;  /* 0x000000ffff0e7224 */ /* 0x004fca00078e0002 */
[----:B------:R-:W-:-:S05]  /*1c00*/  SHF.R.S32.HI R15, RZ, 0x1f, R14 ;  /* 0x0000001fff0f7819 */ /* 0x000fca000001140e */
[C---:B------:R-:W-:Y:S01]  /*1c10*/  IMAD.WIDE.U32 R2, R4.reuse, c[0x0][0x190], R14 ;  /* 0x0000640004027a25 */ /* 0x040fe200078e000e */
[----:B------:R1:W-:Y:S03]  /*1c20*/  STL [R1+0x24], R15 ;  /* 0x0000240f01007387 */ /* 0x0003e60000100800 */
[----:B------:R-:W-:Y:S01]  /*1c30*/  IMAD R4, R4, c[0x0][0x194], R5 ;  /* 0x0000650004047a24 */ /* 0x000fe200078e0205 */
[----:B------:R-:W-:-:S04]  /*1c40*/  IADD3 R6, P1, R2, UR34, RZ ;  /* 0x0000002202067c10 */ /* 0x000fc8000ff3e0ff */
[----:B------:R-:W-:Y:S01]  /*1c50*/  IADD3.X R7, R3, UR33, R4, P1, !PT ;  /* 0x0000002103077c10 */ /* 0x000fe20008ffe404 */
[----:B------:R-:W-:Y:S01]  /*1c60*/  UIADD3 UR33, UR21, UR12, URZ ;  /* 0x0000000c15217290 */ /* 0x000fe2000fffe03f */
[----:B------:R-:W-:Y:S02]  /*1c70*/  LEA.HI R4, R28, R27, RZ, 0x5 ;  /* 0x0000001b1c047211 */ /* 0x000fe400078f28ff */
[----:B------:R-:W-:Y:S01]  /*1c80*/  IADD3 R2, P1, R14, UR25, RZ ;  /* 0x000000190e027c10 */ /* 0x000fe2000ff3e0ff */
[----:B------:R-:W-:Y:S01]  /*1c90*/  UIADD3 UR7, UR33, -UR20, -UR6 ;  /* 0x8000001421077290 */ /* 0x000fe2000fffe806 */
[----:B------:R-:W-:Y:S02]  /*1ca0*/  LOP3.LUT R5, R4, 0xffffffe0, RZ, 0xc0, !PT ;  /* 0xffffffe004057812 */ /* 0x000fe400078ec0ff */
[----:B------:R-:W-:Y:S01]  /*1cb0*/  SHF.R.S32.HI R4, RZ, 0x5, R4 ;  /* 0x00000005ff047819 */ /* 0x000fe20000011404 */
[----:B------:R-:W-:Y:S01]  /*1cc0*/  USHF.R.S32.HI UR20, URZ, 0x1f, UR7 ;  /* 0x0000001f3f147899 */ /* 0x000fe20008011407 */
[----:B------:R-:W-:Y:S01]  /*1cd0*/  IADD3.X R3, R15, UR26, RZ, P1, !PT ;  /* 0x0000001a0f037c10 */ /* 0x000fe20008ffe4ff */
[----:B------:R-:W-:-:S02]  /*1ce0*/  IMAD.IADD R26, R27, 0x1, -R5 ;  /* 0x000000011b1a7824 */ /* 0x000fc400078e0a05 */
[----:B------:R-:W-:Y:S02]  /*1cf0*/  ULEA.HI UR20, UR20, UR7, URZ, 0x6 ;  /* 0x0000000714147291 */ /* 0x000fe4000f8f303f */
[----:B------:R-:W-:Y:S01]  /*1d00*/  IMAD R4, R4, UR50, R26 ;  /* 0x0000003204047c24 */ /* 0x000fe2000f8e021a */
[----:B------:R-:W-:Y:S01]  /*1d10*/  UIADD3 UR7, UR28, -0x1, URZ ;  /* 0xffffffff1c077890 */ /* 0x000fe2000fffe03f */
[----:B------:R-:W-:Y:S01]  /*1d20*/  IMAD.WIDE.U32 R2, R9, c[0x0][0x370], R2 ;  /* 0x0000dc0009027a25 */ /* 0x000fe200078e0002 */
[----:B------:R-:W-:Y:S02]  /*1d30*/  USHF.R.S32.HI UR20, URZ, 0x6, UR20 ;  /* 0x000000063f147899 */ /* 0x000fe40008011414 */
[----:B------:R-:W-:Y:S02]  /*1d40*/  IADD3 R10, P1, R4, UR23, RZ ;  /* 0x00000017040a7c10 */ /* 0x000fe4000ff3e0ff */
[----:B------:R-:W-:Y:S01]  /*1d50*/  UISETP.LT.AND UP1, UPT, URZ, UR20, UPT ;  /* 0x000000143f00728c */ /* 0x000fe2000bf21270 */
[----:B------:R-:W-:-:S02]  /*1d60*/  IADD3 R3, R3, UR8, RZ ;  /* 0x0000000803037c10 */ /* 0x000fc4000fffe0ff */
[----:B------:R-:W-:Y:S01]  /*1d70*/  LEA.HI.X.SX32 R202, R4, UR22, 0x1, P1 ;  /* 0x0000001604ca7c11 */ /* 0x000fe200088f0eff */
[----:B------:R-:W-:Y:S01]  /*1d80*/  USEL UR20, URZ, UR20, !UP1 ;  /* 0x000000143f147287 */ /* 0x000fe2000c800000 */
[----:B------:R-:W-:Y:S01]  /*1d90*/  IMAD.U32 R4, RZ, RZ, UR40 ;  /* 0x00000028ff047e24 */ /* 0x000fe2000f8e00ff */
[----:B------:R-:W-:Y:S02]  /*1da0*/  LEA R203, P1, R10, c[0x0][0x350], 0x2 ;  /* 0x0000d4000acb7a11 */ /* 0x000fe400078210ff */
[----:B------:R-:W-:Y:S01]  /*1db0*/  UISETP.GT.AND UP1, UPT, UR28, UR20, UPT ;  /* 0x000000141c00728c */ /* 0x000fe2000bf24270 */
[----:B------:R-:W-:Y:S01]  /*1dc0*/  IMAD.WIDE.U32 R2, R4, c[0x0][0x378], R2 ;  /* 0x0000de0004027a25 */ /* 0x000fe200078e0002 */
[----:B------:R-:W-:-:S03]  /*1dd0*/  LEA.HI.X R202, R10, c[0x0][0x354], R202, 0x2, P1 ;  /* 0x0000d5000aca7a11 */ /* 0x000fc600008f14ca */
[----:B------:R-:W-:Y:S01]  /*1de0*/  IMAD.WIDE.U32 R4, R4, c[0x0][0x1a8], R6 ;  /* 0x00006a0004047a25 */ /* 0x000fe200078e0006 */
[----:B------:R-:W-:Y:S02]  /*1df0*/  PLOP3.LUT P1, PT, PT, PT, UP1, 0x80, 0x0 ;  /* 0x000000000000781c */ /* 0x000fe40003f2f018 */
[----:B------:R-:W-:Y:S02]  /*1e00*/  IADD3 R3, R3, UR15, RZ ;  /* 0x0000000f03037c10 */ /* 0x000fe4000fffe0ff */
        /* <DEDUP_REMOVED lines=9> */
[----:B------:R-:W-:Y:S05]  /*1ea0*/  @P1 BRA `(.L_x_1786) ;  /* 0x00000bb000001947 */ /* 0x000fea0003800000 */
[----:B-1----:R-:W-:Y:S02]  /*1eb0*/  @UP0 UIADD3 UR7, UR35, UR36, URZ ;  /* 0x0000002423070290 */ /* 0x002fe4000fffe03f */
        /* <DEDUP_REMOVED lines=17> */
.L_x_1787:
        /* <DEDUP_REMOVED lines=18> */
.L_x_1788:
[----:B------:R-:W-:Y:S01]  /*20f0*/  ULDC.64 UR10, c[0x0][0x3a0] ;  /* 0x0000e800000a7ab9 */ /* 0x000fe20000000a00 */
[----:B------:R-:W-:Y:S01]  /*2100*/  IMAD.U32 R10, RZ, RZ, UR21 ;  /* 0x00000015ff0a7e24 */ /* 0x000fe2000f8e00ff */
[----:B------:R-:W-:Y:S01]  /*2110*/  UIMAD UR7, UR24, UR10, URZ ;  /* 0x0000000a180772a4 */ /* 0x000fe2000f8e023f */
[----:B------:R-:W-:Y:S01]  /*2120*/  BSSY B0, `(.L_x_1789) ;  /* 0x000001a000007945 */ /* 0x000fe20003800000 */
[----:B------:R-:W-:Y:S01]  /*2130*/  UIMAD UR6, UR14, -0x80, UR6 ;  /* 0xffffff800e0678a4 */ /* 0x000fe2000f8e0206 */
[----:B------:R-:W-:Y:S01]  /*2140*/  IMAD.WIDE.U32 R2, R10, c[0x0][0x3a0], R14 ;  /* 0x0000e8000a027a25 */ /* 0x000fe200078e000e */
[----:B------:R-:W-:Y:S02]  /*2150*/  UIMAD UR7, UR21, UR11, UR7 ;  /* 0x0000000b150772a4 */ /* 0x000fe4000f8e0207 */
[----:B------:R-:W-:-:S02]  /*2160*/  USHF.R.S32.HI UR12, URZ, 0x1f, UR40 ;  /* 0x0000001f3f0c7899 */ /* 0x000fc40008011428 */
[----:B------:R-:W-:Y:S01]  /*2170*/  IADD3 R2, P0, R2, UR15, RZ ;  /* 0x0000000f02027c10 */ /* 0x000fe2000ff1e0ff */
[----:B------:R-:W-:Y:S01]  /*2180*/  ULDC.64 UR10, c[0x0][0x3b8] ;  /* 0x0000ee00000a7ab9 */ /* 0x000fe20000000a00 */
        /* <DEDUP_REMOVED lines=19> */
.L_x_1790:
[----:B------:R-:W-:Y:S05]  /*22c0*/  BSYNC B0 ;  /* 0x0000000000007941 */ /* 0x000fea0003800000 */
.L_x_1789:
        /* <DEDUP_REMOVED lines=16> */
.L_x_1792:
[----:B------:R-:W-:Y:S05]  /*23d0*/  BSYNC B0 ;  /* 0x0000000000007941 */ /* 0x000fea0003800000 */
.L_x_1791:
        /* <DEDUP_REMOVED lines=16> */
.L_x_1794:
[----:B------:R-:W-:Y:S05]  /*24e0*/  BSYNC B0 ;  /* 0x0000000000007941 */ /* 0x000fea0003800000 */
.L_x_1793:
        /* <DEDUP_REMOVED lines=16> */
.L_x_1796:
[----:B------:R-:W-:Y:S05]  /*25f0*/  BSYNC B0 ;  /* 0x0000000000007941 */ /* 0x000fea0003800000 */
.L_x_1795:
[----:B------:R-:W-:Y:S01]  /*2600*/  ULDC.64 UR6, c[0x0][0x3a8] ;  /* 0x0000ea0000067ab9 */ /* 0x000fe20000000a00 */
[----:B--2---:R-:W-:Y:S01]  /*2610*/  IMAD.WIDE.U32 R2, R10, c[0x0][0x3a8], R14 ;  /* 0x0000ea000a027a25 */ /* 0x004fe200078e000e */
        /* <DEDUP_REMOVED lines=24> */
.L_x_1798:
[----:B------:R-:W-:Y:S05]  /*27a0*/  BSYNC B0 ;  /* 0x0000000000007941 */ /* 0x000fea0003800000 */
.L_x_1797:
        /* <DEDUP_REMOVED lines=14> */
.L_x_1800:
[----:B------:R-:W-:Y:S05]  /*2890*/  BSYNC B0 ;  /* 0x0000000000007941 */ /* 0x000fea0003800000 */
.L_x_1799:
        /* <DEDUP_REMOVED lines=14> */
.L_x_1802:
[----:B------:R-:W-:Y:S05]  /*2980*/  BSYNC B0 ;  /* 0x0000000000007941 */ /* 0x000fea0003800000 */
.L_x_1801:
        /* <DEDUP_REMOVED lines=13> */
.L_x_1786:
[----:B-1----:R-:W2:Y:S01]  /*2a60*/  LDL R16, [R1+0x4] ;  /* 0x0000040001107983 */ /* 0x002ea20000100800 */
[----:B------:R-:W-:Y:S01]  /*2a70*/  ULDC.64 UR16, c[0x0][0x198] ;  /* 0x0000660000107ab9 */ /* 0x000fe20000000a00 */
[----:B------:R-:W-:Y:S01]  /*2a80*/  IMAD.U32 R12, RZ, RZ, UR21 ;  /* 0x00000015ff0c7e24 */ /* 0x000fe2000f8e00ff */
[----:B------:R-:W-:Y:S01]  /*2a90*/  UIMAD UR8, UR24, UR16, URZ ;  /* 0x00000010180872a4 */ /* 0x000fe2000f8e023f */
[C---:B------:R-:W-:Y:S01]  /*2aa0*/  IADD3 R6, R0.reuse, 0x40, RZ ;  /* 0x0000004000067810 */ /* 0x040fe20007ffe0ff */
[----:B------:R-:W-:Y:S01]  /*2ab0*/  IMAD.MOV.U32 R194, RZ, RZ, 0x40 ;  /* 0x00000040ffc27424 */ /* 0x000fe200078e00ff */
[----:B------:R-:W-:Y:S01]  /*2ac0*/  IADD3 R5, R0, 0x60, RZ ;  /* 0x0000006000057810 */ /* 0x000fe20007ffe0ff */
[----:B------:R-:W-:Y:S01]  /*2ad0*/  UIMAD UR8, UR21, UR17, UR8 ;  /* 0x00000011150872a4 */ /* 0x000fe2000f8e0208 */
[----:B------:R-:W-:Y:S01]  /*2ae0*/  IMAD.WIDE.U32 R2, R12, c[0x0][0x198], R14 ;  /* 0x000066000c027a25 */ /* 0x000fe200078e000e */
[----:B------:R-:W-:-:S02]  /*2af0*/  ULDC.64 UR22, c[0x0][0x1a0] ;  /* 0x0000680000167ab9 */ /* 0x000fc40000000a00 */
[----:B------:R-:W-:Y:S01]  /*2b00*/  UIMAD UR22, UR24, UR22, URZ ;  /* 0x00000016181672a4 */ /* 0x000fe2000f8e023f */
[----:B------:R-:W-:Y:S01]  /*2b10*/  IMAD R9, R194, c[0x0][0x374], RZ ;  /* 0x0000dd00c2097a24 */ /* 0x000fe200078e02ff */
[----:B------:R-:W-:Y:S01]  /*2b20*/  IADD3 R2, P0, R2, UR31, RZ ;  /* 0x0000001f02027c10 */ /* 0x000fe2000ff1e0ff */
[----:B------:R-:W-:Y:S01]  /*2b30*/  IMAD.U32 R4, RZ, RZ, UR8 ;  /* 0x00000008ff047e24 */ /* 0x000fe2000f8e00ff */
[----:B------:R-:W-:Y:S02]  /*2b40*/  ULEA.HI UR8, UR7, UR7, URZ, 0x1 ;  /* 0x0000000707087291 */ /* 0x000fe4000f8f083f */
[----:B------:R-:W-:Y:S02]  /*2b50*/  UIMAD UR22, UR21, UR23, UR22 ;  /* 0x00000017151672a4 */ /* 0x000fe4000f8e0216 */
[----:B------:R-:W-:Y:S01]  /*2b60*/  ULOP3.LUT UR8, UR8, 0xfffffffe, URZ, 0xc0, !UPT ;  /* 0xfffffffe08087892 */ /* 0x000fe2000f8ec03f */
[----:B------:R-:W-:Y:S02]  /*2b70*/  IADD3.X R3, R3, UR32, R4, P0, !PT ;  /* 0x0000002003037c10 */ /* 0x000fe400087fe404 */
[----:B------:R-:W-:Y:S01]  /*2b80*/  IADD3 R4, R0, 0x20, RZ ;  /* 0x0000002000047810 */ /* 0x000fe20007ffe0ff */
[----:B------:R-:W-:-:S02]  /*2b90*/  UIADD3 UR8, UR7, -UR8, URZ ;  /* 0x8000000807087290 */ /* 0x000fc4000fffe03f */
[----:B------:R-:W-:Y:S02]  /*2ba0*/  IMAD.WIDE.U32 R2, R8, c[0x0][0x1b0], R2 ;  /* 0x00006c0008027a25 */ /* 0x000fe400078e0002 */
[----:B------:R-:W-:Y:S02]  /*2bb0*/  UISETP.NE.AND UP0, UPT, UR8, 0x1, UPT ;  /* 0x000000010800788c */ /* 0x000fe4000bf05270 */
[----:B------:R-:W-:-:S06]  /*2bc0*/  UIMAD UR8, UR14, -0x80, UR6 ;  /* 0xffffff800e0878a4 */ /* 0x000fcc000f8e0206 */
[----:B------:R-:W-:Y:S01]  /*2bd0*/  ISETP.GE.AND P3, PT, R6, UR8, PT ;  /* 0x0000000806007c0c */ /* 0x000fe2000bf66270 */
[----:B------:R-:W-:Y:S01]  /*2be0*/  IMAD.WIDE.U32 R6, R194, c[0x0][0x190], RZ ;  /* 0x00006400c2067a25 */ /* 0x000fe200078e00ff */
[----:B------:R-:W-:Y:S02]  /*2bf0*/  ISETP.GE.AND P1, PT, R5, UR8, PT ;  /* 0x0000000805007c0c */ /* 0x000fe4000bf26270 */
[----:B------:R-:W-:Y:S02]  /*2c00*/  ISETP.GE.AND P4, PT, R4, UR8, PT ;  /* 0x0000000804007c0c */ /* 0x000fe4000bf86270 */
[----:B------:R-:W-:Y:S01]  /*2c10*/  ISETP.GE.AND P5, PT, R0, UR8, PT ;  /* 0x0000000800007c0c */ /* 0x000fe2000bfa6270 */
[----:B------:R-:W-:-:S06]  /*2c20*/  UIMAD UR8, UR7, -0x40, UR12 ;  /* 0xffffffc0070878a4 */ /* 0x000fcc000f8e020c */
        /* <DEDUP_REMOVED lines=10> */
[----:B------:R-:W-:Y:S02]  /*2cd0*/  IMAD R9, R8, c[0x0][0x1b4], R7 ;  /* 0x00006d0008097a24 */ /* 0x000fe400078e0207 */
[----:B------:R-:W-:Y:S01]  /*2ce0*/  @!P4 IMAD.X R7, RZ, RZ, R23, P2 ;  /* 0x000000ffff07c224 */ /* 0x000fe200010e0617 */
[----:B------:R-:W-:Y:S01]  /*2cf0*/  PLOP3.LUT P2, PT, PT, PT, UP0, 0x80, 0x0 ;  /* 0x000000000000781c */ /* 0x000fe20003f4f008 */
[----:B------:R-:W-:Y:S02]  /*2d00*/  IMAD.IADD R3, R3, 0x1, R9 ;  /* 0x0000000103037824 */ /* 0x000fe400078e0209 */
[----:B------:R-:W-:Y:S02]  /*2d10*/  @!P4 IMAD R11, R7, c[0x0][0x198], RZ ;  /* 0x00006600070bca24 */ /* 0x000fe400078e02ff */
[----:B------:R-:W-:Y:S02]  /*2d20*/  @!P5 IMAD R7, R23, c[0x0][0x198], RZ ;  /* 0x000066001707da24 */ /* 0x000fe400078e02ff */
[----:B------:R-:W-:Y:S01]  /*2d30*/  @P0 BAR.SYNC.DEFER_BLOCKING 0x0 ;  /* 0x0000000000000b1d */ /* 0x000fe20000010000 */
[----:B------:R-:W-:Y:S01]  /*2d40*/  ISETP.GE.AND P0, PT, R0, UR8, PT ;  /* 0x0000000800007c0c */ /* 0x000fe2000bf06270 */
[----:B------:R-:W-:-:S02]  /*2d50*/  @!P4 IMAD R11, R6, c[0x0][0x19c], R11 ;  /* 0x00006700060bca24 */ /* 0x000fc400078e020b */
[----:B------:R-:W-:Y:S02]  /*2d60*/  @!P5 IMAD R9, R0, c[0x0][0x19c], R7 ;  /* 0x000067000009da24 */ /* 0x000fe400078e0207 */
[----:B------:R-:W-:Y:S01]  /*2d70*/  @!P5 IMAD.MOV.U32 R7, RZ, RZ, R3 ;  /* 0x000000ffff07d224 */ /* 0x000fe200078e0003 */
[C---:B--2---:R-:W-:Y:S02]  /*2d80*/  SHF.L.U32 R22, R16.reuse, 0x1, RZ ;  /* 0x0000000110167819 */ /* 0x044fe400000006ff */
[----:B------:R-:W-:-:S05]  /*2d90*/  IADD3 R10, R16, 0x2000, RZ ;  /* 0x00002000100a7810 */ /* 0x000fca0007ffe0ff */
[----:B------:R-:W-:Y:S01]  /*2da0*/  @P0 STS.128 [R22+0x8000], RZ ;  /* 0x008000ff16000388 */ /* 0x000fe20000000c00 */
[----:B------:R-:W-:-:S03]  /*2db0*/  SEL R10, R10, R16, !P2 ;  /* 0x000000100a0a7207 */ /* 0x000fc60005000000 */
[----:B------:R-:W-:Y:S02]  /*2dc0*/  @P0 STS.128 [R22+0xa000], RZ ;  /* 0x00a000ff16000388 */ /* 0x000fe40000000c00 */
[----:B------:R-:W-:Y:S02]  /*2dd0*/  IMAD.SHL.U32 R227, R10, 0x2, RZ ;  /* 0x000000020ae37824 */ /* 0x000fe400078e00ff */
        /* <DEDUP_REMOVED lines=18> */
[----:B--2---:R-:W-:Y:S01]  /*2f00*/  @!P4 IMAD.WIDE.U32 R4, R6, c[0x0][0x198], R2 ;  /* 0x000066000604ca25 */ /* 0x004fe200078e0002 */
[----:B------:R-:W-:-:S02]  /*2f10*/  @!P5 MOV R6, R2 ;  /* 0x000000020006d202 */ /* 0x000fc40000000f00 */
[----:B------:R-:W-:Y:S01]  /*2f20*/  @P0 STS [R227+0x2008], RZ ;  /* 0x002008ffe3000388 */ /* 0x000fe20000000800 */
[----:B------:R-:W-:Y:S02]  /*2f30*/  @!P4 IMAD.IADD R5, R5, 0x1, R11 ;  /* 0x000000010505c824 */ /* 0x000fe400078e020b */
[----:B------:R-:W-:Y:S01]  /*2f40*/  @!P5 IMAD.WIDE.U32 R6, R0, c[0x0][0x198], R6 ;  /* 0x000066000006da25 */ /* 0x000fe200078e0006 */
[----:B------:R-:W-:Y:S03]  /*2f50*/  @P0 STS [R227+0x200c], RZ ;  /* 0x00200cffe3000388 */ /* 0x000fe60000000800 */
[----:B------:R-:W-:Y:S01]  /*2f60*/  @!P5 IMAD.IADD R7, R7, 0x1, R9 ;  /* 0x000000010707d824 */ /* 0x000fe200078e0209 */
[----:B------:R-:W-:Y:S01]  /*2f70*/  @!PT LDS RZ, [RZ] ;  /* 0x00000000fffff984 */ /* 0x000fe20000000800 */
[----:B------:R-:W-:Y:S01]  /*2f80*/  @!PT LDS RZ, [RZ] ;  /* 0x00000000fffff984 */ /* 0x000fe20000000800 */
[----:B------:R-:W-:Y:S01]  /*2f90*/  @!PT LDS RZ, [RZ] ;  /* 0x00000000fffff984 */ /* 0x000fe20000000800 */
[----:B------:R1:W-:Y:S01]  /*2fa0*/  @!P0 LDGSTS.E.BYPASS.LTC128B.128 [R227], [R230.64] ;  /* 0x00000000e6e38fae */ /* 0x0003e2000b901d44 */
[----:B------:R-:W-:-:S03]  /*2fb0*/  IMAD R11, R13, c[0x0][0x1b8], RZ ;  /* 0x00006e000d0b7a24 */ /* 0x000fc600078e02ff */
[----:B------:R1:W-:Y:S01]  /*2fc0*/  @!P0 LDGSTS.E.BYPASS.LTC128B.128 [R227+0x2000], [R230.64+0x80] ;  /* 0x02000080e6e38fae */ /* 0x0003e2000b901d44 */
[----:B------:R-:W-:-:S03]  /*2fd0*/  @!P5 LEA R20, P0, R6, c[0x0][0x168], 0x1 ;  /* 0x00005a000614da11 */ /* 0x000fc600078008ff */
[----:B------:R-:W-:Y:S01]  /*2fe0*/  @P6 STS [R227+0x1000], RZ ;  /* 0x001000ffe3006388 */ /* 0x000fe20000000800 */
[----:B------:R-:W-:Y:S01]  /*2ff0*/  @!P5 LEA.HI.X R21, R6, c[0x0][0x16c], R7, 0x1, P0 ;  /* 0x00005b000615da11 */ /* 0x000fe200000f0c07 */
[----:B------:R-:W-:Y:S01]  /*3000*/  IMAD.U32 R7, RZ, RZ, UR22 ;  /* 0x00000016ff077e24 */ /* 0x000fe2000f8e00ff */
[C---:B------:R-:W-:Y:S01]  /*3010*/  @!P4 LEA R18, P0, R4.reuse, c[0x0][0x168], 0x1 ;  /* 0x00005a000412ca11 */ /* 0x040fe200078008ff */
[----:B------:R-:W-:Y:S03]  /*3020*/  @P6 STS [R227+0x1004], RZ ;  /* 0x001004ffe3006388 */ /* 0x000fe60000000800 */
[----:B------:R-:W-:Y:S01]  /*3030*/  @!P4 LEA.HI.X R19, R4, c[0x0][0x16c], R5, 0x1, P0 ;  /* 0x00005b000413ca11 */ /* 0x000fe200000f0c05 */
[----:B------:R-:W-:Y:S01]  /*3040*/  IMAD.WIDE.U32 R4, R12, c[0x0][0x1a0], R14 ;  /* 0x000068000c047a25 */ /* 0x000fe200078e000e */
[----:B------:R-:W-:Y:S01]  /*3050*/  @!P3 IADD3 R9, P0, R0, 0x40, RZ ;  /* 0x000000400009b810 */ /* 0x000fe20007f1e0ff */
[----:B------:R-:W-:Y:S02]  /*3060*/  @P6 STS [R227+0x1008], RZ ;  /* 0x001008ffe3006388 */ /* 0x000fe40000000800 */
[----:B------:R-:W-:Y:S01]  /*3070*/  IMAD R12, R8, c[0x0][0x1bc], R11 ;  /* 0x00006f00080c7a24 */ /* 0x000fe200078e020b */
[----:B------:R-:W-:Y:S01]  /*3080*/  @!P3 IADD3.X R6, RZ, R23, RZ, P0, !PT ;  /* 0x00000017ff06b210 */ /* 0x000fe200007fe4ff */
[----:B------:R-:W-:Y:S01]  /*3090*/  @!P5 IMAD R11, R23, c[0x0][0x1a0], RZ ;  /* 0x00006800170bda24 */ /* 0x000fe200078e02ff */
[----:B------:R-:W-:Y:S01]  /*30a0*/  @!P1 IADD3 R10, P0, R0, 0x60, RZ ;  /* 0x00000060000a9810 */ /* 0x000fe20007f1e0ff */
[----:B------:R-:W-:Y:S02]  /*30b0*/  @P6 STS [R227+0x100c], RZ ;  /* 0x00100cffe3006388 */ /* 0x000fe40000000800 */
[----:B------:R-:W-:-:S02]  /*30c0*/  @!P3 IMAD R6, R6, c[0x0][0x198], RZ ;  /* 0x000066000606ba24 */ /* 0x000fc400078e02ff */
[----:B------:R-:W-:Y:S01]  /*30d0*/  @!P1 IMAD.X R14, RZ, RZ, R23, P0 ;  /* 0x000000ffff0e9224 */ /* 0x000fe200000e0617 */
[----:B------:R-:W-:Y:S01]  /*30e0*/  IADD3 R4, P0, R4, UR29, RZ ;  /* 0x0000001d04047c10 */ /* 0x000fe2000ff1e0ff */
[----:B------:R-:W-:Y:S01]  /*30f0*/  @!P3 IMAD R13, R9, c[0x0][0x19c], R6 ;  /* 0x00006700090dba24 */ /* 0x000fe200078e0206 */
[----:B------:R-:W-:Y:S01]  /*3100*/  @P6 STS [R227+0x3000], RZ ;  /* 0x003000ffe3006388 */ /* 0x000fe20000000800 */
[----:B------:R-:W-:Y:S01]  /*3110*/  @!P3 IMAD.MOV.U32 R6, RZ, RZ, R2 ;  /* 0x000000ffff06b224 */ /* 0x000fe200078e0002 */
[----:B------:R-:W-:Y:S02]  /*3120*/  IADD3.X R5, R5, UR30, R7, P0, !PT ;  /* 0x0000001e05057c10 */ /* 0x000fe400087fe407 */
[----:B------:R-:W-:Y:S01]  /*3130*/  @!P3 MOV R7, R3 ;  /* 0x000000030007b202 */ /* 0x000fe20000000f00 */
[----:B------:R-:W-:Y:S02]  /*3140*/  @P6 STS [R227+0x3004], RZ ;  /* 0x003004ffe3006388 */ /* 0x000fe40000000800 */
[----:B------:R-:W-:-:S02]  /*3150*/  IMAD.WIDE.U32 R4, R8, c[0x0][0x1b8], R4 ;  /* 0x00006e0008047a25 */ /* 0x000fc400078e0004 */
[----:B------:R-:W-:Y:S02]  /*3160*/  @P6 STS [R227+0x3008], RZ ;  /* 0x003008ffe3006388 */ /* 0x000fe40000000800 */
[----:B------:R-:W-:Y:S02]  /*3170*/  @!P3 IMAD.WIDE.U32 R6, R9, c[0x0][0x198], R6 ;  /* 0x000066000906ba25 */ /* 0x000fe400078e0006 */
[----:B------:R-:W-:Y:S02]  /*3180*/  @P6 STS [R227+0x300c], RZ ;  /* 0x00300cffe3006388 */ /* 0x000fe40000000800 */
[----:B------:R-:W-:Y:S01]  /*3190*/  @!P1 IMAD.MOV.U32 R8, RZ, RZ, R2 ;  /* 0x000000ffff089224 */ /* 0x000fe200078e0002 */
[----:B------:R-:W-:Y:S01]  /*31a0*/  @!P3 LEA R16, P0, R6, c[0x0][0x168], 0x1 ;  /* 0x00005a000610ba11 */ /* 0x000fe200078008ff */
[----:B------:R-:W-:Y:S01]  /*31b0*/  @!P1 IMAD R2, R14, c[0x0][0x198], RZ ;  /* 0x000066000e029a24 */ /* 0x000fe200078e02ff */
[----:B------:R-:W-:Y:S01]  /*31c0*/  @!PT LDS RZ, [RZ] ;  /* 0x00000000fffff984 */ /* 0x000fe20000000800 */
[----:B------:R-:W-:Y:S01]  /*31d0*/  @!PT LDS RZ, [RZ] ;  /* 0x00000000fffff984 */ /* 0x000fe20000000800 */
[----:B------:R-:W-:Y:S01]  /*31e0*/  @!PT LDS RZ, [RZ] ;  /* 0x00000000fffff984 */ /* 0x000fe20000000800 */
[----:B------:R1:W-:Y:S01]  /*31f0*/  @!P6 LDGSTS.E.BYPASS.LTC128B.128 [R227+0x1000], [R24.64] ;  /* 0x0100000018e3efae */ /* 0x0003e2000b901d44 */
        /* <DEDUP_REMOVED lines=8> */
[----:B------:R-:W-:Y:S03]  /*3280*/  @P5 STS.128 [R22+0xc000], RZ ;  /* 0x00c000ff16005388 */ /* 0x000fe60000000c00 */
[----:B------:R-:W-:Y:S01]  /*3290*/  @!P5 IMAD.WIDE.U32 R6, R0, c[0x0][0x1a0], R2 ;  /* 0x000068000006da25 */ /* 0x000fe200078e0002 */
[----:B------:R-:W-:Y:S01]  /*32a0*/  @!P1 LEA R14, P0, R8, c[0x0][0x168], 0x1 ;  /* 0x00005a00080e9a11 */ /* 0x000fe200078008ff */
[----:B------:R-:W-:Y:S02]  /*32b0*/  @P5 STS.128 [R22+0x10000], RZ ;  /* 0x010000ff16005388 */ /* 0x000fe40000000c00 */
[----:B------:R-:W-:-:S02]  /*32c0*/  @!P1 IMAD.IADD R2, R9, 0x1, R12 ;  /* 0x0000000109029824 */ /* 0x000fc400078e020c */
[----:B------:R-:W-:Y:S01]  /*32d0*/  @!P5 IMAD R5, R0, c[0x0][0x1a4], R11 ;  /* 0x000069000005da24 */ /* 0x000fe200078e020b */
[----:B------:R-:W-:Y:S01]  /*32e0*/  @!PT LDS RZ, [RZ] ;  /* 0x00000000fffff984 */ /* 0x000fe20000000800 */
[----:B------:R-:W-:Y:S01]  /*32f0*/  @!PT LDS RZ, [RZ] ;  /* 0x00000000fffff984 */ /* 0x000fe20000000800 */
[----:B------:R-:W-:Y:S01]  /*3300*/  @!PT LDS RZ, [RZ] ;  /* 0x00000000fffff984 */ /* 0x000fe20000000800 */
[----:B------:R1:W-:Y:S01]  /*3310*/  @!P5 LDGSTS.E.BYPASS.LTC128B.128 [R22+0xc000], [R20.64] ;  /* 0x0c0000001416dfae */ /* 0x0003e2000b901d44 */
[----:B------:R-:W-:Y:S01]  /*3320*/  @!P3 IMAD.MOV.U32 R9, RZ, RZ, R3 ;  /* 0x000000ffff09b224 */ /* 0x000fe200078e0003 */
[----:B------:R-:W-:Y:S01]  /*3330*/  @!P1 LEA.HI.X R15, R8, c[0x0][0x16c], R2, 0x1, P0 ;  /* 0x00005b00080f9a11 */ /* 0x000fe200000f0c02 */
[----:B------:R-:W-:Y:S01]  /*3340*/  @!P5 IMAD.IADD R5, R7, 0x1, R5 ;  /* 0x000000010705d824 */ /* 0x000fe200078e0205 */
[C---:B------:R-:W-:Y:S01]  /*3350*/  @!P5 LEA R12, P0, R6.reuse, c[0x0][0x170], 0x1 ;  /* 0x00005c00060cda11 */ /* 0x040fe200078008ff */
[----:B------:R1:W-:Y:S03]  /*3360*/  @!P5 LDGSTS.E.BYPASS.LTC128B.128 [R22+0x10000], [R20.64+0x80] ;  /* 0x100000801416dfae */ /* 0x0003e6000b901d44 */
[----:B------:R-:W-:Y:S01]  /*3370*/  @!P5 LEA.HI.X R13, R6, c[0x0][0x174], R5, 0x1, P0 ;  /* 0x00005d00060dda11 */ /* 0x000fe200000f0c05 */
[----:B------:R-:W-:Y:S01]  /*3380*/  @P4 STS.128 [R22+0xd000], RZ ;  /* 0x00d000ff16004388 */ /* 0x000fe20000000c00 */
[----:B------:R-:W-:-:S03]  /*3390*/  @!P4 IADD3 R2, P0, R0, 0x20, RZ ;  /* 0x000000200002c810 */ /* 0x000fc60007f1e0ff */
[----:B------:R-:W-:Y:S01]  /*33a0*/  @P4 STS.128 [R22+0x11000], RZ ;  /* 0x011000ff16004388 */ /* 0x000fe20000000c00 */
[----:B------:R-:W-:Y:S02]  /*33b0*/  @!P4 IADD3.X R6, RZ, R23, RZ, P0, !PT ;  /* 0x00000017ff06c210 */ /* 0x000fe400007fe4ff */
[----:B------:R-:W-:Y:S01]  /*33c0*/  @!P3 IADD3 R5, P0, R0, 0x40, RZ ;  /* 0x000000400005b810 */ /* 0x000fe20007f1e0ff */
[----:B------:R-:W-:Y:S01]  /*33d0*/  @!PT LDS RZ, [RZ] ;  /* 0x00000000fffff984 */ /* 0x000fe20000000800 */
[----:B------:R-:W-:Y:S01]  /*33e0*/  @!PT LDS RZ, [RZ] ;  /* 0x00000000fffff984 */ /* 0x000fe20000000800 */
[----:B------:R-:W-:Y:S01]  /*33f0*/  @!PT LDS RZ, [RZ] ;  /* 0x00000000fffff984 */ /* 0x000fe20000000800 */
[----:B------:R1:W-:Y:S02]  /*3400*/  @!P4 LDGSTS.E.BYPASS.LTC128B.128 [R22+0xd000], [R18.64] ;  /* 0x0d0000001216cfae */ /* 0x0003e4000b901d44 */
[----:B------:R-:W-:Y:S02]  /*3410*/  @!P4 IMAD R6, R6, c[0x0][0x1a0], RZ ;  /* 0x000068000606ca24 */ /* 0x000fe400078e02ff */
[--C-:B------:R-:W-:Y:S01]  /*3420*/  @!P3 IMAD.X R7, RZ, RZ, R23.reuse, P0 ;  /* 0x000000ffff07b224 */ /* 0x100fe200000e0617 */
[----:B------:R-:W-:Y:S01]  /*3430*/  @!P1 IADD3 R0, P0, R0, 0x60, RZ ;  /* 0x0000006000009810 */ /* 0x000fe20007f1e0ff */
[----:B------:R-:W-:Y:S01]  /*3440*/  @!P4 IMAD R10, R2, c[0x0][0x1a4], R6 ;  /* 0x00006900020aca24 */ /* 0x000fe200078e0206 */
[----:B------:R1:W-:Y:S01]  /*3450*/  @!P4 LDGSTS.E.BYPASS.LTC128B.128 [R22+0x11000], [R18.64+0x80] ;  /* 0x110000801216cfae */ /* 0x0003e2000b901d44 */
[----:B------:R-:W-:Y:S01]  /*3460*/  @!P3 IMAD R8, R7, c[0x0][0x1a0], RZ ;  /* 0x000068000708ba24 */ /* 0x000fe200078e02ff */
[----:B------:R-:W-:Y:S01]  /*3470*/  @!P4 MOV R7, R3 ;  /* 0x000000030007c202 */ /* 0x000fe20000000f00 */
[----:B------:R-:W-:Y:S01]  /*3480*/  @!P4 IMAD.MOV.U32 R6, RZ, RZ, R4 ;  /* 0x000000ffff06c224 */ /* 0x000fe200078e0004 */
[----:B------:R-:W-:Y:S01]  /*3490*/  @P3 STS.128 [R22+0xe000], RZ ;  /* 0x00e000ff16003388 */ /* 0x000fe20000000c00 */
[----:B------:R-:W-:-:S02]  /*34a0*/  @!P1 IMAD.X R11, RZ, RZ, R23, P0 ;  /* 0x000000ffff0b9224 */ /* 0x000fc400000e0617 */
[C---:B------:R-:W-:Y:S01]  /*34b0*/  @!P3 IMAD R23, R5.reuse, c[0x0][0x1a4], R8 ;  /* 0x000069000517ba24 */ /* 0x040fe200078e0208 */
[----:B------:R-:W-:Y:S01]  /*34c0*/  @P3 STS.128 [R22+0x12000], RZ ;  /* 0x012000ff16003388 */ /* 0x000fe20000000c00 */
[----:B------:R-:W-:Y:S02]  /*34d0*/  @!P3 IMAD.MOV.U32 R8, RZ, RZ, R4 ;  /* 0x000000ffff08b224 */ /* 0x000fe400078e0004 */
[----:B------:R-:W-:Y:S01]  /*34e0*/  @!P4 IMAD.WIDE.U32 R6, R2, c[0x0][0x1a0], R6 ;  /* 0x000068000206ca25 */ /* 0x000fe200078e0006 */
[----:B------:R-:W-:Y:S01]  /*34f0*/  @!P1 MOV R2, R4 ;  /* 0x0000000400029202 */ /* 0x000fe20000000f00 */
[----:B------:R-:W-:Y:S01]  /*3500*/  @!PT LDS RZ, [RZ] ;  /* 0x00000000fffff984 */ /* 0x000fe20000000800 */
[----:B------:R-:W-:Y:S01]  /*3510*/  @!PT LDS RZ, [RZ] ;  /* 0x00000000fffff984 */ /* 0x000fe20000000800 */
[----:B------:R-:W-:Y:S01]  /*3520*/  @!PT LDS RZ, [RZ] ;  /* 0x00000000fffff984 */ /* 0x000fe20000000800 */
[----:B------:R1:W-:Y:S02]  /*3530*/  @!P3 LDGSTS.E.BYPASS.LTC128B.128 [R22+0xe000], [R16.64] ;  /* 0x0e0000001016bfae */ /* 0x0003e4000b901d44 */
[----:B------:R-:W-:Y:S02]  /*3540*/  @!P3 IMAD.WIDE.U32 R8, R5, c[0x0][0x1a0], R8 ;  /* 0x000068000508ba25 */ /* 0x000fe400078e0008 */
[----:B------:R1:W-:Y:S02]  /*3550*/  @!P3 LDGSTS.E.BYPASS.LTC128B.128 [R22+0x12000], [R16.64+0x80] ;  /* 0x120000801016bfae */ /* 0x0003e4000b901d44 */
[----:B------:R-:W-:-:S02]  /*3560*/  @!P1 IMAD R5, R11, c[0x0][0x1a0], RZ ;  /* 0x000068000b059a24 */ /* 0x000fc400078e02ff */
[----:B------:R-:W-:Y:S01]  /*3570*/  @!P4 IMAD.IADD R7, R7, 0x1, R10 ;  /* 0x000000010707c824 */ /* 0x000fe200078e020a */
[----:B------:R-:W-:Y:S01]  /*3580*/  @!P4 LEA R10, P0, R6, c[0x0][0x170], 0x1 ;  /* 0x00005c00060aca11 */ /* 0x000fe200078008ff */
[C---:B------:R-:W-:Y:S01]  /*3590*/  @!P1 IMAD R5, R0.reuse, c[0x0][0x1a4], R5 ;  /* 0x0000690000059a24 */ /* 0x040fe200078e0205 */
[----:B------:R-:W-:Y:S01]  /*35a0*/  @P1 STS.128 [R22+0xf000], RZ ;  /* 0x00f000ff16001388 */ /* 0x000fe20000000c00 */
[----:B------:R-:W-:Y:S01]  /*35b0*/  @!P1 IMAD.WIDE.U32 R2, R0, c[0x0][0x1a0], R2 ;  /* 0x0000680000029a25 */ /* 0x000fe200078e0002 */
[----:B------:R-:W-:Y:S02]  /*35c0*/  @!P4 LEA.HI.X R11, R6, c[0x0][0x174], R7, 0x1, P0 ;  /* 0x00005d00060bca11 */ /* 0x000fe400000f0c07 */
[----:B------:R-:W-:Y:S01]  /*35d0*/  @!P3 LEA R6, P0, R8, c[0x0][0x170], 0x1 ;  /* 0x00005c000806ba11 */ /* 0x000fe200078008ff */
[----:B------:R-:W-:Y:S01]  /*35e0*/  @!P3 IMAD.IADD R0, R9, 0x1, R23 ;  /* 0x000000010900b824 */ /* 0x000fe200078e0217 */
[----:B------:R-:W-:Y:S01]  /*35f0*/  @P1 STS.128 [R22+0x13000], RZ ;  /* 0x013000ff16001388 */ /* 0x000fe20000000c00 */
[----:B------:R-:W-:-:S03]  /*3600*/  MOV R9, c[0x0][0x30c] ;  /* 0x0000c30000097a02 */ /* 0x000fc60000000f00 */
[----:B------:R-:W-:Y:S01]  /*3610*/  @!PT LDS RZ, [RZ] ;  /* 0x00000000fffff984 */ /* 0x000fe20000000800 */
[----:B------:R-:W-:Y:S01]  /*3620*/  @!PT LDS RZ, [RZ] ;  /* 0x00000000fffff984 */ /* 0x000fe20000000800 */
[----:B------:R-:W-:Y:S01]  /*3630*/  @!PT LDS RZ, [RZ] ;  /* 0x00000000fffff984 */ /* 0x000fe20000000800 */
[----:B------:R1:W-:Y:S01]  /*3640*/  @!P1 LDGSTS.E.BYPASS.LTC128B.128 [R22+0xf000], [R14.64] ;  /* 0x0f0000000e169fae */ /* 0x0003e2000b901d44 */
[----:B------:R-:W-:Y:S01]  /*3650*/  @!P3 LEA.HI.X R7, R8, c[0x0][0x174], R0, 0x1, P0 ;  /* 0x00005d000807ba11 */ /* 0x000fe200000f0c00 */
[----:B------:R-:W-:Y:S01]  /*3660*/  @!P1 IMAD.IADD R0, R3, 0x1, R5 ;  /* 0x0000000103009824 */ /* 0x000fe200078e0205 */
[C---:B------:R-:W-:Y:S01]  /*3670*/  @!P1 LEA R4, P0, R2.reuse, c[0x0][0x170], 0x1 ;  /* 0x00005c0002049a11 */ /* 0x040fe200078008ff */
[----:B------:R1:W-:Y:S01]  /*3680*/  @!P1 LDGSTS.E.BYPASS.LTC128B.128 [R22+0x13000], [R14.64+0x80] ;  /* 0x130000800e169fae */ /* 0x0003e2000b901d44 */
[----:B------:R-:W-:Y:S02]  /*3690*/  IMAD.MOV.U32 R8, RZ, RZ, c[0x0][0x308] ;  /* 0x0000c200ff087624 */ /* 0x000fe400078e00ff */
[----:B------:R-:W-:Y:S01]  /*36a0*/  @!P1 LEA.HI.X R5, R2, c[0x0][0x174], R0, 0x1, P0 ;  /* 0x00005d0002059a11 */ /* 0x000fe200000f0c00 */
        /* <DEDUP_REMOVED lines=33> */
[C---:B------:R-:W-:Y:S01]  /*38c0*/  IADD3 R3, R239.reuse, 0x8, RZ ;  /* 0x00000008ef037810 */ /* 0x040fe20007ffe0ff */
[----:B------:R-:W-:Y:S01]  /*38d0*/  IMAD.MOV.U32 R242, RZ, RZ, 0x7f800000 ;  /* 0x7f800000fff27424 */ /* 0x000fe200078e00ff */
[----:B------:R-:W-:Y:S01]  /*38e0*/  ISETP.GE.AND P0, PT, R0, UR8, PT ;  /* 0x0000000800007c0c */ /* 0x000fe2000bf06270 */
[----:B------:R-:W-:Y:S01]  /*38f0*/  IMAD.MOV.U32 R240, RZ, RZ, 0x7f800000 ;  /* 0x7f800000fff07424 */ /* 0x000fe200078e00ff */
[C---:B------:R-:W-:Y:S01]  /*3900*/  IADD3 R2, R239.reuse, 0x20, RZ ;  /* 0x00000020ef027810 */ /* 0x040fe20007ffe0ff */
[----:B------:R-:W-:Y:S01]  /*3910*/  IMAD.MOV.U32 R241, RZ, RZ, 0x7f800000 ;  /* 0x7f800000fff17424 */ /* 0x000fe200078e00ff */
[----:B------:R-:W-:-:S02]  /*3920*/  ISETP.GE.AND P4, PT, R239, UR8, PT ;  /* 0x00000008ef007c0c */ /* 0x000fc4000bf86270 */
[----:B------:R-:W-:Y:S02]  /*3930*/  ISETP.GE.AND P3, PT, R3, UR8, PT ;  /* 0x0000000803007c0c */ /* 0x000fe4000bf66270 */
[----:B------:R-:W-:Y:S01]  /*3940*/  ISETP.GE.AND P1, PT, R2, UR8, PT ;  /* 0x0000000802007c0c */ /* 0x000fe2000bf26270 */
[----:B------:R-:W-:Y:S01]  /*3950*/  IMAD.MOV.U32 R2, RZ, RZ, 0x4 ;  /* 0x00000004ff027424 */ /* 0x000fe200078e00ff */
[----:B------:R-:W-:-:S03]  /*3960*/  MOV R243, 0x7f800000 ;  /* 0x7f80000000f37802 */ /* 0x000fc60000000f00 */
        /* <DEDUP_REMOVED lines=8> */
[----:B------:R2:W5:Y:S02]  /*39f0*/  @!P1 LDG.E R240, [R2.64+0x80] ;  /* 0x0000800402f09981 */ /* 0x000564000c1e1900 */
[----:B--2---:R-:W-:-:S04]  /*3a00*/  SHF.R.S32.HI R2, RZ, 0x1f, R0 ;  /* 0x0000001fff027819 */ /* 0x004fc80000011400 */
[----:B------:R-:W-:-:S04]  /*3a10*/  LEA.HI R2, R2, R0, RZ, 0x3 ;  /* 0x0000000002027211 */ /* 0x000fc800078f18ff */
[----:B------:R-:W-:-:S05]  /*3a20*/  LOP3.LUT R2, R2, 0xfffffff8, RZ, 0xc0, !PT ;  /* 0xfffffff802027812 */ /* 0x000fca00078ec0ff */
[----:B------:R-:W-:-:S05]  /*3a30*/  IMAD.IADD R0, R0, 0x1, -R2 ;  /* 0x0000000100007824 */ /* 0x000fca00078e0a02 */
[C---:B------:R-:W-:Y:S02]  /*3a40*/  LOP3.LUT P0, RZ, R0.reuse, 0x2, RZ, 0xc0, !PT ;  /* 0x0000000200ff7812 */ /* 0x040fe4000780c0ff */
[----:B------:R-:W-:Y:S02]  /*3a50*/  LOP3.LUT P1, RZ, R0, 0x4, RZ, 0xc0, !PT ;  /* 0x0000000400ff7812 */ /* 0x000fe4000782c0ff */
[----:B------:R-:W-:-:S04]  /*3a60*/  IADD3 R0, R197, 0x2000, RZ ;  /* 0x00002000c5007810 */ /* 0x000fc80007ffe0ff */
[----:B------:R-:W-:Y:S02]  /*3a70*/  SEL R0, R0, R197, !P2 ;  /* 0x000000c500007207 */ /* 0x000fe40005000000 */
[----:B------:R-:W-:Y:S02]  /*3a80*/  SHF.R.S32.HI R2, RZ, 0x1f, R26 ;  /* 0x0000001fff027819 */ /* 0x000fe4000001141a */
[----:B------:R-:W-:Y:S01]  /*3a90*/  SHF.L.U32 R189, R0, 0x1, RZ ;  /* 0x0000000100bd7819 */ /* 0x000fe200000006ff */
[----:B------:R-:W-:-:S04]  /*3aa0*/  IMAD.MOV.U32 R0, RZ, RZ, c[0x0][0x22c] ;  /* 0x00008b00ff007624 */ /* 0x000fc800078e00ff */
[----:B------:R-:W-:-:S04]  /*3ab0*/  IMAD R0, R0, c[0x0][0x1c0], RZ ;  /* 0x0000700000007a24 */ /* 0x000fc800078e02ff */
[----:B------:R-:W-:Y:S02]  /*3ac0*/  IMAD.SHL.U32 R238, R0, 0x8, RZ ;  /* 0x0000000800ee7824 */ /* 0x000fe400078e00ff */
[----:B------:R-:W-:Y:S01]  /*3ad0*/  IMAD.MOV.U32 R195, RZ, RZ, 0x20 ;  /* 0x00000020ffc37424 */ /* 0x000fe200078e00ff */
        /* <DEDUP_REMOVED lines=66> */
[----:B------:R-:W-:Y:S01]  /*3f00*/  ULDC UR13, c[0x0][0x2e8] ;  /* 0x0000ba00000d7ab9 */ /* 0x000fe20000000800 */
[----:B------:R-:W-:Y:S01]  /*3f10*/  SEL R194, R194, 0xffffffc0, !P1 ;  /* 0xffffffc0c2c27807 */ /* 0x000fe20004800000 */
[----:B------:R-:W-:-:S02]  /*3f20*/  UIADD3 UR33, UR33, -UR13, URZ ;  /* 0x8000000d21217290 */ /* 0x000fc4000fffe03f */
[----:B------:R-:W-:Y:S01]  /*3f30*/  ULDC UR17, c[0x0][0x2e4] ;  /* 0x0000b90000117ab9 */ /* 0x000fe20000000800 */
[----:B----4-:R-:W-:-:S04]  /*3f40*/  IADD3 R3, P4, P3, R4, UR48, R26 ;  /* 0x0000003004037c10 */ /* 0x010fc8000fb9e01a */
[----:B------:R-:W-:Y:S02]  /*3f50*/  IADD3.X R4, R5, UR52, R2, P4, P3 ;  /* 0x0000003405047c10 */ /* 0x000fe4000a7e6402 */
[----:B------:R-:W-:Y:S01]  /*3f60*/  IADD3 R2, R196, 0x2000, RZ ;  /* 0x00002000c4027810 */ /* 0x000fe20007ffe0ff */
[----:B---3--:R-:W2:Y:S01]  /*3f70*/  R2UR UR22, R8 ;  /* 0x00000000081673c2 */ /* 0x008ea200000e0000 */
[----:B------:R2:W-:Y:S02]  /*3f80*/  STL [R1+0x8], R3 ;  /* 0x0000080301007387 */ /* 0x0005e40000100800 */
[----:B------:R-:W-:Y:S02]  /*3f90*/  SEL R2, R2, R196, !P2 ;  /* 0x000000c402027207 */ /* 0x000fe40005000000 */
[----:B------:R-:W-:-:S03]  /*3fa0*/  SHF.L.U32 R5, R0, 0x4, RZ ;  /* 0x0000000400057819 */ /* 0x000fc600000006ff */
[----:B------:R-:W-:Y:S01]  /*3fb0*/  IMAD.SHL.U32 R188, R2, 0x2, RZ ;  /* 0x0000000202bc7824 */ /* 0x000fe200078e00ff */
[----:B------:R-:W3:Y:S01]  /*3fc0*/  R2UR UR31, R9 ;  /* 0x00000000091f73c2 */ /* 0x000ee200000e0000 */
[----:B------:R-:W-:-:S05]  /*3fd0*/  IADD3 R2, R5, 0x60, RZ ;  /* 0x0000006005027810 */ /* 0x000fca0007ffe0ff */
[----:B------:R-:W-:Y:S01]  /*3fe0*/  IMAD.IADD R2, R238, 0x1, R2 ;  /* 0x00000001ee027824 */ /* 0x000fe200078e0202 */
[----:B--2---:R-:W-:Y:S02]  /*3ff0*/  LOP3.LUT R3, R4, UR22, RZ, 0x3c, !PT ;  /* 0x0000001604037c12 */ /* 0x004fe4000f8e3cff */
[----:B------:R-:W-:-:S03]  /*4000*/  IADD3 R4, R5, 0x20, RZ ;  /* 0x0000002005047810 */ /* 0x000fc60007ffe0ff */
[----:B------:R2:W-:Y:S02]  /*4010*/  STL [R1], R3 ;  /* 0x0000000301007387 */ /* 0x0005e40000100800 */
[C---:B------:R-:W-:Y:S02]  /*4020*/  IMAD.IADD R4, R238.reuse, 0x1, R4 ;  /* 0x00000001ee047824 */ /* 0x040fe400078e0204 */
[C---:B------:R-:W-:Y:S02]  /*4030*/  IMAD.IADD R2, R238.reuse, 0x1, R2 ;  /* 0x00000001ee027824 */ /* 0x040fe400078e0202 */
[C---:B------:R-:W-:Y:S02]  /*4040*/  IMAD.IADD R4, R238.reuse, 0x1, R4 ;  /* 0x00000001ee047824 */ /* 0x040fe400078e0204 */
[C---:B------:R-:W-:Y:S02]  /*4050*/  IMAD.IADD R245, R238.reuse, 0x1, R2 ;  /* 0x00000001eef57824 */ /* 0x040fe400078e0202 */
[----:B------:R-:W-:Y:S01]  /*4060*/  IMAD.IADD R249, R238, 0x1, R4 ;  /* 0x00000001eef97824 */ /* 0x000fe200078e0204 */
[----:B--2---:R-:W-:-:S04]  /*4070*/  IADD3 R3, R5, 0x40, RZ ;  /* 0x0000004005037810 */ /* 0x004fc80007ffe0ff */
[----:B------:R-:W-:-:S04]  /*4080*/  IADD3 R3, R238, R3, RZ ;  /* 0x00000003ee037210 */ /* 0x000fc80007ffe0ff */
[----:B------:R-:W-:-:S04]  /*4090*/  IADD3 R3, R238, R3, RZ ;  /* 0x00000003ee037210 */ /* 0x000fc80007ffe0ff */
[C---:B------:R-:W-:Y:S01]  /*40a0*/  IADD3 R247, R238.reuse, R3, RZ ;  /* 0x00000003eef77210 */ /* 0x040fe20007ffe0ff */
[C---:B------:R-:W-:Y:S02]  /*40b0*/  IMAD.IADD R248, R238.reuse, 0x1, R249 ;  /* 0x00000001eef87824 */ /* 0x040fe400078e02f9 */
[C---:B------:R-:W-:Y:S01]  /*40c0*/  IMAD.IADD R244, R238.reuse, 0x1, R245 ;  /* 0x00000001eef47824 */ /* 0x040fe200078e02f5 */
[C---:B------:R-:W-:Y:S01]  /*40d0*/  IADD3 R246, R238.reuse, R247, RZ ;  /* 0x000000f7eef67210 */ /* 0x040fe20007ffe0ff */
[C---:B------:R-:W-:Y:S02]  /*40e0*/  IMAD.IADD R252, R238.reuse, 0x1, R248 ;  /* 0x00000001eefc7824 */ /* 0x040fe400078e02f8 */
[C---:B------:R-:W-:Y:S01]  /*40f0*/  IMAD.IADD R250, R238.reuse, 0x1, R244 ;  /* 0x00000001eefa7824 */ /* 0x040fe200078e02f4 */
[----:B------:R-:W-:Y:S01]  /*4100*/  IADD3 R251, R238, R246, RZ ;  /* 0x000000f6eefb7210 */ /* 0x000fe20007ffe0ff */
[----:B------:R-:W-:Y:S02]  /*4110*/  UIADD3 UR30, UR22, -0x61c88647, URZ ;  /* 0x9e3779b9161e7890 */ /* 0x000fe4000fffe03f */
[----:B------:R-:W-:-:S02]  /*4120*/  UIADD3 UR34, UR22, 0x3c6ef372, URZ ;  /* 0x3c6ef37216227890 */ /* 0x000fc4000fffe03f */
[----:B------:R-:W-:Y:S02]  /*4130*/  UIADD3 UR28, UR22, -0x255992d5, URZ ;  /* 0xdaa66d2b161c7890 */ /* 0x000fe4000fffe03f */
[----:B------:R-:W-:Y:S02]  /*4140*/  UIADD3 UR26, UR22, 0x78dde6e4, URZ ;  /* 0x78dde6e4161a7890 */ /* 0x000fe4000fffe03f */
[----:B------:R-:W-:Y:S02]  /*4150*/  UIADD3 UR24, UR22, 0x1715609d, URZ ;  /* 0x1715609d16187890 */ /* 0x000fe4000fffe03f */
[----:B------:R-:W-:Y:S02]  /*4160*/  UIADD3 UR22, UR22, -0x4ab325aa, URZ ;  /* 0xb54cda5616167890 */ /* 0x000fe4000fffe03f */
[----:B---3--:R-:W-:Y:S02]  /*4170*/  UIADD3 UR32, UR31, -0x4498517b, URZ ;  /* 0xbb67ae851f207890 */ /* 0x008fe4000fffe03f */
[----:B------:R-:W-:-:S02]  /*4180*/  UIADD3 UR29, UR31, 0x76cf5d0a, URZ ;  /* 0x76cf5d0a1f1d7890 */ /* 0x000fc4000fffe03f */
[----:B------:R-:W-:Y:S02]  /*4190*/  UIADD3 UR27, UR31, 0x32370b8f, URZ ;  /* 0x32370b8f1f1b7890 */ /* 0x000fe4000fffe03f */
[----:B------:R-:W-:Y:S02]  /*41a0*/  UIADD3 UR25, UR31, -0x126145ec, URZ ;  /* 0xed9eba141f197890 */ /* 0x000fe4000fffe03f */
[----:B------:R-:W-:Y:S02]  /*41b0*/  UIADD3 UR23, UR31, -0x56f99767, URZ ;  /* 0xa90668991f177890 */ /* 0x000fe4000fffe03f */
[----:B-1----:R-:W-:Y:S02]  /*41c0*/  UIADD3 UR21, UR31, 0x646e171e, URZ ;  /* 0x646e171e1f157890 */ /* 0x002fe4000fffe03f */
.L_x_1808:
[----:B------:R-:W0:Y:S01]  /*41d0*/  LDGDEPBAR ;  /* 0x00000000000079af */ /* 0x000e220000000000 */
[C---:B------:R-:W-:Y:S01]  /*41e0*/  IMAD.IADD R0, R189.reuse, 0x1, R195 ;  /* 0x00000001bd007824 */ /* 0x040fe200078e02c3 */
[----:B------:R-:W-:Y:S01]  /*41f0*/  USHF.L.U32 UR8, UR7, 0x6, URZ ;  /* 0x0000000607087899 */ /* 0x000fe2000800063f */
[--C-:B------:R-:W-:Y:S01]  /*4200*/  IMAD.IADD R3, R189, 0x1, R194.reuse ;  /* 0x00000001bd037824 */ /* 0x100fe200078e02c2 */
[----:B------:R-:W-:Y:S01]  /*4210*/  ULDC UR13, c[0x0][0x2e4] ;  /* 0x0000b900000d7ab9 */ /* 0x000fe20000000800 */
[----:B------:R-:W-:Y:S01]  /*4220*/  IMAD.IADD R2, R0, 0x1, R194 ;  /* 0x0000000100027824 */ /* 0x000fe200078e02c2 */
[----:B------:R-:W1:Y:S01]  /*4230*/  S2R R204, SR_TID.X ;  /* 0x0000000000cc7919 */ /* 0x000e620000002100 */
[----:B------:R-:W-:Y:S01]  /*4240*/  IMAD.MOV.U32 R236, RZ, RZ, R203 ;  /* 0x000000ffffec7224 */ /* 0x000fe200078e00cb */
[----:B------:R-:W-:Y:S01]  /*4250*/  UISETP.GE.AND UP0, UPT, UR8, UR33, UPT ;  /* 0x000000210800728c */ /* 0x000fe2000bf06270 */
[----:B------:R-:W-:Y:S02]  /*4260*/  MOV R237, R202 ;  /* 0x000000ca00ed7202 */ /* 0x000fe40000000f00 */
[----:B------:R-:W2:Y:S01]  /*4270*/  S2R R205, SR_TID.X ;  /* 0x0000000000cd7919 */ /* 0x000ea20000002100 */
[----:B------:R-:W-:Y:S04]  /*4280*/  DEPBAR.LE SB0, 0x0 ;  /* 0x000080000000791a */ /* 0x000fe80000000000 */
[----:B------:R-:W-:Y:S01]  /*4290*/  BAR.SYNC.DEFER_BLOCKING 0x0 ;  /* 0x0000000000007b1d */ /* 0x000fe20000010000 */
[----:B-1----:R-:W-:Y:S04]  /*42a0*/  SHF.R.S32.HI R204, RZ, 0x1f, R204 ;  /* 0x0000001fffcc7819 */ /* 0x002fe800000114cc */
[----:B--2---:R-:W-:Y:S04]  /*42b0*/  LEA.HI R204, R204, R205, RZ, 0x6 ;  /* 0x000000cdcccc7211 */ /* 0x004fe800078f30ff */
[----:B------:R-:W-:Y:S01]  /*42c0*/  SHF.R.S32.HI R204, RZ, 0x6, R204 ;  /* 0x00000006ffcc7819 */ /* 0x000fe200000114cc */
[----:B------:R-:W-:Y:S05]  /*42d0*/  LDSM.16.M88.4 R32, [R189] ;  /* 0x00000000bd20783b */ /* 0x000fea0000000200 */
[----:B------:R-:W1:Y:S05]  /*42e0*/  LDSM.16.M88.4 R16, [R193+0xc000] ;  /* 0x00c00000c110783b */ /* 0x000e6a0000000200 */
[----:B------:R-:W2:Y:S05]  /*42f0*/  LDSM.16.M88.4 R28, [R189+0x1000] ;  /* 0x00100000bd1c783b */ /* 0x000eaa0000000200 */
[----:B------:R-:W3:Y:S05]  /*4300*/  LDSM.16.M88.4 R164, [R193+0xc800] ;  /* 0x00c80000c1a4783b */ /* 0x000eea0000000200 */
[----:B------:R-:W-:Y:S05]  /*4310*/  LDSM.16.M88.4 R168, [R0] ;  /* 0x0000000000a8783b */ /* 0x000fea0000000200 */
[----:B------:R-:W4:Y:S05]  /*4320*/  LDSM.16.M88.4 R172, [R190+0xc000] ;  /* 0x00c00000beac783b */ /* 0x000f2a0000000200 */
[----:B------:R-:W3:Y:S05]  /*4330*/  LDSM.16.M88.4 R176, [R0+0x1000] ;  /* 0x0010000000b0783b */ /* 0x000eea0000000200 */
[----:B------:R-:W3:Y:S01]  /*4340*/  LDSM.16.M88.4 R180, [R190+0xc800] ;  /* 0x00c80000beb4783b */ /* 0x000ee20000000200 */
        /* <DEDUP_REMOVED lines=19> */
[----:B------:R-:W3:Y:S05]  /*4480*/  LDSM.16.M88.4 R168, [R192+0xc800] ;  /* 0x00c80000c0a8783b */ /* 0x000eea0000000200 */
[----:B------:R-:W-:Y:S02]  /*4490*/  LDSM.16.M88.4 R180, [R191+0xc000] ;  /* 0x00c00000bfb4783b */ /* 0x000fe40000000200 */
[-C--:B-1----:R-:W-:Y:S08]  /*44a0*/  HMMA.16816.F32 R4, R164, R172.reuse, R4 ;  /* 0x000000aca404723c */ /* 0x082ff00000001804 */
[C---:B--2---:R-:W-:Y:S08]  /*44b0*/  HMMA.16816.F32 R8, R176.reuse, R172, R8 ;  /* 0x000000acb008723c */ /* 0x044ff00000001808 */
[-C--:B------:R-:W-:Y:S08]  /*44c0*/  HMMA.16816.F32 R12, R176, R174.reuse, R12 ;  /* 0x000000aeb00c723c */ /* 0x080ff0000000180c */
[C---:B------:R-:W-:Y:S01]  /*44d0*/  HMMA.16816.F32 R16, R164.reuse, R174, R16 ;  /* 0x000000aea410723c */ /* 0x040fe20000001810 */
[----:B------:R-:W1:Y:S07]  /*44e0*/  LDSM.16.M88.4 R172, [R2] ;  /* 0x0000000002ac783b */ /* 0x000e6e0000000200 */
[-C--:B---3--:R-:W-:Y:S08]  /*44f0*/  HMMA.16816.F32 R20, R164, R168.reuse, R20 ;  /* 0x000000a8a414723c */ /* 0x088ff00000001814 */
[C---:B------:R-:W-:Y:S07]  /*4500*/  HMMA.16816.F32 R24, R176.reuse, R168, R24 ;  /* 0x000000a8b018723c */ /* 0x040fee0000001818 */
[----:B------:R-:W-:Y:S01]  /*4510*/  MOV R168, UR19 ;  /* 0x0000001300a87c02 */ /* 0x000fe20008000f00 */
[-C--:B------:R-:W-:Y:S01]  /*4520*/  HMMA.16816.F32 R28, R176, R170.reuse, R28 ;  /* 0x000000aab01c723c */ /* 0x080fe2000000181c */
[----:B------:R-:W2:Y:S03]  /*4530*/  LDSM.16.M88.4 R176, [R2+0x1000] ;  /* 0x0010000002b0783b */ /* 0x000ea60000000200 */
[----:B------:R-:W-:Y:S01]  /*4540*/  IMAD.U32 R169, RZ, RZ, UR18 ;  /* 0x00000012ffa97e24 */ /* 0x000fe2000f8e00ff */
[C---:B------:R-:W-:Y:S03]  /*4550*/  LEA R184, P0, R239.reuse, R168, 0x2 ;  /* 0x000000a8efb87211 */ /* 0x040fe600078010ff */
[----:B------:R-:W-:Y:S01]  /*4560*/  HMMA.16816.F32 R32, R164, R170, R32 ;  /* 0x000000aaa420723c */ /* 0x000fe20000001820 */
[----:B------:R-:W3:Y:S03]  /*4570*/  LDSM.16.M88.4 R164, [R191+0xc800] ;  /* 0x00c80000bfa4783b */ /* 0x000ee60000000200 */
[----:B------:R-:W-:Y:S02]  /*4580*/  LEA.HI.X.SX32 R185, R239, R169, 0x2, P0 ;  /* 0x000000a9efb97211 */ /* 0x000fe400000f16ff */
[----:B------:R-:W-:Y:S01]  /*4590*/  LDSM.16.M88.4 R168, [R193+0x10000] ;  /* 0x01000000c1a8783b */ /* 0x000fe20000000200 */
[----:B------:R-:W-:Y:S01]  /*45a0*/  PLOP3.LUT P0, PT, PT, PT, UP0, 0x80, 0x0 ;  /* 0x000000000000781c */ /* 0x000fe20003f0f008 */
[-C--:B-1----:R-:W-:Y:S03]  /*45b0*/  HMMA.16816.F32 R4, R172, R180.reuse, R4 ;  /* 0x000000b4ac04723c */ /* 0x082fe60000001804 */
[----:B-----5:R1:W5:Y:S05]  /*45c0*/  LDG.E R201, [R184.64] ;  /* 0x00000004b8c97981 */ /* 0x02036a000c1e1900 */
[----:B------:R1:W5:Y:S05]  /*45d0*/  LDG.E R200, [R184.64+0x20] ;  /* 0x00002004b8c87981 */ /* 0x00036a000c1e1900 */
[----:B------:R1:W5:Y:S05]  /*45e0*/  LDG.E R199, [R184.64+0x80] ;  /* 0x00008004b8c77981 */ /* 0x00036a000c1e1900 */
[----:B------:R1:W5:Y:S01]  /*45f0*/  LDG.E R198, [R184.64+0xa0] ;  /* 0x0000a004b8c67981 */ /* 0x000362000c1e1900 */
        /* <DEDUP_REMOVED lines=9> */
[----:B------:R-:W2:Y:S05]  /*4690*/  LDSM.16.M88.4 R164, [R189+0x2000] ;  /* 0x00200000bda4783b */ /* 0x000eaa0000000200 */
[----:B------:R-:W3:Y:S02]  /*46a0*/  LDSM.16.M88.4 R172, [R189+0x3000] ;  /* 0x00300000bdac783b */ /* 0x000ee40000000200 */
        /* <DEDUP_REMOVED lines=10> */
[----:B------:R-:W2:Y:S05]  /*4750*/  LDSM.16.M88.4 R164, [R0+0x2000] ;  /* 0x0020000000a4783b */ /* 0x000eaa0000000200 */
[----:B------:R-:W3:Y:S02]  /*4760*/  LDSM.16.M88.4 R176, [R190+0x10800] ;  /* 0x01080000beb0783b */ /* 0x000ee40000000200 */
        /* <DEDUP_REMOVED lines=32> */
[----:B-1----:R-:W-:Y:S04]  /*4970*/  USHF.L.U32 UR13, UR14, 0x7, URZ ;  /* 0x000000070e0d7899 */ /* 0x002fe8000800063f */
[----:B------:R-:W-:Y:S02]  /*4980*/  UIADD3 UR15, UR13, UR12, URZ ;  /* 0x0000000c0d0f7290 */ /* 0x000fe4000fffe03f */
        /* <DEDUP_REMOVED lines=10> */
.L_x_1804:
[----:B-1----:R-:W-:Y:S01]  /*4a30*/  IADD3 R0, R239, UR8, RZ ;  /* 0x00000008ef007c10 */ /* 0x002fe2000fffe0ff */
        /* <DEDUP_REMOVED lines=31> */
[C---:B------:R-:W-:Y:S02]  /*4c30*/  IADD3 R173, R0.reuse, 0x1, RZ ;  /* 0x0000000100ad7810 */ /* 0x040fe40007ffe0ff */
[C---:B------:R-:W-:Y:S02]  /*4c40*/  IADD3 R172, R0.reuse, 0x8, RZ ;  /* 0x0000000800ac7810 */ /* 0x040fe40007ffe0ff */
[C---:B------:R-:W-:Y:S02]  /*4c50*/  IADD3 R171, R0.reuse, 0x9, RZ ;  /* 0x0000000900ab7810 */ /* 0x040fe40007ffe0ff */
[C---:B------:R-:W-:Y:S02]  /*4c60*/  IADD3 R170, R0.reuse, 0x10, RZ ;  /* 0x0000001000aa7810 */ /* 0x040fe40007ffe0ff */
[C---:B------:R-:W-:Y:S02]  /*4c70*/  ISETP.GE.OR P2, PT, R0.reuse, R174, !P2 ;  /* 0x000000ae0000720c */ /* 0x040fe40005746670 */
[C---:B------:R-:W-:Y:S02]  /*4c80*/  ISETP.GE.OR P0, PT, R0.reuse, R166, !P0 ;  /* 0x000000a60000720c */ /* 0x040fe40004706670 */
[C---:B------:R-:W-:Y:S02]  /*4c90*/  ISETP.GE.AND P6, PT, R0.reuse, R165, PT ;  /* 0x000000a50000720c */ /* 0x040fe40003fc6270 */
[----:B------:R-:W-:Y:S02]  /*4ca0*/  ISETP.GE.AND P5, PT, R0, R3, PT ;  /* 0x000000030000720c */ /* 0x000fe40003fa6270 */
[-C--:B------:R-:W-:Y:S02]  /*4cb0*/  ISETP.GE.AND P4, PT, R173, R175.reuse, PT ;  /* 0x000000afad00720c */ /* 0x080fe40003f86270 */
[-C--:B------:R-:W-:Y:S02]  /*4cc0*/  ISETP.GE.AND P3, PT, R172, R175.reuse, PT ;  /* 0x000000afac00720c */ /* 0x080fe40003f66270 */
[----:B------:R-:W-:Y:S02]  /*4cd0*/  FSEL R4, R4, -INF , !P2 ;  /* 0xff80000004047808 */ /* 0x000fe40005000000 */
[-C--:B------:R-:W-:Y:S02]  /*4ce0*/  ISETP.GE.AND P2, PT, R171, R175.reuse, PT ;  /* 0x000000afab00720c */ /* 0x080fe40003f46270 */
[----:B------:R-:W-:Y:S02]  /*4cf0*/  FSEL R6, R6, -INF , !P0 ;  /* 0xff80000006067808 */ /* 0x000fe40004000000 */
[-C--:B------:R-:W-:Y:S02]  /*4d00*/  ISETP.GE.AND P0, PT, R170, R175.reuse, PT ;  /* 0x000000afaa00720c */ /* 0x080fe40003f06270 */
[C---:B------:R-:W-:Y:S02]  /*4d10*/  IADD3 R169, R0.reuse, 0x11, RZ ;  /* 0x0000001100a97810 */ /* 0x040fe40007ffe0ff */
[C---:B------:R-:W-:Y:S02]  /*4d20*/  IADD3 R168, R0.reuse, 0x18, RZ ;  /* 0x0000001800a87810 */ /* 0x040fe40007ffe0ff */
[C---:B------:R-:W-:Y:S02]  /*4d30*/  ISETP.GE.OR P6, PT, R0.reuse, R164, !P6 ;  /* 0x000000a40000720c */ /* 0x040fe400077c6670 */
[C---:B------:R-:W-:Y:S02]  /*4d40*/  ISETP.GE.OR P5, PT, R0.reuse, R2, !P5 ;  /* 0x000000020000720c */ /* 0x040fe40006fa6670 */
[----:B------:R-:W-:Y:S02]  /*4d50*/  IADD3 R0, R0, 0x19, RZ ;  /* 0x0000001900007810 */ /* 0x000fe40007ffe0ff */
[-C--:B------:R-:W-:Y:S02]  /*4d60*/  ISETP.GE.OR P4, PT, R173, R174.reuse, !P4 ;  /* 0x000000aead00720c */ /* 0x080fe40006786670 */
[-C--:B------:R-:W-:Y:S02]  /*4d70*/  ISETP.GE.OR P3, PT, R172, R174.reuse, !P3 ;  /* 0x000000aeac00720c */ /* 0x080fe40005f66670 */
[-C--:B------:R-:W-:Y:S02]  /*4d80*/  ISETP.GE.OR P2, PT, R171, R174.reuse, !P2 ;  /* 0x000000aeab00720c */ /* 0x080fe40005746670 */
[-C--:B------:R-:W-:Y:S02]  /*4d90*/  ISETP.GE.OR P0, PT, R170, R174.reuse, !P0 ;  /* 0x000000aeaa00720c */ /* 0x080fe40004706670 */
[----:B------:R-:W-:Y:S02]  /*4da0*/  FSEL R8, R8, -INF , !P6 ;  /* 0xff80000008087808 */ /* 0x000fe40007000000 */
[-C--:B------:R-:W-:Y:S02]  /*4db0*/  ISETP.GE.AND P6, PT, R169, R175.reuse, PT ;  /* 0x000000afa900720c */ /* 0x080fe40003fc6270 */
[----:B------:R-:W-:Y:S02]  /*4dc0*/  FSEL R10, R10, -INF , !P5 ;  /* 0xff8000000a0a7808 */ /* 0x000fe40006800000 */
[-C--:B------:R-:W-:Y:S02]  /*4dd0*/  ISETP.GE.AND P5, PT, R168, R175.reuse, PT ;  /* 0x000000afa800720c */ /* 0x080fe40003fa6270 */
[----:B------:R-:W-:Y:S02]  /*4de0*/  FSEL R5, R5, -INF , !P4 ;  /* 0xff80000005057808 */ /* 0x000fe40006000000 */
[----:B------:R-:W-:Y:S02]  /*4df0*/  ISETP.GE.AND P4, PT, R0, R175, PT ;  /* 0x000000af0000720c */ /* 0x000fe40003f86270 */
[----:B------:R-:W-:Y:S02]  /*4e00*/  FSEL R16, R16, -INF , !P3 ;  /* 0xff80000010107808 */ /* 0x000fe40005800000 */
[-C--:B------:R-:W-:Y:S02]  /*4e10*/  ISETP.GE.AND P3, PT, R173, R167.reuse, PT ;  /* 0x000000a7ad00720c */ /* 0x080fe40003f66270 */
[----:B------:R-:W-:Y:S02]  /*4e20*/  FSEL R17, R17, -INF , !P2 ;  /* 0xff80000011117808 */ /* 0x000fe40005000000 */
[-C--:B------:R-:W-:Y:S02]  /*4e30*/  ISETP.GE.AND P2, PT, R172, R167.reuse, PT ;  /* 0x000000a7ac00720c */ /* 0x080fe40003f46270 */
[----:B------:R-:W-:Y:S02]  /*4e40*/  FSEL R20, R20, -INF , !P0 ;  /* 0xff80000014147808 */ /* 0x000fe40004000000 */
[-C--:B------:R-:W-:Y:S02]  /*4e50*/  ISETP.GE.AND P0, PT, R171, R167.reuse, PT ;  /* 0x000000a7ab00720c */ /* 0x080fe40003f06270 */
[-C--:B------:R-:W-:Y:S02]  /*4e60*/  ISETP.GE.OR P6, PT, R169, R174.reuse, !P6 ;  /* 0x000000aea900720c */ /* 0x080fe400077c6670 */
[-C--:B------:R-:W-:Y:S02]  /*4e70*/  ISETP.GE.OR P5, PT, R168, R174.reuse, !P5 ;  /* 0x000000aea800720c */ /* 0x080fe40006fa6670 */
[----:B------:R-:W-:Y:S02]  /*4e80*/  ISETP.GE.OR P4, PT, R0, R174, !P4 ;  /* 0x000000ae0000720c */ /* 0x000fe40006786670 */
        /* <DEDUP_REMOVED lines=63> */
.L_x_1805:
[----:B------:R-:W2:Y:S01]  /*5280*/  LDL R167, [R1+0x8] ;  /* 0x0000080001a77983 */ /* 0x000ea20000100800 */
[C---:B------:R-:W-:Y:S01]  /*5290*/  FMUL.FTZ R164, R242.reuse, 1.4426950216293334961 ;  /* 0x3fb8aa3bf2a47820 */ /* 0x040fe20000410000 */
[----:B------:R-:W-:Y:S01]  /*52a0*/  FSETP.NEU.FTZ.AND P0, PT, R242, -INF , PT ;  /* 0xff800000f200780b */ /* 0x000fe20003f1d000 */
[----:B------:R-:W-:Y:S01]  /*52b0*/  FMUL.FTZ R3, R243, 1.4426950216293334961 ;  /* 0x3fb8aa3bf3037820 */ /* 0x000fe20000410000 */
[----:B------:R-:W3:Y:S01]  /*52c0*/  LDL R166, [R1+0x14] ;  /* 0x0000140001a67983 */ /* 0x000ee20000100800 */
[----:B------:R-:W-:Y:S01]  /*52d0*/  FMUL.FTZ R2, R240, 1.4426950216293334961 ;  /* 0x3fb8aa3bf0027820 */ /* 0x000fe20000410000 */
[----:B------:R-:W-:Y:S01]  /*52e0*/  FSEL R164, R164, RZ, P0 ;  /* 0x000000ffa4a47208 */ /* 0x000fe20000000000 */
[----:B------:R-:W-:Y:S01]  /*52f0*/  FMUL.FTZ R0, R241, 1.4426950216293334961 ;  /* 0x3fb8aa3bf1007820 */ /* 0x000fe20000410000 */
[----:B------:R-:W4:Y:S01]  /*5300*/  LDL R165, [R1] ;  /* 0x0000000001a57983 */ /* 0x000f220000100800 */
[----:B------:R-:W-:Y:S01]  /*5310*/  FSETP.NEU.FTZ.AND P0, PT, R243, -INF , PT ;  /* 0xff800000f300780b */ /* 0x000fe20003f1d000 */
[----:B------:R-:W-:Y:S01]  /*5320*/  IMAD.SHL.U32 R180, R197, 0x2, RZ ;  /* 0x00000002c5b47824 */ /* 0x000fe200078e00ff */
[----:B------:R-:W-:Y:S01]  /*5330*/  UISETP.GT.AND UP2, UPT, UR7, UR20, UPT ;  /* 0x000000140700728c */ /* 0x000fe2000bf44270 */
[--C-:B------:R-:W-:Y:S01]  /*5340*/  FFMA.FTZ R4, R4, c[0x0][0x23c], -R164.reuse ;  /* 0x00008f0004047a23 */ /* 0x100fe200000108a4 */
[----:B------:R-:W-:Y:S01]  /*5350*/  FSEL R3, R3, RZ, P0 ;  /* 0x000000ff03037208 */ /* 0x000fe20000000000 */
[--C-:B------:R-:W-:Y:S01]  /*5360*/  FFMA.FTZ R16, R16, c[0x0][0x23c], -R164.reuse ;  /* 0x00008f0010107a23 */ /* 0x100fe200000108a4 */
[----:B------:R-:W-:Y:S01]  /*5370*/  FSETP.NEU.FTZ.AND P0, PT, R240, -INF , PT ;  /* 0xff800000f000780b */ /* 0x000fe20003f1d000 */
[----:B------:R1:W-:Y:S01]  /*5380*/  MUFU.EX2 R210, R4 ;  /* 0x0000000400d27308 */ /* 0x0003e20000000800 */
[----:B------:R-:W-:Y:S02]  /*5390*/  FFMA.FTZ R20, R20, c[0x0][0x23c], -R164 ;  /* 0x00008f0014147a23 */ /* 0x000fe400000108a4 */
[--C-:B------:R-:W-:Y:S01]  /*53a0*/  FFMA.FTZ R19, R19, c[0x0][0x23c], -R3.reuse ;  /* 0x00008f0013137a23 */ /* 0x100fe20000010803 */
[----:B------:R-:W-:Y:S01]  /*53b0*/  FSEL R2, R2, RZ, P0 ;  /* 0x000000ff02027208 */ /* 0x000fe20000000000 */
[--C-:B------:R-:W-:Y:S01]  /*53c0*/  FFMA.FTZ R18, R18, c[0x0][0x23c], -R3.reuse ;  /* 0x00008f0012127a23 */ /* 0x100fe20000010803 */
[----:B------:R-:W-:Y:S01]  /*53d0*/  FSETP.NEU.FTZ.AND P0, PT, R241, -INF , PT ;  /* 0xff800000f100780b */ /* 0x000fe20003f1d000 */
[--C-:B------:R-:W-:Y:S02]  /*53e0*/  FFMA.FTZ R7, R7, c[0x0][0x23c], -R3.reuse ;  /* 0x00008f0007077a23 */ /* 0x100fe40000010803 */
[--C-:B------:R-:W-:Y:S01]  /*53f0*/  FFMA.FTZ R28, R28, c[0x0][0x23c], -R2.reuse ;  /* 0x00008f001c1c7a23 */ /* 0x100fe20000010802 */
[----:B------:R-:W-:Y:S01]  /*5400*/  MUFU.EX2 R219, R19 ;  /* 0x0000001300db7308 */ /* 0x000fe20000000800 */
[----:B------:R-:W-:Y:S01]  /*5410*/  FSEL R0, R0, RZ, P0 ;  /* 0x000000ff00007208 */ /* 0x000fe20000000000 */
[----:B------:R-:W-:Y:S02]  /*5420*/  FFMA.FTZ R12, R12, c[0x0][0x23c], -R2 ;  /* 0x00008f000c0c7a23 */ /* 0x000fe40000010802 */
[--C-:B------:R-:W-:Y:S02]  /*5430*/  FFMA.FTZ R35, R35, c[0x0][0x23c], -R3.reuse ;  /* 0x00008f0023237a23 */ /* 0x100fe40000010803 */
[----:B------:R-:W-:Y:S02]  /*5440*/  FFMA.FTZ R15, R15, c[0x0][0x23c], -R0 ;  /* 0x00008f000f0f7a23 */ /* 0x000fe40000010800 */
[--C-:B------:R-:W-:Y:S02]  /*5450*/  FFMA.FTZ R34, R34, c[0x0][0x23c], -R3.reuse ;  /* 0x00008f0022227a23 */ /* 0x100fe40000010803 */
[----:B------:R-:W-:Y:S01]  /*5460*/  MUFU.EX2 R216, R18 ;  /* 0x0000001200d87308 */ /* 0x000fe20000000800 */
[--C-:B------:R-:W-:Y:S02]  /*5470*/  FFMA.FTZ R23, R23, c[0x0][0x23c], -R3.reuse ;  /* 0x00008f0017177a23 */ /* 0x100fe40000010803 */
[--C-:B------:R-:W-:Y:S02]  /*5480*/  FFMA.FTZ R22, R22, c[0x0][0x23c], -R3.reuse ;  /* 0x00008f0016167a23 */ /* 0x100fe40000010803 */
[----:B-1----:R-:W-:Y:S02]  /*5490*/  IMAD.U32 R4, RZ, RZ, UR14 ;  /* 0x0000000eff047e24 */ /* 0x002fe4000f8e00ff */
[----:B------:R-:W-:Y:S02]  /*54a0*/  FFMA.FTZ R3, R6, c[0x0][0x23c], -R3 ;  /* 0x00008f0006037a23 */ /* 0x000fe40000010803 */
[----:B------:R-:W-:Y:S01]  /*54b0*/  IMAD R4, R4, 0x4, R204 ;  /* 0x0000000404047824 */ /* 0x000fe200078e02cc */
[----:B------:R-:W-:Y:S01]  /*54c0*/  MUFU.EX2 R212, R7 ;  /* 0x0000000700d47308 */ /* 0x000fe20000000800 */
[----:B------:R-:W-:Y:S02]  /*54d0*/  FFMA.FTZ R177, R9, c[0x0][0x23c], -R2 ;  /* 0x00008f0009b17a23 */ /* 0x000fe40000010802 */
[--C-:B------:R-:W-:Y:S02]  /*54e0*/  FFMA.FTZ R32, R32, c[0x0][0x23c], -R164.reuse ;  /* 0x00008f0020207a23 */ /* 0x100fe400000108a4 */
[--C-:B------:R-:W-:Y:S02]  /*54f0*/  FFMA.FTZ R33, R33, c[0x0][0x23c], -R164.reuse ;  /* 0x00008f0021217a23 */ /* 0x100fe400000108a4 */
[----:B------:R-:W-:Y:S02]  /*5500*/  FFMA.FTZ R209, R21, c[0x0][0x23c], -R164 ;  /* 0x00008f0015d17a23 */ /* 0x000fe400000108a4 */
[----:B------:R-:W-:Y:S01]  /*5510*/  FFMA.FTZ R181, R13, c[0x0][0x23c], -R2 ;  /* 0x00008f000db57a23 */ /* 0x000fe20000010802 */
[----:B------:R1:W-:Y:S01]  /*5520*/  MUFU.EX2 R223, R28 ;  /* 0x0000001c00df7308 */ /* 0x0003e20000000800 */
[--C-:B------:R-:W-:Y:S02]  /*5530*/  FFMA.FTZ R11, R11, c[0x0][0x23c], -R0.reuse ;  /* 0x00008f000b0b7a23 */ /* 0x100fe40000010800 */
[--C-:B------:R-:W-:Y:S02]  /*5540*/  FFMA.FTZ R178, R10, c[0x0][0x23c], -R0.reuse ;  /* 0x00008f000ab27a23 */ /* 0x100fe40000010800 */
[----:B------:R-:W-:Y:S02]  /*5550*/  FFMA.FTZ R31, R31, c[0x0][0x23c], -R0 ;  /* 0x00008f001f1f7a23 */ /* 0x000fe40000010800 */
[--C-:B------:R-:W-:Y:S02]  /*5560*/  FFMA.FTZ R24, R24, c[0x0][0x23c], -R2.reuse ;  /* 0x00008f0018187a23 */ /* 0x100fe40000010802 */
[----:B------:R-:W-:Y:S01]  /*5570*/  FFMA.FTZ R25, R25, c[0x0][0x23c], -R2 ;  /* 0x00008f0019197a23 */ /* 0x000fe20000010802 */
[----:B------:R-:W-:Y:S01]  /*5580*/  MUFU.EX2 R218, R16 ;  /* 0x0000001000da7308 */ /* 0x000fe20000000800 */
[--C-:B------:R-:W-:Y:S02]  /*5590*/  FFMA.FTZ R27, R27, c[0x0][0x23c], -R0.reuse ;  /* 0x00008f001b1b7a23 */ /* 0x100fe40000010800 */
[----:B------:R-:W-:Y:S02]  /*55a0*/  FFMA.FTZ R26, R26, c[0x0][0x23c], -R0 ;  /* 0x00008f001a1a7a23 */ /* 0x000fe40000010800 */
[----:B------:R-:W-:Y:S05]  /*55b0*/  IMAD.MOV.U32 R194, RZ, RZ, 0x40 ;  /* 0x00000040ffc27424 */ /* 0x000fea00078e00ff */
[----:B------:R-:W-:Y:S01]  /*55c0*/  MUFU.EX2 R214, R12 ;  /* 0x0000000c00d67308 */ /* 0x000fe20000000800 */
[----:B------:R-:W-:Y:S01]  /*55d0*/  SEL R194, R194, 0xffffffc0, !P1 ;  /* 0xffffffc0c2c27807 */ /* 0x000fe20004800000 */
[--C-:B-1----:R-:W-:Y:S02]  /*55e0*/  FFMA.FTZ R28, R8, c[0x0][0x23c], -R2.reuse ;  /* 0x00008f00081c7a23 */ /* 0x102fe40000010802 */
[----:B------:R-:W-:Y:S02]  /*55f0*/  FFMA.FTZ R2, R29, c[0x0][0x23c], -R2 ;  /* 0x00008f001d027a23 */ /* 0x000fe40000010802 */
[----:B------:R-:W-:Y:S04]  /*5600*/  IMAD.IADD R185, R194, 0x1, R180 ;  /* 0x00000001c2b97824 */ /* 0x000fe800078e02b4 */
[----:B------:R-:W-:Y:S10]  /*5610*/  MUFU.EX2 R213, R15 ;  /* 0x0000000f00d57308 */ /* 0x000ff40000000800 */
[----:B------:R-:W-:Y:S10]  /*5620*/  MUFU.EX2 R220, R20 ;  /* 0x0000001400dc7308 */ /* 0x000ff40000000800 */
[----:B------:R-:W-:Y:S10]  /*5630*/  MUFU.EX2 R215, R22 ;  /* 0x0000001600d77308 */ /* 0x000ff40000000800 */
[----:B------:R1:W-:Y:S10]  /*5640*/  MUFU.EX2 R207, R3 ;  /* 0x0000000300cf7308 */ /* 0x0003f40000000800 */
[----:B------:R-:W-:Y:S10]  /*5650*/  MUFU.EX2 R221, R23 ;  /* 0x0000001700dd7308 */ /* 0x000ff40000000800 */
[----:B------:R-:W-:Y:S01]  /*5660*/  MUFU.EX2 R206, R11 ;  /* 0x0000000b00ce7308 */ /* 0x000fe20000000800 */
[--C-:B-1----:R-:W-:Y:S02]  /*5670*/  FFMA.FTZ R3, R14, c[0x0][0x23c], -R0.reuse ;  /* 0x00008f000e037a23 */ /* 0x102fe40000010800 */
[----:B------:R-:W-:Y:S07]  /*5680*/  FFMA.FTZ R0, R30, c[0x0][0x23c], -R0 ;  /* 0x00008f001e007a23 */ /* 0x000fee0000010800 */
[----:B------:R-:W-:Y:S10]  /*5690*/  MUFU.EX2 R205, R3 ;  /* 0x0000000300cd7308 */ /* 0x000ff40000000800 */
[----:B------:R-:W1:Y:S10]  /*56a0*/  MUFU.EX2 R225, R32 ;  /* 0x0000002000e17308 */ /* 0x000e740000000800 */
[----:B------:R-:W1:Y:S10]  /*56b0*/  MUFU.EX2 R226, R35 ;  /* 0x0000002300e27308 */ /* 0x000e740000000800 */
[----:B------:R-:W-:Y:S10]  /*56c0*/  MUFU.EX2 R222, R34 ;  /* 0x0000002200de7308 */ /* 0x000ff40000000800 */
[----:B------:R-:W1:Y:S10]  /*56d0*/  MUFU.EX2 R224, R31 ;  /* 0x0000001f00e07308 */ /* 0x000e740000000800 */
        /* <DEDUP_REMOVED lines=9> */
[----:B------:R-:W1:Y:S10]  /*5770*/  MUFU.EX2 R204, R27 ;  /* 0x0000001b00cc7308 */ /* 0x000e740000000800 */
[----:B------:R-:W-:Y:S10]  /*5780*/  MUFU.EX2 R202, R25 ;  /* 0x0000001900ca7308 */ /* 0x000ff40000000800 */
[----:B------:R-:W-:Y:S01]  /*5790*/  MUFU.EX2 R182, R26 ;  /* 0x0000001a00b67308 */ /* 0x000fe20000000800 */
[----:B--2---:R-:W-:Y:S05]  /*57a0*/  IMAD.WIDE.U32 R18, R167, -0x2daee0ad, RZ ;  /* 0xd2511f53a7127825 */ /* 0x004fea00078e00ff */
[----:B------:R-:W-:Y:S01]  /*57b0*/  LOP3.LUT R7, R19, UR31, R4, 0x96, !PT ;  /* 0x0000001f13077c12 */ /* 0x000fe2000f8e9604 */
[----:B------:R-:W-:Y:S01]  /*57c0*/  IMAD.U32 R4, RZ, RZ, UR7 ;  /* 0x00000007ff047e24 */ /* 0x000fe2000f8e00ff */
[----:B------:R-:W-:Y:S01]  /*57d0*/  LOP3.LUT R18, R18, UR32, RZ, 0x3c, !PT ;  /* 0x0000002012127c12 */ /* 0x000fe2000f8e3cff */
[----:B------:R-:W-:Y:S02]  /*57e0*/  FFMA.FTZ R19, R17, c[0x0][0x23c], -R164 ;  /* 0x00008f0011137a23 */ /* 0x000fe400000108a4 */
[----:B---3--:R-:W-:Y:S02]  /*57f0*/  IMAD R4, R4, 0x4, R166 ;  /* 0x0000000404047824 */ /* 0x008fe400078e02a6 */
[----:B------:R-:W-:Y:S01]  /*5800*/  FFMA.FTZ R164, R5, c[0x0][0x23c], -R164 ;  /* 0x00008f0005a47a23 */ /* 0x000fe200000108a4 */
[----:B------:R2:W3:Y:S01]  /*5810*/  MUFU.EX2 R211, R19 ;  /* 0x0000001300d37308 */ /* 0x0004e20000000800 */
[C---:B------:R-:W-:Y:S01]  /*5820*/  IMAD.WIDE.U32 R8, R4.reuse, -0x326172a9, RZ ;  /* 0xcd9e8d5704087825 */ /* 0x040fe200078e00ff */
[----:B------:R-:W-:Y:S03]  /*5830*/  IADD3 R6, R4, 0x2, RZ ;  /* 0x0000000204067810 */ /* 0x000fe60007ffe0ff */
[----:B------:R-:W-:Y:S01]  /*5840*/  IMAD.WIDE.U32 R4, R7, -0x326172a9, RZ ;  /* 0xcd9e8d5707047825 */ /* 0x000fe200078e00ff */
[-C--:B----4-:R-:W-:Y:S03]  /*5850*/  LOP3.LUT R9, R9, R165.reuse, RZ, 0x3c, !PT ;  /* 0x000000a509097212 */ /* 0x090fe600078e3cff */
[----:B------:R-:W-:Y:S01]  /*5860*/  IMAD.WIDE.U32 R6, R6, -0x326172a9, RZ ;  /* 0xcd9e8d5706067825 */ /* 0x000fe200078e00ff */
[----:B------:R-:W-:Y:S01]  /*5870*/  LOP3.LUT R16, R5, UR30, R8, 0x96, !PT ;  /* 0x0000001e05107c12 */ /* 0x000fe2000f8e9608 */
[----:B------:R-:W4:Y:S01]  /*5880*/  MUFU.EX2 R176, R164 ;  /* 0x000000a400b07308 */ /* 0x000f220000000800 */
[----:B------:R-:W-:Y:S01]  /*5890*/  LOP3.LUT R15, R4, UR34, RZ, 0x3c, !PT ;  /* 0x00000022040f7c12 */ /* 0x000fe2000f8e3cff */
[----:B------:R-:W-:Y:S01]  /*58a0*/  IMAD.WIDE.U32 R8, R9, -0x2daee0ad, RZ ;  /* 0xd2511f5309087825 */ /* 0x000fe200078e00ff */
[----:B------:R-:W-:Y:S02]  /*58b0*/  LOP3.LUT R7, R7, R165, RZ, 0x3c, !PT ;  /* 0x000000a507077212 */ /* 0x000fe400078e3cff */
[----:B------:R-:W-:Y:S01]  /*58c0*/  LOP3.LUT R12, R5, UR30, R6, 0x96, !PT ;  /* 0x0000001e050c7c12 */ /* 0x000fe2000f8e9606 */
[----:B------:R-:W-:Y:S01]  /*58d0*/  IMAD.WIDE.U32 R16, R16, -0x2daee0ad, RZ ;  /* 0xd2511f5310107825 */ /* 0x000fe200078e00ff */
[----:B------:R-:W-:Y:S03]  /*58e0*/  LOP3.LUT R4, R18, R9, RZ, 0x3c, !PT ;  /* 0x0000000912047212 */ /* 0x000fe600078e3cff */
[----:B------:R-:W-:Y:S01]  /*58f0*/  IMAD.WIDE.U32 R6, R7, -0x2daee0ad, RZ ;  /* 0xd2511f5307067825 */ /* 0x000fe200078e00ff */
[----:B------:R-:W-:Y:S03]  /*5900*/  LOP3.LUT R20, R17, UR29, R8, 0x96, !PT ;  /* 0x0000001d11147c12 */ /* 0x000fe6000f8e9608 */
[----:B------:R-:W-:Y:S01]  /*5910*/  IMAD.WIDE.U32 R12, R12, -0x2daee0ad, RZ ;  /* 0xd2511f530c0c7825 */ /* 0x000fe200078e00ff */
[----:B------:R-:W-:Y:S03]  /*5920*/  LOP3.LUT R5, R18, R7, RZ, 0x3c, !PT ;  /* 0x0000000712057212 */ /* 0x000fe600078e3cff */
[----:B------:R-:W-:Y:S01]  /*5930*/  IMAD.WIDE.U32 R20, R20, -0x326172a9, RZ ;  /* 0xcd9e8d5714147825 */ /* 0x000fe200078e00ff */
[----:B------:R-:W-:Y:S03]  /*5940*/  LOP3.LUT R8, R13, UR29, R6, 0x96, !PT ;  /* 0x0000001d0d087c12 */ /* 0x000fe6000f8e9606 */
[----:B------:R-:W-:Y:S04]  /*5950*/  IMAD.WIDE.U32 R6, R4, -0x326172a9, RZ ;  /* 0xcd9e8d5704067825 */ /* 0x000fe800078e00ff */
[----:B------:R-:W-:Y:S01]  /*5960*/  IMAD.WIDE.U32 R4, R5, -0x326172a9, RZ ;  /* 0xcd9e8d5705047825 */ /* 0x000fe200078e00ff */
[----:B------:R-:W-:Y:S02]  /*5970*/  LOP3.LUT R7, R15, R7, RZ, 0x3c, !PT ;  /* 0x000000070f077212 */ /* 0x000fe400078e3cff */
[----:B------:R-:W-:Y:S01]  /*5980*/  LOP3.LUT R18, R21, UR28, R6, 0x96, !PT ;  /* 0x0000001c15127c12 */ /* 0x000fe2000f8e9606 */
[----:B------:R-:W-:Y:S01]  /*5990*/  IMAD.WIDE.U32 R8, R8, -0x326172a9, RZ ;  /* 0xcd9e8d5708087825 */ /* 0x000fe200078e00ff */
[----:B------:R-:W-:Y:S03]  /*59a0*/  LOP3.LUT R5, R15, R5, RZ, 0x3c, !PT ;  /* 0x000000050f057212 */ /* 0x000fe600078e3cff */
[----:B------:R-:W-:Y:S01]  /*59b0*/  IMAD.WIDE.U32 R6, R7, -0x2daee0ad, RZ ;  /* 0xd2511f5307067825 */ /* 0x000fe200078e00ff */
[----:B------:R-:W-:Y:S03]  /*59c0*/  LOP3.LUT R22, R9, UR28, R4, 0x96, !PT ;  /* 0x0000001c09167c12 */ /* 0x000fe6000f8e9604 */
[----:B--2---:R-:W-:Y:S01]  /*59d0*/  IMAD.WIDE.U32 R18, R18, -0x2daee0ad, RZ ;  /* 0xd2511f5312127825 */ /* 0x004fe200078e00ff */
[----:B------:R-:W-:Y:S03]  /*59e0*/  LOP3.LUT R7, R7, UR27, R16, 0x96, !PT ;  /* 0x0000001b07077c12 */ /* 0x000fe6000f8e9610 */
[----:B------:R-:W-:Y:S01]  /*59f0*/  IMAD.WIDE.U32 R4, R5, -0x2daee0ad, RZ ;  /* 0xd2511f5305047825 */ /* 0x000fe200078e00ff */
        /* <DEDUP_REMOVED lines=16> */
[----:B------:R-:W-:Y:S02]  /*5b00*/  LOP3.LUT R16, R6, 0xffff, RZ, 0xc0, !PT ;  /* 0x0000ffff06107812 */ /* 0x000fe400078ec0ff */
[----:B------:R-:W-:Y:S01]  /*5b10*/  LOP3.LUT R9, R7, UR21, R8, 0x96, !PT ;  /* 0x0000001507097c12 */ /* 0x000fe2000f8e9608 */
[----:B------:R-:W-:Y:S01]  /*5b20*/  IMAD.WIDE.U32 R4, R4, -0x2daee0ad, RZ ;  /* 0xd2511f5304047825 */ /* 0x000fe200078e00ff */
[----:B------:R-:W-:Y:S02]  /*5b30*/  LOP3.LUT R22, R11, UR23, R22, 0x96, !PT ;  /* 0x000000170b167c12 */ /* 0x000fe4000f8e9616 */
[----:B------:R-:W-:Y:S02]  /*5b40*/  LOP3.LUT R11, R6, 0xff, RZ, 0xc0, !PT ;  /* 0x000000ff060b7812 */ /* 0x000fe400078ec0ff */
[----:B------:R-:W-:Y:S02]  /*5b50*/  SHF.R.U32.HI R17, RZ, 0x10, R4 ;  /* 0x00000010ff117819 */ /* 0x000fe40000011604 */
[C---:B------:R-:W-:Y:S02]  /*5b60*/  LOP3.LUT R19, R4.reuse, 0xffff, RZ, 0xc0, !PT ;  /* 0x0000ffff04137812 */ /* 0x040fe400078ec0ff */
[----:B------:R-:W-:Y:S02]  /*5b70*/  LOP3.LUT R8, R5, UR21, R10, 0x96, !PT ;  /* 0x0000001505087c12 */ /* 0x000fe4000f8e960a */
[----:B------:R-:W-:Y:S02]  /*5b80*/  LOP3.LUT R3, R4, 0xff, RZ, 0xc0, !PT ;  /* 0x000000ff04037812 */ /* 0x000fe400078ec0ff */
[----:B------:R-:W-:Y:S01]  /*5b90*/  SHF.R.U32.HI R7, RZ, 0x18, R4 ;  /* 0x00000018ff077819 */ /* 0x000fe20000011604 */
[----:B------:R-:W-:Y:S01]  /*5ba0*/  IMAD.WIDE.U32 R4, R18, -0x326172a9, RZ ;  /* 0xcd9e8d5712047825 */ /* 0x000fe200078e00ff */
[----:B------:R-:W-:Y:S02]  /*5bb0*/  SHF.R.U32.HI R10, RZ, 0x18, R6 ;  /* 0x00000018ff0a7819 */ /* 0x000fe40000011606 */
[----:B------:R-:W-:Y:S02]  /*5bc0*/  ISETP.LE.U32.AND P4, PT, R11, UR9, PT ;  /* 0x000000090b007c0c */ /* 0x000fe4000bf83070 */
[----:B------:R-:W-:Y:S02]  /*5bd0*/  ISETP.LE.U32.AND P3, PT, R10, UR9, PT ;  /* 0x000000090a007c0c */ /* 0x000fe4000bf63070 */
[----:B------:R-:W-:Y:S02]  /*5be0*/  ISETP.LE.U32.AND P2, PT, R3, UR9, PT ;  /* 0x0000000903007c0c */ /* 0x000fe4000bf43070 */
[----:B------:R-:W-:Y:S02]  /*5bf0*/  LOP3.LUT R3, R4, 0xff, RZ, 0xc0, !PT ;  /* 0x000000ff04037812 */ /* 0x000fe400078ec0ff */
[----:B------:R-:W-:Y:S02]  /*5c00*/  ISETP.LE.U32.AND P0, PT, R7, UR9, PT ;  /* 0x0000000907007c0c */ /* 0x000fe4000bf03070 */
[----:B------:R-:W-:Y:S02]  /*5c10*/  SHF.R.U32.HI R7, RZ, 0x18, R4 ;  /* 0x00000018ff077819 */ /* 0x000fe40000011604 */
[----:B------:R-:W-:Y:S01]  /*5c20*/  ISETP.LE.U32.AND P6, PT, R3, UR9, PT ;  /* 0x0000000903007c0c */ /* 0x000fe2000bfc3070 */
[----:B-1----:R-:W-:Y:S01]  /*5c30*/  @!P4 FADD.FTZ R225, -R225, -RZ ;  /* 0x800000ffe1e1c221 */ /* 0x002fe20000010100 */
[----:B------:R-:W-:Y:S01]  /*5c40*/  LOP3.LUT R3, R9, 0xff, RZ, 0xc0, !PT ;  /* 0x000000ff09037812 */ /* 0x000fe200078ec0ff */
[----:B------:R-:W-:Y:S01]  /*5c50*/  @!P3 FADD.FTZ R226, -R226, -RZ ;  /* 0x800000ffe2e2b221 */ /* 0x000fe20000010100 */
[----:B------:R-:W-:Y:S01]  /*5c60*/  SHF.R.U32.HI R13, RZ, 0x10, R6 ;  /* 0x00000010ff0d7819 */ /* 0x000fe20000011606 */
[----:B------:R-:W-:Y:S01]  /*5c70*/  @!P2 FADD.FTZ R223, -R223, -RZ ;  /* 0x800000ffdfdfa221 */ /* 0x000fe20000010100 */
[----:B------:R-:W-:Y:S02]  /*5c80*/  LOP3.LUT R6, R5, UR22, R12, 0x96, !PT ;  /* 0x0000001605067c12 */ /* 0x000fe4000f8e960c */
[----:B------:R-:W-:Y:S01]  /*5c90*/  SHF.R.U32.HI R12, RZ, 0x10, R4 ;  /* 0x00000010ff0c7819 */ /* 0x000fe20000011604 */
[----:B------:R-:W-:Y:S01]  /*5ca0*/  @!P0 FADD.FTZ R224, -R224, -RZ ;  /* 0x800000ffe0e08221 */ /* 0x000fe20000010100 */
[----:B------:R-:W-:Y:S01]  /*5cb0*/  LOP3.LUT R15, R4, 0xffff, RZ, 0xc0, !PT ;  /* 0x0000ffff040f7812 */ /* 0x000fe200078ec0ff */
[----:B------:R-:W-:Y:S01]  /*5cc0*/  IMAD.WIDE.U32 R4, R22, -0x326172a9, RZ ;  /* 0xcd9e8d5716047825 */ /* 0x000fe200078e00ff */
[----:B------:R-:W-:Y:S02]  /*5cd0*/  ISETP.LE.U32.AND P5, PT, R7, UR9, PT ;  /* 0x0000000907007c0c */ /* 0x000fe4000bfa3070 */
[--C-:B------:R-:W-:Y:S01]  /*5ce0*/  SHF.R.U32.HI R7, RZ, 0x18, R9.reuse ;  /* 0x00000018ff077819 */ /* 0x100fe20000011609 */
[----:B------:R-:W-:Y:S01]  /*5cf0*/  @!P6 FADD.FTZ R218, -R218, -RZ ;  /* 0x800000ffdadae221 */ /* 0x000fe20000010100 */
[----:B------:R-:W-:Y:S02]  /*5d00*/  ISETP.LE.U32.AND P4, PT, R3, UR9, PT ;  /* 0x0000000903007c0c */ /* 0x000fe4000bf83070 */
[----:B------:R-:W-:Y:S02]  /*5d10*/  LOP3.LUT R3, R13, 0xff, RZ, 0xc0, !PT ;  /* 0x000000ff0d037812 */ /* 0x000fe400078ec0ff */
[----:B------:R-:W-:Y:S02]  /*5d20*/  ISETP.LE.U32.AND P3, PT, R7, UR9, PT ;  /* 0x0000000907007c0c */ /* 0x000fe4000bf63070 */
[----:B------:R-:W-:Y:S02]  /*5d30*/  ISETP.LE.U32.AND P2, PT, R3, UR9, PT ;  /* 0x0000000903007c0c */ /* 0x000fe4000bf43070 */
[----:B------:R-:W-:Y:S01]  /*5d40*/  LOP3.LUT R3, R5, UR22, R14, 0x96, !PT ;  /* 0x0000001605037c12 */ /* 0x000fe2000f8e960e */
[----:B------:R-:W-:Y:S01]  /*5d50*/  @!P5 FADD.FTZ R219, -R219, -RZ ;  /* 0x800000ffdbdbd221 */ /* 0x000fe20000010100 */
[----:B------:R-:W-:Y:S02]  /*5d60*/  LOP3.LUT R10, R4, 0xff, RZ, 0xc0, !PT ;  /* 0x000000ff040a7812 */ /* 0x000fe400078ec0ff */
[--C-:B------:R-:W-:Y:S01]  /*5d70*/  SHF.R.U32.HI R11, RZ, 0x18, R4.reuse ;  /* 0x00000018ff0b7819 */ /* 0x100fe20000011604 */
[----:B------:R-:W-:Y:S01]  /*5d80*/  @!P4 FADD.FTZ R220, -R220, -RZ ;  /* 0x800000ffdcdcc221 */ /* 0x000fe20000010100 */
[----:B------:R-:W-:Y:S02]  /*5d90*/  SHF.R.U32.HI R13, RZ, 0x10, R4 ;  /* 0x00000010ff0d7819 */ /* 0x000fe40000011604 */
[----:B------:R-:W-:Y:S01]  /*5da0*/  LOP3.LUT R14, R4, 0xffff, RZ, 0xc0, !PT ;  /* 0x0000ffff040e7812 */ /* 0x000fe200078ec0ff */
[----:B------:R-:W-:Y:S01]  /*5db0*/  @!P3 FADD.FTZ R221, -R221, -RZ ;  /* 0x800000ffddddb221 */ /* 0x000fe20000010100 */
[----:B------:R-:W-:Y:S01]  /*5dc0*/  SHF.R.U32.HI R4, RZ, 0x18, R6 ;  /* 0x00000018ff047819 */ /* 0x000fe20000011606 */
[----:B------:R-:W-:Y:S01]  /*5dd0*/  @!P2 FADD.FTZ R222, -R222, -RZ ;  /* 0x800000ffdedea221 */ /* 0x000fe20000010100 */
[----:B------:R-:W-:Y:S02]  /*5de0*/  SHF.R.U32.HI R5, RZ, 0x18, R8 ;  /* 0x00000018ff057819 */ /* 0x000fe40000011608 */
[----:B------:R-:W-:Y:S02]  /*5df0*/  ISETP.LE.U32.AND P6, PT, R4, UR9, PT ;  /* 0x0000000904007c0c */ /* 0x000fe4000bfc3070 */
[----:B------:R-:W-:Y:S02]  /*5e00*/  LOP3.LUT R4, R6, 0xff, RZ, 0xc0, !PT ;  /* 0x000000ff06047812 */ /* 0x000fe400078ec0ff */
[----:B------:R-:W-:Y:S02]  /*5e10*/  ISETP.LE.U32.AND P4, PT, R5, UR9, PT ;  /* 0x0000000905007c0c */ /* 0x000fe4000bf83070 */
[----:B------:R-:W-:Y:S02]  /*5e20*/  ISETP.LE.U32.AND P5, PT, R4, UR9, PT ;  /* 0x0000000904007c0c */ /* 0x000fe4000bfa3070 */
[----:B------:R-:W-:Y:S02]  /*5e30*/  LOP3.LUT R4, R12, 0xff, RZ, 0xc0, !PT ;  /* 0x000000ff0c047812 */ /* 0x000fe400078ec0ff */
[----:B------:R-:W-:Y:S02]  /*5e40*/  SHF.R.U32.HI R5, RZ, 0x8, R16 ;  /* 0x00000008ff057819 */ /* 0x000fe40000011610 */
[----:B------:R-:W-:Y:S01]  /*5e50*/  ISETP.LE.U32.AND P3, PT, R4, UR9, PT ;  /* 0x0000000904007c0c */ /* 0x000fe2000bf63070 */
[----:B------:R-:W-:Y:S01]  /*5e60*/  @!P6 FADD.FTZ R212, -R212, -RZ ;  /* 0x800000ffd4d4e221 */ /* 0x000fe20000010100 */
[----:B------:R-:W-:Y:S02]  /*5e70*/  SHF.R.U32.HI R4, RZ, 0x10, R9 ;  /* 0x00000010ff047819 */ /* 0x000fe40000011609 */
[----:B------:R-:W-:Y:S01]  /*5e80*/  ISETP.LE.U32.AND P2, PT, R10, UR9, PT ;  /* 0x000000090a007c0c */ /* 0x000fe2000bf43070 */
[----:B------:R-:W-:Y:S01]  /*5e90*/  @!P4 FADD.FTZ R204, -R204, -RZ ;  /* 0x800000ffccccc221 */ /* 0x000fe20000010100 */
[----:B------:R-:W-:Y:S01]  /*5ea0*/  LOP3.LUT R4, R4, 0xff, RZ, 0xc0, !PT ;  /* 0x000000ff04047812 */ /* 0x000fe200078ec0ff */
[----:B------:R-:W-:Y:S01]  /*5eb0*/  @!P5 FADD.FTZ R210, -R210, -RZ ;  /* 0x800000ffd2d2d221 */ /* 0x000fe20000010100 */
[----:B------:R-:W-:Y:S02]  /*5ec0*/  ISETP.LE.U32.AND P6, PT, R11, UR9, PT ;  /* 0x000000090b007c0c */ /* 0x000fe4000bfc3070 */
[----:B------:R-:W-:Y:S02]  /*5ed0*/  ISETP.LE.U32.AND P5, PT, R4, UR9, PT ;  /* 0x0000000904007c0c */ /* 0x000fe4000bfa3070 */
[----:B------:R-:W-:Y:S01]  /*5ee0*/  LOP3.LUT R7, R8, 0xff, RZ, 0xc0, !PT ;  /* 0x000000ff08077812 */ /* 0x000fe200078ec0ff */
[----:B------:R-:W-:Y:S01]  /*5ef0*/  @!P3 FADD.FTZ R216, -R216, -RZ ;  /* 0x800000ffd8d8b221 */ /* 0x000fe20000010100 */
[----:B------:R-:W-:Y:S02]  /*5f00*/  LOP3.LUT R4, R5, 0xffff, RZ, 0xc0, !PT ;  /* 0x0000ffff05047812 */ /* 0x000fe400078ec0ff */
[----:B------:R-:W-:Y:S01]  /*5f10*/  SHF.R.U32.HI R5, RZ, 0x10, R6 ;  /* 0x00000010ff057819 */ /* 0x000fe20000011606 */
[----:B------:R-:W-:Y:S01]  /*5f20*/  @!P2 FADD.FTZ R214, -R214, -RZ ;  /* 0x800000ffd6d6a221 */ /* 0x000fe20000010100 */
[----:B------:R-:W-:Y:S02]  /*5f30*/  ISETP.LE.U32.AND P0, PT, R7, UR9, PT ;  /* 0x0000000907007c0c */ /* 0x000fe4000bf03070 */
[----:B------:R-:W-:Y:S01]  /*5f40*/  SHF.R.U32.HI R7, RZ, 0x8, R15 ;  /* 0x00000008ff077819 */ /* 0x000fe2000001160f */
[----:B------:R-:W-:Y:S01]  /*5f50*/  @!P6 FADD.FTZ R213, -R213, -RZ ;  /* 0x800000ffd5d5e221 */ /* 0x000fe20000010100 */
[----:B------:R-:W-:Y:S01]  /*5f60*/  ISETP.LE.U32.AND P3, PT, R4, UR9, PT ;  /* 0x0000000904007c0c */ /* 0x000fe2000bf63070 */
[----:B------:R-:W-:Y:S01]  /*5f70*/  @!P5 FADD.FTZ R215, -R215, -RZ ;  /* 0x800000ffd7d7d221 */ /* 0x000fe20000010100 */
[----:B------:R-:W-:Y:S02]  /*5f80*/  LOP3.LUT R4, R5, 0xff, RZ, 0xc0, !PT ;  /* 0x000000ff05047812 */ /* 0x000fe400078ec0ff */
[----:B------:R-:W-:Y:S02]  /*5f90*/  LOP3.LUT R5, R7, 0xffff, RZ, 0xc0, !PT ;  /* 0x0000ffff07057812 */ /* 0x000fe400078ec0ff */
[----:B------:R-:W-:Y:S02]  /*5fa0*/  ISETP.LE.U32.AND P2, PT, R4, UR9, PT ;  /* 0x0000000904007c0c */ /* 0x000fe4000bf43070 */
[----:B------:R-:W-:Y:S01]  /*5fb0*/  LOP3.LUT R4, R3, 0xff, RZ, 0xc0, !PT ;  /* 0x000000ff03047812 */ /* 0x000fe200078ec0ff */
[----:B------:R-:W-:Y:S01]  /*5fc0*/  @!P0 FADD.FTZ R203, -R203, -RZ ;  /* 0x800000ffcbcb8221 */ /* 0x000fe20000010100 */
[----:B------:R-:W-:Y:S02]  /*5fd0*/  ISETP.LE.U32.AND P6, PT, R5, UR9, PT ;  /* 0x0000000905007c0c */ /* 0x000fe4000bfc3070 */
[----:B------:R-:W-:Y:S01]  /*5fe0*/  ISETP.LE.U32.AND P5, PT, R4, UR9, PT ;  /* 0x0000000904007c0c */ /* 0x000fe2000bfa3070 */
[----:B------:R-:W-:Y:S01]  /*5ff0*/  @!P3 FADD.FTZ R217, -R217, -RZ ;  /* 0x800000ffd9d9b221 */ /* 0x000fe20000010100 */
[----:B------:R-:W-:Y:S02]  /*6000*/  LOP3.LUT R4, R9, 0xffff, RZ, 0xc0, !PT ;  /* 0x0000ffff09047812 */ /* 0x000fe400078ec0ff */
[--C-:B------:R-:W-:Y:S02]  /*6010*/  SHF.R.U32.HI R5, RZ, 0x18, R3.reuse ;  /* 0x00000018ff057819 */ /* 0x100fe40000011603 */
[----:B------:R-:W-:Y:S01]  /*6020*/  SHF.R.U32.HI R4, RZ, 0x8, R4 ;  /* 0x00000008ff047819 */ /* 0x000fe20000011604 */
[----:B------:R-:W-:Y:S01]  /*6030*/  @!P2 FADD.FTZ R207, -R207, -RZ ;  /* 0x800000ffcfcfa221 */ /* 0x000fe20000010100 */
[----:B------:R-:W-:Y:S02]  /*6040*/  ISETP.LE.U32.AND P3, PT, R5, UR9, PT ;  /* 0x0000000905007c0c */ /* 0x000fe4000bf63070 */
[----:B------:R-:W-:Y:S01]  /*6050*/  LOP3.LUT R5, R13, 0xff, RZ, 0xc0, !PT ;  /* 0x000000ff0d057812 */ /* 0x000fe200078ec0ff */
[----:B---3--:R-:W-:Y:S01]  /*6060*/  @!P6 FADD.FTZ R211, -R211, -RZ ;  /* 0x800000ffd3d3e221 */ /* 0x008fe20000010100 */
[----:B------:R-:W-:Y:S01]  /*6070*/  LOP3.LUT R4, R4, 0xffff, RZ, 0xc0, !PT ;  /* 0x0000ffff04047812 */ /* 0x000fe200078ec0ff */
[----:B------:R-:W-:Y:S01]  /*6080*/  @!P5 FADD.FTZ R208, -R208, -RZ ;  /* 0x800000ffd0d0d221 */ /* 0x000fe20000010100 */
[----:B------:R-:W-:Y:S02]  /*6090*/  ISETP.LE.U32.AND P2, PT, R5, UR9, PT ;  /* 0x0000000905007c0c */ /* 0x000fe4000bf43070 */
[----:B------:R-:W-:Y:S02]  /*60a0*/  SHF.R.U32.HI R5, RZ, 0x10, R3 ;  /* 0x00000010ff057819 */ /* 0x000fe40000011603 */
[----:B------:R-:W-:Y:S02]  /*60b0*/  ISETP.LE.U32.AND P6, PT, R4, UR9, PT ;  /* 0x0000000904007c0c */ /* 0x000fe4000bfc3070 */
[----:B------:R-:W-:Y:S01]  /*60c0*/  LOP3.LUT R4, R5, 0xff, RZ, 0xc0, !PT ;  /* 0x000000ff05047812 */ /* 0x000fe200078ec0ff */
[----:B------:R-:W-:Y:S01]  /*60d0*/  @!P3 FADD.FTZ R206, -R206, -RZ ;  /* 0x800000ffceceb221 */ /* 0x000fe20000010100 */
[----:B------:R-:W-:Y:S02]  /*60e0*/  LOP3.LUT R3, R3, 0xffff, RZ, 0xc0, !PT ;  /* 0x0000ffff03037812 */ /* 0x000fe400078ec0ff */
[----:B------:R-:W-:Y:S02]  /*60f0*/  ISETP.LE.U32.AND P3, PT, R4, UR9, PT ;  /* 0x0000000904007c0c */ /* 0x000fe4000bf63070 */
[----:B------:R-:W-:Y:S01]  /*6100*/  SHF.R.U32.HI R4, RZ, 0x8, R14 ;  /* 0x00000008ff047819 */ /* 0x000fe2000001160e */
[----:B------:R-:W-:Y:S01]  /*6110*/  @!P2 FADD.FTZ R205, -R205, -RZ ;  /* 0x800000ffcdcda221 */ /* 0x000fe20000010100 */
[----:B------:R-:W-:Y:S02]  /*6120*/  SHF.R.U32.HI R5, RZ, 0x8, R3 ;  /* 0x00000008ff057819 */ /* 0x000fe40000011603 */
[----:B------:R-:W-:Y:S01]  /*6130*/  LOP3.LUT R3, R4, 0xffff, RZ, 0xc0, !PT ;  /* 0x0000ffff04037812 */ /* 0x000fe200078ec0ff */
[----:B------:R-:W-:Y:S01]  /*6140*/  @!P6 FADD.FTZ R209, -R209, -RZ ;  /* 0x800000ffd1d1e221 */ /* 0x000fe20000010100 */
[----:B------:R-:W-:Y:S02]  /*6150*/  LOP3.LUT R6, R6, 0xffff, RZ, 0xc0, !PT ;  /* 0x0000ffff06067812 */ /* 0x000fe400078ec0ff */
[----:B------:R-:W-:Y:S02]  /*6160*/  ISETP.LE.U32.AND P6, PT, R3, UR9, PT ;  /* 0x0000000903007c0c */ /* 0x000fe4000bfc3070 */
[----:B------:R-:W-:Y:S01]  /*6170*/  SHF.R.U32.HI R3, RZ, 0x10, R8 ;  /* 0x00000010ff037819 */ /* 0x000fe20000011608 */
[----:B------:R-:W-:Y:S01]  /*6180*/  @!P3 FADD.FTZ R178, -R178, -RZ ;  /* 0x800000ffb2b2b221 */ /* 0x000fe20000010100 */
[----:B------:R-:W-:Y:S02]  /*6190*/  SHF.R.U32.HI R6, RZ, 0x8, R6 ;  /* 0x00000008ff067819 */ /* 0x000fe40000011606 */
[----:B------:R-:W-:Y:S02]  /*61a0*/  LOP3.LUT R2, R3, 0xff, RZ, 0xc0, !PT ;  /* 0x000000ff03027812 */ /* 0x000fe400078ec0ff */
[----:B------:R-:W-:Y:S02]  /*61b0*/  LOP3.LUT R6, R6, 0xffff, RZ, 0xc0, !PT ;  /* 0x0000ffff06067812 */ /* 0x000fe400078ec0ff */
[----:B------:R-:W-:Y:S02]  /*61c0*/  ISETP.LE.U32.AND P3, PT, R2, UR9, PT ;  /* 0x0000000902007c0c */ /* 0x000fe4000bf63070 */
[----:B------:R-:W-:Y:S01]  /*61d0*/  F2FP.RELU.PACK_AB R2, R212, R207 ;  /* 0x000000cfd402723e */ /* 0x000fe200000008ff */
[----:B------:R-:W-:Y:S01]  /*61e0*/  @!P6 FADD.FTZ R181, -R181, -RZ ;  /* 0x800000ffb5b5e221 */ /* 0x000fe20000010100 */
[----:B------:R-:W-:Y:S02]  /*61f0*/  ISETP.LE.U32.AND P5, PT, R6, UR9, PT ;  /* 0x0000000906007c0c */ /* 0x000fe4000bfa3070 */
[----:B------:R-:W-:Y:S01]  /*6200*/  LOP3.LUT R4, R5, 0xffff, RZ, 0xc0, !PT ;  /* 0x0000ffff05047812 */ /* 0x000fe200078ec0ff */
[----:B------:R1:W-:Y:S01]  /*6210*/  STS [R234+0x20400], R2 ;  /* 0x02040002ea007388 */ /* 0x0003e20000000800 */
[----:B------:R-:W-:Y:S02]  /*6220*/  LOP3.LUT R8, R8, 0xffff, RZ, 0xc0, !PT ;  /* 0x0000ffff08087812 */ /* 0x000fe400078ec0ff */
[----:B------:R-:W-:Y:S02]  /*6230*/  SHF.R.U32.HI R3, RZ, 0x8, R19 ;  /* 0x00000008ff037819 */ /* 0x000fe40000011613 */
[----:B------:R-:W-:Y:S01]  /*6240*/  F2FP.RELU.PACK_AB R0, R219, R216 ;  /* 0x000000d8db00723e */ /* 0x000fe200000008ff */
[----:B------:R-:W-:Y:S01]  /*6250*/  @!P3 FADD.FTZ R182, -R182, -RZ ;  /* 0x800000ffb6b6b221 */ /* 0x000fe20000010100 */
[----:B------:R-:W-:Y:S02]  /*6260*/  LOP3.LUT R3, R3, 0xffff, RZ, 0xc0, !PT ;  /* 0x0000ffff03037812 */ /* 0x000fe400078ec0ff */
[----:B------:R-:W-:Y:S01]  /*6270*/  LOP3.LUT R6, R17, 0xff, RZ, 0xc0, !PT ;  /* 0x000000ff11067812 */ /* 0x000fe200078ec0ff */
[----:B----4-:R-:W-:Y:S01]  /*6280*/  @!P5 FADD.FTZ R176, -R176, -RZ ;  /* 0x800000ffb0b0d221 */ /* 0x010fe20000010100 */
[----:B------:R-:W-:Y:S02]  /*6290*/  ISETP.LE.U32.AND P5, PT, R4, UR9, PT ;  /* 0x0000000904007c0c */ /* 0x000fe4000bfa3070 */
[----:B------:R-:W-:Y:S02]  /*62a0*/  SHF.R.U32.HI R4, RZ, 0x8, R8 ;  /* 0x00000008ff047819 */ /* 0x000fe40000011608 */
[----:B------:R-:W-:Y:S02]  /*62b0*/  F2FP.RELU.PACK_AB R5, R176, R210 ;  /* 0x000000d2b005723e */ /* 0x000fe400000008ff */
[----:B------:R-:W-:Y:S02]  /*62c0*/  LOP3.LUT R4, R4, 0xffff, RZ, 0xc0, !PT ;  /* 0x0000ffff04047812 */ /* 0x000fe400078ec0ff */
[----:B------:R-:W-:Y:S01]  /*62d0*/  ISETP.LE.U32.AND P6, PT, R3, UR9, PT ;  /* 0x0000000903007c0c */ /* 0x000fe2000bfc3070 */
[----:B------:R2:W-:Y:S01]  /*62e0*/  STS [R234+0x20000], R5 ;  /* 0x02000005ea007388 */ /* 0x0005e20000000800 */
[----:B------:R-:W-:Y:S02]  /*62f0*/  F2FP.RELU.PACK_AB R3, R206, R178 ;  /* 0x000000b2ce03723e */ /* 0x000fe400000008ff */
[----:B------:R-:W-:Y:S01]  /*6300*/  ISETP.LE.U32.AND P2, PT, R6, UR9, PT ;  /* 0x0000000906007c0c */ /* 0x000fe2000bf43070 */
[----:B------:R-:W-:Y:S01]  /*6310*/  @!P5 FADD.FTZ R177, -R177, -RZ ;  /* 0x800000ffb1b1d221 */ /* 0x000fe20000010100 */
[----:B-1----:R-:W-:Y:S01]  /*6320*/  F2FP.RELU.PACK_AB R2, R211, R218 ;  /* 0x000000dad302723e */ /* 0x002fe200000008ff */
        /* <DEDUP_REMOVED lines=10> */
[----:B------:R-:W-:Y:S01]  /*63d0*/  FSETP.GE.FTZ.AND P2, PT, R176, RZ, PT ;  /* 0x000000ffb000720b */ /* 0x000fe20003f56000 */
[----:B------:R4:W-:Y:S02]  /*63e0*/  STS [R234+0x21400], R3 ;  /* 0x02140003ea007388 */ /* 0x0009e40000000800 */
[----:B------:R-:W-:Y:S01]  /*63f0*/  @!P5 FADD.FTZ R202, -R202, -RZ ;  /* 0x800000ffcacad221 */ /* 0x000fe20000010100 */
[----:B--2---:R-:W-:Y:S05]  /*6400*/  F2FP.RELU.PACK_AB R5, R181, R214 ;  /* 0x000000d6b505723e */ /* 0x004fea00000008ff */
[----:B------:R-:W-:Y:S01]  /*6410*/  STS [R235+0x21000], R5 ;  /* 0x02100005eb007388 */ /* 0x000fe20000000800 */
[----:B-1----:R-:W-:Y:S02]  /*6420*/  F2FP.RELU.PACK_AB R0, R217, R225 ;  /* 0x000000e1d900723e */ /* 0x002fe400000008ff */
[----:B---3--:R-:W-:Y:S02]  /*6430*/  F2FP.RELU.PACK_AB R2, R221, R215 ;  /* 0x000000d7dd02723e */ /* 0x008fe400000008ff */
[----:B----4-:R-:W-:Y:S02]  /*6440*/  F2FP.RELU.PACK_AB R4, R213, R205 ;  /* 0x000000cdd504723e */ /* 0x010fe400000008ff */
[----:B------:R-:W-:Y:S03]  /*6450*/  F2FP.RELU.PACK_AB R3, R209, R220 ;  /* 0x000000dcd103723e */ /* 0x000fe600000008ff */
[----:B------:R1:W-:Y:S04]  /*6460*/  STS [R235+0x21400], R4 ;  /* 0x02140004eb007388 */ /* 0x0003e80000000800 */
[----:B------:R2:W-:Y:S04]  /*6470*/  STS [R232+0x20000], R3 ;  /* 0x02000003e8007388 */ /* 0x0005e80000000800 */
[----:B------:R3:W-:Y:S04]  /*6480*/  STS [R232+0x20400], R2 ;  /* 0x02040002e8007388 */ /* 0x0007e80000000800 */
[----:B------:R4:W-:Y:S01]  /*6490*/  STS [R233+0x20000], R0 ;  /* 0x02000000e9007388 */ /* 0x0009e20000000800 */
[----:B-1----:R-:W-:Y:S02]  /*64a0*/  F2FP.RELU.PACK_AB R4, R202, R203 ;  /* 0x000000cbca04723e */ /* 0x002fe400000008ff */
[----:B--2---:R-:W-:Y:S02]  /*64b0*/  F2FP.RELU.PACK_AB R3, R204, R182 ;  /* 0x000000b6cc03723e */ /* 0x004fe400000008ff */
[----:B---3--:R-:W-:Y:S02]  /*64c0*/  F2FP.RELU.PACK_AB R2, R183, R223 ;  /* 0x000000dfb702723e */ /* 0x008fe400000008ff */
[----:B----4-:R-:W-:Y:S05]  /*64d0*/  F2FP.RELU.PACK_AB R0, R226, R222 ;  /* 0x000000dee200723e */ /* 0x010fea00000008ff */
[----:B------:R1:W-:Y:S04]  /*64e0*/  STS [R233+0x20400], R0 ;  /* 0x02040000e9007388 */ /* 0x0003e80000000800 */
[----:B------:R-:W-:Y:S04]  /*64f0*/  STS [R232+0x21000], R4 ;  /* 0x02100004e8007388 */ /* 0x000fe80000000800 */
[----:B------:R2:W-:Y:S04]  /*6500*/  STS [R232+0x21400], R3 ;  /* 0x02140003e8007388 */ /* 0x0005e80000000800 */
[----:B------:R-:W-:Y:S01]  /*6510*/  STS [R233+0x21000], R2 ;  /* 0x02100002e9007388 */ /* 0x000fe20000000800 */
[----:B-1----:R-:W-:Y:S05]  /*6520*/  F2FP.RELU.PACK_AB R0, R224, R179 ;  /* 0x000000b3e000723e */ /* 0x002fea00000008ff */
[----:B------:R-:W-:Y:S01]  /*6530*/  STS [R233+0x21400], R0 ;  /* 0x02140000e9007388 */ /* 0x000fe20000000800 */
[----:B--2---:R-:W-:Y:S03]  /*6540*/  IMAD.IADD R3, R195, 0x1, R180 ;  /* 0x00000001c3037824 */ /* 0x004fe600078e02b4 */
[----:B------:R-:W-:Y:S01]  /*6550*/  LDSM.16.M88.4 R32, [R180+0x8000] ;  /* 0x00800000b420783b */ /* 0x000fe20000000200 */
[----:B------:R-:W-:Y:S07]  /*6560*/  IMAD.IADD R184, R194, 0x1, R3 ;  /* 0x00000001c2b87824 */ /* 0x000fee00078e0203 */
        /* <DEDUP_REMOVED lines=91> */
[----:B------:R-:W1:Y:S02]  /*6b20*/  LDSM.16.M88.4 R168, [R191+0x18800] ;  /* 0x01880000bfa8783b */ /* 0x000e640000000200 */
[----:B------:R-:W-:Y:S01]  /*6b30*/  FADD.FTZ R7, -R200, R7 ;  /* 0x00000007c8077221 */ /* 0x000fe20000010100 */
[-C--:B------:R-:W-:Y:S01]  /*6b40*/  FSEL R0, R0, R200.reuse, P0 ;  /* 0x000000c800007208 */ /* 0x080fe20000000000 */
[----:B------:R-:W-:Y:S01]  /*6b50*/  FADD.FTZ R2, -R201, R5 ;  /* 0x00000005c9027221 */ /* 0x000fe20000010100 */
[----:B------:R-:W-:Y:S01]  /*6b60*/  FSETP.GE.FTZ.AND P0, PT, R212, RZ, PT ;  /* 0x000000ffd400720b */ /* 0x000fe20003f16000 */
[----:B------:R-:W-:Y:S02]  /*6b70*/  FADD.FTZ R8, -R199, R8 ;  /* 0x00000008c7087221 */ /* 0x000fe40000010100 */
[C---:B------:R-:W-:Y:S03]  /*6b80*/  FADD.FTZ R11, -R198.reuse, R11 ;  /* 0x0000000bc60b7221 */ /* 0x040fe60000010100 */
[----:B------:R-:W-:Y:S01]  /*6b90*/  FADD.FTZ R4, -R201, R4 ;  /* 0x00000004c9047221 */ /* 0x000fe20000010100 */
[----:B------:R-:W-:Y:S01]  /*6ba0*/  FSEL R7, R7, R200, P0 ;  /* 0x000000c807077208 */ /* 0x000fe20000000000 */
[----:B------:R-:W-:Y:S01]  /*6bb0*/  FADD.FTZ R10, -R198, R10 ;  /* 0x0000000ac60a7221 */ /* 0x000fe20000010100 */
[----:B------:R-:W-:Y:S01]  /*6bc0*/  FSETP.GE.FTZ.AND P0, PT, R206, RZ, PT ;  /* 0x000000ffce00720b */ /* 0x000fe20003f16000 */
[----:B------:R-:W-:Y:S01]  /*6bd0*/  FMUL.FTZ R207, R207, R0 ;  /* 0x00000000cfcf7220 */ /* 0x000fe20000410000 */
[----:B------:R-:W-:Y:S01]  /*6be0*/  FSEL R2, R2, R201, P2 ;  /* 0x000000c902027208 */ /* 0x000fe20001000000 */
        /* <DEDUP_REMOVED lines=15> */
[----:B------:R-:W-:Y:S01]  /*6ce0*/  FSETP.GE.FTZ.AND P2, PT, R205, RZ, PT ;  /* 0x000000ffcd00720b */ /* 0x000fe20003f56000 */
[----:B------:R-:W-:Y:S01]  /*6cf0*/  FADD.FTZ R2, -R200, R18 ;  /* 0x00000012c8027221 */ /* 0x000fe20000010100 */
[----:B------:R-:W-:Y:S01]  /*6d00*/  FSEL R6, R6, R198, P0 ;  /* 0x000000c606067208 */ /* 0x000fe20000000000 */
[----:B------:R-:W-:Y:S01]  /*6d10*/  FADD.FTZ R12, -R199, R12 ;  /* 0x0000000cc70c7221 */ /* 0x000fe20000010100 */
[----:B------:R-:W-:Y:S01]  /*6d20*/  FSETP.GE.FTZ.AND P0, PT, R219, RZ, PT ;  /* 0x000000ffdb00720b */ /* 0x000fe20003f16000 */
[----:B------:R-:W-:Y:S01]  /*6d30*/  FMUL.FTZ R210, R210, R4 ;  /* 0x00000004d2d27220 */ /* 0x000fe20000410000 */
[----:B------:R-:W-:Y:S01]  /*6d40*/  FSEL R9, R9, R199, P3 ;  /* 0x000000c709097208 */ /* 0x000fe20001800000 */
[C---:B------:R-:W-:Y:S01]  /*6d50*/  FADD.FTZ R4, -R201.reuse, R17 ;  /* 0x00000011c9047221 */ /* 0x040fe20000010100 */
[-C--:B-1----:R-:W-:Y:S01]  /*6d60*/  HMMA.16816.F32 R20, R164, R168.reuse, R20 ;  /* 0x000000a8a414723c */ /* 0x082fe20000001814 */
[----:B------:R-:W-:Y:S01]  /*6d70*/  FADD.FTZ R5, -R201, R16 ;  /* 0x00000010c9057221 */ /* 0x000fe20000010100 */
[----:B------:R-:W-:Y:S01]  /*6d80*/  FSETP.GE.FTZ.AND P3, PT, R181, RZ, PT ;  /* 0x000000ffb500720b */ /* 0x000fe20003f76000 */
[----:B------:R-:W-:Y:S01]  /*6d90*/  FMUL.FTZ R177, R177, R9 ;  /* 0x00000009b1b17220 */ /* 0x000fe20000410000 */
[----:B------:R-:W-:Y:S01]  /*6da0*/  FSEL R7, R7, R198, P2 ;  /* 0x000000c607077208 */ /* 0x000fe20001000000 */
[----:B------:R-:W-:Y:S01]  /*6db0*/  FMUL.FTZ R213, R213, R6 ;  /* 0x00000006d5d57220 */ /* 0x000fe20000410000 */
[----:B------:R-:W-:Y:S01]  /*6dc0*/  FSETP.GE.FTZ.AND P2, PT, R216, RZ, PT ;  /* 0x000000ffd800720b */ /* 0x000fe20003f56000 */
[----:B------:R-:W-:Y:S01]  /*6dd0*/  FMUL.FTZ R178, R178, R10 ;  /* 0x0000000ab2b27220 */ /* 0x000fe20000410000 */
[C---:B------:R-:W-:Y:S01]  /*6de0*/  HMMA.16816.F32 R24, R172.reuse, R168, R24 ;  /* 0x000000a8ac18723c */ /* 0x040fe20000001818 */
[----:B------:R-:W-:Y:S01]  /*6df0*/  FMUL.FTZ R205, R205, R7 ;  /* 0x00000007cdcd7220 */ /* 0x000fe20000410000 */
[----:B------:R-:W-:Y:S02]  /*6e00*/  FSETP.GE.FTZ.AND P4, PT, R214, RZ, PT ;  /* 0x000000ffd600720b */ /* 0x000fe40003f96000 */
[----:B------:R-:W-:Y:S01]  /*6e10*/  FMUL.FTZ R206, R206, R11 ;  /* 0x0000000bcece7220 */ /* 0x000fe20000410000 */
[----:B------:R-:W-:Y:S02]  /*6e20*/  FSEL R0, R0, R200, P0 ;  /* 0x000000c800007208 */ /* 0x000fe40000000000 */
[-C--:B------:R-:W-:Y:S01]  /*6e30*/  FSEL R8, R8, R199.reuse, P3 ;  /* 0x000000c708087208 */ /* 0x080fe20001800000 */
[-C--:B------:R-:W-:Y:S01]  /*6e40*/  HMMA.16816.F32 R28, R172, R170.reuse, R28 ;  /* 0x000000aaac1c723c */ /* 0x080fe2000000181c */
[----:B------:R-:W-:Y:S02]  /*6e50*/  FSETP.GE.FTZ.AND P3, PT, R211, RZ, PT ;  /* 0x000000ffd300720b */ /* 0x000fe40003f76000 */
[----:B------:R-:W-:Y:S01]  /*6e60*/  FSETP.GE.FTZ.AND P0, PT, R221, RZ, PT ;  /* 0x000000ffdd00720b */ /* 0x000fe20003f16000 */
[----:B------:R-:W-:Y:S01]  /*6e70*/  FMUL.FTZ R7, R219, R0 ;  /* 0x00000000db077220 */ /* 0x000fe20000410000 */
[----:B------:R-:W-:Y:S01]  /*6e80*/  FSEL R2, R2, R200, P2 ;  /* 0x000000c802027208 */ /* 0x000fe20001000000 */
[----:B------:R-:W-:Y:S01]  /*6e90*/  FMUL.FTZ R181, R181, R8 ;  /* 0x00000008b5b57220 */ /* 0x000fe20000410000 */
[----:B------:R-:W-:Y:S01]  /*6ea0*/  FSETP.GE.FTZ.AND P2, PT, R215, RZ, PT ;  /* 0x000000ffd700720b */ /* 0x000fe20003f56000 */
[C---:B------:R-:W-:Y:S01]  /*6eb0*/  FADD.FTZ R23, -R200.reuse, R23 ;  /* 0x00000017c8177221 */ /* 0x040fe20000010100 */
[----:B------:R-:W-:Y:S03]  /*6ec0*/  HMMA.16816.F32 R32, R164, R170, R32 ;  /* 0x000000aaa420723c */ /* 0x000fe60000001820 */
[----:B------:R-:W-:Y:S01]  /*6ed0*/  FADD.FTZ R22, -R200, R22 ;  /* 0x00000016c8167221 */ /* 0x000fe20000010100 */
[----:B------:R-:W-:Y:S01]  /*6ee0*/  FSEL R9, R12, R199, P4 ;  /* 0x000000c70c097208 */ /* 0x000fe20002000000 */
[----:B------:R-:W-:Y:S01]  /*6ef0*/  FADD.FTZ R21, -R201, R21 ;  /* 0x00000015c9157221 */ /* 0x000fe20000010100 */
[----:B------:R-:W-:Y:S01]  /*6f00*/  FSETP.GE.FTZ.AND P4, PT, R218, RZ, PT ;  /* 0x000000ffda00720b */ /* 0x000fe20003f96000 */
[----:B------:R-:W-:Y:S01]  /*6f10*/  FADD.FTZ R24, -R199, R24 ;  /* 0x00000018c7187221 */ /* 0x000fe20000010100 */
[-C--:B------:R-:W-:Y:S01]  /*6f20*/  FSEL R4, R4, R201.reuse, P3 ;  /* 0x000000c904047208 */ /* 0x080fe20001800000 */
[----:B------:R-:W-:Y:S01]  /*6f30*/  FMUL.FTZ R6, R216, R2 ;  /* 0x00000002d8067220 */ /* 0x000fe20000410000 */
[----:B------:R-:W-:Y:S02]  /*6f40*/  FSETP.GE.FTZ.AND P3, PT, R209, RZ, PT ;  /* 0x000000ffd100720b */ /* 0x000fe40003f76000 */
[----:B------:R-:W-:Y:S01]  /*6f50*/  FADD.FTZ R20, -R201, R20 ;  /* 0x00000014c9147221 */ /* 0x000fe20000010100 */
[-C--:B------:R-:W-:Y:S01]  /*6f60*/  FSEL R0, R23, R200.reuse, P0 ;  /* 0x000000c817007208 */ /* 0x080fe20000000000 */
[----:B------:R-:W-:Y:S01]  /*6f70*/  FADD.FTZ R26, -R198, R26 ;  /* 0x0000001ac61a7221 */ /* 0x000fe20000010100 */
[----:B------:R-:W-:Y:S01]  /*6f80*/  FSEL R2, R22, R200, P2 ;  /* 0x000000c816027208 */ /* 0x000fe20001000000 */
[----:B------:R-:W-:Y:S01]  /*6f90*/  FMUL.FTZ R8, R211, R4 ;  /* 0x00000004d3087220 */ /* 0x000fe20000410000 */
[----:B------:R-:W-:Y:S01]  /*6fa0*/  FSETP.GE.FTZ.AND P2, PT, R203, RZ, PT ;  /* 0x000000ffcb00720b */ /* 0x000fe20003f56000 */
[----:B------:R-:W-:Y:S01]  /*6fb0*/  FADD.FTZ R27, -R198, R27 ;  /* 0x0000001bc61b7221 */ /* 0x000fe20000010100 */
[----:B------:R-:W-:Y:S01]  /*6fc0*/  FSEL R5, R5, R201, P4 ;  /* 0x000000c905057208 */ /* 0x000fe20002000000 */
[----:B------:R-:W-:Y:S01]  /*6fd0*/  FADD.FTZ R25, -R199, R25 ;  /* 0x00000019c7197221 */ /* 0x000fe20000010100 */
[----:B------:R-:W-:Y:S01]  /*6fe0*/  FSETP.GE.FTZ.AND P4, PT, R220, RZ, PT ;  /* 0x000000ffdc00720b */ /* 0x000fe20003f96000 */
[----:B------:R-:W-:Y:S01]  /*6ff0*/  FMUL.FTZ R214, R214, R9 ;  /* 0x00000009d6d67220 */ /* 0x000fe20000410000 */
[----:B------:R-:W-:Y:S01]  /*7000*/  FSETP.GE.FTZ.AND P0, PT, R182, RZ, PT ;  /* 0x000000ffb600720b */ /* 0x000fe20003f16000 */
[----:B------:R-:W-:Y:S01]  /*7010*/  FMUL.FTZ R9, R218, R5 ;  /* 0x00000005da097220 */ /* 0x000fe20000410000 */
[----:B------:R-:W-:Y:S01]  /*7020*/  FSEL R4, R21, R201, P3 ;  /* 0x000000c915047208 */ /* 0x000fe20001800000 */
[----:B------:R-:W-:Y:S01]  /*7030*/  FMUL.FTZ R21, R221, R0 ;  /* 0x00000000dd157220 */ /* 0x000fe20000410000 */
[----:B------:R-:W-:Y:S01]  /*7040*/  FSEL R0, R24, R199, P2 ;  /* 0x000000c718007208 */ /* 0x000fe20001000000 */
        /* <DEDUP_REMOVED lines=13> */
[----:B------:R-:W-:Y:S01]  /*7120*/  FSEL R0, R27, R198, P2 ;  /* 0x000000c61b007208 */ /* 0x000fe20001000000 */
[----:B------:R-:W-:Y:S01]  /*7130*/  FADD.FTZ R2, -R201, R32 ;  /* 0x00000020c9027221 */ /* 0x000fe20000010100 */
[-C--:B------:R-:W-:Y:S02]  /*7140*/  FSEL R4, R25, R199.reuse, P4 ;  /* 0x000000c719047208 */ /* 0x080fe40002000000 */
[----:B------:R-:W-:Y:S01]  /*7150*/  FSETP.GE.FTZ.AND P4, PT, R223, RZ, PT ;  /* 0x000000ffdf00720b */ /* 0x000fe20003f96000 */
[----:B------:R-:W-:Y:S01]  /*7160*/  FMUL.FTZ R16, R204, R0 ;  /* 0x00000000cc107220 */ /* 0x000fe20000410000 */
[----:B------:R-:W-:Y:S01]  /*7170*/  FSETP.GE.FTZ.AND P2, PT, R179, RZ, PT ;  /* 0x000000ffb300720b */ /* 0x000fe20003f56000 */
[----:B------:R-:W-:Y:S01]  /*7180*/  FMUL.FTZ R17, R202, R4 ;  /* 0x00000004ca117220 */ /* 0x000fe20000410000 */
[----:B------:R-:W-:Y:S02]  /*7190*/  FSEL R0, R28, R199, P4 ;  /* 0x000000c71c007208 */ /* 0x000fe40002000000 */
[----:B------:R-:W-:Y:S01]  /*71a0*/  FSEL R30, R30, R198, P2 ;  /* 0x000000c61e1e7208 */ /* 0x000fe20001000000 */
[----:B------:R-:W-:Y:S01]  /*71b0*/  @P0 FADD.FTZ R198, -R198, R31 ;  /* 0x0000001fc6c60221 */ /* 0x000fe20000010100 */
[----:B------:R-:W-:Y:S01]  /*71c0*/  FSETP.GE.FTZ.AND P0, PT, R222, RZ, PT ;  /* 0x000000ffde00720b */ /* 0x000fe20003f16000 */
[----:B------:R-:W-:Y:S01]  /*71d0*/  FMUL.FTZ R18, R223, R0 ;  /* 0x00000000df127220 */ /* 0x000fe20000410000 */
[----:B------:R-:W-:Y:S01]  /*71e0*/  FSETP.GE.FTZ.AND P4, PT, R217, RZ, PT ;  /* 0x000000ffd900720b */ /* 0x000fe20003f96000 */
[----:B------:R-:W-:Y:S01]  /*71f0*/  FADD.FTZ R0, -R200, R34 ;  /* 0x00000022c8007221 */ /* 0x000fe20000010100 */
[----:B------:R-:W-:Y:S01]  /*7200*/  FSETP.GE.FTZ.AND P2, PT, R225, RZ, PT ;  /* 0x000000ffe100720b */ /* 0x000fe20003f56000 */
[----:B------:R-:W-:Y:S01]  /*7210*/  @P3 FADD.FTZ R199, -R199, R29 ;  /* 0x0000001dc7c73221 */ /* 0x000fe20000010100 */
[----:B------:R-:W-:Y:S01]  /*7220*/  FSETP.GE.FTZ.AND P3, PT, R226, RZ, PT ;  /* 0x000000ffe200720b */ /* 0x000fe20003f76000 */
[----:B------:R-:W-:Y:S01]  /*7230*/  FMUL.FTZ R30, R179, R30 ;  /* 0x0000001eb31e7220 */ /* 0x000fe20000410000 */
[----:B------:R-:W-:Y:S01]  /*7240*/  FSEL R0, R0, R200, P0 ;  /* 0x000000c800007208 */ /* 0x000fe20000000000 */
[----:B------:R-:W-:Y:S01]  /*7250*/  FMUL.FTZ R199, R183, R199 ;  /* 0x000000c7b7c77220 */ /* 0x000fe20000410000 */
[----:B------:R-:W-:Y:S01]  /*7260*/  PLOP3.LUT P0, PT, PT, PT, UP2, 0x80, 0x0 ;  /* 0x000000000000781c */ /* 0x000fe20003f0f028 */
[----:B------:R-:W-:Y:S01]  /*7270*/  FMUL.FTZ R198, R224, R198 ;  /* 0x000000c6e0c67220 */ /* 0x000fe20000410000 */
[----:B------:R-:W-:Y:S01]  /*7280*/  FSEL R2, R2, R201, P2 ;  /* 0x000000c902027208 */ /* 0x000fe20001000000 */
[----:B------:R-:W-:Y:S02]  /*7290*/  FMUL.FTZ R13, R222, R0 ;  /* 0x00000000de0d7220 */ /* 0x000fe40000410000 */
[----:B------:R-:W-:Y:S02]  /*72a0*/  @P4 FADD.FTZ R201, -R201, R33 ;  /* 0x00000021c9c94221 */ /* 0x000fe40000010100 */
[----:B------:R-:W-:Y:S02]  /*72b0*/  FMUL.FTZ R14, R225, R2 ;  /* 0x00000002e10e7220 */ /* 0x000fe40000410000 */
[----:B------:R-:W-:Y:S02]  /*72c0*/  @P3 FADD.FTZ R200, -R200, R35 ;  /* 0x00000023c8c83221 */ /* 0x000fe40000010100 */
        /* <DEDUP_REMOVED lines=25> */
.L_x_1806:
        /* <DEDUP_REMOVED lines=130> */
[C---:B------:R-:W-:Y:S05]  /*7c80*/  IMAD.U32 R0, R5.reuse, -0x40, RZ ;  /* 0xffffffc005007824 */ /* 0x040fea00078e00ff */
        /* <DEDUP_REMOVED lines=15> */
.L_x_1807:
[----:B------:R-:W-:Y:S01]  /*7d80*/  LDSM.16.M88.4 R32, [R180+0x1c000] ;  /* 0x01c00000b420783b */ /* 0x000fe20000000200 */
[----:B-1----:R-:W-:Y:S01]  /*7d90*/  @P0 IADD3 R0, R239, -0x40, RZ ;  /* 0xffffffc0ef000810 */ /* 0x002fe20007ffe0ff */
[----:B------:R-:W-:Y:S01]  /*7da0*/  IMAD.MOV.U32 R2, RZ, RZ, 0x4 ;  /* 0x00000004ff027424 */ /* 0x000fe200078e00ff */
[----:B------:R-:W-:Y:S01]  /*7db0*/  @UP2 UIADD3 UR13, UP0, UR10, -0x100, URZ ;  /* 0xffffff000a0d2890 */ /* 0x000fe2000ff1e03f */
[----:B------:R-:W-:Y:S01]  /*7dc0*/  IMAD.MOV.U32 R201, RZ, RZ, c[0x0][0x22c] ;  /* 0x00008b00ffc97624 */ /* 0x000fe200078e00ff */
[----:B------:R-:W1:Y:S01]  /*7dd0*/  LDSM.16.MT88.4 R16, [R186] ;  /* 0x00000000ba10783b */ /* 0x000e620000004200 */
[----:B------:R-:W-:Y:S01]  /*7de0*/  @P0 IMAD.WIDE R198, R0, R2, UR10 ;  /* 0x0000000a00c60e25 */ /* 0x000fe2000f8e0202 */
[----:B------:R-:W-:Y:S02]  /*7df0*/  @UP2 UIADD3.X UR8, UR11, -0x1, URZ, UP0, !UPT ;  /* 0xffffffff0b082890 */ /* 0x000fe400087fe43f */
[----:B------:R-:W-:Y:S01]  /*7e00*/  UISETP.GT.AND UP1, UPT, UR7, UR20, UPT ;  /* 0x000000140700728c */ /* 0x000fe2000bf24270 */
[----:B------:R-:W2:Y:S01]  /*7e10*/  LDSM.16.M88.4 R28, [R180+0x1d000] ;  /* 0x01d00000b41c783b */ /* 0x000ea20000000200 */
[----:B------:R-:W-:Y:S01]  /*7e20*/  IMAD R201, R201, c[0x0][0x1c0], RZ ;  /* 0x00007000c9c97a24 */ /* 0x000fe200078e02ff */
[----:B------:R-:W-:Y:S01]  /*7e30*/  @UP2 UMOV UR10, UR13 ;  /* 0x0000000d000a2c82 */ /* 0x000fe20008000000 */
[----:B------:R-:W-:Y:S01]  /*7e40*/  IMAD.MOV.U32 R2, RZ, RZ, c[0x0][0x22c] ;  /* 0x00008b00ff027624 */ /* 0x000fe200078e00ff */
[----:B------:R-:W-:Y:S01]  /*7e50*/  @UP2 UMOV UR11, UR8 ;  /* 0x00000008000b2c82 */ /* 0x000fe20008000000 */
[----:B------:R-:W3:Y:S01]  /*7e60*/  LDSM.16.MT88.4 R164, [R186+0x4000] ;  /* 0x00400000baa4783b */ /* 0x000ee20000004200 */
[----:B------:R-:W-:Y:S01]  /*7e70*/  IMAD.SHL.U32 R201, R201, 0x10, RZ ;  /* 0x00000010c9c97824 */ /* 0x000fe200078e00ff */
[----:B------:R-:W-:Y:S01]  /*7e80*/  ULOP3.LUT UR8, UR7, 0x1, URZ, 0xc0, !UPT ;  /* 0x0000000107087892 */ /* 0x000fe2000f8ec03f */
[----:B------:R-:W-:Y:S01]  /*7e90*/  IMAD R2, R2, c[0x0][0x1c0], RZ ;  /* 0x0000700002027a24 */ /* 0x000fe200078e02ff */
[----:B------:R-:W-:Y:S01]  /*7ea0*/  UIADD3 UR7, UR7, -0x1, URZ ;  /* 0xffffffff07077890 */ /* 0x000fe2000fffe03f */
[----:B------:R-:W-:Y:S01]  /*7eb0*/  LDSM.16.M88.4 R168, [R3+0x1c000] ;  /* 0x01c0000003a8783b */ /* 0x000fe20000000200 */
[----:B------:R-:W-:Y:S01]  /*7ec0*/  IMAD.MOV.U32 R204, RZ, RZ, c[0x0][0x22c] ;  /* 0x00008b00ffcc7624 */ /* 0x000fe200078e00ff */
[----:B------:R-:W-:Y:S01]  /*7ed0*/  UISETP.NE.U32.AND UP0, UPT, UR8, 0x1, UPT ;  /* 0x000000010800788c */ /* 0x000fe2000bf05070 */
[----:B------:R-:W-:Y:S02]  /*7ee0*/  IMAD.U32 R2, R2, -0x40, RZ ;  /* 0xffffffc002027824 */ /* 0x000fe400078e00ff */
[----:B------:R-:W4:Y:S01]  /*7ef0*/  LDSM.16.MT88.4 R172, [R186+0x800] ;  /* 0x00080000baac783b */ /* 0x000f220000004200 */
[----:B------:R-:W-:Y:S02]  /*7f00*/  IMAD R204, R204, c[0x0][0x1c0], RZ ;  /* 0x00007000cccc7a24 */ /* 0x000fe400078e02ff */
[----:B------:R-:W-:Y:S01]  /*7f10*/  LEA R203, P2, R2, R236, 0x2 ;  /* 0x000000ec02cb7211 */ /* 0x000fe200078410ff */
[----:B------:R-:W-:Y:S01]  /*7f20*/  IMAD.MOV.U32 R207, RZ, RZ, c[0x0][0x22c] ;  /* 0x00008b00ffcf7624 */ /* 0x000fe200078e00ff */
[----:B------:R-:W3:Y:S01]  /*7f30*/  LDSM.16.M88.4 R176, [R3+0x1d000] ;  /* 0x01d0000003b0783b */ /* 0x000ee20000000200 */
[----:B------:R-:W-:Y:S01]  /*7f40*/  IMAD R204, R204, 0x18, RZ ;  /* 0x00000018cccc7824 */ /* 0x000fe200078e02ff */
[----:B------:R-:W-:Y:S01]  /*7f50*/  LEA.HI.X.SX32 R202, R2, R237, 0x2, P2 ;  /* 0x000000ed02ca7211 */ /* 0x000fe200010f16ff */
[----:B------:R-:W-:Y:S02]  /*7f60*/  IMAD.MOV.U32 R2, RZ, RZ, R203 ;  /* 0x000000ffff027224 */ /* 0x000fe400078e00cb */
[----:B------:R3:W5:Y:S01]  /*7f70*/  @P0 LDG.E R242, [R198.64] ;  /* 0x00000004c6f20981 */ /* 0x000762000c1e1900 */
[----:B------:R-:W-:Y:S02]  /*7f80*/  IMAD R207, R207, c[0x0][0x1c0], RZ ;  /* 0x00007000cfcf7a24 */ /* 0x000fe400078e02ff */
[----:B------:R-:W-:Y:S02]  /*7f90*/  IMAD.MOV.U32 R206, RZ, RZ, c[0x0][0x22c] ;  /* 0x00008b00ffce7624 */ /* 0x000fe400078e00ff */
[----:B------:R3:W5:Y:S01]  /*7fa0*/  @P0 LDG.E R243, [R198.64+0x20] ;  /* 0x00002004c6f30981 */ /* 0x000762000c1e1900 */
[----:B------:R-:W-:Y:S02]  /*7fb0*/  IMAD.SHL.U32 R207, R207, 0x20, RZ ;  /* 0x00000020cfcf7824 */ /* 0x000fe400078e00ff */
[----:B------:R-:W-:Y:S01]  /*7fc0*/  IMAD R206, R206, c[0x0][0x1c0], RZ ;  /* 0x00007000cece7a24 */ /* 0x000fe200078e02ff */
[-C--:B-1----:R-:W-:Y:S01]  /*7fd0*/  HMMA.16816.F32 R4, R32, R16.reuse, RZ ;  /* 0x000000102004723c */ /* 0x082fe200000018ff */
[----:B------:R1:W5:Y:S01]  /*7fe0*/  @P0 LDG.E R240, [R198.64+0x80] ;  /* 0x00008004c6f00981 */ /* 0x000362000c1e1900 */
[----:B------:R-:W-:Y:S02]  /*7ff0*/  IMAD.MOV.U32 R205, RZ, RZ, c[0x0][0x22c] ;  /* 0x00008b00ffcd7624 */ /* 0x000fe400078e00ff */
[----:B------:R-:W-:Y:S02]  /*8000*/  IMAD R206, R206, 0x28, RZ ;  /* 0x00000028cece7824 */ /* 0x000fe400078e02ff */
[----:B------:R1:W5:Y:S01]  /*8010*/  @P0 LDG.E R241, [R198.64+0xa0] ;  /* 0x0000a004c6f10981 */ /* 0x000362000c1e1900 */
[----:B------:R-:W-:Y:S01]  /*8020*/  IMAD R205, R205, c[0x0][0x1c0], RZ ;  /* 0x00007000cdcd7a24 */ /* 0x000fe200078e02ff */
[C---:B--2---:R-:W-:Y:S04]  /*8030*/  HMMA.16816.F32 R8, R28.reuse, R16, RZ ;  /* 0x000000101c08723c */ /* 0x044fe800000018ff */
[----:B------:R-:W-:Y:S04]  /*8040*/  IMAD R205, R205, 0x38, RZ ;  /* 0x00000038cdcd7824 */ /* 0x000fe800078e02ff */
[-C--:B------:R-:W-:Y:S08]  /*8050*/  HMMA.16816.F32 R12, R28, R18.reuse, RZ ;  /* 0x000000121c0c723c */ /* 0x080ff000000018ff */
[C---:B------:R-:W-:Y:S08]  /*8060*/  HMMA.16816.F32 R16, R32.reuse, R18, RZ ;  /* 0x000000122010723c */ /* 0x040ff000000018ff */
[-C--:B---3--:R-:W-:Y:S08]  /*8070*/  HMMA.16816.F32 R20, R32, R164.reuse, RZ ;  /* 0x000000a42014723c */ /* 0x088ff000000018ff */
[C---:B------:R-:W-:Y:S08]  /*8080*/  HMMA.16816.F32 R24, R28.reuse, R164, RZ ;  /* 0x000000a41c18723c */ /* 0x040ff000000018ff */
[-C--:B------:R-:W-:Y:S08]  /*8090*/  HMMA.16816.F32 R28, R28, R166.reuse, RZ ;  /* 0x000000a61c1c723c */ /* 0x080ff000000018ff */
[----:B------:R-:W-:Y:S01]  /*80a0*/  HMMA.16816.F32 R32, R32, R166, RZ ;  /* 0x000000a62020723c */ /* 0x000fe200000018ff */
[----:B------:R-:W2:Y:S07]  /*80b0*/  LDSM.16.MT88.4 R164, [R186+0x4800] ;  /* 0x00480000baa4783b */ /* 0x000eae0000004200 */
[-C--:B----4-:R-:W-:Y:S08]  /*80c0*/  HMMA.16816.F32 R4, R168, R172.reuse, R4 ;  /* 0x000000aca804723c */ /* 0x090ff00000001804 */
[C---:B------:R-:W-:Y:S08]  /*80d0*/  HMMA.16816.F32 R8, R176.reuse, R172, R8 ;  /* 0x000000acb008723c */ /* 0x040ff00000001808 */
[-C--:B------:R-:W-:Y:S08]  /*80e0*/  HMMA.16816.F32 R12, R176, R174.reuse, R12 ;  /* 0x000000aeb00c723c */ /* 0x080ff0000000180c */
[C---:B------:R-:W-:Y:S01]  /*80f0*/  HMMA.16816.F32 R16, R168.reuse, R174, R16 ;  /* 0x000000aea810723c */ /* 0x040fe20000001810 */
[----:B------:R-:W-:Y:S07]  /*8100*/  LDSM.16.M88.4 R172, [R185+0x1d000] ;  /* 0x01d00000b9ac783b */ /* 0x000fee0000000200 */
[-C--:B--2---:R-:W-:Y:S08]  /*8110*/  HMMA.16816.F32 R20, R168, R164.reuse, R20 ;  /* 0x000000a4a814723c */ /* 0x084ff00000001814 */
[C---:B------:R-:W-:Y:S08]  /*8120*/  HMMA.16816.F32 R24, R176.reuse, R164, R24 ;  /* 0x000000a4b018723c */ /* 0x040ff00000001818 */
[-C--:B------:R-:W-:Y:S01]  /*8130*/  HMMA.16816.F32 R28, R176, R166.reuse, R28 ;  /* 0x000000a6b01c723c */ /* 0x080fe2000000181c */
[----:B------:R-:W-:Y:S07]  /*8140*/  LDSM.16.MT88.4 R176, [R186+0x5000] ;  /* 0x00500000bab0783b */ /* 0x000fee0000004200 */
[----:B------:R-:W-:Y:S01]  /*8150*/  HMMA.16816.F32 R32, R168, R166, R32 ;  /* 0x000000a6a820723c */ /* 0x000fe20000001820 */
[----:B------:R-:W-:Y:S05]  /*8160*/  LDSM.16.M88.4 R164, [R185+0x1c000] ;  /* 0x01c00000b9a4783b */ /* 0x000fea0000000200 */
[----:B------:R-:W2:Y:S02]  /*8170*/  LDSM.16.MT88.4 R168, [R186+0x1000] ;  /* 0x00100000baa8783b */ /* 0x000ea40000004200 */
        /* <DEDUP_REMOVED lines=10> */
[----:B------:R-:W2:Y:S05]  /*8220*/  LDSM.16.M88.4 R164, [R184+0x1c000] ;  /* 0x01c00000b8a4783b */ /* 0x000eaa0000000200 */
[----:B------:R-:W3:Y:S02]  /*8230*/  LDSM.16.MT88.4 R176, [R186+0x5800] ;  /* 0x00580000bab0783b */ /* 0x000ee40000004200 */
[-C--:B--2---:R-:W-:Y:S08]  /*8240*/  HMMA.16816.F32 R4, R164, R168.reuse, R4 ;  /* 0x000000a8a404723c */ /* 0x084ff00000001804 */
[C---:B------:R-:W-:Y:S08]  /*8250*/  HMMA.16816.F32 R8, R172.reuse, R168, R8 ;  /* 0x000000a8ac08723c */ /* 0x040ff00000001808 */
[-C--:B------:R-:W-:Y:S08]  /*8260*/  HMMA.16816.F32 R12, R172, R170.reuse, R12 ;  /* 0x000000aaac0c723c */ /* 0x080ff0000000180c */
[C---:B------:R-:W-:Y:S01]  /*8270*/  HMMA.16816.F32 R16, R164.reuse, R170, R16 ;  /* 0x000000aaa410723c */ /* 0x040fe20000001810 */
[----:B------:R-:W-:Y:S05]  /*8280*/  LDSM.16.M88.4 R168, [R180+0x1e000] ;  /* 0x01e00000b4a8783b */ /* 0x000fea0000000200 */
[----:B------:R-:W-:Y:S02]  /*8290*/  LDSM.16.M88.4 R180, [R180+0x1f000] ;  /* 0x01f00000b4b4783b */ /* 0x000fe40000000200 */
[-C--:B---3--:R-:W-:Y:S08]  /*82a0*/  HMMA.16816.F32 R20, R164, R176.reuse, R20 ;  /* 0x000000b0a414723c */ /* 0x088ff00000001814 */
[C---:B------:R-:W-:Y:S08]  /*82b0*/  HMMA.16816.F32 R24, R172.reuse, R176, R24 ;  /* 0x000000b0ac18723c */ /* 0x040ff00000001818 */
[-C--:B------:R-:W-:Y:S01]  /*82c0*/  HMMA.16816.F32 R28, R172, R178.reuse, R28 ;  /* 0x000000b2ac1c723c */ /* 0x080fe2000000181c */
[----:B------:R-:W2:Y:S07]  /*82d0*/  LDSM.16.MT88.4 R172, [R186+0x2000] ;  /* 0x00200000baac783b */ /* 0x000eae0000004200 */
[----:B------:R-:W-:Y:S01]  /*82e0*/  HMMA.16816.F32 R32, R164, R178, R32 ;  /* 0x000000b2a420723c */ /* 0x000fe20000001820 */
[----:B------:R-:W3:Y:S05]  /*82f0*/  LDSM.16.MT88.4 R164, [R186+0x6000] ;  /* 0x00600000baa4783b */ /* 0x000eea0000004200 */
[----:B------:R-:W-:Y:S02]  /*8300*/  LDSM.16.MT88.4 R176, [R186+0x2800] ;  /* 0x00280000bab0783b */ /* 0x000fe40000004200 */
[-C--:B--2---:R-:W-:Y:S08]  /*8310*/  HMMA.16816.F32 R4, R168, R172.reuse, R4 ;  /* 0x000000aca804723c */ /* 0x084ff00000001804 */
[C---:B------:R-:W-:Y:S08]  /*8320*/  HMMA.16816.F32 R8, R180.reuse, R172, R8 ;  /* 0x000000acb408723c */ /* 0x040ff00000001808 */
[-C--:B------:R-:W-:Y:S08]  /*8330*/  HMMA.16816.F32 R12, R180, R174.reuse, R12 ;  /* 0x000000aeb40c723c */ /* 0x080ff0000000180c */
[C---:B------:R-:W-:Y:S01]  /*8340*/  HMMA.16816.F32 R16, R168.reuse, R174, R16 ;  /* 0x000000aea810723c */ /* 0x040fe20000001810 */
[----:B------:R-:W2:Y:S07]  /*8350*/  LDSM.16.M88.4 R172, [R3+0x1e000] ;  /* 0x01e0000003ac783b */ /* 0x000eae0000000200 */
[-C--:B---3--:R-:W-:Y:S08]  /*8360*/  HMMA.16816.F32 R20, R168, R164.reuse, R20 ;  /* 0x000000a4a814723c */ /* 0x088ff00000001814 */
[C---:B------:R-:W-:Y:S08]  /*8370*/  HMMA.16816.F32 R24, R180.reuse, R164, R24 ;  /* 0x000000a4b418723c */ /* 0x040ff00000001818 */
[-C--:B------:R-:W-:Y:S01]  /*8380*/  HMMA.16816.F32 R28, R180, R166.reuse, R28 ;  /* 0x000000a6b41c723c */ /* 0x080fe2000000181c */
[----:B------:R3:W4:Y:S07]  /*8390*/  LDSM.16.M88.4 R180, [R3+0x1f000] ;  /* 0x01f0000003b4783b */ /* 0x00072e0000000200 */
[----:B------:R-:W-:Y:S01]  /*83a0*/  HMMA.16816.F32 R32, R168, R166, R32 ;  /* 0x000000a6a820723c */ /* 0x000fe20000001820 */
[----:B------:R-:W1:Y:S05]  /*83b0*/  LDSM.16.MT88.4 R164, [R186+0x6800] ;  /* 0x00680000baa4783b */ /* 0x000e6a0000004200 */
[----:B------:R-:W-:Y:S02]  /*83c0*/  LDSM.16.M88.4 R168, [R185+0x1e000] ;  /* 0x01e00000b9a8783b */ /* 0x000fe40000000200 */
[-C--:B--2---:R-:W-:Y:S05]  /*83d0*/  HMMA.16816.F32 R4, R172, R176.reuse, R4 ;  /* 0x000000b0ac04723c */ /* 0x084fea0000001804 */
[----:B---3--:R-:W-:Y:S03]  /*83e0*/  IMAD.MOV.U32 R3, RZ, RZ, R202 ;  /* 0x000000ffff037224 */ /* 0x008fe600078e00ca */
[C---:B----4-:R-:W-:Y:S08]  /*83f0*/  HMMA.16816.F32 R8, R180.reuse, R176, R8 ;  /* 0x000000b0b408723c */ /* 0x050ff00000001808 */
        /* <DEDUP_REMOVED lines=20> */
[----:B------:R-:W3:Y:S07]  /*8540*/  LDSM.16.MT88.4 R164, [R186+0x7800] ;  /* 0x00780000baa4783b */ /* 0x000eee0000004200 */
[-C--:B-1----:R-:W-:Y:S11]  /*8550*/  HMMA.16816.F32 R4, R172, R176.reuse, R4 ;  /* 0x000000b0ac04723c */ /* 0x082ff60000001804 */
[----:B------:R-:W-:Y:S11]  /*8560*/  @!UPT UIADD3 URZ, URZ, URZ, URZ ;  /* 0x0000003f3f3ff290 */ /* 0x000ff6000fffe03f */
[----:B------:R-:W-:Y:S01]  /*8570*/  @!UPT UIADD3 URZ, URZ, URZ, URZ ;  /* 0x0000003f3f3ff290 */ /* 0x000fe2000fffe03f */
[----:B------:R1:W-:Y:S01]  /*8580*/  RED.E.ADD.F32.FTZ.RN.STRONG.GPU [R2.64], R4 ;  /* 0x000000040200798e */ /* 0x0003e2000c10e784 */
[C---:B--2---:R-:W-:Y:S07]  /*8590*/  HMMA.16816.F32 R8, R180.reuse, R176, R8 ;  /* 0x000000b0b408723c */ /* 0x044fee0000001808 */
[CC--:B------:R-:W-:Y:S01]  /*85a0*/  LEA R176, P0, R201.reuse, R2.reuse, 0x2 ;  /* 0x00000002c9b07211 */ /* 0x0c0fe200078010ff */
[-C--:B------:R-:W-:Y:S04]  /*85b0*/  HMMA.16816.F32 R12, R180, R178.reuse, R12 ;  /* 0x000000b2b40c723c */ /* 0x080fe8000000180c */
[-C--:B------:R-:W-:Y:S02]  /*85c0*/  LEA.HI.X.SX32 R177, R201, R3.reuse, 0x2, P0 ;  /* 0x00000003c9b17211 */ /* 0x080fe400000f16ff */
[CC--:B------:R-:W-:Y:S02]  /*85d0*/  LEA R168, P0, R207.reuse, R2.reuse, 0x2 ;  /* 0x00000002cfa87211 */ /* 0x0c0fe400078010ff */
[C---:B------:R-:W-:Y:S04]  /*85e0*/  HMMA.16816.F32 R16, R172.reuse, R178, R16 ;  /* 0x000000b2ac10723c */ /* 0x040fe80000001810 */
[-C--:B------:R-:W-:Y:S04]  /*85f0*/  LEA.HI.X.SX32 R169, R207, R3.reuse, 0x2, P0 ;  /* 0x00000003cfa97211 */ /* 0x080fe800000f16ff */
[-C--:B---3--:R-:W-:Y:S08]  /*8600*/  HMMA.16816.F32 R20, R172, R164.reuse, R20 ;  /* 0x000000a4ac14723c */ /* 0x088ff00000001814 */
[C---:B------:R-:W-:Y:S07]  /*8610*/  HMMA.16816.F32 R24, R180.reuse, R164, R24 ;  /* 0x000000a4b418723c */ /* 0x040fee0000001818 */
        /* <DEDUP_REMOVED lines=15> */
[CC--:B-1----:R-:W-:Y:S03]  /*8710*/  LEA R4, P2, R204.reuse, R2.reuse, 0x2 ;  /* 0x00000002cc047211 */ /* 0x0c2fe600078410ff */
[----:B------:R1:W-:Y:S05]  /*8720*/  RED.E.ADD.F32.FTZ.RN.STRONG.GPU [R166.64], R9 ;  /* 0x00000009a600798e */ /* 0x0003ea000c10e784 */
[----:B------:R-:W-:Y:S01]  /*8730*/  LDSM.16.MT88.4 R168, [R188+0x2800] ;  /* 0x00280000bca8783b */ /* 0x000fe20000004200 */
[-C--:B--2---:R-:W-:Y:S01]  /*8740*/  LEA.HI.X.SX32 R5, R204, R3.reuse, 0x2, P2 ;  /* 0x00000003cc057211 */ /* 0x084fe200010f16ff */
        /* <DEDUP_REMOVED lines=10> */
[----:B------:R-:W-:Y:S01]  /*87f0*/  IADD3 R0, R204, 0x20, RZ ;  /* 0x00000020cc007810 */ /* 0x000fe20007ffe0ff */
[----:B------:R-:W-:Y:S01]  /*8800*/  IMAD.MOV.U32 R204, RZ, RZ, c[0x0][0x22c] ;  /* 0x00008b00ffcc7624 */ /* 0x000fe200078e00ff */
[CC--:B------:R-:W-:Y:S01]  /*8810*/  LEA R8, P3, R249.reuse, R2.reuse, 0x2 ;  /* 0x00000002f9087211 */ /* 0x0c0fe200078610ff */
[C---:B------:R-:W-:Y:S01]  /*8820*/  IMAD.IADD R178, R238.reuse, 0x1, R178 ;  /* 0x00000001eeb27824 */ /* 0x040fe200078e02b2 */
[----:B------:R4:W-:Y:S01]  /*8830*/  RED.E.ADD.F32.FTZ.RN.STRONG.GPU [R164.64+0x80], R17 ;  /* 0x00008011a400798e */ /* 0x0009e2000c10e784 */
[----:B------:R-:W-:Y:S01]  /*8840*/  IMAD.IADD R0, R238, 0x1, R0 ;  /* 0x00000001ee007824 */ /* 0x000fe200078e0200 */
[-C--:B-1----:R-:W-:Y:S01]  /*8850*/  LEA.HI.X.SX32 R9, R249, R3.reuse, 0x2, P3 ;  /* 0x00000003f9097211 */ /* 0x082fe200018f16ff */
[----:B------:R-:W-:Y:S02]  /*8860*/  IMAD R204, R204, c[0x0][0x1c0], RZ ;  /* 0x00007000cccc7a24 */ /* 0x000fe400078e02ff */
[----:B------:R-:W-:Y:S01]  /*8870*/  IMAD.IADD R0, R238, 0x1, R0 ;  /* 0x00000001ee007824 */ /* 0x000fe200078e0200 */
[CC--:B--2---:R-:W-:Y:S01]  /*8880*/  LEA R4, P0, R179.reuse, R2.reuse, 0x2 ;  /* 0x00000002b3047211 */ /* 0x0c4fe200078010ff */
[----:B------:R-:W-:Y:S03]  /*8890*/  IMAD.SHL.U32 R204, R204, 0x10, RZ ;  /* 0x00000010cccc7824 */ /* 0x000fe600078e00ff */
[-C--:B------:R-:W-:Y:S02]  /*88a0*/  LEA.HI.X.SX32 R5, R179, R3.reuse, 0x2, P0 ;  /* 0x00000003b3057211 */ /* 0x080fe400000f16ff */
[-C--:B------:R-:W-:Y:S02]  /*88b0*/  LEA R10, P0, R0, R2.reuse, 0x2 ;  /* 0x00000002000a7211 */ /* 0x080fe400078010ff */
[----:B------:R-:W-:Y:S01]  /*88c0*/  IADD3 R173, R204, 0x40, RZ ;  /* 0x00000040ccad7810 */ /* 0x000fe20007ffe0ff */
[----:B------:R1:W-:Y:S01]  /*88d0*/  RED.E.ADD.F32.FTZ.RN.STRONG.GPU [R4.64], R18 ;  /* 0x000000120400798e */ /* 0x0003e2000c10e784 */
[-C--:B---3--:R-:W-:Y:S02]  /*88e0*/  LEA R6, P2, R178, R2.reuse, 0x2 ;  /* 0x00000002b2067211 */ /* 0x088fe400078410ff */
[-C--:B------:R-:W-:Y:S02]  /*88f0*/  LEA.HI.X.SX32 R11, R0, R3.reuse, 0x2, P0 ;  /* 0x00000003000b7211 */ /* 0x080fe400000f16ff */
[-C--:B------:R-:W-:Y:S02]  /*8900*/  LEA.HI.X.SX32 R7, R178, R3.reuse, 0x2, P2 ;  /* 0x00000003b2077211 */ /* 0x080fe400010f16ff */
[C---:B------:R-:W-:Y:S02]  /*8910*/  IADD3 R172, R204.reuse, 0x40, RZ ;  /* 0x00000040ccac7810 */ /* 0x040fe40007ffe0ff */
[----:B------:R-:W-:Y:S01]  /*8920*/  IADD3 R0, R204, 0x40, RZ ;  /* 0x00000040cc007810 */ /* 0x000fe20007ffe0ff */
[----:B------:R2:W-:Y:S01]  /*8930*/  RED.E.ADD.F32.FTZ.RN.STRONG.GPU [R6.64], R19 ;  /* 0x000000130600798e */ /* 0x0005e2000c10e784 */
[C---:B----4-:R-:W-:Y:S01]  /*8940*/  IADD3 R16, R201.reuse, 0x60, RZ ;  /* 0x00000060c9107810 */ /* 0x050fe20007ffe0ff */
[C---:B------:R-:W-:Y:S01]  /*8950*/  IMAD.IADD R172, R238.reuse, 0x1, R172 ;  /* 0x00000001eeac7824 */ /* 0x040fe200078e02ac */
[----:B------:R-:W-:Y:S01]  /*8960*/  IADD3 R17, R201, 0x60, RZ ;  /* 0x00000060c9117810 */ /* 0x000fe20007ffe0ff */
[C---:B------:R-:W-:Y:S01]  /*8970*/  IMAD.IADD R0, R238.reuse, 0x1, R0 ;  /* 0x00000001ee007824 */ /* 0x040fe200078e0200 */
[----:B------:R3:W-:Y:S01]  /*8980*/  RED.E.ADD.F32.FTZ.RN.STRONG.GPU [R10.64], R12 ;  /* 0x0000000c0a00798e */ /* 0x0007e2000c10e784 */
[C---:B------:R-:W-:Y:S02]  /*8990*/  IMAD.IADD R16, R238.reuse, 0x1, R16 ;  /* 0x00000001ee107824 */ /* 0x040fe400078e0210 */
[----:B------:R-:W-:Y:S02]  /*89a0*/  IMAD.IADD R0, R238, 0x1, R0 ;  /* 0x00000001ee007824 */ /* 0x000fe400078e0200 */
[----:B------:R4:W-:Y:S01]  /*89b0*/  RED.E.ADD.F32.FTZ.RN.STRONG.GPU [R8.64], R13 ;  /* 0x0000000d0800798e */ /* 0x0009e2000c10e784 */
[CC--:B-1----:R-:W-:Y:S04]  /*89c0*/  LEA R4, P2, R248.reuse, R2.reuse, 0x2 ;  /* 0x00000002f8047211 */ /* 0x0c2fe800078410ff */
        /* <DEDUP_REMOVED lines=33> */
[CC--:B---3--:R-:W-:Y:S02]  /*8be0*/  LEA R10, P4, R0.reuse, R2.reuse, 0x2 ;  /* 0x00000002000a7211 */ /* 0x0c8fe400078810ff */
[----:B------:R-:W-:Y:S01]  /*8bf0*/  RED.E.ADD.F32.FTZ.RN.STRONG.GPU [R2.64+0x180], R32 ;  /* 0x000180200200798e */ /* 0x000fe2000c10e784 */
[CC--:B----4-:R-:W-:Y:S02]  /*8c00*/  LEA R8, P3, R245.reuse, R2.reuse, 0x2 ;  /* 0x00000002f5087211 */ /* 0x0d0fe400078610ff */
        /* <DEDUP_REMOVED lines=12> */
[C---:B-1----:R-:W-:Y:S03]  /*8cd0*/  LEA R4, P0, R250.reuse, R2, 0x2 ;  /* 0x00000002fa047211 */ /* 0x042fe600078010ff */
        /* <DEDUP_REMOVED lines=379> */
.L_x_1809:
        /* <DEDUP_REMOVED lines=19> */
.L_x_1810:
        /* <DEDUP_REMOVED lines=12> */
[----:B------:R-:W-:-:S03]  /*a680*/  UIMAD UR8, UR7, UR11, UR8 ;  /* 0x0000000b070872a4 */ /* 0x000fc6000f8e0208 */
[----:B------:R-:W-:-:S03]  /*a690*/  ULDC.64 UR10, c[0x0][0x3b8] ;  /* 0x0000ee00000a7ab9 */ /* 0x000fc60000000a00 */
[----:B------:R-:W-:Y:S01]  /*a6a0*/  IMAD.U32 R5, RZ, RZ, UR8 ;  /* 0x00000008ff057e24 */ /* 0x000fe2000f8e00ff */
        /* <DEDUP_REMOVED lines=42> */
.L_x_1812:
[----:B-1-34-:R-:W-:Y:S05]  /*a950*/  BSYNC B0 ;  /* 0x0000000000007941 */ /* 0x01afea0003800000 */
.L_x_1811:
        /* <DEDUP_REMOVED lines=16> */
.L_x_1814:
[----:B------:R-:W-:Y:S05]  /*aa60*/  BSYNC B0 ;  /* 0x0000000000007941 */ /* 0x000fea0003800000 */
.L_x_1813:
        /* <DEDUP_REMOVED lines=16> */
.L_x_1816:
[----:B------:R-:W-:Y:S05]  /*ab70*/  BSYNC B0 ;  /* 0x0000000000007941 */ /* 0x000fea0003800000 */
.L_x_1815:
        /* <DEDUP_REMOVED lines=16> */
.L_x_1818:
[----:B------:R-:W-:Y:S05]  /*ac80*/  BSYNC B0 ;  /* 0x0000000000007941 */ /* 0x000fea0003800000 */
.L_x_1817:
        /* <DEDUP_REMOVED lines=26> */
.L_x_1820:
[----:B------:R-:W-:Y:S05]  /*ae30*/  BSYNC B0 ;  /* 0x0000000000007941 */ /* 0x000fea0003800000 */
.L_x_1819:
        /* <DEDUP_REMOVED lines=14> */
.L_x_1822:
[----:B------:R-:W-:Y:S05]  /*af20*/  BSYNC B0 ;  /* 0x0000000000007941 */ /* 0x000fea0003800000 */
.L_x_1821:
        /* <DEDUP_REMOVED lines=14> */
.L_x_1824:
[----:B------:R-:W-:Y:S05]  /*b010*/  BSYNC B0 ;  /* 0x0000000000007941 */ /* 0x000fea0003800000 */
.L_x_1823:
        /* <DEDUP_REMOVED lines=12> */
.L_x_1803:
[----:B------:R-:W-:Y:S05]  /*b0e0*/  BSYNC B1 ;  /* 0x0000000000017941 */ /* 0x000fea0003800000 */
.L_x_1781:
        /* <DEDUP_REMOVED lines=11> */
.L_x_1825:
[----:B------:R-:W-:Y:S05]  /*b1a0*/  EXIT ;  /* 0x000000000000794d */ /* 0x000fea0003800000 */
.L_x_1827:
        /* <DEDUP_REMOVED lines=13> */
.L_x_2088:


//--------------------- .text._ZN5flash44flash_bwd_dq_dk_dv_loop_seqk_parallel_kernelI23Flash_bwd_kernel_traitsILi128ELi64ELi128ELi8ELi2ELi4ELi2ELb0ELb0EN7cutlass6half_tE19Flash_kernel_traitsILi128ELi64ELi128ELi8ES3_EELb0ELb0ELb1ELb0ELb0ELb1ELb1EEEvNS_16Flash_bwd_paramsE --------------------------
	.section	.text._ZN5flash44flash_bwd_dq_dk_dv_loop_seqk_parallel_kernelI23Flash_bwd_kernel_traitsILi128ELi64ELi128ELi8ELi2ELi4ELi2ELb0ELb0EN7cutlass6half_tE19Flash_kernel_traitsILi128ELi64ELi128ELi8ES3_EELb0ELb0ELb1ELb0ELb0ELb1ELb1EEEvNS_16Flash_bwd_paramsE,"ax",@progbits
	.sectioninfo	@"SHI_REGISTERS=255"
	.align	128
        .global         _ZN5flash44flash_bwd_dq_dk_dv_loop_seqk_parallel_kernelI23Flash_bwd_kernel_traitsILi128ELi64ELi128ELi8ELi2ELi4ELi2ELb0ELb0EN7cutlass6half_tE19Flash_kernel_traitsILi128ELi64ELi128ELi8ES3_EELb0ELb0ELb1ELb0ELb0ELb1ELb1EEEvNS_16Flash_bwd_paramsE
        .type           _ZN5flash44flash_bwd_dq_dk_dv_loop_seqk_parallel_kernelI23Flash_bwd_kernel_traitsILi128ELi64ELi128ELi8ELi2ELi4ELi2ELb0ELb0EN7cutlass6half_tE19Flash_kernel_traitsILi128ELi64ELi128ELi8ES3_EELb0ELb0ELb1ELb0ELb0ELb1ELb1EEEvNS_16Flash_bwd_paramsE,@function
        .size           _ZN5flash44flash_bwd_dq_dk_dv_loop_seqk_parallel_kernelI23Flash_bwd_kernel_traitsILi128ELi64ELi128ELi8ELi2ELi4ELi2ELb0ELb0EN7cutlass6half_tE19Flash_kernel_traitsILi128ELi64ELi128ELi8ES3_EELb0ELb0ELb1ELb0ELb0ELb1ELb1EEEvNS_16Flash_bwd_paramsE,(.L_x_2089 - _ZN5flash44flash_bwd_dq_dk_dv_loop_seqk_parallel_kernelI23Flash_bwd_kernel_traitsILi128ELi64ELi128ELi8ELi2ELi4ELi2ELb0ELb0EN7cutlass6half_tE19Flash_kernel_traitsILi128ELi64ELi128ELi8ES3_EELb0ELb0ELb1ELb0ELb0ELb1ELb1EEEvNS_16Flash_bwd_paramsE)
        .other          _ZN5flash44flash_bwd_dq_dk_dv_loop_seqk_parallel_kernelI23Flash_bwd_kernel_traitsILi128ELi64ELi128ELi8ELi2ELi4ELi2ELb0ELb0EN7cutlass6half_tE19Flash_kernel_traitsILi128ELi64ELi128ELi8ES3_EELb0ELb0ELb1ELb0ELb0ELb1ELb1EEEvNS_16Flash_bwd_paramsE,@"STO_CUDA_ENTRY STV_DEFAULT"
_ZN5flash44flash_bwd_dq_dk_dv_loop_seqk_parallel_kernelI23Flash_bwd_kernel_traitsILi128ELi64ELi128ELi8ELi2ELi4ELi2ELb0ELb0EN7cutlass6half_tE19Flash_kernel_traitsILi128ELi64ELi128ELi8ES3_EELb0ELb0ELb1ELb0ELb0ELb1ELb1EEEvNS_16Flash_bwd_paramsE:
.text._ZN5flash44flash_bwd_dq_dk_dv_loop_seqk_parallel_kernelI23Flash_bwd_kernel_traitsILi128ELi64ELi128ELi8ELi2ELi4ELi2ELb0ELb0EN7cutlass6half_tE19Flash_kernel_traitsILi128ELi64ELi128ELi8ES3_EELb0ELb0ELb1ELb0ELb0ELb1ELb1EEEvNS_16Flash_bwd_paramsE:
        /* <DEDUP_REMOVED lines=41> */
[----:B------:R-:W-:Y:S01]  /*0290*/  SHF.R.S32.HI R6, RZ, 0x4, R8 ;  /* 0x00000004ff067819 */ /* 0x000fe20000011408 */
[----:B------:R-:W-:Y:S01]  /*02a0*/  UIMAD UR6, UR32, UR11, UR38 ;  /* 0x0000000b200672a4 */ /* 0x000fe2000f8e0226 */
[----:B------:R-:W-:Y:S01]  /*02b0*/  LOP3.LUT R0, R0, 0xfffffffc, RZ, 0xc0, !PT ;  /* 0xfffffffc00007812 */ /* 0x000fe200078ec0ff */
[----:B------:R-:W-:Y:S01]  /*02c0*/  @!UP5 UIMAD UR7, UR32, UR13, UR38 ;  /* 0x0000000d2007d2a4 */ /* 0x000fe2000f8e0226 */
[----:B------:R-:W-:Y:S01]  /*02d0*/  LOP3.LUT R2, R2, 0xfffffffe, RZ, 0xc0, !PT ;  /* 0xfffffffe02027812 */ /* 0x000fe200078ec0ff */
[----:B------:R-:W-:Y:S01]  /*02e0*/  USHF.L.U32 UR43, UR48, 0x6, URZ ;  /* 0x00000006302b7899 */ /* 0x000fe2000800063f */
[----:B------:R-:W-:Y:S01]  /*02f0*/  LEA.HI R3, R8, R6, RZ, 0x1 ;  /* 0x0000000608037211 */ /* 0x000fe200078f08ff */
[C---:B------:R-:W-:Y:S01]  /*0300*/  IMAD.IADD R11, R5.reuse, 0x1, -R0 ;  /* 0x00000001050b7824 */ /* 0x040fe200078e0a00 */
[----:B------:R-:W-:Y:S01]  /*0310*/  LEA.HI R17, R14, R15, RZ, 0x2 ;  /* 0x0000000f0e117211 */ /* 0x000fe200078f10ff */
[----:B------:R-:W-:Y:S01]  /*0320*/  IMAD.IADD R13, R5, 0x1, -R2 ;  /* 0x00000001050d7824 */ /* 0x000fe200078e0a02 */
[----:B------:R-:W-:Y:S01]  /*0330*/  LOP3.LUT R0, R3, 0xfffffffe, RZ, 0xc0, !PT ;  /* 0xfffffffe03007812 */ /* 0x000fe200078ec0ff */
[----:B------:R-:W-:Y:S01]  /*0340*/  ULDC UR51, c[0x0][0x214] ;  /* 0x0000850000337ab9 */ /* 0x000fe20000000800 */
[--C-:B------:R-:W-:Y:S01]  /*0350*/  SHF.R.S32.HI R5, RZ, 0x2, R17.reuse ;  /* 0x00000002ff057819 */ /* 0x100fe20000011411 */
[----:B------:R-:W-:Y:S01]  /*0360*/  ULDC UR58, c[0x0][0x1c8] ;  /* 0x00007200003a7ab9 */ /* 0x000fe20000000800 */
[----:B------:R-:W-:Y:S01]  /*0370*/  SHF.R.S32.HI R2, RZ, 0x1f, R17 ;  /* 0x0000001fff027819 */ /* 0x000fe20000011411 */
[----:B------:R-:W-:Y:S01]  /*0380*/  IMAD.IADD R9, R6, 0x1, -R0 ;  /* 0x0000000106097824 */ /* 0x000fe200078e0a00 */
[----:B------:R-:W-:Y:S01]  /*0390*/  LOP3.LUT R3, R4, 0xffffffe0, RZ, 0xc0, !PT ;  /* 0xffffffe004037812 */ /* 0x000fe200078ec0ff */
[----:B------:R-:W-:Y:S01]  /*03a0*/  ULDC.U8 UR10, c[0x0][0x3d0] ;  /* 0x0000f400000a7ab9 */ /* 0x000fe20000000000 */
[----:B------:R-:W-:Y:S01]  /*03b0*/  LEA.HI R0, R2, R5, RZ, 0x3 ;  /* 0x0000000502007211 */ /* 0x000fe200078f18ff */
[----:B------:R-:W-:Y:S01]  /*03c0*/  ULDC UR52, c[0x0][0x224] ;  /* 0x0000890000347ab9 */ /* 0x000fe20000000800 */
[----:B------:R-:W-:Y:S01]  /*03d0*/  LEA.HI R6, R14, R15, RZ, 0x3 ;  /* 0x0000000f0e067211 */ /* 0x000fe200078f18ff */
[----:B------:R-:W-:Y:S01]  /*03e0*/  @UP5 UIMAD UR56, UR32, UR51, URZ ;  /* 0x00000033203852a4 */ /* 0x000fe2000f8e023f */
[----:B------:R-:W-:Y:S01]  /*03f0*/  LOP3.LUT R2, R0, 0xfffffff8, RZ, 0xc0, !PT ;  /* 0xfffffff800027812 */ /* 0x000fe200078ec0ff */
[----:B------:R-:W-:Y:S01]  /*0400*/  IMAD.IADD R0, R15, 0x1, -R3 ;  /* 0x000000010f007824 */ /* 0x000fe200078e0a03 */
[----:B------:R-:W-:-:S02]  /*0410*/  ULDC.64 UR4, c[0x0][0x118] ;  /* 0x0000460000047ab9 */ /* 0x000fc40000000a00 */
[----:B------:R-:W-:Y:S01]  /*0420*/  ULDC UR42, c[0x0][0x2e8] ;  /* 0x0000ba00002a7ab9 */ /* 0x000fe20000000800 */
[----:B------:R-:W-:Y:S01]  /*0430*/  IMAD.IADD R7, R5, 0x1, -R2 ;  /* 0x0000000105077824 */ /* 0x000fe200078e0a02 */
[----:B------:R-:W-:Y:S01]  /*0440*/  SHF.R.S32.HI R2, RZ, 0x1f, R0 ;  /* 0x0000001fff027819 */ /* 0x000fe20000011400 */
[----:B------:R-:W-:Y:S02]  /*0450*/  ULOP3.LUT UR58, UR38, UR58, URZ, 0x3c, !UPT ;  /* 0x0000003a263a7292 */ /* 0x000fe4000f8e3c3f */
[----:B------:R-:W-:Y:S01]  /*0460*/  USHF.R.S32.HI UR59, URZ, 0x1f, UR38 ;  /* 0x0000001f3f3b7899 */ /* 0x000fe20008011426 */
[----:B------:R-:W-:Y:S01]  /*0470*/  LEA.HI R18, R2, R0, RZ, 0x2 ;  /* 0x0000000002127211 */ /* 0x000fe200078f10ff */
[----:B------:R-:W-:Y:S01]  /*0480*/  UISETP.NE.AND UP6, UPT, UR10, URZ, UPT ;  /* 0x0000003f0a00728c */ /* 0x000fe2000bfc5270 */
[----:B------:R-:W-:Y:S01]  /*0490*/  SHF.R.S32.HI R0, RZ, 0x3, R6 ;  /* 0x00000003ff007819 */ /* 0x000fe20000011406 */
[----:B------:R-:W-:Y:S01]  /*04a0*/  USHF.R.S32.HI UR61, URZ, 0x1f, UR32 ;  /* 0x0000001f3f3d7899 */ /* 0x000fe20008011420 */
[----:B------:R-:W-:Y:S01]  /*04b0*/  LOP3.LUT R2, R6, 0xfffffff8, RZ, 0xc0, !PT ;  /* 0xfffffff806027812 */ /* 0x000fe200078ec0ff */
[----:B------:R-:W-:-:S02]  /*04c0*/  USHF.R.S32.HI UR60, URZ, 0x1f, UR38 ;  /* 0x0000001f3f3c7899 */ /* 0x000fc40008011426 */
        /* <DEDUP_REMOVED lines=69> */
[----:B------:R-:W-:Y:S02]  /*0920*/  LOP3.LUT R0, R2, R0, R3, 0x1e, !PT ;  /* 0x0000000002007212 */ /* 0x000fe400078e1e03 */
[----:B------:R-:W-:Y:S01]  /*0930*/  SHF.R.S32.HI R2, RZ, 0x2, R18 ;  /* 0x00000002ff027819 */ /* 0x000fe20000011412 */
[----:B------:R-:W-:-:S02]  /*0940*/  IMAD.IADD R241, R5, 0x1, R6 ;  /* 0x0000000105f17824 */ /* 0x000fc400078e0206 */
[----:B------:R-:W-:Y:S02]  /*0950*/  IMAD.SHL.U32 R5, R16, 0x40, RZ ;  /* 0x0000004010057824 */ /* 0x000fe400078e00ff */
[----:B------:R-:W-:Y:S02]  /*0960*/  IMAD.IADD R8, R8, 0x1, R0 ;  /* 0x0000000108087824 */ /* 0x000fe400078e0200 */
[----:B------:R-:W-:Y:S01]  /*0970*/  IMAD.SHL.U32 R0, R10, 0x40, RZ ;  /* 0x000000400a007824 */ /* 0x000fe200078e00ff */
[----:B------:R-:W-:Y:S01]  /*0980*/  LOP3.LUT R5, R5, 0x1c0, RZ, 0xc0, !PT ;  /* 0x000001c005057812 */ /* 0x000fe200078ec0ff */
[----:B------:R-:W-:Y:S02]  /*0990*/  IMAD R11, R13, 0x10, R2 ;  /* 0x000000100d0b7824 */ /* 0x000fe400078e0202 */
[----:B------:R-:W-:Y:S01]  /*09a0*/  IMAD.SHL.U32 R241, R241, 0x2, RZ ;  /* 0x00000002f1f17824 */ /* 0x000fe200078e00ff */
[--C-:B------:R-:W-:Y:S02]  /*09b0*/  SHF.R.U32.HI R6, RZ, 0x3, R5.reuse ;  /* 0x00000003ff067819 */ /* 0x100fe40000011605 */
[----:B------:R-:W-:Y:S01]  /*09c0*/  LOP3.LUT R0, R0, 0xfffffe00, RZ, 0xc0, !PT ;  /* 0xfffffe0000007812 */ /* 0x000fe200078ec0ff */
[----:B------:R-:W-:Y:S01]  /*09d0*/  STL [R1+0x28], R11 ;  /* 0x0000280b01007387 */ /* 0x000fe20000100800 */
[----:B------:R-:W-:Y:S01]  /*09e0*/  LOP3.LUT R189, R6, R189, R5, 0x1e, !PT ;  /* 0x000000bd06bd7212 */ /* 0x000fe200078e1e05 */
[----:B------:R-:W-:-:S02]  /*09f0*/  IMAD.IADD R244, R241, 0x1, R243 ;  /* 0x00000001f1f47824 */ /* 0x000fc400078e02f3 */
        /* <DEDUP_REMOVED lines=18> */
[C---:B------:R-:W-:Y:S01]  /*0b20*/  SHF.L.U64.HI R3, R0.reuse, 0x2, R3 ;  /* 0x0000000200037819 */ /* 0x040fe20000010203 */
[----:B------:R-:W-:Y:S01]  /*0b30*/  IMAD.SHL.U32 R0, R0, 0x4, RZ ;  /* 0x0000000400007824 */ /* 0x000fe200078e00ff */
[----:B------:R-:W-:-:S02]  /*0b40*/  SEL R194, R4, 0xffffffe0, !P4 ;  /* 0xffffffe004c27807 */ /* 0x000fc40006000000 */
[----:B------:R-:W-:Y:S01]  /*0b50*/  SEL R4, R4, 0xffffffe0, !P1 ;  /* 0xffffffe004047807 */ /* 0x000fe20004800000 */
[----:B------:R1:W-:Y:S01]  /*0b60*/  STL [R1+0x44], R3 ;  /* 0x0000440301007387 */ /* 0x0003e20000100800 */
[----:B------:R-:W-:Y:S01]  /*0b70*/  SEL R2, R2, 0xffffffc0, !P2 ;  /* 0xffffffc002027807 */ /* 0x000fe20005000000 */
[----:B------:R-:W-:Y:S02]  /*0b80*/  IMAD.IADD R194, R193, 0x1, R194 ;  /* 0x00000001c1c27824 */ /* 0x000fe400078e02c2 */
[----:B------:R2:W-:Y:S01]  /*0b90*/  STL [R1+0x40], R0 ;  /* 0x0000400001007387 */ /* 0x0005e20000100800 */
[----:B------:R-:W-:Y:S02]  /*0ba0*/  IMAD.IADD R5, R4, 0x1, R6 ;  /* 0x0000000104057824 */ /* 0x000fe400078e0206 */
[----:B------:R-:W-:Y:S01]  /*0bb0*/  IMAD.IADD R242, R241, 0x1, R4 ;  /* 0x00000001f1f27824 */ /* 0x000fe200078e0204 */
[----:B------:R-:W-:Y:S01]  /*0bc0*/  STL [R1+0x38], R6 ;  /* 0x0000380601007387 */ /* 0x000fe20000100800 */
[----:B------:R-:W-:-:S02]  /*0bd0*/  IMAD.IADD R4, R5, 0x1, R2 ;  /* 0x0000000105047824 */ /* 0x000fc400078e0202 */
[----:B------:R-:W-:Y:S01]  /*0be0*/  IMAD.IADD R195, R195, 0x1, R194 ;  /* 0x00000001c3c37824 */ /* 0x000fe200078e02c2 */
[----:B------:R-:W-:Y:S01]  /*0bf0*/  STL [R1+0x4c], R5 ;  /* 0x00004c0501007387 */ /* 0x000fe20000100800 */
[----:B------:R-:W-:Y:S01]  /*0c00*/  IMAD.IADD R243, R243, 0x1, R242 ;  /* 0x00000001f3f37824 */ /* 0x000fe200078e02f2 */
        /* <DEDUP_REMOVED lines=8> */
.L_x_1874:
        /* <DEDUP_REMOVED lines=53> */
.L_x_1828:
        /* <DEDUP_REMOVED lines=67> */
.L_x_1830:
        /* <DEDUP_REMOVED lines=18> */
.L_x_1831:
        /* <DEDUP_REMOVED lines=72> */
.L_x_1832:
[----:B------:R-:W-:Y:S02]  /*19b0*/  UMOV UR15, UR52 ;  /* 0x00000034000f7c82 */ /* 0x000fe40008000000 */
.L_x_1833:
[----:B------:R-:W2:Y:S04]  /*19c0*/  LDL.64 R2, [R1+0x58] ;  /* 0x0000580001027983 */ /* 0x000ea80000100a00 */
[----:B------:R1:W2:Y:S01]  /*19d0*/  LDL.64 R14, [R1+0x58] ;  /* 0x00005800010e7983 */ /* 0x0002a20000100a00 */
[----:B------:R-:W-:Y:S01]  /*19e0*/  UIADD3 UR8, UP4, UP3, UR8, UR43, UR49 ;  /* 0x0000002b08087290 */ /* 0x000fe2000fb9e031 */
[----:B------:R-:W-:Y:S01]  /*19f0*/  IMAD.U32 R11, RZ, RZ, UR5 ;  /* 0x00000005ff0b7e24 */ /* 0x000fe2000f8e00ff */
[----:B------:R-:W-:Y:S01]  /*1a00*/  UMOV UR16, 0x4 ;  /* 0x0000000400107882 */ /* 0x000fe20000000000 */
[----:B------:R-:W3:Y:S01]  /*1a10*/  S2R R26, SR_TID.X ;  /* 0x00000000001a7919 */ /* 0x000ee20000002100 */
[----:B------:R-:W-:Y:S01]  /*1a20*/  UIADD3 UR25, UP2, UP1, UR18, UR8, UR21 ;  /* 0x0000000812197290 */ /* 0x000fe2000f95e015 */
[----:B------:R-:W-:Y:S01]  /*1a30*/  IMAD.U32 R10, RZ, RZ, UR4 ;  /* 0x00000004ff0a7e24 */ /* 0x000fe2000f8e00ff */
[----:B------:R-:W-:Y:S01]  /*1a40*/  UIADD3.X UR7, UR10, UR50, UR55, UP4, UP3 ;  /* 0x000000320a077290 */ /* 0x000fe2000a7e6437 */
[----:B------:R-:W-:Y:S01]  /*1a50*/  IMAD.U32 R9, RZ, RZ, UR17 ;  /* 0x00000011ff097e24 */ /* 0x000fe2000f8e00ff */
[----:B------:R-:W-:Y:S01]  /*1a60*/  ULDC.64 UR8, c[0x0][0x1a8] ;  /* 0x00006a0000087ab9 */ /* 0x000fe20000000a00 */
[----:B------:R-:W-:Y:S01]  /*1a70*/  BSSY B1, `(.L_x_1829) ;  /* 0x000092e000017945 */ /* 0x000fe20003800000 */
[----:B------:R-:W-:-:S02]  /*1a80*/  UIADD3.X UR21, UR12, UR7, UR14, UP2, UP1 ;  /* 0x000000070c157290 */ /* 0x000fc400097e240e */
[----:B------:R-:W-:Y:S02]  /*1a90*/  UIMAD UR7, UR59, UR8, URZ ;  /* 0x000000083b0772a4 */ /* 0x000fe4000f8e023f */
[----:B------:R-:W-:Y:S02]  /*1aa0*/  ULDC.64 UR4, c[0x0][0x200] ;  /* 0x0000800000047ab9 */ /* 0x000fe40000000a00 */
[----:B------:R-:W-:-:S03]  /*1ab0*/  UIMAD UR18, UR38, UR9, UR7 ;  /* 0x00000009261272a4 */ /* 0x000fc6000f8e0207 */
[----:B------:R-:W-:Y:S02]  /*1ac0*/  ULDC.64 UR8, c[0x0][0x378] ;  /* 0x0000de0000087ab9 */ /* 0x000fe40000000a00 */
[----:B------:R-:W-:-:S04]  /*1ad0*/  UIMAD UR7, UR59, UR8, URZ ;  /* 0x000000083b0772a4 */ /* 0x000fc8000f8e023f */
[----:B------:R-:W-:Y:S01]  /*1ae0*/  UIMAD UR12, UR38, UR9, UR7 ;  /* 0x00000009260c72a4 */ /* 0x000fe2000f8e0207 */
[----:B---3--:R-:W-:Y:S02]  /*1af0*/  SHF.R.S32.HI R27, RZ, 0x1f, R26 ;  /* 0x0000001fff1b7819 */ /* 0x008fe4000001141a */
[----:B------:R-:W-:Y:S02]  /*1b00*/  ULDC.64 UR8, c[0x0][0x370] ;  /* 0x0000dc0000087ab9 */ /* 0x000fe40000000a00 */
[----:B------:R-:W-:Y:S01]  /*1b10*/  UIMAD UR7, UR28, UR8, URZ ;  /* 0x000000081c0772a4 */ /* 0x000fe2000f8e023f */
[----:B------:R-:W-:Y:S01]  /*1b20*/  LEA.HI R0, R27, R26, RZ, 0x3 ;  /* 0x0000001a1b007211 */ /* 0x000fe200078f18ff */
[----:B------:R-:W-:Y:S02]  /*1b30*/  UIADD3 UR8, UR17, UR13, URZ ;  /* 0x0000000d11087290 */ /* 0x000fe4000fffe03f */
[----:B------:R-:W-:Y:S01]  /*1b40*/  UIMAD UR10, UR17, UR9, UR7 ;  /* 0x00000009110a72a4 */ /* 0x000fe2000f8e0207 */
[----:B------:R-:W-:Y:S01]  /*1b50*/  SHF.R.S32.HI R0, RZ, 0x3, R0 ;  /* 0x00000003ff007819 */ /* 0x000fe20000011400 */
[----:B------:R-:W-:-:S02]  /*1b60*/  UIMAD.WIDE UR8, UR8, UR16, UR4 ;  /* 0x00000010080872a5 */ /* 0x000fc4000f8e0204 */
[----:B------:R-:W-:Y:S01]  /*1b70*/  UIADD3 UR7, -UR6, UR11, UR22 ;  /* 0x0000000b06077290 */ /* 0x000fe2000fffe116 */
[----:B------:R-:W-:Y:S01]  /*1b80*/  SHF.R.S32.HI R21, RZ, 0x1f, R0 ;  /* 0x0000001fff157819 */ /* 0x000fe20000011400 */
[----:B------:R-:W-:Y:S01]  /*1b90*/  ULDC.64 UR4, c[0x0][0x3c8] ;  /* 0x0000f20000047ab9 */ /* 0x000fe20000000a00 */
[----:B------:R-:W-:Y:S02]  /*1ba0*/  IADD3 R4, P0, R0, UR17, RZ ;  /* 0x0000001100047c10 */ /* 0x000fe4000ff1e0ff */
[----:B------:R-:W-:Y:S02]  /*1bb0*/  UMOV UR14, UR8 ;  /* 0x00000008000e7c82 */ /* 0x000fe40008000000 */
[----:B------:R-:W-:Y:S01]  /*1bc0*/  IADD3.X R5, R21, UR28, RZ, P0, !PT ;  /* 0x0000001c15057c10 */ /* 0x000fe200087fe4ff */
[----:B------:R-:W-:Y:S02]  /*1bd0*/  ULDC UR28, c[0x0][0x2e8] ;  /* 0x0000ba00001c7ab9 */ /* 0x000fe40000000800 */
[----:B------:R-:W-:-:S02]  /*1be0*/  UIADD3 UR7, UR7, -UR28, URZ ;  /* 0x8000001c07077290 */ /* 0x000fc4000fffe03f */
[----:B------:R-:W-:Y:S01]  /*1bf0*/  IMAD R5, R5, c[0x0][0x190], RZ ;  /* 0x0000640005057a24 */ /* 0x000fe200078e02ff */
[----:B------:R-:W-:Y:S02]  /*1c00*/  UIADD3 UR8, UR17, UR15, URZ ;  /* 0x0000000f11087290 */ /* 0x000fe4000fffe03f */
[----:B------:R-:W-:Y:S02]  /*1c10*/  USHF.R.S32.HI UR17, URZ, 0x1f, UR7 ;  /* 0x0000001f3f117899 */ /* 0x000fe40008011407 */
[----:B------:R-:W-:Y:S02]  /*1c20*/  UMOV UR13, UR9 ;  /* 0x00000009000d7c82 */ /* 0x000fe40008000000 */
[----:B------:R-:W-:Y:S02]  /*1c30*/  ULEA.HI UR17, UR17, UR7, URZ, 0x6 ;  /* 0x0000000711117291 */ /* 0x000fe4000f8f303f */
[----:B------:R-:W-:Y:S01]  /*1c40*/  UIMAD.WIDE UR8, UR8, UR16, UR4 ;  /* 0x00000010080872a5 */ /* 0x000fe2000f8e0204 */
[----:B------:R3:W4:Y:S01]  /*1c50*/  R2UR UR4, R10 ;  /* 0x000000000a0473c2 */ /* 0x00072200000e0000 */
[----:B------:R-:W-:-:S02]  /*1c60*/  USHF.R.S32.HI UR17, URZ, 0x6, UR17 ;  /* 0x000000063f117899 */ /* 0x000fc40008011411 */
[----:B------:R-:W-:Y:S02]  /*1c70*/  UIADD3 UR7, UR29, -0x1, URZ ;  /* 0xffffffff1d077890 */ /* 0x000fe4000fffe03f */
[----:B------:R-:W-:Y:S02]  /*1c80*/  UISETP.LT.AND UP1, UPT, URZ, UR17, UPT ;  /* 0x000000113f00728c */ /* 0x000fe4000bf21270 */
[----:B------:R-:W-:Y:S01]  /*1c90*/  UMOV UR16, UR8 ;  /* 0x0000000800107c82 */ /* 0x000fe20008000000 */
[----:B------:R1:W1:Y:S01]  /*1ca0*/  R2UR UR5, R11 ;  /* 0x000000000b0573c2 */ /* 0x00026200000e0000 */
[----:B------:R-:W-:Y:S02]  /*1cb0*/  USEL UR17, URZ, UR17, !UP1 ;  /* 0x000000113f117287 */ /* 0x000fe4000c800000 */
[----:B------:R-:W-:Y:S02]  /*1cc0*/  UMOV UR15, UR9 ;  /* 0x00000009000f7c82 */ /* 0x000fe40008000000 */
        /* <DEDUP_REMOVED lines=54> */
.L_x_1835:
        /* <DEDUP_REMOVED lines=18> */
.L_x_1836:
        /* <DEDUP_REMOVED lines=28> */
.L_x_1838:
[----:B------:R-:W-:Y:S05]  /*2310*/  BSYNC B0 ;  /* 0x0000000000007941 */ /* 0x000fea0003800000 */
.L_x_1837:
        /* <DEDUP_REMOVED lines=16> */
.L_x_1840:
[----:B------:R-:W-:Y:S05]  /*2420*/  BSYNC B0 ;  /* 0x0000000000007941 */ /* 0x000fea0003800000 */
.L_x_1839:
        /* <DEDUP_REMOVED lines=16> */
.L_x_1842:
[----:B------:R-:W-:Y:S05]  /*2530*/  BSYNC B0 ;  /* 0x0000000000007941 */ /* 0x000fea0003800000 */
.L_x_1841:
        /* <DEDUP_REMOVED lines=16> */
.L_x_1844:
[----:B------:R-:W-:Y:S05]  /*2640*/  BSYNC B0 ;  /* 0x0000000000007941 */ /* 0x000fea0003800000 */
.L_x_1843:
        /* <DEDUP_REMOVED lines=25> */
.L_x_1846:
[----:B------:R-:W-:Y:S05]  /*27e0*/  BSYNC B0 ;  /* 0x0000000000007941 */ /* 0x000fea0003800000 */
.L_x_1845:
        /* <DEDUP_REMOVED lines=14> */
.L_x_1848:
[----:B------:R-:W-:Y:S05]  /*28d0*/  BSYNC B0 ;  /* 0x0000000000007941 */ /* 0x000fea0003800000 */
.L_x_1847:
        /* <DEDUP_REMOVED lines=14> */
.L_x_1850:
[----:B------:R-:W-:Y:S05]  /*29c0*/  BSYNC B0 ;  /* 0x0000000000007941 */ /* 0x000fea0003800000 */
.L_x_1849:
        /* <DEDUP_REMOVED lines=13> */
.L_x_1834:
[----:B--2---:R-:W2:Y:S01]  /*2aa0*/  LDL R16, [R1+0x2c] ;  /* 0x00002c0001107983 */ /* 0x004ea20000100800 */
[----:B------:R-:W-:Y:S01]  /*2ab0*/  ULDC.64 UR8, c[0x0][0x198] ;  /* 0x0000660000087ab9 */ /* 0x000fe20000000a00 */
[C---:B------:R-:W-:Y:S01]  /*2ac0*/  IADD3 R7, R0.reuse, 0x40, RZ ;  /* 0x0000004000077810 */ /* 0x040fe20007ffe0ff */
[----:B------:R-:W-:Y:S01]  /*2ad0*/  UIMAD UR8, UR24, UR8, URZ ;  /* 0x00000008180872a4 */ /* 0x000fe2000f8e023f */
[----:B------:R-:W3:Y:S01]  /*2ae0*/  LDL R28, [R1+0x28] ;  /* 0x00002800011c7983 */ /* 0x000ee20000100800 */
[C---:B------:R-:W-:Y:S01]  /*2af0*/  IADD3 R6, R0.reuse, 0x60, RZ ;  /* 0x0000006000067810 */ /* 0x040fe20007ffe0ff */
[----:B------:R-:W-:Y:S01]  /*2b00*/  IMAD.U32 R12, RZ, RZ, UR22 ;  /* 0x00000016ff0c7e24 */ /* 0x000fe2000f8e00ff */
[----:B------:R-:W-:Y:S01]  /*2b10*/  UIMAD UR9, UR22, UR9, UR8 ;  /* 0x00000009160972a4 */ /* 0x000fe2000f8e0208 */
[----:B------:R-:W-:Y:S01]  /*2b20*/  IADD3 R5, R0, 0x20, RZ ;  /* 0x0000002000057810 */ /* 0x000fe20007ffe0ff */
[----:B------:R-:W-:Y:S01]  /*2b30*/  ULEA.HI UR8, UR7, UR7, URZ, 0x1 ;  /* 0x0000000707087291 */ /* 0x000fe2000f8f083f */
[----:B------:R-:W-:-:S03]  /*2b40*/  IMAD.WIDE.U32 R2, R12, c[0x0][0x198], R14 ;  /* 0x000066000c027a25 */ /* 0x000fc600078e000e */
[----:B------:R-:W-:Y:S01]  /*2b50*/  ULOP3.LUT UR8, UR8, 0xfffffffe, URZ, 0xc0, !UPT ;  /* 0xfffffffe08087892 */ /* 0x000fe2000f8ec03f */
[----:B------:R-:W-:Y:S01]  /*2b60*/  IMAD.U32 R4, RZ, RZ, UR9 ;  /* 0x00000009ff047e24 */ /* 0x000fe2000f8e00ff */
[----:B------:R-:W-:Y:S01]  /*2b70*/  IADD3 R2, P0, R2, UR33, RZ ;  /* 0x0000002102027c10 */ /* 0x000fe2000ff1e0ff */
[----:B------:R-:W-:Y:S01]  /*2b80*/  IMAD.MOV.U32 R197, RZ, RZ, 0x40 ;  /* 0x00000040ffc57424 */ /* 0x000fe200078e00ff */
[----:B------:R-:W-:Y:S02]  /*2b90*/  UIADD3 UR8, UR7, -UR8, URZ ;  /* 0x8000000807087290 */ /* 0x000fe4000fffe03f */
[----:B------:R-:W-:Y:S01]  /*2ba0*/  IADD3.X R3, R3, UR35, R4, P0, !PT ;  /* 0x0000002303037c10 */ /* 0x000fe200087fe404 */
[----:B------:R-:W-:Y:S01]  /*2bb0*/  IMAD R9, R197, c[0x0][0x374], RZ ;  /* 0x0000dd00c5097a24 */ /* 0x000fe200078e02ff */
[----:B------:R-:W-:Y:S02]  /*2bc0*/  UISETP.NE.AND UP0, UPT, UR8, 0x1, UPT ;  /* 0x000000010800788c */ /* 0x000fe4000bf05270 */
        /* <DEDUP_REMOVED lines=28> */
[----:B------:R-:W-:Y:S01]  /*2d90*/  @!P4 IMAD R11, R6, c[0x0][0x19c], R11 ;  /* 0x00006700060bca24 */ /* 0x000fe200078e020b */
[----:B------:R-:W-:Y:S01]  /*2da0*/  UIMAD UR9, UR22, UR9, UR10 ;  /* 0x00000009160972a4 */ /* 0x000fe2000f8e020a */
[----:B------:R-:W-:Y:S01]  /*2db0*/  IMAD.MOV.U32 R32, RZ, RZ, 0x7f800000 ;  /* 0x7f800000ff207424 */ /* 0x000fe200078e00ff */
[----:B------:R-:W-:Y:S01]  /*2dc0*/  MOV R31, 0x7f800000 ;  /* 0x7f800000001f7802 */ /* 0x000fe20000000f00 */
[----:B------:R-:W-:-:S02]  /*2dd0*/  IMAD.MOV.U32 R30, RZ, RZ, 0x7f800000 ;  /* 0x7f800000ff1e7424 */ /* 0x000fc400078e00ff */
[----:B------:R-:W-:Y:S02]  /*2de0*/  IMAD.MOV.U32 R29, RZ, RZ, 0x7f800000 ;  /* 0x7f800000ff1d7424 */ /* 0x000fe400078e00ff */
[C---:B--2---:R-:W-:Y:S01]  /*2df0*/  IMAD.SHL.U32 R20, R16.reuse, 0x2, RZ ;  /* 0x0000000210147824 */ /* 0x044fe200078e00ff */
[----:B------:R-:W-:-:S04]  /*2e00*/  IADD3 R9, R16, 0x2000, RZ ;  /* 0x0000200010097810 */ /* 0x000fc80007ffe0ff */
[----:B------:R-:W-:Y:S01]  /*2e10*/  @P0 STS.128 [R20+0x8000], RZ ;  /* 0x008000ff14000388 */ /* 0x000fe20000000c00 */
[----:B------:R-:W-:-:S03]  /*2e20*/  SEL R9, R9, R16, !P2 ;  /* 0x0000001009097207 */ /* 0x000fc60005000000 */
[----:B------:R-:W-:Y:S02]  /*2e30*/  @P0 STS.128 [R20+0xa000], RZ ;  /* 0x00a000ff14000388 */ /* 0x000fe40000000c00 */
        /* <DEDUP_REMOVED lines=23> */
[----:B------:R-:W-:-:S03]  /*2fb0*/  @!P5 IMAD.MOV.U32 R6, RZ, RZ, R2 ;  /* 0x000000ffff06d224 */ /* 0x000fc600078e0002 */
[----:B------:R-:W-:Y:S01]  /*2fc0*/  @P0 STS [R240+0x200c], RZ ;  /* 0x00200cfff0000388 */ /* 0x000fe20000000800 */
[----:B------:R-:W-:Y:S02]  /*2fd0*/  @!P4 IMAD.IADD R5, R5, 0x1, R11 ;  /* 0x000000010505c824 */ /* 0x000fe400078e020b */
[----:B------:R-:W-:Y:S01]  /*2fe0*/  @!P5 IMAD.WIDE.U32 R6, R0, c[0x0][0x198], R6 ;  /* 0x000066000006da25 */ /* 0x000fe200078e0006 */
[----:B------:R-:W-:Y:S01]  /*2ff0*/  @!PT LDS RZ, [RZ] ;  /* 0x00000000fffff984 */ /* 0x000fe20000000800 */
[----:B------:R-:W-:Y:S01]  /*3000*/  @!PT LDS RZ, [RZ] ;  /* 0x00000000fffff984 */ /* 0x000fe20000000800 */
[----:B------:R-:W-:Y:S01]  /*3010*/  @!PT LDS RZ, [RZ] ;  /* 0x00000000fffff984 */ /* 0x000fe20000000800 */
[----:B------:R1:W-:Y:S04]  /*3020*/  @!P0 LDGSTS.E.BYPASS.LTC128B.128 [R240], [R238.64] ;  /* 0x00000000eef08fae */ /* 0x0003e8000b901d44 */
[----:B------:R1:W-:Y:S01]  /*3030*/  @!P0 LDGSTS.E.BYPASS.LTC128B.128 [R240+0x2000], [R238.64+0x80] ;  /* 0x02000080eef08fae */ /* 0x0003e2000b901d44 */
[----:B------:R-:W-:Y:S02]  /*3040*/  @!P5 IADD3 R9, R7, R9, RZ ;  /* 0x000000090709d210 */ /* 0x000fe40007ffe0ff */
[----:B------:R-:W-:-:S04]  /*3050*/  @!P5 LEA R18, P0, R6, c[0x0][0x168], 0x1 ;  /* 0x00005a000612da11 */ /* 0x000fc800078008ff */
[----:B------:R-:W-:Y:S02]  /*3060*/  @!P5 LEA.HI.X R19, R6, c[0x0][0x16c], R9, 0x1, P0 ;  /* 0x00005b000613da11 */ /* 0x000fe400000f0c09 */
[----:B------:R-:W-:-:S04]  /*3070*/  @!P4 LEA R16, P0, R4, c[0x0][0x168], 0x1 ;  /* 0x00005a000410ca11 */ /* 0x000fc800078008ff */
[----:B------:R-:W-:Y:S01]  /*3080*/  @!P4 LEA.HI.X R17, R4, c[0x0][0x16c], R5, 0x1, P0 ;  /* 0x00005b000411ca11 */ /* 0x000fe200000f0c05 */
[----:B------:R-:W-:Y:S01]  /*3090*/  IMAD.WIDE.U32 R4, R12, c[0x0][0x1a0], R14 ;  /* 0x000068000c047a25 */ /* 0x000fe200078e000e */
[----:B------:R-:W-:-:S05]  /*30a0*/  @!P3 IADD3 R9, P0, R0, 0x40, RZ ;  /* 0x000000400009b810 */ /* 0x000fca0007f1e0ff */
[--C-:B------:R-:W-:Y:S01]  /*30b0*/  @!P3 IMAD.X R6, RZ, RZ, R21.reuse, P0 ;  /* 0x000000ffff06b224 */ /* 0x100fe200000e0615 */
[----:B------:R-:W-:Y:S01]  /*30c0*/  @!P1 IADD3 R10, P0, R0, 0x60, RZ ;  /* 0x00000060000a9810 */ /* 0x000fe20007f1e0ff */
[----:B------:R-:W-:Y:S02]  /*30d0*/  IMAD.U32 R7, RZ, RZ, UR9 ;  /* 0x00000009ff077e24 */ /* 0x000fe4000f8e00ff */
[----:B------:R-:W-:Y:S02]  /*30e0*/  @!P3 IMAD R6, R6, c[0x0][0x198], RZ ;  /* 0x000066000606ba24 */ /* 0x000fe400078e02ff */
[----:B------:R-:W-:Y:S01]  /*30f0*/  @!P1 IMAD.X R14, RZ, RZ, R21, P0 ;  /* 0x000000ffff0e9224 */ /* 0x000fe200000e0615 */
[----:B------:R-:W-:Y:S01]  /*3100*/  IADD3 R4, P0, R4, UR30, RZ ;  /* 0x0000001e04047c10 */ /* 0x000fe2000ff1e0ff */
[----:B------:R-:W-:Y:S02]  /*3110*/  IMAD R11, R13, c[0x0][0x1b8], RZ ;  /* 0x00006e000d0b7a24 */ /* 0x000fe400078e02ff */
[----:B------:R-:W-:Y:S01]  /*3120*/  @!P3 IMAD R13, R9, c[0x0][0x19c], R6 ;  /* 0x00006700090dba24 */ /* 0x000fe200078e0206 */
[----:B------:R-:W-:Y:S01]  /*3130*/  IADD3.X R5, R5, UR31, R7, P0, !PT ;  /* 0x0000001f05057c10 */ /* 0x000fe200087fe407 */
[----:B------:R-:W-:Y:S01]  /*3140*/  @!P3 IMAD.MOV.U32 R7, RZ, RZ, R3 ;  /* 0x000000ffff07b224 */ /* 0x000fe200078e0003 */
[----:B------:R-:W-:Y:S01]  /*3150*/  @!P3 MOV R6, R2 ;  /* 0x000000020006b202 */ /* 0x000fe20000000f00 */
[----:B------:R-:W-:-:S02]  /*3160*/  IMAD R12, R8, c[0x0][0x1bc], R11 ;  /* 0x00006f00080c7a24 */ /* 0x000fc400078e020b */
[----:B------:R-:W-:-:S04]  /*3170*/  IMAD.WIDE.U32 R4, R8, c[0x0][0x1b8], R4 ;  /* 0x00006e0008047a25 */ /* 0x000fc800078e0004 */
[----:B------:R-:W-:-:S04]  /*3180*/  @!P3 IMAD.WIDE.U32 R6, R9, c[0x0][0x198], R6 ;  /* 0x000066000906ba25 */ /* 0x000fc800078e0006 */
[----:B------:R-:W-:Y:S02]  /*3190*/  @!P1 IMAD.MOV.U32 R8, RZ, RZ, R2 ;  /* 0x000000ffff089224 */ /* 0x000fe400078e0002 */
[----:B------:R-:W-:Y:S02]  /*31a0*/  @!P1 IMAD R2, R14, c[0x0][0x198], RZ ;  /* 0x000066000e029a24 */ /* 0x000fe400078e02ff */
[----:B------:R-:W-:Y:S01]  /*31b0*/  @!P1 IMAD.MOV.U32 R9, RZ, RZ, R3 ;  /* 0x000000ffff099224 */ /* 0x000fe200078e0003 */
[----:B------:R-:W-:Y:S01]  /*31c0*/  IADD3 R3, R5, R12, RZ ;  /* 0x0000000c05037210 */ /* 0x000fe20007ffe0ff */
[----:B------:R-:W-:Y:S01]  /*31d0*/  @!P3 IMAD.IADD R7, R7, 0x1, R13 ;  /* 0x000000010707b824 */ /* 0x000fe200078e020d */
[----:B------:R-:W-:Y:S01]  /*31e0*/  @!P3 LEA R14, P0, R6, c[0x0][0x168], 0x1 ;  /* 0x00005a00060eba11 */ /* 0x000fe200078008ff */
[----:B------:R-:W-:Y:S02]  /*31f0*/  @!P1 IMAD R12, R10, c[0x0][0x19c], R2 ;  /* 0x000067000a0c9a24 */ /* 0x000fe400078e0202 */
[----:B------:R-:W-:-:S02]  /*3200*/  @!P5 IMAD.MOV.U32 R2, RZ, RZ, R4 ;  /* 0x000000ffff02d224 */ /* 0x000fc400078e0004 */
        /* <DEDUP_REMOVED lines=21> */
[----:B------:R-:W-:Y:S01]  /*3360*/  @P6 STS [R240+0x300c], RZ ;  /* 0x00300cfff0006388 */ /* 0x000fe20000000800 */
[----:B------:R-:W-:-:S03]  /*3370*/  @!P3 IMAD.X R10, RZ, RZ, R21, P0 ;  /* 0x000000ffff0ab224 */ /* 0x000fc600000e0615 */
[----:B------:R-:W-:Y:S01]  /*3380*/  @!PT LDS RZ, [RZ] ;  /* 0x00000000fffff984 */ /* 0x000fe20000000800 */
[----:B------:R-:W-:Y:S01]  /*3390*/  @!PT LDS RZ, [RZ] ;  /* 0x00000000fffff984 */ /* 0x000fe20000000800 */
[----:B------:R-:W-:Y:S01]  /*33a0*/  @!PT LDS RZ, [RZ] ;  /* 0x00000000fffff984 */ /* 0x000fe20000000800 */
[----:B------:R1:W-:Y:S01]  /*33b0*/  @!P6 LDGSTS.E.BYPASS.LTC128B.128 [R240+0x1000], [R22.64] ;  /* 0x0100000016f0efae */ /* 0x0003e2000b901d44 */
[----:B------:R-:W-:-:S03]  /*33c0*/  @!P4 IMAD R5, R5, c[0x0][0x1a0], RZ ;  /* 0x000068000505ca24 */ /* 0x000fc600078e02ff */
[----:B------:R1:W-:Y:S01]  /*33d0*/  @!P6 LDGSTS.E.BYPASS.LTC128B.128 [R240+0x3000], [R22.64+0x80] ;  /* 0x0300008016f0efae */ /* 0x0003e2000b901d44 */
[----:B------:R-:W-:-:S03]  /*33e0*/  @!P1 IADD3 R0, P0, R0, 0x60, RZ ;  /* 0x0000006000009810 */ /* 0x000fc60007f1e0ff */
[----:B------:R-:W-:Y:S01]  /*33f0*/  @P5 STS.128 [R20+0xc000], RZ ;  /* 0x00c000ff14005388 */ /* 0x000fe20000000c00 */
[----:B------:R-:W-:-:S03]  /*3400*/  @!P4 MOV R7, R3 ;  /* 0x000000030007c202 */ /* 0x000fc60000000f00 */
[----:B------:R-:W-:Y:S01]  /*3410*/  @P5 STS.128 [R20+0x10000], RZ ;  /* 0x010000ff14005388 */ /* 0x000fe20000000c00 */
[----:B------:R-:W-:-:S03]  /*3420*/  @!P4 IMAD.MOV.U32 R6, RZ, RZ, R4 ;  /* 0x000000ffff06c224 */ /* 0x000fc600078e0004 */
[----:B------:R-:W-:Y:S01]  /*3430*/  @!PT LDS RZ, [RZ] ;  /* 0x00000000fffff984 */ /* 0x000fe20000000800 */
[----:B------:R-:W-:Y:S01]  /*3440*/  @!PT LDS RZ, [RZ] ;  /* 0x00000000fffff984 */ /* 0x000fe20000000800 */
[----:B------:R-:W-:Y:S01]  /*3450*/  @!PT LDS RZ, [RZ] ;  /* 0x00000000fffff984 */ /* 0x000fe20000000800 */
[----:B------:R1:W-:Y:S01]  /*3460*/  @!P5 LDGSTS.E.BYPASS.LTC128B.128 [R20+0xc000], [R18.64] ;  /* 0x0c0000001214dfae */ /* 0x0003e2000b901d44 */
[----:B------:R-:W-:-:S03]  /*3470*/  @!P4 IMAD R25, R2, c[0x0][0x1a4], R5 ;  /* 0x000069000219ca24 */ /* 0x000fc600078e0205 */
[----:B------:R1:W-:Y:S01]  /*3480*/  @!P5 LDGSTS.E.BYPASS.LTC128B.128 [R20+0x10000], [R18.64+0x80] ;  /* 0x100000801214dfae */ /* 0x0003e2000b901d44 */
[----:B------:R-:W-:-:S03]  /*3490*/  @!P3 IMAD R10, R10, c[0x0][0x1a0], RZ ;  /* 0x000068000a0aba24 */ /* 0x000fc600078e02ff */
        /* <DEDUP_REMOVED lines=8> */
[----:B------:R-:W-:-:S03]  /*3520*/  @!P4 IMAD.WIDE.U32 R6, R2, c[0x0][0x1a0], R6 ;  /* 0x000068000206ca25 */ /* 0x000fc600078e0006 */
[----:B------:R1:W-:Y:S01]  /*3530*/  @!P4 LDGSTS.E.BYPASS.LTC128B.128 [R20+0x11000], [R16.64+0x80] ;  /* 0x110000801014cfae */ /* 0x0003e2000b901d44 */
[----:B------:R-:W-:-:S03]  /*3540*/  @!P1 IMAD.MOV.U32 R2, RZ, RZ, R4 ;  /* 0x000000ffff029224 */ /* 0x000fc600078e0004 */
[----:B------:R-:W-:Y:S04]  /*3550*/  @P3 STS.128 [R20+0xe000], RZ ;  /* 0x00e000ff14003388 */ /* 0x000fe80000000c00 */
        /* <DEDUP_REMOVED lines=18> */
[----:B------:R-:W-:-:S03]  /*3680*/  @!P1 IMAD R21, R0, c[0x0][0x1a4], R21 ;  /* 0x0000690000159a24 */ /* 0x000fc600078e0215 */
[----:B------:R-:W-:Y:S01]  /*3690*/  @P5 STS.128 [R20+0x14000], RZ ;  /* 0x014000ff14005388 */ /* 0x000fe20000000c00 */
[----:B------:R-:W-:-:S03]  /*36a0*/  @!P1 IMAD.WIDE.U32 R2, R0, c[0x0][0x1a0], R2 ;  /* 0x0000680000029a25 */ /* 0x000fc600078e0002 */
[----:B------:R-:W-:Y:S01]  /*36b0*/  @P5 STS.128 [R20+0x18000], RZ ;  /* 0x018000ff14005388 */ /* 0x000fe20000000c00 */
[----:B------:R-:W-:-:S03]  /*36c0*/  @!P3 IADD3 R5, R5, R24, RZ ;  /* 0x000000180505b210 */ /* 0x000fc60007ffe0ff */
[----:B------:R-:W-:Y:S01]  /*36d0*/  @!PT LDS RZ, [RZ] ;  /* 0x00000000fffff984 */ /* 0x000fe20000000800 */
[----:B------:R-:W-:Y:S01]  /*36e0*/  @!PT LDS RZ, [RZ] ;  /* 0x00000000fffff984 */ /* 0x000fe20000000800 */
[----:B------:R-:W-:Y:S01]  /*36f0*/  @!PT LDS RZ, [RZ] ;  /* 0x00000000fffff984 */ /* 0x000fe20000000800 */
[----:B------:R2:W-:Y:S01]  /*3700*/  @!P5 LDGSTS.E.BYPASS.LTC128B.128 [R20+0x14000], [R8.64] ;  /* 0x140000000814dfae */ /* 0x0005e2000b901d44 */
[----:B---3--:R-:W-:-:S03]  /*3710*/  IADD3 R0, R28, 0x20, RZ ;  /* 0x000000201c007810 */ /* 0x008fc60007ffe0ff */
[----:B------:R2:W-:Y:S01]  /*3720*/  @!P5 LDGSTS.E.BYPASS.LTC128B.128 [R20+0x18000], [R8.64+0x80] ;  /* 0x180000800814dfae */ /* 0x0005e2000b901d44 */
[----:B------:R-:W-:Y:S01]  /*3730*/  @!P4 LEA.HI.X R11, R6, c[0x0][0x174], R7, 0x1, P0 ;  /* 0x00005d00060bca11 */ /* 0x000fe200000f0c07 */
[----:B------:R-:W-:Y:S01]  /*3740*/  @!P1 IMAD.IADD R3, R3, 0x1, R21 ;  /* 0x0000000103039824 */ /* 0x000fe200078e0215 */
[----:B------:R-:W-:Y:S02]  /*3750*/  IADD3 R7, R28, 0x8, RZ ;  /* 0x000000081c077810 */ /* 0x000fe40007ffe0ff */
        /* <DEDUP_REMOVED lines=25> */
[----:B------:R-:W-:Y:S04]  /*38f0*/  @P1 STS.128 [R20+0x1b000], RZ ;  /* 0x01b000ff14001388 */ /* 0x000fe80000000c00 */
[----:B------:R-:W-:Y:S01]  /*3900*/  @!PT LDS RZ, [RZ] ;  /* 0x00000000fffff984 */ /* 0x000fe20000000800 */
[----:B------:R-:W-:Y:S01]  /*3910*/  @!PT LDS RZ, [RZ] ;  /* 0x00000000fffff984 */ /* 0x000fe20000000800 */
[----:B------:R-:W-:Y:S01]  /*3920*/  @!PT LDS RZ, [RZ] ;  /* 0x00000000fffff984 */ /* 0x000fe20000000800 */
[----:B------:R2:W-:Y:S04]  /*3930*/  @!P1 LDGSTS.E.BYPASS.LTC128B.128 [R20+0x17000], [R6.64] ;  /* 0x1700000006149fae */ /* 0x0005e8000b901d44 */
[----:B------:R2:W-:Y:S01]  /*3940*/  @!P1 LDGSTS.E.BYPASS.LTC128B.128 [R20+0x1b000], [R6.64+0x80] ;  /* 0x1b00008006149fae */ /* 0x0005e2000b901d44 */
[----:B------:R-:W-:-:S02]  /*3950*/  SHF.R.S32.HI R3, RZ, 0x1f, R0 ;  /* 0x0000001fff037819 */ /* 0x000fc40000011400 */
[----:B------:R-:W-:Y:S01]  /*3960*/  @!P0 LEA R4, P1, R0, UR14, 0x2 ;  /* 0x0000000e00048c11 */ /* 0x000fe2000f8210ff */
[----:B------:R-:W0:Y:S01]  /*3970*/  LDGDEPBAR ;  /* 0x00000000000079af */ /* 0x000e220000000000 */
[----:B------:R-:W-:Y:S02]  /*3980*/  IADD3 R2, P3, R2, UR14, RZ ;  /* 0x0000000e02027c10 */ /* 0x000fe4000ff7e0ff */
[----:B------:R-:W-:-:S05]  /*3990*/  @!P0 LEA.HI.X R5, R0, UR13, R3, 0x2, P1 ;  /* 0x0000000d00058c11 */ /* 0x000fca00088f1403 */
[----:B------:R3:W4:Y:S01]  /*39a0*/  @!P0 LDG.E R29, [R4.64] ;  /* 0x00000004041d8981 */ /* 0x000722000c1e1900 */
[----:B--2---:R-:W-:-:S04]  /*39b0*/  SHF.R.S32.HI R7, RZ, 0x1f, R28 ;  /* 0x0000001fff077819 */ /* 0x004fc8000001141c */
[----:B------:R-:W-:-:S04]  /*39c0*/  SHF.L.U64.HI R6, R28, 0x2, R7 ;  /* 0x000000021c067819 */ /* 0x000fc80000010207 */
[----:B------:R-:W-:-:S05]  /*39d0*/  IADD3.X R3, R6, UR13, RZ, P3, !PT ;  /* 0x0000000d06037c10 */ /* 0x000fca0009ffe4ff */
[----:B------:R2:W5:Y:S04]  /*39e0*/  @!P4 LDG.E R32, [R2.64] ;  /* 0x000000040220c981 */ /* 0x000568000c1e1900 */
[----:B------:R2:W4:Y:S04]  /*39f0*/  @!P6 LDG.E R31, [R2.64+0x20] ;  /* 0x00002004021fe981 */ /* 0x000528000c1e1900 */
[----:B------:R2:W4:Y:S01]  /*3a00*/  @!P5 LDG.E R30, [R2.64+0x80] ;  /* 0x00008004021ed981 */ /* 0x000522000c1e1900 */
[----:B------:R-:W-:-:S04]  /*3a10*/  LEA.HI R0, R27, R26, RZ, 0x4 ;  /* 0x0000001a1b007211 */ /* 0x000fc800078f20ff */
[----:B------:R-:W-:-:S05]  /*3a20*/  LOP3.LUT R0, R0, 0xfffffff0, RZ, 0xc0, !PT ;  /* 0xfffffff000007812 */ /* 0x000fca00078ec0ff */
[----:B------:R-:W-:-:S05]  /*3a30*/  IMAD.IADD R0, R26, 0x1, -R0 ;  /* 0x000000011a007824 */ /* 0x000fca00078e0a00 */
        /* <DEDUP_REMOVED lines=12> */
[----:B------:R-:W-:Y:S01]  /*3b00*/  IMAD R0, R0, c[0x0][0x1c0], RZ ;  /* 0x0000700000007a24 */ /* 0x000fe200078e02ff */
[----:B---3--:R-:W-:Y:S01]  /*3b10*/  SHF.L.U64.HI R4, R28, 0x2, R7 ;  /* 0x000000021c047819 */ /* 0x008fe20000010207 */
[----:B------:R-:W-:Y:S02]  /*3b20*/  IMAD.SHL.U32 R192, R2, 0x2, RZ ;  /* 0x0000000202c07824 */ /* 0x000fe400078e00ff */
[----:B------:R-:W-:Y:S02]  /*3b30*/  IMAD.SHL.U32 R2, R0, 0x10, RZ ;  /* 0x0000001000027824 */ /* 0x000fe400078e00ff */
[----:B------:R-:W-:Y:S02]  /*3b40*/  IMAD.SHL.U32 R3, R28, 0x4, RZ ;  /* 0x000000041c037824 */ /* 0x000fe400078e00ff */
[----:B------:R-:W-:Y:S01]  /*3b50*/  IMAD.SHL.U32 R250, R0, 0x8, RZ ;  /* 0x0000000800fa7824 */ /* 0x000fe200078e00ff */
[----:B------:R-:W-:Y:S01]  /*3b60*/  UIADD3 UR8, UR22, UR11, URZ ;  /* 0x0000000b16087290 */ /* 0x000fe2000fffe03f */
[----:B------:R-:W-:Y:S01]  /*3b70*/  IMAD.MOV.U32 R198, RZ, RZ, 0x20 ;  /* 0x00000020ffc67424 */ /* 0x000fe200078e00ff */
[----:B------:R-:W-:-:S02]  /*3b80*/  CS2R R158, SRZ ;  /* 0x00000000009e7805 */ /* 0x000fc4000001ff00 */
        /* <DEDUP_REMOVED lines=63> */
[----:B------:R-:W-:Y:S01]  /*3f80*/  ULDC UR12, c[0x0][0x2e8] ;  /* 0x0000ba00000c7ab9 */ /* 0x000fe20000000800 */
[----:B------:R-:W-:Y:S01]  /*3f90*/  CS2R R36, SRZ ;  /* 0x0000000000247805 */ /* 0x000fe2000001ff00 */
[----:B------:R-:W-:-:S02]  /*3fa0*/  SEL R198, R198, 0xffffffe0, !P0 ;  /* 0xffffffe0c6c67807 */ /* 0x000fc40004000000 */
[----:B------:R-:W-:Y:S01]  /*3fb0*/  SEL R197, R197, 0xffffffc0, !P1 ;  /* 0xffffffc0c5c57807 */ /* 0x000fe20004800000 */
[----:B------:R-:W-:-:S03]  /*3fc0*/  UIADD3 UR18, UR8, -UR12, URZ ;  /* 0x8000000c08127290 */ /* 0x000fc6000fffe03f */
[----:B------:R-:W-:Y:S01]  /*3fd0*/  ULDC UR12, c[0x0][0x2e4] ;  /* 0x0000b900000c7ab9 */ /* 0x000fe20000000800 */
[----:B-----5:R-:W-:Y:S04]  /*3fe0*/  STL [R1+0x8], R32 ;  /* 0x0000082001007387 */ /* 0x020fe80000100800 */
[----:B----4-:R-:W-:Y:S04]  /*3ff0*/  STL [R1+0xc], R31 ;  /* 0x00000c1f01007387 */ /* 0x010fe80000100800 */
[----:B------:R-:W-:Y:S04]  /*4000*/  STL [R1], R30 ;  /* 0x0000001e01007387 */ /* 0x000fe80000100800 */
[----:B------:R-:W-:Y:S04]  /*4010*/  STL [R1+0x4], R29 ;  /* 0x0000041d01007387 */ /* 0x000fe80000100800 */
[----:B------:R2:W-:Y:S04]  /*4020*/  STL [R1+0x34], R4 ;  /* 0x0000340401007387 */ /* 0x0005e80000100800 */
[----:B------:R3:W-:Y:S01]  /*4030*/  STL [R1+0x30], R3 ;  /* 0x0000300301007387 */ /* 0x0007e20000100800 */
[----:B--2---:R-:W-:-:S02]  /*4040*/  IADD3 R4, R2, 0x20, RZ ;  /* 0x0000002002047810 */ /* 0x004fc40007ffe0ff */
[----:B---3--:R-:W-:Y:S02]  /*4050*/  IADD3 R3, R2, 0x40, RZ ;  /* 0x0000004002037810 */ /* 0x008fe40007ffe0ff */
[----:B------:R-:W-:Y:S02]  /*4060*/  IADD3 R4, R250, R4, RZ ;  /* 0x00000004fa047210 */ /* 0x000fe40007ffe0ff */
[----:B------:R-:W-:Y:S01]  /*4070*/  IADD3 R2, R2, 0x60, RZ ;  /* 0x0000006002027810 */ /* 0x000fe20007ffe0ff */
[C---:B------:R-:W-:Y:S02]  /*4080*/  IMAD.IADD R3, R250.reuse, 0x1, R3 ;  /* 0x00000001fa037824 */ /* 0x040fe400078e0203 */
[C---:B------:R-:W-:Y:S02]  /*4090*/  IMAD.IADD R4, R250.reuse, 0x1, R4 ;  /* 0x00000001fa047824 */ /* 0x040fe400078e0204 */
[C---:B------:R-:W-:Y:S01]  /*40a0*/  IMAD.IADD R2, R250.reuse, 0x1, R2 ;  /* 0x00000001fa027824 */ /* 0x040fe200078e0202 */
[C---:B------:R-:W-:Y:S01]  /*40b0*/  IADD3 R3, R250.reuse, R3, RZ ;  /* 0x00000003fa037210 */ /* 0x040fe20007ffe0ff */
[----:B------:R-:W-:-:S02]  /*40c0*/  IMAD.IADD R4, R250, 0x1, R4 ;  /* 0x00000001fa047824 */ /* 0x000fc400078e0204 */
[C---:B------:R-:W-:Y:S02]  /*40d0*/  IMAD.IADD R2, R250.reuse, 0x1, R2 ;  /* 0x00000001fa027824 */ /* 0x040fe400078e0202 */
[C---:B------:R-:W-:Y:S02]  /*40e0*/  IMAD.IADD R3, R250.reuse, 0x1, R3 ;  /* 0x00000001fa037824 */ /* 0x040fe400078e0203 */
[C---:B------:R-:W-:Y:S01]  /*40f0*/  IMAD.IADD R4, R250.reuse, 0x1, R4 ;  /* 0x00000001fa047824 */ /* 0x040fe200078e0204 */
[C---:B------:R-:W-:Y:S01]  /*4100*/  IADD3 R2, R250.reuse, R2, RZ ;  /* 0x00000002fa027210 */ /* 0x040fe20007ffe0ff */
[----:B------:R-:W-:-:S03]  /*4110*/  IMAD.IADD R3, R250, 0x1, R3 ;  /* 0x00000001fa037824 */ /* 0x000fc600078e0203 */
[C---:B------:R-:W-:Y:S01]  /*4120*/  IADD3 R0, R250.reuse, R4, RZ ;  /* 0x00000004fa007210 */ /* 0x040fe20007ffe0ff */
[C---:B------:R-:W-:Y:S01]  /*4130*/  IMAD.IADD R2, R250.reuse, 0x1, R2 ;  /* 0x00000001fa027824 */ /* 0x040fe200078e0202 */
[----:B------:R-:W-:Y:S04]  /*4140*/  STL [R1+0x18], R4 ;  /* 0x0000180401007387 */ /* 0x000fe80000100800 */
[----:B------:R2:W-:Y:S04]  /*4150*/  STL [R1+0x14], R3 ;  /* 0x0000140301007387 */ /* 0x0005e80000100800 */
[----:B------:R3:W-:Y:S04]  /*4160*/  STL [R1+0x24], R0 ;  /* 0x0000240001007387 */ /* 0x0007e80000100800 */
[----:B------:R1:W-:Y:S01]  /*4170*/  STL [R1+0x10], R2 ;  /* 0x0000100201007387 */ /* 0x0003e20000100800 */
[----:B--2---:R-:W-:-:S02]  /*4180*/  IMAD.IADD R3, R250, 0x1, R3 ;  /* 0x00000001fa037824 */ /* 0x004fc400078e0203 */
[----:B---3--:R-:W-:-:S03]  /*4190*/  IMAD.IADD R0, R250, 0x1, R2 ;  /* 0x00000001fa007824 */ /* 0x008fc600078e0202 */
[----:B------:R1:W-:Y:S04]  /*41a0*/  STL [R1+0x20], R3 ;  /* 0x0000200301007387 */ /* 0x0003e80000100800 */
[----:B------:R1:W-:Y:S02]  /*41b0*/  STL [R1+0x1c], R0 ;  /* 0x00001c0001007387 */ /* 0x0003e40000100800 */
.L_x_1856:
[----:B------:R-:W0:Y:S01]  /*41c0*/  LDGDEPBAR ;  /* 0x00000000000079af */ /* 0x000e220000000000 */
[C---:B-1----:R-:W-:Y:S01]  /*41d0*/  IADD3 R0, R192.reuse, R198, RZ ;  /* 0x000000c6c0007210 */ /* 0x042fe20007ffe0ff */
        /* <DEDUP_REMOVED lines=22> */
[----:B------:R-:W-:Y:S01]  /*4340*/  LDSM.16.M88.4 R184, [R196+0x10800] ;  /* 0x01080000c4b8783b */ /* 0x000fe20000000200 */
        /* <DEDUP_REMOVED lines=60> */
[C---:B------:R-:W-:Y:S07]  /*4710*/  HMMA.16816.F32 R24, R180.reuse, R164, R24 ;  /* 0x000000a4b418723c */ /* 0x040fee0000001818 */
[----:B------:R-:W-:Y:S01]  /*4720*/  IADD3 R164, P0, R202, UR16, RZ ;  /* 0x00000010caa47c10 */ /* 0x000fe2000ff1e0ff */
[-C--:B------:R-:W-:Y:S01]  /*4730*/  HMMA.16816.F32 R28, R180, R166.reuse, R28 ;  /* 0x000000a6b41c723c */ /* 0x080fe2000000181c */
[----:B------:R-:W2:Y:S03]  /*4740*/  LDSM.16.M88.4 R180, [R3+0x3000] ;  /* 0x0030000003b4783b */ /* 0x000ea60000000200 */
[----:B---3--:R-:W-:Y:S02]  /*4750*/  IADD3.X R165, R201, UR15, RZ, P0, !PT ;  /* 0x0000000fc9a57c10 */ /* 0x008fe400087fe4ff */
[----:B------:R-:W-:Y:S02]  /*4760*/  PLOP3.LUT P0, PT, PT, PT, UP0, 0x80, 0x0 ;  /* 0x000000000000781c */ /* 0x000fe40003f0f008 */
[----:B------:R-:W-:Y:S01]  /*4770*/  HMMA.16816.F32 R32, R172, R166, R32 ;  /* 0x000000a6ac20723c */ /* 0x000fe20000001820 */
[----:B------:R-:W-:Y:S08]  /*4780*/  LDSM.16.M88.4 R172, [R195+0x10000] ;  /* 0x01000000c3ac783b */ /* 0x000ff00000000200 */
[----:B------:R3:W5:Y:S01]  /*4790*/  LDG.E R203, [R164.64] ;  /* 0x00000004a4cb7981 */ /* 0x000762000c1e1900 */
[-C--:B-1----:R-:W-:Y:S03]  /*47a0*/  HMMA.16816.F32 R4, R168, R176.reuse, R4 ;  /* 0x000000b0a804723c */ /* 0x082fe60000001804 */
[----:B------:R3:W5:Y:S04]  /*47b0*/  LDG.E R204, [R164.64+0x20] ;  /* 0x00002004a4cc7981 */ /* 0x000768000c1e1900 */
[----:B------:R3:W5:Y:S04]  /*47c0*/  LDG.E R202, [R164.64+0x80] ;  /* 0x00008004a4ca7981 */ /* 0x000768000c1e1900 */
[----:B------:R3:W5:Y:S01]  /*47d0*/  LDG.E R201, [R164.64+0xa0] ;  /* 0x0000a004a4c97981 */ /* 0x000762000c1e1900 */
[C---:B--2---:R-:W-:Y:S08]  /*47e0*/  HMMA.16816.F32 R8, R180.reuse, R176, R8 ;  /* 0x000000b0b408723c */ /* 0x044ff00000001808 */
[-C--:B------:R-:W-:Y:S01]  /*47f0*/  HMMA.16816.F32 R12, R180, R178.reuse, R12 ;  /* 0x000000b2b40c723c */ /* 0x080fe2000000180c */
[----:B---3--:R-:W1:Y:S07]  /*4800*/  LDSM.16.M88.4 R164, [R2+0x2000] ;  /* 0x0020000002a4783b */ /* 0x008e6e0000000200 */
[C---:B------:R-:W-:Y:S01]  /*4810*/  HMMA.16816.F32 R16, R168.reuse, R178, R16 ;  /* 0x000000b2a810723c */ /* 0x040fe20000001810 */
[----:B------:R-:W2:Y:S07]  /*4820*/  LDSM.16.M88.4 R176, [R2+0x3000] ;  /* 0x0030000002b0783b */ /* 0x000eae0000000200 */
        /* <DEDUP_REMOVED lines=14> */
[----:B------:R-:W2:Y:S01]  /*4910*/  MUFU.TANH R205, R5 ;  /* 0x0000000500cd7308 */ /* 0x000ea20000002400 */
        /* <DEDUP_REMOVED lines=11> */
[----:B------:R4:W1:Y:S01]  /*49d0*/  MUFU.TANH R186, R7 ;  /* 0x0000000700ba7308 */ /* 0x0008620000002400 */
[----:B------:R-:W-:Y:S09]  /*49e0*/  FMUL.FTZ R19, R19, c[0x0][0x2ec] ;  /* 0x0000bb0013137a20 */ /* 0x000ff20000410000 */
[----:B------:R1:W1:Y:S10]  /*49f0*/  MUFU.TANH R210, R8 ;  /* 0x0000000800d27308 */ /* 0x0002740000002400 */
        /* <DEDUP_REMOVED lines=93> */
.L_x_1852:
        /* <DEDUP_REMOVED lines=131> */
.L_x_1853:
[----:B------:R-:W2:Y:S01]  /*5800*/  LDL R0, [R1+0x8] ;  /* 0x0000080001007983 */ /* 0x000ea20000100800 */
[----:B------:R-:W-:Y:S01]  /*5810*/  MOV R197, 0x40 ;  /* 0x0000004000c57802 */ /* 0x000fe20000000f00 */
[----:B------:R-:W-:Y:S02]  /*5820*/  UISETP.GT.AND UP3, UPT, UR7, UR17, UPT ;  /* 0x000000110700728c */ /* 0x000fe4000bf64270 */
[----:B------:R-:W3:Y:S01]  /*5830*/  LDL R2, [R1+0xc] ;  /* 0x00000c0001027983 */ /* 0x000ee20000100800 */
[----:B------:R-:W-:Y:S03]  /*5840*/  SEL R197, R197, 0xffffffc0, !P1 ;  /* 0xffffffc0c5c57807 */ /* 0x000fe60004800000 */
[----:B------:R-:W4:Y:S04]  /*5850*/  LDL R166, [R1] ;  /* 0x0000000001a67983 */ /* 0x000f280000100800 */
[----:B------:R-:W4:Y:S04]  /*5860*/  LDL R165, [R1+0x4] ;  /* 0x0000040001a57983 */ /* 0x000f280000100800 */
        /* <DEDUP_REMOVED lines=47> */
[----:B-1----:R-:W-:Y:S02]  /*5b60*/  FSEL R0, R17, RZ, P0 ;  /* 0x000000ff11007208 */ /* 0x002fe40000000000 */
[----:B------:R-:W-:Y:S03]  /*5b70*/  PLOP3.LUT P0, PT, PT, PT, UP3, 0x80, 0x0 ;  /* 0x000000000000781c */ /* 0x000fe60003f0f038 */
        /* <DEDUP_REMOVED lines=184> */
[----:B------:R-:W-:Y:S02]  /*6700*/  FADD.FTZ R11, -R201, R11 ;  /* 0x0000000bc90b7221 */ /* 0x000fe40000010100 */
[----:B------:R-:W-:Y:S02]  /*6710*/  FMUL.FTZ R180, R180, R8 ;  /* 0x00000008b4b47220 */ /* 0x000fe40000410000 */
[----:B------:R-:W-:Y:S02]  /*6720*/  FFMA.FTZ R8, -R205, R205, 1 ;  /* 0x3f800000cd087423 */ /* 0x000fe400000101cd */
[----:B------:R-:W-:Y:S02]  /*6730*/  FADD.FTZ R9, -R202, R9 ;  /* 0x00000009ca097221 */ /* 0x000fe40000010100 */
[----:B------:R-:W-:Y:S02]  /*6740*/  FMUL.FTZ R8, R8, c[0x0][0x2ec] ;  /* 0x0000bb0008087a20 */ /* 0x000fe40000410000 */
[----:B------:R-:W-:Y:S02]  /*6750*/  FMUL.FTZ R178, R178, R11 ;  /* 0x0000000bb2b27220 */ /* 0x000fe40000410000 */
[----:B------:R-:W-:Y:S02]  /*6760*/  FMUL.FTZ R11, R176, R8 ;  /* 0x00000008b00b7220 */ /* 0x000fe40000410000 */
[----:B------:R-:W-:Y:S02]  /*6770*/  FFMA.FTZ R8, -R209, R209, 1 ;  /* 0x3f800000d1087423 */ /* 0x000fe400000101d1 */
[----:B------:R-:W-:Y:S02]  /*6780*/  FMUL.FTZ R177, R177, R9 ;  /* 0x00000009b1b17220 */ /* 0x000fe40000410000 */
[----:B------:R-:W-:Y:S02]  /*6790*/  FMUL.FTZ R8, R8, c[0x0][0x2ec] ;  /* 0x0000bb0008087a20 */ /* 0x000fe40000410000 */
[----:B------:R-:W-:Y:S02]  /*67a0*/  FADD.FTZ R17, -R203, R17 ;  /* 0x00000011cb117221 */ /* 0x000fe40000010100 */
        /* <DEDUP_REMOVED lines=8> */
[----:B------:R-:W-:Y:S02]  /*6830*/  FMUL.FTZ R10, R179, R10 ;  /* 0x0000000ab30a7220 */ /* 0x000fe40000410000 */
[----:B------:R-:W-:Y:S01]  /*6840*/  FFMA.FTZ R0, -R186, R186, 1 ;  /* 0x3f800000ba007423 */ /* 0x000fe200000101ba */
[-C--:B-1----:R-:W-:Y:S03]  /*6850*/  HMMA.16816.F32 R20, R164, R4.reuse, R20 ;  /* 0x00000004a414723c */ /* 0x082fe60000001814 */
[----:B------:R-:W-:Y:S02]  /*6860*/  FMUL.FTZ R2, R2, c[0x0][0x2ec] ;  /* 0x0000bb0002027a20 */ /* 0x000fe40000410000 */
[----:B------:R-:W-:Y:S02]  /*6870*/  FADD.FTZ R19, -R204, R19 ;  /* 0x00000013cc137221 */ /* 0x000fe40000010100 */
[----:B------:R-:W-:Y:S01]  /*6880*/  FMUL.FTZ R18, R50, R18 ;  /* 0x0000001232127220 */ /* 0x000fe20000410000 */
[C---:B------:R-:W-:Y:S01]  /*6890*/  HMMA.16816.F32 R24, R172.reuse, R4, R24 ;  /* 0x00000004ac18723c */ /* 0x040fe20000001818 */
[----:B------:R2:W5:Y:S03]  /*68a0*/  LDL.LU R50, [R1+0x9c] ;  /* 0x00009c0001327983 */ /* 0x0005660000300800 */
[----:B------:R-:W-:Y:S02]  /*68b0*/  FFMA.FTZ R9, -R206, R206, 1 ;  /* 0x3f800000ce097423 */ /* 0x000fe400000101ce */
[----:B------:R-:W-:Y:S02]  /*68c0*/  FMUL.FTZ R0, R0, c[0x0][0x2ec] ;  /* 0x0000bb0000007a20 */ /* 0x000fe40000410000 */
[----:B------:R-:W-:Y:S01]  /*68d0*/  FMUL.FTZ R179, R10, R2 ;  /* 0x000000020ab37220 */ /* 0x000fe20000410000 */
[-C--:B------:R-:W-:Y:S03]  /*68e0*/  HMMA.16816.F32 R28, R172, R6.reuse, R28 ;  /* 0x00000006ac1c723c */ /* 0x080fe6000000181c */
[----:B------:R-:W-:Y:S02]  /*68f0*/  FMUL.FTZ R10, R49, R19 ;  /* 0x00000013310a7220 */ /* 0x000fe40000410000 */
[----:B------:R-:W-:Y:S01]  /*6900*/  FMUL.FTZ R9, R9, c[0x0][0x2ec] ;  /* 0x0000bb0009097a20 */ /* 0x000fe20000410000 */
[----:B------:R2:W5:Y:S01]  /*6910*/  LDL.LU R49, [R1+0x98] ;  /* 0x0000980001317983 */ /* 0x0005620000300800 */
[----:B------:R-:W-:Y:S01]  /*6920*/  FADD.FTZ R20, -R203, R20 ;  /* 0x00000014cb147221 */ /* 0x000fe20000010100 */
[----:B------:R-:W-:Y:S04]  /*6930*/  HMMA.16816.F32 R32, R164, R6, R32 ;  /* 0x00000006a420723c */ /* 0x000fe80000001820 */
[----:B------:R-:W-:Y:S02]  /*6940*/  FMUL.FTZ R182, R182, R0 ;  /* 0x00000000b6b67220 */ /* 0x000fe40000410000 */
[----:B------:R-:W-:Y:S02]  /*6950*/  FADD.FTZ R13, -R202, R13 ;  /* 0x0000000dca0d7221 */ /* 0x000fe40000010100 */
[----:B------:R-:W-:Y:S04]  /*6960*/  FFMA.FTZ R0, -R210, R210, 1 ;  /* 0x3f800000d2007423 */ /* 0x000fe800000101d2 */
[----:B------:R-:W-:Y:S02]  /*6970*/  FFMA.FTZ R4, -R213, R213, 1 ;  /* 0x3f800000d5047423 */ /* 0x000fe400000101d5 */
[----:B------:R-:W-:Y:S02]  /*6980*/  FADD.FTZ R21, -R203, R21 ;  /* 0x00000015cb157221 */ /* 0x000fe40000010100 */
[----:B------:R-:W-:Y:S02]  /*6990*/  FMUL.FTZ R20, R48, R20 ;  /* 0x0000001430147220 */ /* 0x000fe40000410000 */
[----:B------:R-:W-:Y:S01]  /*69a0*/  FMUL.FTZ R181, R181, R9 ;  /* 0x00000009b5b57220 */ /* 0x000fe20000410000 */
[----:B------:R2:W5:Y:S01]  /*69b0*/  LDL.LU R48, [R1+0x94] ;  /* 0x0000940001307983 */ /* 0x0005620000300800 */
[----:B------:R-:W-:Y:S02]  /*69c0*/  FMUL.FTZ R13, R248, R13 ;  /* 0x0000000df80d7220 */ /* 0x000fe40000410000 */
[----:B------:R-:W-:Y:S02]  /*69d0*/  FMUL.FTZ R9, R0, c[0x0][0x2ec] ;  /* 0x0000bb0000097a20 */ /* 0x000fe40000410000 */
[----:B------:R-:W-:Y:S02]  /*69e0*/  FADD.FTZ R16, -R203, R16 ;  /* 0x00000010cb107221 */ /* 0x000fe40000010100 */
[----:B------:R-:W-:Y:S02]  /*69f0*/  FMUL.FTZ R4, R4, c[0x0][0x2ec] ;  /* 0x0000bb0004047a20 */ /* 0x000fe40000410000 */
[----:B------:R-:W-:Y:S02]  /*6a00*/  FADD.FTZ R22, -R204, R22 ;  /* 0x00000016cc167221 */ /* 0x000fe40000010100 */
[----:B------:R-:W-:Y:S02]  /*6a10*/  FMUL.FTZ R21, R47, R21 ;  /* 0x000000152f157220 */ /* 0x000fe40000410000 */
[----:B------:R-:W-:Y:S01]  /*6a20*/  FADD.FTZ R24, -R202, R24 ;  /* 0x00000018ca187221 */ /* 0x000fe20000010100 */
[----:B------:R2:W5:Y:S01]  /*6a30*/  LDL.LU R47, [R1+0x90] ;  /* 0x00009000012f7983 */ /* 0x0005620000300800 */
[----:B------:R-:W-:Y:S02]  /*6a40*/  FMUL.FTZ R180, R180, R9 ;  /* 0x00000009b4b47220 */ /* 0x000fe40000410000 */
[----:B------:R-:W-:Y:S02]  /*6a50*/  FMUL.FTZ R9, R169, R16 ;  /* 0x00000010a9097220 */ /* 0x000fe40000410000 */
[----:B------:R-:W-:Y:S02]  /*6a60*/  FMUL.FTZ R169, R13, R4 ;  /* 0x000000040da97220 */ /* 0x000fe40000410000 */
[----:B------:R-:W-:Y:S02]  /*6a70*/  FMUL.FTZ R13, R252, R22 ;  /* 0x00000016fc0d7220 */ /* 0x000fe40000410000 */
[----:B------:R-:W-:Y:S02]  /*6a80*/  FADD.FTZ R25, -R202, R25 ;  /* 0x00000019ca197221 */ /* 0x000fe40000010100 */
[----:B------:R-:W-:Y:S02]  /*6a90*/  FMUL.FTZ R22, R46, R24 ;  /* 0x000000182e167220 */ /* 0x000fe40000410000 */
[----:B------:R-:W-:Y:S01]  /*6aa0*/  FADD.FTZ R12, -R202, R12 ;  /* 0x0000000cca0c7221 */ /* 0x000fe20000010100 */
[----:B------:R2:W5:Y:S01]  /*6ab0*/  LDL.LU R46, [R1+0x8c] ;  /* 0x00008c00012e7983 */ /* 0x0005620000300800 */
[C---:B------:R-:W-:Y:S02]  /*6ac0*/  FADD.FTZ R14, -R201.reuse, R14 ;  /* 0x0000000ec90e7221 */ /* 0x040fe40000010100 */
[----:B------:R-:W-:Y:S02]  /*6ad0*/  FFMA.FTZ R5, -R214, R214, 1 ;  /* 0x3f800000d6057423 */ /* 0x000fe400000101d6 */
[----:B------:R-:W-:Y:S02]  /*6ae0*/  FFMA.FTZ R2, -R212, R212, 1 ;  /* 0x3f800000d4027423 */ /* 0x000fe400000101d4 */
[----:B------:R-:W-:Y:S02]  /*6af0*/  FADD.FTZ R26, -R201, R26 ;  /* 0x0000001ac91a7221 */ /* 0x000fe40000010100 */
[----:B------:R-:W-:Y:S02]  /*6b00*/  FMUL.FTZ R17, R45, R25 ;  /* 0x000000192d117220 */ /* 0x000fe40000410000 */
[----:B------:R-:W-:Y:S01]  /*6b10*/  FMUL.FTZ R12, R249, R12 ;  /* 0x0000000cf90c7220 */ /* 0x000fe20000410000 */
[----:B------:R2:W5:Y:S01]  /*6b20*/  LDL.LU R45, [R1+0x88] ;  /* 0x00008800012d7983 */ /* 0x0005620000300800 */
[----:B------:R-:W-:Y:S02]  /*6b30*/  FMUL.FTZ R14, R245, R14 ;  /* 0x0000000ef50e7220 */ /* 0x000fe40000410000 */
[----:B------:R-:W-:Y:S02]  /*6b40*/  FMUL.FTZ R5, R5, c[0x0][0x2ec] ;  /* 0x0000bb0005057a20 */ /* 0x000fe40000410000 */
[----:B------:R-:W-:Y:S02]  /*6b50*/  FMUL.FTZ R2, R2, c[0x0][0x2ec] ;  /* 0x0000bb0002027a20 */ /* 0x000fe40000410000 */
[----:B------:R-:W-:Y:S02]  /*6b60*/  FADD.FTZ R23, -R204, R23 ;  /* 0x00000017cc177221 */ /* 0x000fe40000010100 */
[----:B------:R-:W-:Y:S02]  /*6b70*/  FFMA.FTZ R4, -R217, R217, 1 ;  /* 0x3f800000d9047423 */ /* 0x000fe400000101d9 */
[----:B------:R-:W-:Y:S02]  /*6b80*/  FADD.FTZ R27, -R201, R27 ;  /* 0x0000001bc91b7221 */ /* 0x000fe40000010100 */
[----:B------:R-:W-:Y:S02]  /*6b90*/  FMUL.FTZ R24, R44, R26 ;  /* 0x0000001a2c187220 */ /* 0x000fe40000410000 */
[----:B------:R-:W-:Y:S01]  /*6ba0*/  FMUL.FTZ R170, R12, R5 ;  /* 0x000000050caa7220 */ /* 0x000fe20000410000 */
[----:B------:R2:W5:Y:S01]  /*6bb0*/  LDL.LU R44, [R1+0x84] ;  /* 0x00008400012c7983 */ /* 0x0005620000300800 */
[----:B------:R-:W-:Y:S02]  /*6bc0*/  FMUL.FTZ R176, R14, R2 ;  /* 0x000000020eb07220 */ /* 0x000fe40000410000 */
[----:B------:R-:W-:Y:S02]  /*6bd0*/  FMUL.FTZ R12, R251, R23 ;  /* 0x00000017fb0c7220 */ /* 0x000fe40000410000 */
[----:B------:R-:W-:Y:S02]  /*6be0*/  FFMA.FTZ R5, -R218, R218, 1 ;  /* 0x3f800000da057423 */ /* 0x000fe400000101da */
[----:B------:R-:W-:Y:S02]  /*6bf0*/  FFMA.FTZ R2, -R216, R216, 1 ;  /* 0x3f800000d8027423 */ /* 0x000fe400000101d8 */
[----:B------:R-:W-:Y:S02]  /*6c00*/  FMUL.FTZ R4, R4, c[0x0][0x2ec] ;  /* 0x0000bb0004047a20 */ /* 0x000fe40000410000 */
[----:B------:R-:W-:Y:S02]  /*6c10*/  FADD.FTZ R28, -R202, R28 ;  /* 0x0000001cca1c7221 */ /* 0x000fe40000010100 */
[----:B------:R-:W-:Y:S02]  /*6c20*/  FMUL.FTZ R23, R43, R27 ;  /* 0x0000001b2b177220 */ /* 0x000fe40000410000 */
[----:B------:R-:W-:Y:S01]  /*6c30*/  FMUL.FTZ R5, R5, c[0x0][0x2ec] ;  /* 0x0000bb0005057a20 */ /* 0x000fe20000410000 */
[----:B------:R2:W5:Y:S01]  /*6c40*/  LDL.LU R43, [R1+0x80] ;  /* 0x00008000012b7983 */ /* 0x0005620000300800 */
[----:B------:R-:W-:Y:S02]  /*6c50*/  FMUL.FTZ R2, R2, c[0x0][0x2ec] ;  /* 0x0000bb0002027a20 */ /* 0x000fe40000410000 */
        /* <DEDUP_REMOVED lines=16> */
[----:B------:R-:W-:Y:S01]  /*6d60*/  FFMA.FTZ R2, -R220, R220, 1 ;  /* 0x3f800000dc027423 */ /* 0x000fe200000101dc */
[----:B------:R2:W5:Y:S01]  /*6d70*/  LDL.LU R40, [R1+0x74] ;  /* 0x0000740001287983 */ /* 0x0005620000300800 */
[----:B------:R-:W-:Y:S02]  /*6d80*/  FMUL.FTZ R26, R20, R5 ;  /* 0x00000005141a7220 */ /* 0x000fe40000410000 */
[----:B------:R-:W-:Y:S02]  /*6d90*/  FADD.FTZ R32, -R203, R32 ;  /* 0x00000020cb207221 */ /* 0x000fe40000010100 */
[----:B------:R-:W-:Y:S02]  /*6da0*/  FMUL.FTZ R20, R39, R31 ;  /* 0x0000001f27147220 */ /* 0x000fe40000410000 */
[----:B------:R-:W-:Y:S01]  /*6db0*/  FMUL.FTZ R2, R2, c[0x0][0x2ec] ;  /* 0x0000bb0002027a20 */ /* 0x000fe20000410000 */
[----:B------:R2:W5:Y:S01]  /*6dc0*/  LDL.LU R39, [R1+0x70] ;  /* 0x0000700001277983 */ /* 0x0005620000300800 */
        /* <DEDUP_REMOVED lines=9> */
[----:B------:R-:W-:Y:S01]  /*6e60*/  FADD.FTZ R15, -R201, R15 ;  /* 0x0000000fc90f7221 */ /* 0x000fe20000010100 */
[----:B------:R2:W5:Y:S01]  /*6e70*/  LDL.LU R36, [R1+0x64] ;  /* 0x0000640001247983 */ /* 0x0005620000300800 */
[----:B------:R-:W-:Y:S02]  /*6e80*/  FMUL.FTZ R0, R0, c[0x0][0x2ec] ;  /* 0x0000bb0000007a20 */ /* 0x000fe40000410000 */
[----:B------:R-:W-:Y:S02]  /*6e90*/  FMUL.FTZ R15, R235, R15 ;  /* 0x0000000feb0f7220 */ /* 0x000fe40000410000 */
[----:B------:R-:W-:Y:S02]  /*6ea0*/  FMUL.FTZ R178, R178, R0 ;  /* 0x00000000b2b27220 */ /* 0x000fe40000410000 */
[----:B------:R-:W-:Y:S02]  /*6eb0*/  FFMA.FTZ R0, -R211, R211, 1 ;  /* 0x3f800000d3007423 */ /* 0x000fe400000101d3 */
[----:B------:R-:W-:Y:S02]  /*6ec0*/  FFMA.FTZ R5, -R234, R234, 1 ;  /* 0x3f800000ea057423 */ /* 0x000fe400000101ea */
[----:B------:R-:W-:Y:S02]  /*6ed0*/  FMUL.FTZ R0, R0, c[0x0][0x2ec] ;  /* 0x0000bb0000007a20 */ /* 0x000fe40000410000 */
[----:B------:R-:W-:Y:S02]  /*6ee0*/  FFMA.FTZ R4, -R230, R230, 1 ;  /* 0x3f800000e6047423 */ /* 0x000fe400000101e6 */
[----:B------:R-:W-:Y:S02]  /*6ef0*/  FMUL.FTZ R171, R15, R0 ;  /* 0x000000000fab7220 */ /* 0x000fe40000410000 */
[----:B------:R-:W-:Y:S02]  /*6f00*/  FFMA.FTZ R0, -R215, R215, 1 ;  /* 0x3f800000d7007423 */ /* 0x000fe400000101d7 */
[----:B------:R-:W-:Y:S02]  /*6f10*/  FFMA.FTZ R2, -R228, R228, 1 ;  /* 0x3f800000e4027423 */ /* 0x000fe400000101e4 */
[----:B------:R-:W-:Y:S02]  /*6f20*/  FMUL.FTZ R0, R0, c[0x0][0x2ec] ;  /* 0x0000bb0000007a20 */ /* 0x000fe40000410000 */
[----:B------:R-:W-:Y:S02]  /*6f30*/  FMUL.FTZ R5, R5, c[0x0][0x2ec] ;  /* 0x0000bb0005057a20 */ /* 0x000fe40000410000 */
[----:B------:R-:W-:Y:S02]  /*6f40*/  FMUL.FTZ R10, R10, R0 ;  /* 0x000000000a0a7220 */ /* 0x000fe40000410000 */
[----:B------:R-:W-:Y:S02]  /*6f50*/  FFMA.FTZ R0, -R219, R219, 1 ;  /* 0x3f800000db007423 */ /* 0x000fe400000101db */
[----:B------:R-:W-:Y:S02]  /*6f60*/  FMUL.FTZ R4, R4, c[0x0][0x2ec] ;  /* 0x0000bb0004047a20 */ /* 0x000fe40000410000 */
[----:B------:R-:W-:Y:S02]  /*6f70*/  FMUL.FTZ R0, R0, c[0x0][0x2ec] ;  /* 0x0000bb0000007a20 */ /* 0x000fe40000410000 */
[----:B------:R-:W-:Y:S02]  /*6f80*/  FMUL.FTZ R2, R2, c[0x0][0x2ec] ;  /* 0x0000bb0002027a20 */ /* 0x000fe40000410000 */
[----:B------:R-:W-:Y:S02]  /*6f90*/  FMUL.FTZ R27, R12, R0 ;  /* 0x000000000c1b7220 */ /* 0x000fe40000410000 */
[----:B------:R-:W-:Y:S02]  /*6fa0*/  FFMA.FTZ R0, -R226, R226, 1 ;  /* 0x3f800000e2007423 */ /* 0x000fe400000101e2 */
[----:B------:R-:W-:Y:S02]  /*6fb0*/  FMUL.FTZ R22, R22, R5 ;  /* 0x0000000516167220 */ /* 0x000fe40000410000 */
[----:B------:R-:W-:Y:S02]  /*6fc0*/  FMUL.FTZ R0, R0, c[0x0][0x2ec] ;  /* 0x0000bb0000007a20 */ /* 0x000fe40000410000 */
[----:B------:R-:W-:Y:S02]  /*6fd0*/  FMUL.FTZ R17, R17, R4 ;  /* 0x0000000411117220 */ /* 0x000fe40000410000 */
[----:B------:R-:W-:Y:S02]  /*6fe0*/  FMUL.FTZ R24, R24, R2 ;  /* 0x0000000218187220 */ /* 0x000fe40000410000 */
[----:B------:R-:W-:Y:S02]  /*6ff0*/  FMUL.FTZ R23, R23, R0 ;  /* 0x0000000017177220 */ /* 0x000fe40000410000 */
[----:B------:R-:W-:Y:S02]  /*7000*/  FFMA.FTZ R5, -R227, R227, 1 ;  /* 0x3f800000e3057423 */ /* 0x000fe400000101e3 */
[----:B------:R-:W-:Y:S02]  /*7010*/  FFMA.FTZ R4, -R225, R225, 1 ;  /* 0x3f800000e1047423 */ /* 0x000fe400000101e1 */
[----:B------:R-:W-:Y:S02]  /*7020*/  FFMA.FTZ R2, -R223, R223, 1 ;  /* 0x3f800000df027423 */ /* 0x000fe400000101df */
[----:B------:R-:W-:Y:S02]  /*7030*/  FFMA.FTZ R0, -R221, R221, 1 ;  /* 0x3f800000dd007423 */ /* 0x000fe400000101dd */
[----:B------:R-:W-:Y:S02]  /*7040*/  FADD.FTZ R35, -R204, R35 ;  /* 0x00000023cc237221 */ /* 0x000fe40000010100 */
[----:B------:R-:W-:Y:S02]  /*7050*/  FMUL.FTZ R5, R5, c[0x0][0x2ec] ;  /* 0x0000bb0005057a20 */ /* 0x000fe40000410000 */
[----:B------:R-:W-:Y:S02]  /*7060*/  FMUL.FTZ R4, R4, c[0x0][0x2ec] ;  /* 0x0000bb0004047a20 */ /* 0x000fe40000410000 */
[----:B------:R-:W-:Y:S02]  /*7070*/  FMUL.FTZ R2, R2, c[0x0][0x2ec] ;  /* 0x0000bb0002027a20 */ /* 0x000fe40000410000 */
[----:B------:R-:W-:Y:S02]  /*7080*/  FMUL.FTZ R0, R0, c[0x0][0x2ec] ;  /* 0x0000bb0000007a20 */ /* 0x000fe40000410000 */
[----:B------:R-:W-:Y:S01]  /*7090*/  FMUL.FTZ R15, R250, R35 ;  /* 0x00000023fa0f7220 */ /* 0x000fe20000410000 */
[----:B------:R-:W-:Y:S01]  /*70a0*/  MOV R250, c[0x0][0x22c] ;  /* 0x00008b0000fa7a02 */ /* 0x000fe20000000f00 */
        /* <DEDUP_REMOVED lines=17> */
[----:B------:R-:W-:Y:S01]  /*71c0*/  FMUL.FTZ R15, R15, R0 ;  /* 0x000000000f0f7220 */ /* 0x000fe20000410000 */
[----:B------:R-:W-:-:S05]  /*71d0*/  @!P0 BRA `(.L_x_1854) ;  /* 0x0000016000008947 */ /* 0x000fca0003800000 */
[----:B--2---:R-:W-:Y:S01]  /*71e0*/  IMAD.MOV.U32 R5, RZ, RZ, c[0x0][0x190] ;  /* 0x00006400ff057624 */ /* 0x004fe200078e00ff */
        /* <DEDUP_REMOVED lines=21> */
.L_x_1854:
[----:B--2---:R-:W-:Y:S01]  /*7340*/  F2FP.PACK_AB R12, R11, R181 ;  /* 0x000000b50b0c723e */ /* 0x004fe200000000ff */
        /* <DEDUP_REMOVED lines=145> */
.L_x_1855:
[----:B------:R-:W-:Y:S01]  /*7c60*/  LDSM.16.M88.4 R32, [R3+0x1c000] ;  /* 0x01c000000320783b */ /* 0x000fe20000000200 */
[----:B------:R-:W-:Y:S01]  /*7c70*/  IMAD.MOV.U32 R2, RZ, RZ, c[0x0][0x22c] ;  /* 0x00008b00ff027624 */ /* 0x000fe200078e00ff */
[----:B------:R-:W-:Y:S02]  /*7c80*/  ULOP3.LUT UR8, UR7, 0x1, URZ, 0xc0, !UPT ;  /* 0x0000000107087892 */ /* 0x000fe4000f8ec03f */
[----:B------:R-:W-:Y:S01]  /*7c90*/  UISETP.GT.AND UP2, UPT, UR7, UR17, UPT ;  /* 0x000000110700728c */ /* 0x000fe2000bf44270 */
        /* <DEDUP_REMOVED lines=8> */
[----:B------:R-:W5:Y:S05]  /*7d20*/  LDL R206, [R1+0x40] ;  /* 0x0000400001ce7983 */ /* 0x000f6a0000100800 */
        /* <DEDUP_REMOVED lines=73> */
[C---:B------:R-:W-:Y:S08]  /*81c0*/  HMMA.16816.F32 R24, R180.reuse, R164, R24 ;  /* 0x000000a4b418723c */ /* 0x040ff00000001818 */
[-C--:B------:R-:W-:Y:S01]  /*81d0*/  HMMA.16816.F32 R28, R180, R166.reuse, R28 ;  /* 0x000000a6b41c723c */ /* 0x080fe2000000181c */
[----:B------:R-:W3:Y:S07]  /*81e0*/  LDSM.16.MT88.4 R180, [R189+0x7000] ;  /* 0x00700000bdb4783b */ /* 0x000eee0000004200 */
[----:B------:R-:W-:Y:S01]  /*81f0*/  HMMA.16816.F32 R32, R172, R166, R32 ;  /* 0x000000a6ac20723c */ /* 0x000fe20000001820 */
[----:B------:R-:W-:Y:S05]  /*8200*/  LDSM.16.M88.4 R164, [R188+0x1e000] ;  /* 0x01e00000bca4783b */ /* 0x000fea0000000200 */
[----:B------:R-:W4:Y:S02]  /*8210*/  LDSM.16.MT88.4 R172, [R189+0x3800] ;  /* 0x00380000bdac783b */ /* 0x000f240000004200 */
[-C--:B-1----:R-:W-:Y:S08]  /*8220*/  HMMA.16816.F32 R4, R168, R176.reuse, R4 ;  /* 0x000000b0a804723c */ /* 0x082ff00000001804 */
[C---:B------:R-:W-:Y:S08]  /*8230*/  HMMA.16816.F32 R8, R184.reuse, R176, R8 ;  /* 0x000000b0b808723c */ /* 0x040ff00000001808 */
[-C--:B------:R-:W-:Y:S08]  /*8240*/  HMMA.16816.F32 R12, R184, R178.reuse, R12 ;  /* 0x000000b2b80c723c */ /* 0x080ff0000000180c */
[C---:B------:R-:W-:Y:S01]  /*8250*/  HMMA.16816.F32 R16, R168.reuse, R178, R16 ;  /* 0x000000b2a810723c */ /* 0x040fe20000001810 */
[----:B------:R1:W2:Y:S07]  /*8260*/  LDSM.16.M88.4 R176, [R188+0x1f000] ;  /* 0x01f00000bcb0783b */ /* 0x0002ae0000000200 */
[-C--:B---3--:R-:W-:Y:S08]  /*8270*/  HMMA.16816.F32 R20, R168, R180.reuse, R20 ;  /* 0x000000b4a814723c */ /* 0x088ff00000001814 */
[C---:B------:R-:W-:Y:S07]  /*8280*/  HMMA.16816.F32 R24, R184.reuse, R180, R24 ;  /* 0x000000b4b818723c */ /* 0x040fee0000001818 */
[----:B------:R-:W-:Y:S01]  /*8290*/  IMAD.MOV.U32 R180, RZ, RZ, c[0x0][0x22c] ;  /* 0x00008b00ffb47624 */ /* 0x000fe200078e00ff */
[-C--:B------:R-:W-:Y:S01]  /*82a0*/  HMMA.16816.F32 R28, R184, R182.reuse, R28 ;  /* 0x000000b6b81c723c */ /* 0x080fe2000000181c */
[----:B------:R-:W3:Y:S03]  /*82b0*/  LDSM.16.MT88.4 R184, [R189+0x7800] ;  /* 0x00780000bdb8783b */ /* 0x000ee60000004200 */
[----:B-1----:R-:W-:Y:S01]  /*82c0*/  LEA.HI.X.SX32 R188, R2, R247, 0x2, P2 ;  /* 0x000000f702bc7211 */ /* 0x002fe200010f16ff */
[----:B------:R-:W-:Y:S02]  /*82d0*/  IMAD.MOV.U32 R2, RZ, RZ, R235 ;  /* 0x000000ffff027224 */ /* 0x000fe400078e00eb */
[----:B------:R-:W-:Y:S01]  /*82e0*/  IMAD R180, R180, c[0x0][0x1c0], RZ ;  /* 0x00007000b4b47a24 */ /* 0x000fe200078e02ff */
[----:B------:R-:W-:Y:S04]  /*82f0*/  HMMA.16816.F32 R32, R168, R182, R32 ;  /* 0x000000b6a820723c */ /* 0x000fe80000001820 */
[----:B------:R-:W-:Y:S02]  /*8300*/  IMAD.MOV.U32 R3, RZ, RZ, R188 ;  /* 0x000000ffff037224 */ /* 0x000fe400078e00bc */
[----:B------:R-:W-:Y:S01]  /*8310*/  IMAD R180, R180, 0x30, RZ ;  /* 0x00000030b4b47824 */ /* 0x000fe200078e02ff */
[----:B-----5:R-:W-:Y:S01]  /*8320*/  @P0 IADD3 R170, P3, R206, UR14, RZ ;  /* 0x0000000eceaa0c10 */ /* 0x020fe2000ff7e0ff */
[-C--:B----4-:R-:W-:Y:S01]  /*8330*/  HMMA.16816.F32 R4, R164, R172.reuse, R4 ;  /* 0x000000aca404723c */ /* 0x090fe20000001804 */
[----:B------:R-:W-:Y:S04]  /*8340*/  @UP3 UIADD3 UR14, UP1, UR14, -0x100, URZ ;  /* 0xffffff000e0e3890 */ /* 0x000fe8000ff3e03f */
[----:B------:R-:W-:Y:S01]  /*8350*/  @P0 IADD3.X R171, R205, UR13, RZ, P3, !PT ;  /* 0x0000000dcdab0c10 */ /* 0x000fe20009ffe4ff */
[----:B------:R-:W-:Y:S01]  /*8360*/  IMAD.MOV.U32 R205, RZ, RZ, c[0x0][0x22c] ;  /* 0x00008b00ffcd7624 */ /* 0x000fe200078e00ff */
[CC--:B------:R-:W-:Y:S01]  /*8370*/  LEA R168, P2, R250.reuse, R2.reuse, 0x2 ;  /* 0x00000002faa87211 */ /* 0x0c0fe200078410ff */
[C---:B--2---:R-:W-:Y:S01]  /*8380*/  HMMA.16816.F32 R8, R176.reuse, R172, R8 ;  /* 0x000000acb008723c */ /* 0x044fe20000001808 */
[----:B------:R-:W-:Y:S01]  /*8390*/  @UP3 UIADD3.X UR13, UR13, -0x1, URZ, UP1, !UPT ;  /* 0xffffffff0d0d3890 */ /* 0x000fe20008ffe43f */
[----:B------:R1:W2:Y:S02]  /*83a0*/  @P0 LDG.E R202, [R170.64+0x20] ;  /* 0x00002004aaca0981 */ /* 0x0002a4000c1e1900 */
[-C--:B------:R-:W-:Y:S01]  /*83b0*/  LEA.HI.X.SX32 R169, R250, R3.reuse, 0x2, P2 ;  /* 0x00000003faa97211 */ /* 0x080fe200010f16ff */
[----:B------:R-:W-:Y:S02]  /*83c0*/  IMAD R205, R205, c[0x0][0x1c0], RZ ;  /* 0x00007000cdcd7a24 */ /* 0x000fe400078e02ff */
[----:B------:R1:W4:Y:S01]  /*83d0*/  @P0 LDG.E R0, [R170.64+0xa0] ;  /* 0x0000a004aa000981 */ /* 0x000322000c1e1900 */
[-C--:B------:R-:W-:Y:S04]  /*83e0*/  HMMA.16816.F32 R12, R176, R174.reuse, R12 ;  /* 0x000000aeb00c723c */ /* 0x080fe8000000180c */
[----:B------:R1:W5:Y:S01]  /*83f0*/  @P0 LDG.E R203, [R170.64+0x80] ;  /* 0x00008004aacb0981 */ /* 0x000362000c1e1900 */
[----:B------:R-:W-:Y:S03]  /*8400*/  IMAD R205, R205, 0x18, RZ ;  /* 0x00000018cdcd7824 */ /* 0x000fe600078e02ff */
[C---:B------:R-:W-:Y:S01]  /*8410*/  HMMA.16816.F32 R16, R164.reuse, R174, R16 ;  /* 0x000000aea410723c */ /* 0x040fe20000001810 */
[----:B------:R1:W5:Y:S05]  /*8420*/  @P0 LDG.E R204, [R170.64] ;  /* 0x00000004aacc0981 */ /* 0x00036a000c1e1900 */
[----:B------:R1:W-:Y:S01]  /*8430*/  RED.E.ADD.F32.FTZ.RN.STRONG.GPU [R2.64], R4 ;  /* 0x000000040200798e */ /* 0x0003e2000c10e784 */
[----:B------:R-:W-:Y:S01]  /*8440*/  IMAD.MOV.U32 R175, RZ, RZ, c[0x0][0x22c] ;  /* 0x00008b00ffaf7624 */ /* 0x000fe200078e00ff */
[-C--:B---3--:R-:W-:Y:S03]  /*8450*/  HMMA.16816.F32 R20, R164, R184.reuse, R20 ;  /* 0x000000b8a414723c */ /* 0x088fe60000001814 */
[----:B------:R3:W-:Y:S01]  /*8460*/  RED.E.ADD.F32.FTZ.RN.STRONG.GPU [R168.64], R5 ;  /* 0x00000005a800798e */ /* 0x0007e2000c10e784 */
[----:B------:R-:W-:Y:S04]  /*8470*/  IMAD R175, R175, c[0x0][0x1c0], RZ ;  /* 0x00007000afaf7a24 */ /* 0x000fe800078e02ff */
[C---:B------:R-:W-:Y:S04]  /*8480*/  HMMA.16816.F32 R24, R176.reuse, R184, R24 ;  /* 0x000000b8b018723c */ /* 0x040fe80000001818 */
[----:B------:R-:W-:Y:S04]  /*8490*/  IMAD R175, R175, 0x38, RZ ;  /* 0x00000038afaf7824 */ /* 0x000fe800078e02ff */
[-C--:B------:R-:W-:Y:S04]  /*84a0*/  HMMA.16816.F32 R28, R176, R186.reuse, R28 ;  /* 0x000000bab01c723c */ /* 0x080fe8000000181c */
[CC--:B-1----:R-:W-:Y:S04]  /*84b0*/  LEA R170, P2, R205.reuse, R2.reuse, 0x2 ;  /* 0x00000002cdaa7211 */ /* 0x0c2fe800078410ff */
[----:B------:R-:W-:Y:S04]  /*84c0*/  HMMA.16816.F32 R32, R164, R186, R32 ;  /* 0x000000baa420723c */ /* 0x000fe80000001820 */
[-C--:B------:R-:W-:Y:S02]  /*84d0*/  LEA.HI.X.SX32 R171, R205, R3.reuse, 0x2, P2 ;  /* 0x00000003cdab7211 */ /* 0x080fe400010f16ff */
[CC--:B------:R-:W-:Y:S06]  /*84e0*/  LEA R4, P2, R180.reuse, R2.reuse, 0x2 ;  /* 0x00000002b4047211 */ /* 0x0c0fec00078410ff */
[-C--:B---3--:R-:W-:Y:S01]  /*84f0*/  LEA.HI.X.SX32 R5, R180, R3.reuse, 0x2, P2 ;  /* 0x00000003b4057211 */ /* 0x088fe200010f16ff */
[----:B--2---:R1:W-:Y:S05]  /*8500*/  @P0 STL [R1+0xc], R202 ;  /* 0x00000cca01000387 */ /* 0x0043ea0000100800 */
[----:B----4-:R2:W-:Y:S05]  /*8510*/  @P0 STL [R1+0x4], R0 ;  /* 0x0000040001000387 */ /* 0x0105ea0000100800 */
[----:B------:R-:W3:Y:S01]  /*8520*/  LDL R174, [R1+0x24] ;  /* 0x0000240001ae7983 */ /* 0x000ee20000100800 */
[----:B-1----:R-:W-:Y:S04]  /*8530*/  IMAD.MOV.U32 R202, RZ, RZ, c[0x0][0x22c] ;  /* 0x00008b00ffca7624 */ /* 0x002fe800078e00ff */
[----:B------:R-:W-:Y:S01]  /*8540*/  IMAD R202, R202, c[0x0][0x1c0], RZ ;  /* 0x00007000caca7a24 */ /* 0x000fe200078e02ff */
[----:B--2---:R-:W2:Y:S03]  /*8550*/  LDL R0, [R1+0x18] ;  /* 0x0000180001007983 */ /* 0x004ea60000100800 */
[----:B------:R-:W-:Y:S02]  /*8560*/  IMAD.SHL.U32 R202, R202, 0x10, RZ ;  /* 0x00000010caca7824 */ /* 0x000fe400078e00ff */
[----:B-----5:R1:W-:Y:S05]  /*8570*/  @P0 STL [R1], R203 ;  /* 0x000000cb01000387 */ /* 0x0203ea0000100800 */
[----:B------:R4:W-:Y:S01]  /*8580*/  @P0 STL [R1+0x8], R204 ;  /* 0x000008cc01000387 */ /* 0x0009e20000100800 */
[CC--:B------:R-:W-:Y:S04]  /*8590*/  LEA R172, P0, R202.reuse, R2.reuse, 0x2 ;  /* 0x00000002caac7211 */ /* 0x0c0fe800078010ff */
[-C--:B------:R-:W-:Y:S05]  /*85a0*/  LEA.HI.X.SX32 R173, R202, R3.reuse, 0x2, P0 ;  /* 0x00000003caad7211 */ /* 0x080fea00000f16ff */
[----:B------:R5:W-:Y:S05]  /*85b0*/  RED.E.ADD.F32.FTZ.RN.STRONG.GPU [R172.64], R6 ;  /* 0x00000006ac00798e */ /* 0x000bea000c10e784 */
[----:B------:R5:W-:Y:S01]  /*85c0*/  RED.E.ADD.F32.FTZ.RN.STRONG.GPU [R170.64], R7 ;  /* 0x00000007aa00798e */ /* 0x000be2000c10e784 */
[----:B-1----:R-:W-:Y:S04]  /*85d0*/  IMAD.MOV.U32 R203, RZ, RZ, c[0x0][0x22c] ;  /* 0x00008b00ffcb7624 */ /* 0x002fe800078e00ff */
[----:B------:R-:W-:Y:S02]  /*85e0*/  IMAD R203, R203, c[0x0][0x1c0], RZ ;  /* 0x00007000cbcb7a24 */ /* 0x000fe400078e02ff */
[----:B----4-:R-:W-:Y:S02]  /*85f0*/  IMAD.MOV.U32 R204, RZ, RZ, c[0x0][0x22c] ;  /* 0x00008b00ffcc7624 */ /* 0x010fe400078e00ff */
        /* <DEDUP_REMOVED lines=31> */
[----:B----4-:R-:W4:Y:S01]  /*87f0*/  LDL R164, [R1+0x14] ;  /* 0x0000140001a47983 */ /* 0x010f220000100800 */
        /* <DEDUP_REMOVED lines=8> */
[-C--:B------:R-:W-:Y:S01]  /*8880*/  LEA R10, P0, R176, R2.reuse, 0x2 ;  /* 0x00000002b00a7211 */ /* 0x080fe200078010ff */
[----:B------:R-:W-:Y:S01]  /*8890*/  IMAD.IADD R175, R250, 0x1, R175 ;  /* 0x00000001faaf7824 */ /* 0x000fe200078e02af */
        /* <DEDUP_REMOVED lines=9> */
[----:B------:R-:W-:Y:S01]  /*8930*/  IADD3 R170, R203, 0x40, RZ ;  /* 0x00000040cbaa7810 */ /* 0x000fe20007ffe0ff */
[C---:B------:R-:W-:Y:S01]  /*8940*/  IMAD.IADD R17, R250.reuse, 0x1, R17 ;  /* 0x00000001fa117824 */ /* 0x040fe200078e0211 */
[-C--:B------:R-:W-:Y:S02]  /*8950*/  LEA R8, P3, R175, R2.reuse, 0x2 ;  /* 0x00000002af087211 */ /* 0x080fe400078610ff */
[----:B------:R-:W-:Y:S01]  /*8960*/  IADD3 R167, R203, 0x40, RZ ;  /* 0x00000040cba77810 */ /* 0x000fe20007ffe0ff */
[C---:B------:R-:W-:Y:S01]  /*8970*/  IMAD.IADD R170, R250.reuse, 0x1, R170 ;  /* 0x00000001faaa7824 */ /* 0x040fe200078e02aa */
        /* <DEDUP_REMOVED lines=39> */
[CC--:B---3--:R-:W-:Y:S04]  /*8bf0*/  LEA R10, P4, R18.reuse, R2.reuse, 0x2 ;  /* 0x00000002120a7211 */ /* 0x0c8fe800078810ff */
[-C--:B------:R-:W-:Y:S02]  /*8c00*/  LEA.HI.X.SX32 R11, R18, R3.reuse, 0x2, P4 ;  /* 0x00000003120b7211 */ /* 0x080fe400020f16ff */
[CC--:B----4-:R-:W-:Y:S04]  /*8c10*/  LEA R6, P2, R164.reuse, R2.reuse, 0x2 ;  /* 0x00000002a4067211 */ /* 0x0d0fe800078410ff */
        /* <DEDUP_REMOVED lines=337> */
.L_x_1857:
        /* <DEDUP_REMOVED lines=18> */
.L_x_1858:
        /* <DEDUP_REMOVED lines=56> */
.L_x_1860:
[----:B-1-34-:R-:W-:Y:S05]  /*a5d0*/  BSYNC B0 ;  /* 0x0000000000007941 */ /* 0x01afea0003800000 */
.L_x_1859:
        /* <DEDUP_REMOVED lines=16> */
.L_x_1862:
[----:B------:R-:W-:Y:S05]  /*a6e0*/  BSYNC B0 ;  /* 0x0000000000007941 */ /* 0x000fea0003800000 */
.L_x_1861:
        /* <DEDUP_REMOVED lines=16> */
.L_x_1864:
[----:B------:R-:W-:Y:S05]  /*a7f0*/  BSYNC B0 ;  /* 0x0000000000007941 */ /* 0x000fea0003800000 */
.L_x_1863:
        /* <DEDUP_REMOVED lines=16> */
.L_x_1866:
[----:B------:R-:W-:Y:S05]  /*a900*/  BSYNC B0 ;  /* 0x0000000000007941 */ /* 0x000fea0003800000 */
.L_x_1865:
        /* <DEDUP_REMOVED lines=25> */
.L_x_1868:
[----:B------:R-:W-:Y:S05]  /*aaa0*/  BSYNC B0 ;  /* 0x0000000000007941 */ /* 0x000fea0003800000 */
.L_x_1867:
        /* <DEDUP_REMOVED lines=14> */
.L_x_1870:
[----:B------:R-:W-:Y:S05]  /*ab90*/  BSYNC B0 ;  /* 0x0000000000007941 */ /* 0x000fea0003800000 */
.L_x_1869:
        /* <DEDUP_REMOVED lines=14> */
.L_x_1872:
[----:B------:R-:W-:Y:S05]  /*ac80*/  BSYNC B0 ;  /* 0x0000000000007941 */ /* 0x000fea0003800000 */
.L_x_1871:
        /* <DEDUP_REMOVED lines=12> */
.L_x_1851:
[----:B------:R-:W-:Y:S05]  /*ad50*/  BSYNC B1 ;  /* 0x0000000000017941 */ /* 0x000fea0003800000 */
.L_x_1829:
        /* <DEDUP_REMOVED lines=11> */
.L_x_1873:
[----:B------:R-:W-:Y:S05]  /*ae10*/  EXIT ;  /* 0x000000000000794d */ /* 0x000fea0003800000 */
.L_x_1875:
        /* <DEDUP_REMOVED lines=14> */
.L_x_2089:


//--------------------- .text._ZN5flash44flash_bwd_dq_dk_dv_loop_seqk_parallel_kernelI23Flash_bwd_kernel_traitsILi128ELi64ELi128ELi8ELi2ELi4ELi2ELb0ELb0EN7cutlass6half_tE19Flash_kernel_traitsILi128ELi64ELi128ELi8ES3_EELb1ELb0ELb1ELb1ELb0ELb0ELb0EEEvNS_16Flash_bwd_paramsE --------------------------
	.section	.text._ZN5flash44flash_bwd_dq_dk_dv_loop_seqk_parallel_kernelI23Flash_bwd_kernel_traitsILi128ELi64ELi128ELi8ELi2ELi4ELi2ELb0ELb0EN7cutlass6half_tE19Flash_kernel_traitsILi128ELi64ELi128ELi8ES3_EELb1ELb0ELb1ELb1ELb0ELb0ELb0EEEvNS_16Flash_bwd_paramsE,"ax",@progbits
	.sectioninfo	@"SHI_REGISTERS=255"
	.align	128
        .global         _ZN5flash44flash_bwd_dq_dk_dv_loop_seqk_parallel_kernelI23Flash_bwd_kernel_traitsILi128ELi64ELi128ELi8ELi2ELi4ELi2ELb0ELb0EN7cutlass6half_tE19Flash_kernel_traitsILi128ELi64ELi128ELi8ES3_EELb1ELb0ELb1ELb1ELb0ELb0ELb0EEEvNS_16Flash_bwd_paramsE
        .type           _ZN5flash44flash_bwd_dq_dk_dv_loop_seqk_parallel_kernelI23Flash_bwd_kernel_traitsILi128ELi64ELi128ELi8ELi2ELi4ELi2ELb0ELb0EN7cutlass6half_tE19Flash_kernel_traitsILi128ELi64ELi128ELi8ES3_EELb1ELb0ELb1ELb1ELb0ELb0ELb0EEEvNS_16Flash_bwd_paramsE,@function
        .size           _ZN5flash44flash_bwd_dq_dk_dv_loop_seqk_parallel_kernelI23Flash_bwd_kernel_traitsILi128ELi64ELi128ELi8ELi2ELi4ELi2ELb0ELb0EN7cutlass6half_tE19Flash_kernel_traitsILi128ELi64ELi128ELi8ES3_EELb1ELb0ELb1ELb1ELb0ELb0ELb0EEEvNS_16Flash_bwd_paramsE,(.L_x_2090 - _ZN5flash44flash_bwd_dq_dk_dv_loop_seqk_parallel_kernelI23Flash_bwd_kernel_traitsILi128ELi64ELi128ELi8ELi2ELi4ELi2ELb0ELb0EN7cutlass6half_tE19Flash_kernel_traitsILi128ELi64ELi128ELi8ES3_EELb1ELb0ELb1ELb1ELb0ELb0ELb0EEEvNS_16Flash_bwd_paramsE)
        .other          _ZN5flash44flash_bwd_dq_dk_dv_loop_seqk_parallel_kernelI23Flash_bwd_kernel_traitsILi128ELi64ELi128ELi8ELi2ELi4ELi2ELb0ELb0EN7cutlass6half_tE19Flash_kernel_traitsILi128ELi64ELi128ELi8ES3_EELb1ELb0ELb1ELb1ELb0ELb0ELb0EEEvNS_16Flash_bwd_paramsE,@"STO_CUDA_ENTRY STV_DEFAULT"
_ZN5flash44flash_bwd_dq_dk_dv_loop_seqk_parallel_kernelI23Flash_bwd_kernel_traitsILi128ELi64ELi128ELi8ELi2ELi4ELi2ELb0ELb0EN7cutlass6half_tE19Flash_kernel_traitsILi128ELi64ELi128ELi8ES3_EELb1ELb0ELb1ELb1ELb0ELb0ELb0EEEvNS_16Flash_bwd_paramsE:
.text._ZN5flash44flash_bwd_dq_dk_dv_loop_seqk_parallel_kernelI23Flash_bwd_kernel_traitsILi128ELi64ELi128ELi8ELi2ELi4ELi2ELb0ELb0EN7cutlass6half_tE19Flash_kernel_traitsILi128ELi64ELi128ELi8ES3_EELb1ELb0ELb1ELb1ELb0ELb0ELb0EEEvNS_16Flash_bwd_paramsE:
        /* <DEDUP_REMOVED lines=66> */
[----:B------:R-:W-:Y:S01]  /*0420*/  ULDC UR51, c[0x0][0x214] ;  /* 0x0000850000337ab9 */ /* 0x000fe20000000800 */
[----:B------:R-:W-:Y:S01]  /*0430*/  LEA.HI R2, R6, R3, RZ, 0x1 ;  /* 0x0000000306027211 */ /* 0x000fe200078f08ff */
[----:B------:R-:W-:Y:S01]  /*0440*/  ULDC UR58, c[0x0][0x1c8] ;  /* 0x00007200003a7ab9 */ /* 0x000fe20000000800 */
[----:B------:R-:W-:Y:S01]  /*0450*/  LEA.HI R0, R0, R4, RZ, 0x3 ;  /* 0x0000000400007211 */ /* 0x000fe200078f18ff */
[----:B------:R-:W-:Y:S01]  /*0460*/  IMAD.IADD R10, R8, 0x1, -R10 ;  /* 0x00000001080a7824 */ /* 0x000fe200078e0a0a */
[----:B------:R-:W-:Y:S01]  /*0470*/  LOP3.LUT R2, R2, 0xfffffffe, RZ, 0xc0, !PT ;  /* 0xfffffffe02027812 */ /* 0x000fe200078ec0ff */
[----:B------:R-:W-:Y:S01]  /*0480*/  ULDC.U8 UR8, c[0x0][0x3d0] ;  /* 0x0000f40000087ab9 */ /* 0x000fe20000000000 */
[----:B------:R-:W-:Y:S01]  /*0490*/  LOP3.LUT R0, R0, 0xfffffff8, RZ, 0xc0, !PT ;  /* 0xfffffff800007812 */ /* 0x000fe200078ec0ff */
[----:B------:R-:W-:Y:S01]  /*04a0*/  IMAD.SHL.U32 R236, R10, 0x8, RZ ;  /* 0x000000080aec7824 */ /* 0x000fe200078e00ff */
[----:B------:R-:W-:Y:S01]  /*04b0*/  ULDC UR52, c[0x0][0x224] ;  /* 0x0000890000347ab9 */ /* 0x000fe20000000800 */
        /* <DEDUP_REMOVED lines=10> */
[----:B------:R-:W-:Y:S01]  /*0560*/  @UP5 UIMAD UR56, UR32, UR51, URZ ;  /* 0x00000033203852a4 */ /* 0x000fe2000f8e023f */
[----:B------:R-:W-:Y:S01]  /*0570*/  SHF.R.S32.HI R244, RZ, 0x2, R244 ;  /* 0x00000002fff47819 */ /* 0x000fe200000114f4 */
[----:B------:R-:W-:Y:S01]  /*0580*/  ULDC.64 UR14, c[0x0][0x118] ;  /* 0x00004600000e7ab9 */ /* 0x000fe20000000a00 */
[----:B------:R-:W-:Y:S01]  /*0590*/  IADD3 R243, R236, 0x40, RZ ;  /* 0x00000040ecf37810 */ /* 0x000fe20007ffe0ff */
[----:B------:R-:W-:Y:S01]  /*05a0*/  IMAD.IADD R13, R5, 0x1, -R0 ;  /* 0x00000001050d7824 */ /* 0x000fe200078e0a00 */
[----:B------:R-:W-:Y:S01]  /*05b0*/  LOP3.LUT R0, R2, 0x1c0, RZ, 0xc0, !PT ;  /* 0x000001c002007812 */ /* 0x000fe200078ec0ff */
[----:B------:R-:W-:Y:S01]  /*05c0*/  IMAD.SHL.U32 R2, R9, 0x10, RZ ;  /* 0x0000001009027824 */ /* 0x000fe200078e00ff */
[----:B------:R-:W-:Y:S01]  /*05d0*/  SHF.R.S32.HI R5, RZ, 0x6, R12 ;  /* 0x00000006ff057819 */ /* 0x000fe2000001140c */
[----:B------:R-:W-:Y:S01]  /*05e0*/  IMAD R244, R16, 0x10, R244 ;  /* 0x0000001010f47824 */ /* 0x000fe200078e02f4 */
[C---:B------:R-:W-:Y:S01]  /*05f0*/  LOP3.LUT R207, R0.reuse, 0x8, R242, 0xf8, !PT ;  /* 0x0000000800cf7812 */ /* 0x040fe200078ef8f2 */
[----:B------:R-:W-:Y:S01]  /*0600*/  ULDC UR40, c[0x0][0x2e8] ;  /* 0x0000ba0000287ab9 */ /* 0x000fe20000000800 */
[----:B------:R-:W-:Y:S01]  /*0610*/  LOP3.LUT R201, R0, 0x30, R2, 0xf8, !PT ;  /* 0x0000003000c97812 */ /* 0x000fe200078ef802 */
[----:B------:R-:W-:Y:S01]  /*0620*/  IMAD R2, R5, 0x800, R4 ;  /* 0x0000080005027824 */ /* 0x000fe200078e0204 */
[----:B------:R-:W-:Y:S01]  /*0630*/  SHF.R.U32.HI R3, RZ, 0x3, R0 ;  /* 0x00000003ff037819 */ /* 0x000fe20000011600 */
[----:B------:R-:W-:Y:S01]  /*0640*/  ULOP3.LUT UR58, UR34, UR58, URZ, 0x3c, !UPT ;  /* 0x0000003a223a7292 */ /* 0x000fe2000f8e3c3f */
[----:B------:R-:W-:Y:S01]  /*0650*/  LOP3.LUT R0, R6, 0x1, RZ, 0xc0, !PT ;  /* 0x0000000106007812 */ /* 0x000fe200078ec0ff */
[----:B------:R-:W-:Y:S01]  /*0660*/  USHF.R.S32.HI UR59, URZ, 0x1f, UR34 ;  /* 0x0000001f3f3b7899 */ /* 0x000fe20008011422 */
[----:B------:R-:W-:Y:S01]  /*0670*/  LOP3.LUT R207, R207, R3, RZ, 0x3c, !PT ;  /* 0x00000003cfcf7212 */ /* 0x000fe200078e3cff */
[----:B------:R-:W-:Y:S01]  /*0680*/  UISETP.NE.AND UP6, UPT, UR8, URZ, UPT ;  /* 0x0000003f0800728c */ /* 0x000fe2000bfc5270 */
[----:B------:R-:W-:Y:S01]  /*0690*/  ISETP.NE.U32.AND P0, PT, R0, 0x1, PT ;  /* 0x000000010000780c */ /* 0x000fe20003f05070 */
[----:B------:R-:W-:Y:S01]  /*06a0*/  IMAD.SHL.U32 R0, R8, 0x20, RZ ;  /* 0x0000002008007824 */ /* 0x000fe200078e00ff */
[----:B------:R-:W-:Y:S01]  /*06b0*/  LOP3.LUT R201, R201, 0x8, R242, 0xf8, !PT ;  /* 0x00000008c9c97812 */ /* 0x000fe200078ef8f2 */
[----:B------:R-:W-:Y:S01]  /*06c0*/  IMAD.IADD R207, R2, 0x1, R207 ;  /* 0x0000000102cf7824 */ /* 0x000fe200078e02cf */
[----:B------:R-:W-:Y:S01]  /*06d0*/  R2P PR, R6, 0x6 ;  /* 0x0000000606007804 */ /* 0x000fe20000000000 */
[C---:B------:R-:W-:Y:S01]  /*06e0*/  IMAD.SHL.U32 R2, R5.reuse, 0x8, RZ ;  /* 0x0000000805027824 */ /* 0x040fe200078e00ff */
        /* <DEDUP_REMOVED lines=21> */
[----:B------:R-:W-:Y:S01]  /*0840*/  USHF.R.S32.HI UR60, URZ, 0x1f, UR34 ;  /* 0x0000001f3f3c7899 */ /* 0x000fe20008011422 */
[----:B------:R-:W-:Y:S01]  /*0850*/  LOP3.LUT R5, R0, 0x20, R5, 0xf8, !PT ;  /* 0x0000002000057812 */ /* 0x000fe200078ef805 */
[----:B------:R-:W-:Y:S01]  /*0860*/  UIMAD.WIDE.U32 UR42, UR36, UR44, URZ ;  /* 0x0000002c242a72a5 */ /* 0x000fe2000f8e003f */
[----:B------:R-:W-:Y:S01]  /*0870*/  LOP3.LUT R7, R3, R0, R2, 0x1e, !PT ;  /* 0x0000000003077212 */ /* 0x000fe200078e1e02 */
[----:B------:R-:W-:Y:S01]  /*0880*/  IMAD R0, R16, 0x400, R6 ;  /* 0x0000040010007824 */ /* 0x000fe200078e0206 */
[----:B------:R-:W-:Y:S01]  /*0890*/  LOP3.LUT R3, R5, R3, RZ, 0x3c, !PT ;  /* 0x0000000305037212 */ /* 0x000fe200078e3cff */
[----:B------:R-:W-:Y:S01]  /*08a0*/  IMAD.SHL.U32 R5, R13, 0x40, RZ ;  /* 0x000000400d057824 */ /* 0x000fe200078e00ff */
[----:B------:R-:W-:Y:S01]  /*08b0*/  LOP3.LUT R9, R2, 0x10, R4, 0xf8, !PT ;  /* 0x0000001002097812 */ /* 0x000fe200078ef804 */
[----:B------:R-:W-:Y:S01]  /*08c0*/  IMAD.SHL.U32 R2, R11, 0x40, RZ ;  /* 0x000000400b027824 */ /* 0x000fe200078e00ff */
[----:B------:R-:W-:Y:S01]  /*08d0*/  UIMAD UR53, UR37, UR44, URZ ;  /* 0x0000002c253572a4 */ /* 0x000fe2000f8e023f */
[----:B------:R-:W-:Y:S01]  /*08e0*/  IMAD.SHL.U32 R4, R8, 0x8, RZ ;  /* 0x0000000808047824 */ /* 0x000fe200078e00ff */
[----:B------:R-:W-:Y:S01]  /*08f0*/  LOP3.LUT R5, R5, 0x1c0, RZ, 0xc0, !PT ;  /* 0x000001c005057812 */ /* 0x000fe200078ec0ff */
[----:B------:R-:W-:Y:S01]  /*0900*/  IMAD.IADD R233, R3, 0x1, R0 ;  /* 0x0000000103e97824 */ /* 0x000fe200078e0200 */
[----:B------:R-:W-:Y:S01]  /*0910*/  LOP3.LUT R0, R2, 0xfffffe00, RZ, 0xc0, !PT ;  /* 0xfffffe0002007812 */ /* 0x000fe200078ec0ff */
[----:B------:R-:W-:Y:S01]  /*0920*/  IMAD.IADD R7, R12, 0x1, R7 ;  /* 0x000000010c077824 */ /* 0x000fe200078e0207 */
[----:B------:R-:W-:Y:S01]  /*0930*/  LOP3.LUT R3, R5, 0x8, R4, 0xf8, !PT ;  /* 0x0000000805037812 */ /* 0x000fe200078ef804 */
[----:B------:R-:W-:Y:S01]  /*0940*/  IMAD.SHL.U32 R233, R233, 0x2, RZ ;  /* 0x00000002e9e97824 */ /* 0x000fe200078e00ff */
[--C-:B------:R-:W-:Y:S01]  /*0950*/  SHF.R.U32.HI R6, RZ, 0x3, R5.reuse ;  /* 0x00000003ff067819 */ /* 0x100fe20000011605 */
[----:B------:R-:W-:Y:S01]  /*0960*/  IMAD R4, R16, 0x400, R0 ;  /* 0x0000040010047824 */ /* 0x000fe200078e0200 */
[----:B------:R-:W-:Y:S01]  /*0970*/  USHF.R.S32.HI UR55, URZ, 0x1f, UR48 ;  /* 0x0000001f3f377899 */ /* 0x000fe20008011430 */
[----:B------:R-:W-:Y:S01]  /*0980*/  IMAD.IADD R234, R233, 0x1, R232 ;  /* 0x00000001e9ea7824 */ /* 0x000fe200078e02e8 */
[----:B------:R-:W-:Y:S01]  /*0990*/  LOP3.LUT R3, R3, R6, RZ, 0x3c, !PT ;  /* 0x0000000603037212 */ /* 0x000fe200078e3cff */
[----:B------:R-:W-:Y:S01]  /*09a0*/  UIMAD UR52, UR5, UR52, URZ ;  /* 0x00000034053472a4 */ /* 0x000fe2000f8e023f */
[C-C-:B------:R-:W-:Y:S01]  /*09b0*/  LOP3.LUT R2, R6.reuse, R9, R5.reuse, 0x1e, !PT ;  /* 0x0000000906027212 */ /* 0x140fe200078e1e05 */
[----:B------:R-:W-:Y:S01]  /*09c0*/  @!UP5 UIMAD UR51, UR6, UR51, URZ ;  /* 0x000000330633d2a4 */ /* 0x000fe2000f8e023f */
[----:B------:R-:W-:Y:S01]  /*09d0*/  LOP3.LUT R200, R6, R200, R5, 0x1e, !PT ;  /* 0x000000c806c87212 */ /* 0x000fe200078e1e05 */
[----:B------:R-:W-:Y:S01]  /*09e0*/  IMAD.IADD R211, R4, 0x1, R3 ;  /* 0x0000000104d37824 */ /* 0x000fe200078e0203 */
[-C--:B------:R-:W-:Y:S01]  /*09f0*/  LOP3.LUT R210, R2, R0.reuse, RZ, 0xfc, !PT ;  /* 0x0000000002d27212 */ /* 0x080fe200078efcff */
[----:B------:R-:W-:Y:S01]  /*0a00*/  IMAD.MOV.U32 R3, RZ, RZ, 0x20 ;  /* 0x00000020ff037424 */ /* 0x000fe200078e00ff */
[----:B------:R-:W-:Y:S01]  /*0a10*/  LOP3.LUT R200, R200, R0, RZ, 0xfc, !PT ;  /* 0x00000000c8c87212 */ /* 0x000fe200078efcff */
[----:B------:R-:W-:Y:S01]  /*0a20*/  IMAD.MOV.U32 R2, RZ, RZ, 0x40 ;  /* 0x00000040ff027424 */ /* 0x000fe200078e00ff */
[----:B------:R-:W-:Y:S01]  /*0a30*/  LEA R6, R7, 0xc000, 0x1 ;  /* 0x0000c00007067811 */ /* 0x000fe200078e08ff */
[----:B------:R-:W-:Y:S01]  /*0a40*/  USHF.R.S32.HI UR50, URZ, 0x1f, UR46 ;  /* 0x0000001f3f327899 */ /* 0x000fe2000801142e */
[C---:B------:R-:W-:Y:S01]  /*0a50*/  SEL R0, R3.reuse, 0xffffffe0, !P4 ;  /* 0xffffffe003007807 */ /* 0x040fe20006000000 */
[----:B------:R-:W-:Y:S01]  /*0a60*/  USHF.R.S32.HI UR49, URZ, 0x1f, UR41 ;  /* 0x0000001f3f317899 */ /* 0x000fe20008011429 */
[C---:B------:R-:W-:Y:S01]  /*0a70*/  SEL R206, R2.reuse, 0xffffffc0, !P3 ;  /* 0xffffffc002ce7807 */ /* 0x040fe20005800000 */
[----:B------:R-:W-:Y:S01]  /*0a80*/  STL [R1+0x8], R6 ;  /* 0x0000080601007387 */ /* 0x000fe20000100800 */
[----:B------:R-:W-:Y:S01]  /*0a90*/  SEL R3, R3, 0xffffffe0, !P1 ;  /* 0xffffffe003037807 */ /* 0x000fe20004800000 */
[C---:B------:R-:W-:Y:S01]  /*0aa0*/  IMAD R205, R207.reuse, 0x2, R0 ;  /* 0x00000002cfcd7824 */ /* 0x040fe200078e0200 */
        /* <DEDUP_REMOVED lines=10> */
[----:B------:R-:W-:Y:S01]  /*0b50*/  UMOV UR39, 0xffffc000 ;  /* 0xffffc00000277882 */ /* 0x000fe20000000000 */
[----:B------:R-:W-:Y:S01]  /*0b60*/  IMAD.IADD R206, R206, 0x1, R205 ;  /* 0x00000001cece7824 */ /* 0x000fe200078e02cd */
[----:B------:R1:W-:Y:S01]  /*0b70*/  STL [R1+0xc], R0 ;  /* 0x00000c0001007387 */ /* 0x0003e20000100800 */
[----:B------:R-:W-:-:S03]  /*0b80*/  IMAD.IADD R232, R232, 0x1, R231 ;  /* 0x00000001e8e87824 */ /* 0x000fc600078e02e7 */
[----:B------:R2:W-:Y:S04]  /*0b90*/  STL [R1+0x20], R4 ;  /* 0x0000200401007387 */ /* 0x0005e80000100800 */
[----:B------:R2:W-:Y:S01]  /*0ba0*/  STL [R1+0x18], R3 ;  /* 0x0000180301007387 */ /* 0x0005e20000100800 */
[----:B-1----:R-:W-:-:S05]  /*0bb0*/  IMAD.IADD R0, R2, 0x1, R4 ;  /* 0x0000000102007824 */ /* 0x002fca00078e0204 */
[----:B------:R2:W-:Y:S02]  /*0bc0*/  STL [R1+0x1c], R0 ;  /* 0x00001c0001007387 */ /* 0x0005e40000100800 */
.L_x_1948:
        /* <DEDUP_REMOVED lines=53> */
.L_x_1876:
        /* <DEDUP_REMOVED lines=67> */
.L_x_1878:
        /* <DEDUP_REMOVED lines=18> */
.L_x_1879:
        /* <DEDUP_REMOVED lines=72> */
.L_x_1880:
[----:B------:R-:W-:Y:S02]  /*18f0*/  UMOV UR6, UR52 ;  /* 0x0000003400067c82 */ /* 0x000fe40008000000 */
.L_x_1881:
        /* <DEDUP_REMOVED lines=8> */
[----:B------:R-:W-:Y:S01]  /*1980*/  UMOV UR12, 0x4 ;  /* 0x00000004000c7882 */ /* 0x000fe20000000000 */
[----:B------:R-:W-:Y:S01]  /*1990*/  IMAD.U32 R7, RZ, RZ, UR10 ;  /* 0x0000000aff077e24 */ /* 0x000fe2000f8e00ff */
[----:B------:R-:W-:Y:S01]  /*19a0*/  UIADD3.X UR11, UR8, UR4, UR9, UP2, UP1 ;  /* 0x00000004080b7290 */ /* 0x000fe200097e2409 */
[----:B------:R-:W-:Y:S01]  /*19b0*/  IMAD.WIDE.U32 R2, R0, c[0x0][0x190], R236 ;  /* 0x0000640000027a25 */ /* 0x000fe200078e00ec */
[----:B------:R-:W-:Y:S01]  /*19c0*/  UIADD3 UR16, UR10, UR16, URZ ;  /* 0x000000100a107290 */ /* 0x000fe2000fffe03f */
[----:B------:R-:W-:Y:S01]  /*19d0*/  BSSY B1, `(.L_x_1877) ;  /* 0x0000aef000017945 */ /* 0x000fe20003800000 */
[----:B------:R-:W-:Y:S01]  /*19e0*/  ULDC.64 UR4, c[0x0][0x1a8] ;  /* 0x00006a0000047ab9 */ /* 0x000fe20000000a00 */
[----:B------:R-:W-:Y:S01]  /*19f0*/  IMAD R5, R5, c[0x0][0x190], RZ ;  /* 0x0000640005057a24 */ /* 0x000fe200078e02ff */
[----:B------:R-:W-:Y:S01]  /*1a00*/  UIMAD UR4, UR59, UR4, URZ ;  /* 0x000000043b0472a4 */ /* 0x000fe2000f8e023f */
[----:B------:R-:W-:Y:S01]  /*1a10*/  IADD3 R4, P1, R2, UR35, RZ ;  /* 0x0000002302047c10 */ /* 0x000fe2000ff3e0ff */
[----:B------:R-:W-:Y:S01]  /*1a20*/  ULDC UR35, c[0x0][0x2e8] ;  /* 0x0000ba0000237ab9 */ /* 0x000fe20000000800 */
[----:B------:R-:W-:Y:S01]  /*1a30*/  IMAD R0, R0, c[0x0][0x194], R5 ;  /* 0x0000650000007a24 */ /* 0x000fe200078e0205 */
[----:B------:R-:W-:-:S03]  /*1a40*/  UIMAD UR9, UR34, UR5, UR4 ;  /* 0x00000005220972a4 */ /* 0x000fc6000f8e0204 */
[----:B------:R-:W-:Y:S01]  /*1a50*/  ULDC.64 UR4, c[0x0][0x378] ;  /* 0x0000de0000047ab9 */ /* 0x000fe20000000a00 */
[----:B------:R-:W-:Y:S01]  /*1a60*/  IADD3.X R5, R3, UR33, R0, P1, !PT ;  /* 0x0000002103057c10 */ /* 0x000fe20008ffe400 */
[----:B------:R-:W-:Y:S01]  /*1a70*/  UIMAD UR4, UR59, UR4, URZ ;  /* 0x000000043b0472a4 */ /* 0x000fe2000f8e023f */
[----:B------:R-:W-:Y:S02]  /*1a80*/  IADD3 R2, P1, R236, UR20, RZ ;  /* 0x00000014ec027c10 */ /* 0x000fe4000ff3e0ff */
[----:B-1----:R-:W-:Y:S01]  /*1a90*/  SHF.R.S32.HI R18, RZ, 0x1f, R17 ;  /* 0x0000001fff127819 */ /* 0x002fe20000011411 */
[----:B------:R-:W-:Y:S01]  /*1aa0*/  UIMAD UR8, UR34, UR5, UR4 ;  /* 0x00000005220872a4 */ /* 0x000fe2000f8e0204 */
[----:B------:R-:W-:Y:S02]  /*1ab0*/  IADD3.X R3, R237, UR22, RZ, P1, !PT ;  /* 0x00000016ed037c10 */ /* 0x000fe40008ffe4ff */
[----:B------:R-:W-:Y:S01]  /*1ac0*/  ULDC.64 UR4, c[0x0][0x370] ;  /* 0x0000dc0000047ab9 */ /* 0x000fe20000000a00 */
[----:B------:R-:W-:Y:S01]  /*1ad0*/  LEA.HI R0, R18, R17, RZ, 0x5 ;  /* 0x0000001112007211 */ /* 0x000fe200078f28ff */
[----:B------:R-:W-:Y:S01]  /*1ae0*/  UIMAD UR4, UR21, UR4, URZ ;  /* 0x00000004150472a4 */ /* 0x000fe2000f8e023f */
[----:B------:R-:W-:-:S02]  /*1af0*/  IMAD.WIDE.U32 R2, R7, c[0x0][0x370], R2 ;  /* 0x0000dc0007027a25 */ /* 0x000fc400078e0002 */
[----:B------:R-:W-:Y:S01]  /*1b00*/  ULDC.64 UR20, c[0x0][0x3c8] ;  /* 0x0000f20000147ab9 */ /* 0x000fe20000000a00 */
[----:B------:R-:W-:Y:S01]  /*1b10*/  LOP3.LUT R6, R0, 0xffffffe0, RZ, 0xc0, !PT ;  /* 0xffffffe000067812 */ /* 0x000fe200078ec0ff */
[----:B------:R-:W-:Y:S01]  /*1b20*/  UIMAD UR7, UR10, UR5, UR4 ;  /* 0x000000050a0772a4 */ /* 0x000fe2000f8e0204 */
[----:B------:R-:W-:Y:S01]  /*1b30*/  SHF.R.S32.HI R0, RZ, 0x5, R0 ;  /* 0x00000005ff007819 */ /* 0x000fe20000011400 */
[----:B------:R-:W-:Y:S02]  /*1b40*/  UIADD3 UR4, UR10, UR6, URZ ;  /* 0x000000060a047290 */ /* 0x000fe4000fffe03f */
[----:B------:R-:W-:Y:S01]  /*1b50*/  IMAD.IADD R14, R17, 0x1, -R6 ;  /* 0x00000001110e7824 */ /* 0x000fe200078e0a06 */
[----:B------:R-:W-:Y:S01]  /*1b60*/  UIADD3 UR10, UR31, -0x1, URZ ;  /* 0xffffffff1f0a7890 */ /* 0x000fe2000fffe03f */
[----:B------:R-:W-:Y:S01]  /*1b70*/  IADD3 R3, R3, UR7, RZ ;  /* 0x0000000703037c10 */ /* 0x000fe2000fffe0ff */
[----:B------:R-:W-:Y:S01]  /*1b80*/  UIMAD.WIDE UR4, UR4, UR12, UR20 ;  /* 0x0000000c040472a5 */ /* 0x000fe2000f8e0214 */
[----:B------:R-:W-:Y:S01]  /*1b90*/  IMAD R0, R0, UR47, R14 ;  /* 0x0000002f00007c24 */ /* 0x000fe2000f8e020e */
[----:B------:R-:W-:-:S04]  /*1ba0*/  ULDC.64 UR6, c[0x0][0x200] ;  /* 0x0000800000067ab9 */ /* 0x000fc80000000a00 */
[C---:B------:R-:W-:Y:S01]  /*1bb0*/  IADD3 R6, P1, R0.reuse, UR17, RZ ;  /* 0x0000001100067c10 */ /* 0x040fe2000ff3e0ff */
[----:B------:R-:W-:Y:S02]  /*1bc0*/  UMOV UR21, UR4 ;  /* 0x0000000400157c82 */ /* 0x000fe40008000000 */
[----:B------:R-:W-:Y:S01]  /*1bd0*/  UIADD3 UR4, -UR13, UR18, UR23 ;  /* 0x000000120d047290 */ /* 0x000fe2000fffe117 */
[----:B------:R-:W-:Y:S01]  /*1be0*/  LEA.HI.X.SX32 R7, R0, UR11, 0x1, P1 ;  /* 0x0000000b00077c11 */ /* 0x000fe200088f0eff */
[----:B------:R-:W-:Y:S01]  /*1bf0*/  UMOV UR20, UR5 ;  /* 0x0000000500147c82 */ /* 0x000fe20008000000 */
[----:B------:R-:W-:Y:S01]  /*1c00*/  IMAD.U32 R0, RZ, RZ, UR34 ;  /* 0x00000022ff007e24 */ /* 0x000fe2000f8e00ff */
[----:B------:R-:W-:Y:S01]  /*1c10*/  UIADD3 UR4, UR4, -UR35, URZ ;  /* 0x8000002304047290 */ /* 0x000fe2000fffe03f */
[----:B------:R-:W-:Y:S01]  /*1c20*/  LEA R212, P1, R6, c[0x0][0x350], 0x2 ;  /* 0x0000d40006d47a11 */ /* 0x000fe200078210ff */
[----:B------:R-:W-:Y:S01]  /*1c30*/  UIMAD.WIDE UR16, UR16, UR12, UR6 ;  /* 0x0000000c101072a5 */ /* 0x000fe2000f8e0206 */
[----:B------:R-:W-:Y:S01]  /*1c40*/  IMAD.WIDE.U32 R2, R0, c[0x0][0x378], R2 ;  /* 0x0000de0000027a25 */ /* 0x000fe200078e0002 */
[----:B------:R-:W-:Y:S01]  /*1c50*/  USHF.R.S32.HI UR5, URZ, 0x1f, UR4 ;  /* 0x0000001f3f057899 */ /* 0x000fe20008011404 */
[----:B------:R-:W-:-:S02]  /*1c60*/  LEA.HI.X R213, R6, c[0x0][0x354], R7, 0x2, P1 ;  /* 0x0000d50006d57a11 */ /* 0x000fc400008f1407 */
[----:B------:R-:W-:Y:S01]  /*1c70*/  IMAD.WIDE.U32 R4, R0, c[0x0][0x1a8], R4 ;  /* 0x00006a0000047a25 */ /* 0x000fe200078e0004 */
[----:B------:R-:W-:Y:S01]  /*1c80*/  ULEA.HI UR4, UR5, UR4, URZ, 0x6 ;  /* 0x0000000405047291 */ /* 0x000fe2000f8f303f */
[----:B------:R-:W-:Y:S02]  /*1c90*/  IADD3 R3, R3, UR8, RZ ;  /* 0x0000000803037c10 */ /* 0x000fe4000fffe0ff */
[----:B------:R-:W-:Y:S01]  /*1ca0*/  IMAD R0, R16, c[0x0][0x370], RZ ;  /* 0x0000dc0010007a24 */ /* 0x000fe200078e02ff */
[----:B------:R-:W-:Y:S01]  /*1cb0*/  USHF.R.S32.HI UR4, URZ, 0x6, UR4 ;  /* 0x000000063f047899 */ /* 0x000fe20008011404 */
[----:B------:R-:W-:Y:S01]  /*1cc0*/  IADD3 R10, R5, UR9, RZ ;  /* 0x00000009050a7c10 */ /* 0x000fe2000fffe0ff */
[----:B------:R-:W-:Y:S01]  /*1cd0*/  IMAD.WIDE.U32 R2, R242, c[0x0][0x370], R2 ;  /* 0x0000dc00f2027a25 */ /* 0x000fe200078e0002 */
[----:B------:R-:W-:Y:S01]  /*1ce0*/  LEA R240, P3, R4, c[0x0][0x160], 0x1 ;  /* 0x0000580004f07a11 */ /* 0x000fe200078608ff */
[----:B------:R-:W-:Y:S02]  /*1cf0*/  UISETP.LT.AND UP1, UPT, URZ, UR4, UPT ;  /* 0x000000043f00728c */ /* 0x000fe4000bf21270 */
[----:B------:R-:W-:Y:S01]  /*1d00*/  IMAD R0, R242, c[0x0][0x374], R0 ;  /* 0x0000dd00f2007a24 */ /* 0x000fe200078e0200 */
[----:B------:R-:W-:Y:S01]  /*1d10*/  LEA R238, P2, R2, c[0x0][0x330], 0x1 ;  /* 0x0000cc0002ee7a11 */ /* 0x000fe200078408ff */
[----:B------:R-:W-:Y:S01]  /*1d20*/  USEL UR22, URZ, UR4, !UP1 ;  /* 0x000000043f167287 */ /* 0x000fe2000c800000 */
[----:B------:R-:W-:Y:S01]  /*1d30*/  LEA.HI.X R241, R4, c[0x0][0x164], R10, 0x1, P3 ;  /* 0x0000590004f17a11 */ /* 0x000fe200018f0c0a */
[----:B------:R-:W-:-:S02]  /*1d40*/  IMAD.IADD R9, R3, 0x1, R0 ;  /* 0x0000000103097824 */ /* 0x000fc400078e0200 */
[----:B------:R-:W-:-:S03]  /*1d50*/  UISETP.GT.AND UP1, UPT, UR31, UR22, UPT ;  /* 0x000000161f00728c */ /* 0x000fc6000bf24270 */
[----:B------:R-:W-:-:S03]  /*1d60*/  LEA.HI.X R239, R2, c[0x0][0x334], R9, 0x1, P2 ;  /* 0x0000cd0002ef7a11 */ /* 0x000fc600010f0c09 */
[----:B------:R-:W-:-:S13]  /*1d70*/  PLOP3.LUT P1, PT, PT, PT, UP1, 0x80, 0x0 ;  /* 0x000000000000781c */ /* 0x000fda0003f2f018 */
[----:B------:R-:W-:Y:S05]  /*1d80*/  @P1 BRA `(.L_x_1882) ;  /* 0x00000c9000001947 */ /* 0x000fea0003800000 */
        /* <DEDUP_REMOVED lines=18> */
.L_x_1883:
        /* <DEDUP_REMOVED lines=18> */
.L_x_1884:
        /* <DEDUP_REMOVED lines=30> */
.L_x_1886:
[----:B------:R-:W-:Y:S05]  /*21b0*/  BSYNC B0 ;  /* 0x0000000000007941 */ /* 0x000fea0003800000 */
.L_x_1885:
        /* <DEDUP_REMOVED lines=18> */
.L_x_1888:
[----:B------:R-:W-:Y:S05]  /*22e0*/  BSYNC B0 ;  /* 0x0000000000007941 */ /* 0x000fea0003800000 */
.L_x_1887:
        /* <DEDUP_REMOVED lines=18> */
.L_x_1890:
[----:B------:R-:W-:Y:S05]  /*2410*/  BSYNC B0 ;  /* 0x0000000000007941 */ /* 0x000fea0003800000 */
.L_x_1889:
        /* <DEDUP_REMOVED lines=17> */
.L_x_1892:
[----:B------:R-:W-:Y:S05]  /*2530*/  BSYNC B0 ;  /* 0x0000000000007941 */ /* 0x000fea0003800000 */
.L_x_1891:
        /* <DEDUP_REMOVED lines=27> */
.L_x_1894:
[----:B------:R-:W-:Y:S05]  /*26f0*/  BSYNC B0 ;  /* 0x0000000000007941 */ /* 0x000fea0003800000 */
.L_x_1893:
        /* <DEDUP_REMOVED lines=16> */
.L_x_1896:
[----:B------:R-:W-:Y:S05]  /*2800*/  BSYNC B0 ;  /* 0x0000000000007941 */ /* 0x000fea0003800000 */
.L_x_1895:
        /* <DEDUP_REMOVED lines=16> */
.L_x_1898:
[----:B------:R-:W-:Y:S05]  /*2910*/  BSYNC B0 ;  /* 0x0000000000007941 */ /* 0x000fea0003800000 */
.L_x_1897:
        /* <DEDUP_REMOVED lines=16> */
.L_x_1882:
[----:B------:R-:W1:Y:S01]  /*2a20*/  S2R R19, SR_TID.X ;  /* 0x0000000000137919 */ /* 0x000e620000002100 */
[----:B------:R-:W-:Y:S01]  /*2a30*/  PLOP3.LUT P0, PT, PT, PT, UP6, 0x80, 0x0 ;  /* 0x000000000000781c */ /* 0x000fe20003f0f068 */
[----:B------:R-:W-:Y:S01]  /*2a40*/  ULEA.HI UR4, UR10, UR10, URZ, 0x1 ;  /* 0x0000000a0a047291 */ /* 0x000fe2000f8f083f */
[----:B------:R-:W-:Y:S01]  /*2a50*/  IMAD.SHL.U32 R0, R242, 0x40, RZ ;  /* 0x00000040f2007824 */ /* 0x000fe200078e00ff */
[----:B------:R-:W2:Y:S01]  /*2a60*/  S2R R20, SR_TID.X ;  /* 0x0000000000147919 */ /* 0x000ea20000002100 */
[----:B------:R-:W-:Y:S01]  /*2a70*/  BSSY B0, `(.L_x_1900) ;  /* 0x0000020000007945 */ /* 0x000fe20003800000 */
        /* <DEDUP_REMOVED lines=10> */
[----:B-1----:R-:W-:-:S04]  /*2b20*/  SHF.R.S32.HI R19, RZ, 0x1f, R19 ;  /* 0x0000001fff137819 */ /* 0x002fc80000011413 */
        /* <DEDUP_REMOVED lines=20> */
.L_x_1901:
[----:B------:R-:W-:Y:S05]  /*2c70*/  BSYNC B0 ;  /* 0x0000000000007941 */ /* 0x000fea0003800000 */
.L_x_1900:
        /* <DEDUP_REMOVED lines=29> */
.L_x_1903:
[----:B------:R-:W-:Y:S05]  /*2e50*/  BSYNC B0 ;  /* 0x0000000000007941 */ /* 0x000fea0003800000 */
.L_x_1902:
        /* <DEDUP_REMOVED lines=15> */
.L_x_1905:
        /* <DEDUP_REMOVED lines=19> */
.L_x_1906:
[----:B------:R-:W-:Y:S05]  /*3080*/  BSYNC B0 ;  /* 0x0000000000007941 */ /* 0x000fea0003800000 */
.L_x_1904:
        /* <DEDUP_REMOVED lines=14> */
.L_x_1908:
        /* <DEDUP_REMOVED lines=27> */
.L_x_1909:
[----:B------:R-:W-:Y:S05]  /*3320*/  BSYNC B0 ;  /* 0x0000000000007941 */ /* 0x000fea0003800000 */
.L_x_1907:
        /* <DEDUP_REMOVED lines=14> */
[C---:B------:R-:W-:Y:S02]  /*3410*/  IADD3 R2, R244.reuse, 0x20, RZ ;  /* 0x00000020f4027810 */ /* 0x040fe40007ffe0ff */
        /* <DEDUP_REMOVED lines=45> */
.L_x_1911:
[----:B-1----:R-:W-:Y:S05]  /*36f0*/  BSYNC B0 ;  /* 0x0000000000007941 */ /* 0x002fea0003800000 */
.L_x_1910:
        /* <DEDUP_REMOVED lines=30> */
.L_x_1913:
[----:B------:R-:W-:Y:S05]  /*38e0*/  BSYNC B0 ;  /* 0x0000000000007941 */ /* 0x000fea0003800000 */
.L_x_1912:
        /* <DEDUP_REMOVED lines=31> */
.L_x_1915:
[----:B------:R-:W-:Y:S05]  /*3ae0*/  BSYNC B0 ;  /* 0x0000000000007941 */ /* 0x000fea0003800000 */
.L_x_1914:
        /* <DEDUP_REMOVED lines=30> */
.L_x_1917:
[----:B------:R-:W-:Y:S05]  /*3cd0*/  BSYNC B0 ;  /* 0x0000000000007941 */ /* 0x000fea0003800000 */
.L_x_1916:
        /* <DEDUP_REMOVED lines=38> */
.L_x_1919:
[----:B------:R-:W-:Y:S05]  /*3f40*/  BSYNC B0 ;  /* 0x0000000000007941 */ /* 0x000fea0003800000 */
.L_x_1918:
        /* <DEDUP_REMOVED lines=29> */
.L_x_1921:
[----:B------:R-:W-:Y:S05]  /*4120*/  BSYNC B0 ;  /* 0x0000000000007941 */ /* 0x000fea0003800000 */
.L_x_1920:
        /* <DEDUP_REMOVED lines=29> */
.L_x_1923:
[----:B------:R-:W-:Y:S05]  /*4300*/  BSYNC B0 ;  /* 0x0000000000007941 */ /* 0x000fea0003800000 */
.L_x_1922:
        /* <DEDUP_REMOVED lines=27> */
.L_x_1925:
[----:B------:R-:W-:Y:S05]  /*44c0*/  BSYNC B0 ;  /* 0x0000000000007941 */ /* 0x000fea0003800000 */
.L_x_1924:
[----:B------:R-:W-:Y:S02]  /*44d0*/  ULDC.64 UR6, c[0x0][0x318] ;  /* 0x0000c60000067ab9 */ /* 0x000fe40000000a00 */
[----:B------:R-:W-:Y:S01]  /*44e0*/  ULDC.64 UR8, c[0x0][0x320] ;  /* 0x0000c80000087ab9 */ /* 0x000fe20000000a00 */
[----:B------:R-:W-:Y:S01]  /*44f0*/  IMAD.MOV.U32 R8, RZ, RZ, c[0x0][0x308] ;  /* 0x0000c200ff087624 */ /* 0x000fe200078e00ff */
[----:B------:R-:W-:Y:S01]  /*4500*/  UISETP.NE.U32.AND UP1, UPT, URZ, UR6, UPT ;  /* 0x000000063f00728c */ /* 0x000fe2000bf25070 */
[----:B------:R-:W-:Y:S01]  /*4510*/  IMAD.MOV.U32 R9, RZ, RZ, c[0x0][0x30c] ;  /* 0x0000c300ff097624 */ /* 0x000fe200078e00ff */
[----:B-1----:R-:W-:Y:S01]  /*4520*/  LEA.HI R5, R18, R17, RZ, 0x4 ;  /* 0x0000001112057211 */ /* 0x002fe200078f20ff */
[----:B------:R-:W-:Y:S01]  /*4530*/  IMAD.U32 R230, RZ, RZ, UR25 ;  /* 0x00000019ffe67e24 */ /* 0x000fe2000f8e00ff */
[----:B------:R-:W-:Y:S01]  /*4540*/  UISETP.NE.AND.EX UP1, UPT, URZ, UR7, UPT, UP1 ;  /* 0x000000073f00728c */ /* 0x000fe2000bf25310 */
[----:B------:R-:W0:Y:S04]  /*4550*/  LDGDEPBAR ;  /* 0x00000000000079af */ /* 0x000e280000000000 */
[----:B--2---:R1:W2:Y:S01]  /*4560*/  LDG.E.64 R6, [R8.64] ;  /* 0x0000000e08067981 */ /* 0x0042a2000c1e1b00 */
        /* <DEDUP_REMOVED lines=10> */
[----:B------:R-:W-:-:S05]  /*4610*/  IMAD.U32 R3, RZ, RZ, UR7 ;  /* 0x00000007ff037e24 */ /* 0x000fca000f8e00ff */
[----:B---34-:R3:W4:Y:S04]  /*4620*/  @P0 LDG.E R0, [R2.64] ;  /* 0x0000000e02000981 */ /* 0x018728000c1e1900 */
[----:B---3--:R1:W3:Y:S01]  /*4630*/  LDG.E.64 R2, [R8.64+0x8] ;  /* 0x0000080e08027981 */ /* 0x0082e2000c1e1b00 */
[----:B------:R-:W4:Y:S01]  /*4640*/  @P0 MUFU.RCP R4, c[0x0][0x238] ;  /* 0x00008e0000040b08 */ /* 0x000f220000001000 */
[----:B------:R-:W-:Y:S02]  /*4650*/  LOP3.LUT R5, R5, 0xfffffff0, RZ, 0xc0, !PT ;  /* 0xfffffff005057812 */ /* 0x000fe400078ec0ff */
[----:B-1----:R-:W1:Y:S02]  /*4660*/  S2R R8, SR_TID.X ;  /* 0x0000000000087919 */ /* 0x002e640000002100 */
[----:B-1----:R-:W-:Y:S01]  /*4670*/  IMAD.SHL.U32 R8, R8, 0x2, RZ ;  /* 0x0000000208087824 */ /* 0x002fe200078e00ff */
[----:B------:R-:W-:Y:S01]  /*4680*/  UMOV UR8, URZ ;  /* 0x0000003f00087c82 */ /* 0x000fe20008000000 */
[----:B------:R-:W-:Y:S01]  /*4690*/  IMAD.MOV.U32 R203, RZ, RZ, 0x40 ;  /* 0x00000040ffcb7424 */ /* 0x000fe200078e00ff */
[----:B------:R-:W-:Y:S01]  /*46a0*/  CS2R R158, SRZ ;  /* 0x00000000009e7805 */ /* 0x000fe2000001ff00 */
        /* <DEDUP_REMOVED lines=65> */
[----:B----4-:R-:W-:-:S02]  /*4ac0*/  @P0 FMUL.FTZ R4, R0, R4 ;  /* 0x0000000400040220 */ /* 0x010fc40000410000 */
[----:B------:R-:W-:Y:S02]  /*4ad0*/  IMAD.IADD R0, R17, 0x1, -R5 ;  /* 0x0000000111007824 */ /* 0x000fe400078e0a05 */
[----:B------:R1:W4:Y:S01]  /*4ae0*/  @P0 R2UR UR4, R4 ;  /* 0x00000000040403c2 */ /* 0x00032200000e0000 */
[----:B------:R-:W-:Y:S02]  /*4af0*/  IMAD.SHL.U32 R5, R19, 0x20, RZ ;  /* 0x0000002013057824 */ /* 0x000fe400078e00ff */
[----:B-1----:R-:W-:-:S04]  /*4b00*/  SHF.R.S32.HI R4, RZ, 0x1f, R0 ;  /* 0x0000001fff047819 */ /* 0x002fc80000011400 */
[----:B------:R-:W-:-:S04]  /*4b10*/  LEA.HI R4, R4, R0, RZ, 0x3 ;  /* 0x0000000004047211 */ /* 0x000fc800078f18ff */
[----:B------:R-:W-:-:S05]  /*4b20*/  LOP3.LUT R4, R4, 0xfffffff8, RZ, 0xc0, !PT ;  /* 0xfffffff804047812 */ /* 0x000fca00078ec0ff */
[----:B------:R-:W-:Y:S01]  /*4b30*/  IMAD.IADD R0, R0, 0x1, -R4 ;  /* 0x0000000100007824 */ /* 0x000fe200078e0a04 */
[----:B------:R-:W-:-:S04]  /*4b40*/  LOP3.LUT R5, R5, 0x6, R8, 0xf8, !PT ;  /* 0x0000000605057812 */ /* 0x000fc800078ef808 */
[C---:B------:R-:W-:Y:S02]  /*4b50*/  LOP3.LUT P0, RZ, R0.reuse, 0x2, RZ, 0xc0, !PT ;  /* 0x0000000200ff7812 */ /* 0x040fe4000780c0ff */
[----:B------:R-:W-:Y:S02]  /*4b60*/  LOP3.LUT P4, RZ, R0, 0x4, RZ, 0xc0, !PT ;  /* 0x0000000400ff7812 */ /* 0x000fe4000788c0ff */
[--C-:B------:R-:W-:Y:S02]  /*4b70*/  SHF.R.S32.HI R0, RZ, 0x1f, R14.reuse ;  /* 0x0000001fff007819 */ /* 0x100fe4000001140e */
[----:B---3--:R-:W-:Y:S01]  /*4b80*/  IADD3 R14, P3, P2, R2, UR41, R14 ;  /* 0x00000029020e7c10 */ /* 0x008fe2000fa7e00e */
[----:B------:R-:W-:-:S03]  /*4b90*/  IMAD R230, R230, 0x80, R5 ;  /* 0x00000080e6e67824 */ /* 0x000fc600078e0205 */
[----:B------:R-:W-:Y:S01]  /*4ba0*/  IADD3.X R249, R3, UR49, R0, P3, P2 ;  /* 0x0000003103f97c10 */ /* 0x000fe20009fe4400 */
[----:B------:R-:W-:-:S04]  /*4bb0*/  IMAD.U32 R0, RZ, RZ, UR25 ;  /* 0x00000019ff007e24 */ /* 0x000fc8000f8e00ff */
[----:B------:R-:W-:Y:S01]  /*4bc0*/  IMAD R4, R0, 0x4, R19 ;  /* 0x0000000400047824 */ /* 0x000fe200078e0213 */
[----:B------:R-:W-:Y:S01]  /*4bd0*/  IADD3 R0, R244, -UR18, -R230 ;  /* 0x80000012f4007c10 */ /* 0x000fe2000fffe8e6 */
[----:B------:R-:W-:-:S03]  /*4be0*/  IMAD.MOV.U32 R5, RZ, RZ, 0x40 ;  /* 0x00000040ff057424 */ /* 0x000fc600078e00ff */
[----:B------:R-:W-:Y:S01]  /*4bf0*/  IADD3 R0, R0, UR13, RZ ;  /* 0x0000000d00007c10 */ /* 0x000fe2000fffe0ff */
[----:B--2---:R-:W1:Y:S04]  /*4c00*/  R2UR UR11, R7 ;  /* 0x00000000070b73c2 */ /* 0x004e6800000e0000 */
[----:B------:R2:W-:Y:S04]  /*4c10*/  STL [R1+0x4], R0 ;  /* 0x0000040001007387 */ /* 0x0005e80000100800 */
[----:B------:R-:W3:Y:S01]  /*4c20*/  R2UR UR12, R6 ;  /* 0x00000000060c73c2 */ /* 0x000ee200000e0000 */
[----:B------:R-:W-:-:S02]  /*4c30*/  IADD3 R2, R211, 0x2000, RZ ;  /* 0x00002000d3027810 */ /* 0x000fc40007ffe0ff */
[----:B------:R-:W-:Y:S02]  /*4c40*/  IADD3 R3, R210, 0x2000, RZ ;  /* 0x00002000d2037810 */ /* 0x000fe40007ffe0ff */
[----:B------:R-:W-:Y:S02]  /*4c50*/  SEL R2, R2, R211, !P1 ;  /* 0x000000d302027207 */ /* 0x000fe40004800000 */
[----:B--2---:R-:W-:-:S05]  /*4c60*/  SEL R0, R5, 0xffffffc0, !P4 ;  /* 0xffffffc005007807 */ /* 0x004fca0006000000 */
[----:B------:R2:W-:Y:S01]  /*4c70*/  STL [R1], R0 ;  /* 0x0000000001007387 */ /* 0x0005e20000100800 */
[----:B----4-:R-:W-:Y:S01]  /*4c80*/  @UP1 UMOV UR8, UR4 ;  /* 0x0000000400081c82 */ /* 0x010fe20008000000 */
[----:B------:R-:W-:Y:S01]  /*4c90*/  SEL R3, R3, R210, !P1 ;  /* 0x000000d203037207 */ /* 0x000fe20004800000 */
[----:B------:R-:W-:Y:S01]  /*4ca0*/  UIADD3 UR4, UR23, UR18, URZ ;  /* 0x0000001217047290 */ /* 0x000fe2000fffe03f */
[----:B------:R-:W-:Y:S01]  /*4cb0*/  IMAD.SHL.U32 R204, R2, 0x2, RZ ;  /* 0x0000000202cc7824 */ /* 0x000fe200078e00ff */
[----:B-1----:R-:W-:Y:S01]  /*4cc0*/  LOP3.LUT R2, R4, UR11, RZ, 0x3c, !PT ;  /* 0x0000000b04027c12 */ /* 0x002fe2000f8e3cff */
[----:B------:R-:W-:Y:S01]  /*4cd0*/  IMAD.WIDE.U32 R250, R14, -0x2daee0ad, RZ ;  /* 0xd2511f530efa7825 */ /* 0x000fe200078e00ff */
[----:B------:R-:W-:Y:S01]  /*4ce0*/  UIADD3 UR4, -UR13, 0x80, UR4 ;  /* 0x000000800d047890 */ /* 0x000fe2000fffe104 */
[----:B---3--:R-:W-:Y:S02]  /*4cf0*/  LOP3.LUT R249, R249, UR12, RZ, 0x3c, !PT ;  /* 0x0000000cf9f97c12 */ /* 0x008fe4000f8e3cff */
[----:B------:R-:W-:Y:S01]  /*4d00*/  IMAD.SHL.U32 R202, R3, 0x2, RZ ;  /* 0x0000000203ca7824 */ /* 0x000fe200078e00ff */
[----:B------:R-:W-:-:S02]  /*4d10*/  SEL R209, R209, 0xffffffe0, !P0 ;  /* 0xffffffe0d1d17807 */ /* 0x000fc40004000000 */
[----:B------:R-:W-:Y:S02]  /*4d20*/  SEL R203, R203, 0xffffffc0, !P4 ;  /* 0xffffffc0cbcb7807 */ /* 0x000fe40006000000 */
[----:B------:R-:W-:Y:S01]  /*4d30*/  LOP3.LUT R252, R251, R2, RZ, 0x3c, !PT ;  /* 0x00000002fbfc7212 */ /* 0x000fe200078e3cff */
[----:B------:R-:W-:-:S03]  /*4d40*/  UIADD3 UR23, UR4, -UR19, URZ ;  /* 0x8000001304177290 */ /* 0x000fc6000fffe03f */
[----:B------:R-:W-:Y:S02]  /*4d50*/  ULDC UR19, c[0x0][0x2e4] ;  /* 0x0000b90000137ab9 */ /* 0x000fe40000000800 */
.L_x_1930:
[----:B------:R-:W0:Y:S01]  /*4d60*/  LDGDEPBAR ;  /* 0x00000000000079af */ /* 0x000e220000000000 */
[C---:B------:R-:W-:Y:S01]  /*4d70*/  IMAD.IADD R196, R204.reuse, 0x1, R209 ;  /* 0x00000001ccc47824 */ /* 0x040fe200078e02d1 */
[----:B------:R-:W-:Y:S01]  /*4d80*/  USHF.L.U32 UR4, UR10, 0x6, URZ ;  /* 0x000000060a047899 */ /* 0x000fe2000800063f */
[--C-:B------:R-:W-:Y:S01]  /*4d90*/  IMAD.IADD R2, R204, 0x1, R203.reuse ;  /* 0x00000001cc027824 */ /* 0x100fe200078e02cb */
[----:B------:R-:W-:Y:S01]  /*4da0*/  ULDC UR5, c[0x0][0x2e4] ;  /* 0x0000b90000057ab9 */ /* 0x000fe20000000800 */
[----:B--2---:R-:W-:Y:S01]  /*4db0*/  IMAD.IADD R0, R196, 0x1, R203 ;  /* 0x00000001c4007824 */ /* 0x004fe200078e02cb */
[----:B------:R-:W-:Y:S02]  /*4dc0*/  UISETP.GE.AND UP0, UPT, UR4, UR23, UPT ;  /* 0x000000170400728c */ /* 0x000fe4000bf06270 */
[----:B------:R-:W2:Y:S02]  /*4dd0*/  LDL R3, [R1+0x4] ;  /* 0x0000040001037983 */ /* 0x000ea40000100800 */
[----:B--2---:R-:W-:Y:S01]  /*4de0*/  IADD3 R3, R3, UR4, RZ ;  /* 0x0000000403037c10 */ /* 0x004fe2000fffe0ff */
        /* <DEDUP_REMOVED lines=18> */
[C---:B------:R-:W-:Y:S08]  /*4f10*/  HMMA.16816.F32 R24, R28.reuse, R164, RZ ;  /* 0x000000a41c18723c */ /* 0x040ff000000018ff */
[-C--:B------:R-:W-:Y:S08]  /*4f20*/  HMMA.16816.F32 R28, R28, R166.reuse, RZ ;  /* 0x000000a61c1c723c */ /* 0x080ff000000018ff */
[----:B------:R-:W-:Y:S01]  /*4f30*/  HMMA.16816.F32 R32, R32, R166, RZ ;  /* 0x000000a62020723c */ /* 0x000fe200000018ff */
[----:B------:R-:W3:Y:S07]  /*4f40*/  LDSM.16.M88.4 R164, [R207+0xc800] ;  /* 0x00c80000cfa4783b */ /* 0x000eee0000000200 */
[-C--:B----4-:R-:W-:Y:S08]  /*4f50*/  HMMA.16816.F32 R4, R168, R172.reuse, R4 ;  /* 0x000000aca804723c */ /* 0x090ff00000001804 */
[C---:B-1----:R-:W-:Y:S07]  /*4f60*/  HMMA.16816.F32 R8, R176.reuse, R172, R8 ;  /* 0x000000acb008723c */ /* 0x042fee0000001808 */
[----:B------:R-:W-:Y:S01]  /*4f70*/  IMAD.U32 R172, RZ, RZ, UR21 ;  /* 0x00000015ffac7e24 */ /* 0x000fe2000f8e00ff */
[-C--:B------:R-:W-:Y:S01]  /*4f80*/  HMMA.16816.F32 R12, R176, R174.reuse, R12 ;  /* 0x000000aeb00c723c */ /* 0x080fe2000000180c */
[----:B------:R-:W-:Y:S07]  /*4f90*/  IMAD.U32 R173, RZ, RZ, UR20 ;  /* 0x00000014ffad7e24 */ /* 0x000fee000f8e00ff */
[C---:B------:R-:W-:Y:S08]  /*4fa0*/  HMMA.16816.F32 R16, R168.reuse, R174, R16 ;  /* 0x000000aea810723c */ /* 0x040ff00000001810 */
[-C--:B--2---:R-:W-:Y:S08]  /*4fb0*/  HMMA.16816.F32 R20, R168, R180.reuse, R20 ;  /* 0x000000b4a814723c */ /* 0x084ff00000001814 */
[C---:B------:R-:W-:Y:S07]  /*4fc0*/  HMMA.16816.F32 R24, R176.reuse, R180, R24 ;  /* 0x000000b4b018723c */ /* 0x040fee0000001818 */
[C---:B------:R-:W-:Y:S01]  /*4fd0*/  LEA R180, P0, R244.reuse, R172, 0x2 ;  /* 0x000000acf4b47211 */ /* 0x040fe200078010ff */
[-C--:B------:R-:W-:Y:S01]  /*4fe0*/  HMMA.16816.F32 R28, R176, R182.reuse, R28 ;  /* 0x000000b6b01c723c */ /* 0x080fe2000000181c */
[----:B------:R-:W-:Y:S03]  /*4ff0*/  LDSM.16.M88.4 R176, [R0+0x1000] ;  /* 0x0010000000b0783b */ /* 0x000fe60000000200 */
[----:B------:R-:W-:Y:S04]  /*5000*/  LEA.HI.X.SX32 R181, R244, R173, 0x2, P0 ;  /* 0x000000adf4b57211 */ /* 0x000fe800000f16ff */
[----:B------:R-:W-:Y:S01]  /*5010*/  HMMA.16816.F32 R32, R168, R182, R32 ;  /* 0x000000b6a820723c */ /* 0x000fe20000001820 */
[----:B------:R-:W-:Y:S07]  /*5020*/  LDSM.16.M88.4 R168, [R0] ;  /* 0x0000000000a8783b */ /* 0x000fee0000000200 */
[-C--:B------:R-:W-:Y:S01]  /*5030*/  HMMA.16816.F32 R4, R184, R188.reuse, R4 ;  /* 0x000000bcb804723c */ /* 0x080fe20000001804 */
[----:B------:R-:W1:Y:S07]  /*5040*/  LDSM.16.M88.4 R172, [R206+0xc000] ;  /* 0x00c00000ceac783b */ /* 0x000e6e0000000200 */
[C---:B---3--:R-:W-:Y:S01]  /*5050*/  HMMA.16816.F32 R8, R192.reuse, R188, R8 ;  /* 0x000000bcc008723c */ /* 0x048fe20000001808 */
[----:B-----5:R2:W5:Y:S04]  /*5060*/  LDG.E R217, [R180.64] ;  /* 0x0000000eb4d97981 */ /* 0x020568000c1e1900 */
[----:B------:R2:W5:Y:S03]  /*5070*/  LDG.E R216, [R180.64+0x20] ;  /* 0x0000200eb4d87981 */ /* 0x000566000c1e1900 */
[-C--:B------:R-:W-:Y:S01]  /*5080*/  HMMA.16816.F32 R12, R192, R190.reuse, R12 ;  /* 0x000000bec00c723c */ /* 0x080fe2000000180c */
[----:B------:R2:W5:Y:S04]  /*5090*/  LDG.E R215, [R180.64+0x80] ;  /* 0x0000800eb4d77981 */ /* 0x000568000c1e1900 */
[----:B------:R2:W5:Y:S03]  /*50a0*/  LDG.E R214, [R180.64+0xa0] ;  /* 0x0000a00eb4d67981 */ /* 0x000566000c1e1900 */
[C---:B------:R-:W-:Y:S01]  /*50b0*/  HMMA.16816.F32 R16, R184.reuse, R190, R16 ;  /* 0x000000beb810723c */ /* 0x040fe20000001810 */
[----:B------:R-:W-:Y:S07]  /*50c0*/  LDSM.16.M88.4 R188, [R204+0x3000] ;  /* 0x00300000ccbc783b */ /* 0x000fee0000000200 */
[-C--:B------:R-:W-:Y:S08]  /*50d0*/  HMMA.16816.F32 R20, R184, R164.reuse, R20 ;  /* 0x000000a4b814723c */ /* 0x080ff00000001814 */
[C---:B------:R-:W-:Y:S01]  /*50e0*/  HMMA.16816.F32 R24, R192.reuse, R164, R24 ;  /* 0x000000a4c018723c */ /* 0x040fe20000001818 */
[----:B--2---:R-:W2:Y:S07]  /*50f0*/  LDSM.16.M88.4 R180, [R206+0xc800] ;  /* 0x00c80000ceb4783b */ /* 0x004eae0000000200 */
[-C--:B------:R-:W-:Y:S01]  /*5100*/  HMMA.16816.F32 R28, R192, R166.reuse, R28 ;  /* 0x000000a6c01c723c */ /* 0x080fe2000000181c */
[----:B------:R-:W-:Y:S07]  /*5110*/  LDSM.16.M88.4 R192, [R205+0x10000] ;  /* 0x01000000cdc0783b */ /* 0x000fee0000000200 */
[----:B------:R-:W-:Y:S01]  /*5120*/  HMMA.16816.F32 R32, R184, R166, R32 ;  /* 0x000000a6b820723c */ /* 0x000fe20000001820 */
[----:B------:R-:W-:Y:S07]  /*5130*/  LDSM.16.M88.4 R164, [R204+0x2000] ;  /* 0x00200000cca4783b */ /* 0x000fee0000000200 */
[-C--:B-1----:R-:W-:Y:S01]  /*5140*/  HMMA.16816.F32 R4, R168, R172.reuse, R4 ;  /* 0x000000aca804723c */ /* 0x082fe20000001804 */
[----:B------:R-:W1:Y:S07]  /*5150*/  LDSM.16.M88.4 R184, [R208+0x10000] ;  /* 0x01000000d0b8783b */ /* 0x000e6e0000000200 */
[C---:B------:R-:W-:Y:S08]  /*5160*/  HMMA.16816.F32 R8, R176.reuse, R172, R8 ;  /* 0x000000acb008723c */ /* 0x040ff00000001808 */
[-C--:B------:R-:W-:Y:S08]  /*5170*/  HMMA.16816.F32 R12, R176, R174.reuse, R12 ;  /* 0x000000aeb00c723c */ /* 0x080ff0000000180c */
[C---:B------:R-:W-:Y:S01]  /*5180*/  HMMA.16816.F32 R16, R168.reuse, R174, R16 ;  /* 0x000000aea810723c */ /* 0x040fe20000001810 */
[----:B------:R-:W3:Y:S07]  /*5190*/  LDSM.16.M88.4 R172, [R208+0x10800] ;  /* 0x01080000d0ac783b */ /* 0x000eee0000000200 */
[-C--:B--2---:R-:W-:Y:S08]  /*51a0*/  HMMA.16816.F32 R20, R168, R180.reuse, R20 ;  /* 0x000000b4a814723c */ /* 0x084ff00000001814 */
[C---:B------:R-:W-:Y:S08]  /*51b0*/  HMMA.16816.F32 R24, R176.reuse, R180, R24 ;  /* 0x000000b4b018723c */ /* 0x040ff00000001818 */
[-C--:B------:R-:W-:Y:S01]  /*51c0*/  HMMA.16816.F32 R28, R176, R182.reuse, R28 ;  /* 0x000000b6b01c723c */ /* 0x080fe2000000181c */
[----:B------:R-:W2:Y:S07]  /*51d0*/  LDSM.16.M88.4 R176, [R196+0x2000] ;  /* 0x00200000c4b0783b */ /* 0x000eae0000000200 */
[----:B------:R-:W-:Y:S01]  /*51e0*/  HMMA.16816.F32 R32, R168, R182, R32 ;  /* 0x000000b6a820723c */ /* 0x000fe20000001820 */
[----:B------:R-:W4:Y:S07]  /*51f0*/  LDSM.16.M88.4 R196, [R196+0x3000] ;  /* 0x00300000c4c4783b */ /* 0x000f2e0000000200 */
[-C--:B-1----:R-:W-:Y:S01]  /*5200*/  HMMA.16816.F32 R4, R164, R184.reuse, R4 ;  /* 0x000000b8a404723c */ /* 0x082fe20000001804 */
[----:B------:R-:W1:Y:S07]  /*5210*/  LDSM.16.M88.4 R168, [R205+0x10800] ;  /* 0x01080000cda8783b */ /* 0x000e6e0000000200 */
[C---:B------:R-:W-:Y:S01]  /*5220*/  HMMA.16816.F32 R8, R188.reuse, R184, R8 ;  /* 0x000000b8bc08723c */ /* 0x040fe20000001808 */
[----:B------:R-:W-:Y:S06]  /*5230*/  LDSM.16.M88.4 R180, [R2+0x3000] ;  /* 0x0030000002b4783b */ /* 0x000fec0000000200 */
[----:B------:R-:W-:Y:S01]  /*5240*/  IADD3 R185, R3, -0x1, RZ ;  /* 0xffffffff03b97810 */ /* 0x000fe20007ffe0ff */
[-C--:B------:R-:W-:Y:S03]  /*5250*/  HMMA.16816.F32 R12, R188, R186.reuse, R12 ;  /* 0x000000babc0c723c */ /* 0x080fe6000000180c */
[----:B------:R-:W-:Y:S02]  /*5260*/  ISETP.GE.AND P0, PT, R185, RZ, PT ;  /* 0x000000ffb900720c */ /* 0x000fe40003f06270 */
[C---:B------:R-:W-:Y:S03]  /*5270*/  IADD3 R184, R3.reuse, 0x8, RZ ;  /* 0x0000000803b87810 */ /* 0x040fe60007ffe0ff */
[C---:B------:R-:W-:Y:S04]  /*5280*/  HMMA.16816.F32 R16, R164.reuse, R186, R16 ;  /* 0x000000baa410723c */ /* 0x040fe80000001810 */
[----:B------:R-:W-:Y:S04]  /*5290*/  ISETP.GE.AND P1, PT, R184, RZ, PT ;  /* 0x000000ffb800720c */ /* 0x000fe80003f26270 */
[-C--:B---3--:R-:W-:Y:S04]  /*52a0*/  HMMA.16816.F32 R20, R164, R172.reuse, R20 ;  /* 0x000000aca414723c */ /* 0x088fe80000001814 */
[C---:B------:R-:W-:Y:S04]  /*52b0*/  @!P0 IADD3 R185, -R3.reuse, 0x1, RZ ;  /* 0x0000000103b98810 */ /* 0x040fe80007ffe1ff */
[C---:B------:R-:W-:Y:S04]  /*52c0*/  HMMA.16816.F32 R24, R188.reuse, R172, R24 ;  /* 0x000000acbc18723c */ /* 0x040fe80000001818 */
[C---:B------:R-:W-:Y:S03]  /*52d0*/  @!P1 IADD3 R184, -R3.reuse, -0x8, RZ ;  /* 0xfffffff803b89810 */ /* 0x040fe60007ffe1ff */
[----:B------:R-:W-:Y:S01]  /*52e0*/  IABS R172, R3 ;  /* 0x0000000300ac7213 */ /* 0x000fe20000000000 */
[-C--:B------:R-:W-:Y:S03]  /*52f0*/  HMMA.16816.F32 R28, R188, R174.reuse, R28 ;  /* 0x000000aebc1c723c */ /* 0x080fe6000000181c */
[----:B------:R3:W-:Y:S04]  /*5300*/  I2F R218, R172 ;  /* 0x000000ac00da7306 */ /* 0x0007e80000201400 */
[C---:B------:R-:W-:Y:S01]  /*5310*/  IADD3 R188, R3.reuse, 0x7, RZ ;  /* 0x0000000703bc7810 */ /* 0x040fe20007ffe0ff */
[----:B------:R-:W-:Y:S01]  /*5320*/  HMMA.16816.F32 R32, R164, R174, R32 ;  /* 0x000000aea420723c */ /* 0x000fe20000001820 */
[----:B------:R1:W-:Y:S03]  /*5330*/  LDSM.16.M88.4 R164, [R2+0x2000] ;  /* 0x0020000002a4783b */ /* 0x0003e60000000200 */
[----:B------:R-:W-:Y:S02]  /*5340*/  ISETP.GE.AND P0, PT, R188, RZ, PT ;  /* 0x000000ffbc00720c */ /* 0x000fe40003f06270 */
[C---:B------:R-:W-:Y:S02]  /*5350*/  IADD3 R189, R3.reuse, 0x18, RZ ;  /* 0x0000001803bd7810 */ /* 0x040fe40007ffe0ff */
[-C--:B--2---:R-:W-:Y:S08]  /*5360*/  HMMA.16816.F32 R4, R176, R192.reuse, R4 ;  /* 0x000000c0b004723c */ /* 0x084ff00000001804 */
[C---:B----4-:R-:W-:Y:S01]  /*5370*/  HMMA.16816.F32 R8, R196.reuse, R192, R8 ;  /* 0x000000c0c408723c */ /* 0x050fe20000001808 */
[----:B------:R-:W2:Y:S01]  /*5380*/  I2F R193, R185 ;  /* 0x000000b900c17306 */ /* 0x000ea20000201400 */
[----:B---3--:R-:W3:Y:S02]  /*5390*/  LDSM.16.M88.4 R172, [R207+0x10000] ;  /* 0x01000000cfac783b */ /* 0x008ee40000000200 */
[C---:B------:R-:W-:Y:S04]  /*53a0*/  @!P0 IADD3 R188, -R3.reuse, -0x7, RZ ;  /* 0xfffffff903bc8810 */ /* 0x040fe80007ffe1ff */
[-C--:B------:R-:W-:Y:S03]  /*53b0*/  HMMA.16816.F32 R12, R196, R194.reuse, R12 ;  /* 0x000000c2c40c723c */ /* 0x080fe6000000180c */
[----:B------:R4:W-:Y:S01]  /*53c0*/  I2F R192, R188 ;  /* 0x000000bc00c07306 */ /* 0x0009e20000201400 */
[C---:B-1----:R-:W-:Y:S04]  /*53d0*/  IADD3 R2, R3.reuse, 0x20, RZ ;  /* 0x0000002003027810 */ /* 0x042fe80007ffe0ff */
[C---:B------:R-:W-:Y:S05]  /*53e0*/  HMMA.16816.F32 R16, R176.reuse, R194, R16 ;  /* 0x000000c2b010723c */ /* 0x040fea0000001810 */
[----:B------:R1:W1:Y:S03]  /*53f0*/  I2F R194, R184 ;  /* 0x000000b800c27306 */ /* 0x0002660000201400 */
[-C--:B------:R-:W-:Y:S08]  /*5400*/  HMMA.16816.F32 R20, R176, R168.reuse, R20 ;  /* 0x000000a8b014723c */ /* 0x080ff00000001814 */
[C---:B------:R-:W-:Y:S04]  /*5410*/  HMMA.16816.F32 R24, R196.reuse, R168, R24 ;  /* 0x000000a8c418723c */ /* 0x040fe80000001818 */
[C---:B----4-:R-:W-:Y:S03]  /*5420*/  IADD3 R188, R3.reuse, 0x1f, RZ ;  /* 0x0000001f03bc7810 */ /* 0x050fe60007ffe0ff */
[----:B------:R-:W-:Y:S01]  /*5430*/  IADD3 R169, R3, 0x28, RZ ;  /* 0x0000002803a97810 */ /* 0x000fe20007ffe0ff */
[-C--:B------:R-:W-:Y:S03]  /*5440*/  HMMA.16816.F32 R28, R196, R170.reuse, R28 ;  /* 0x000000aac41c723c */ /* 0x080fe6000000181c */
[----:B------:R-:W-:Y:S02]  /*5450*/  ISETP.GE.AND P1, PT, R169, RZ, PT ;  /* 0x000000ffa900720c */ /* 0x000fe40003f26270 */
[C---:B------:R-:W-:Y:S01]  /*5460*/  IADD3 R168, R3.reuse, 0x27, RZ ;  /* 0x0000002703a87810 */ /* 0x040fe20007ffe0ff */
[----:B-1----:R-:W1:Y:S02]  /*5470*/  LDSM.16.M88.4 R184, [R207+0x10800] ;  /* 0x01080000cfb8783b */ /* 0x002e640000000200 */
[----:B------:R-:W-:Y:S04]  /*5480*/  HMMA.16816.F32 R32, R176, R170, R32 ;  /* 0x000000aab020723c */ /* 0x000fe80000001820 */
[----:B------:R-:W-:Y:S02]  /*5490*/  ISETP.GE.AND P0, PT, R168, RZ, PT ;  /* 0x000000ffa800720c */ /* 0x000fe40003f06270 */
[----:B------:R-:W-:Y:S02]  /*54a0*/  LDSM.16.M88.4 R176, [R206+0x10000] ;  /* 0x01000000ceb0783b */ /* 0x000fe40000000200 */
[C---:B------:R-:W-:Y:S01]  /*54b0*/  @!P1 IADD3 R169, -R3.reuse, -0x28, RZ ;  /* 0xffffffd803a99810 */ /* 0x040fe20007ffe1ff */
[-C--:B---3--:R-:W-:Y:S03]  /*54c0*/  HMMA.16816.F32 R4, R164, R172.reuse, R4 ;  /* 0x000000aca404723c */ /* 0x088fe60000001804 */
[----:B------:R-:W3:Y:S02]  /*54d0*/  I2F R196, R169 ;  /* 0x000000a900c47306 */ /* 0x000ee40000201400 */
[----:B------:R-:W-:Y:S03]  /*54e0*/  ISETP.GE.AND P1, PT, R2, RZ, PT ;  /* 0x000000ff0200720c */ /* 0x000fe60003f26270 */
[C---:B------:R-:W-:Y:S01]  /*54f0*/  @!P0 IADD3 R168, -R3.reuse, -0x27, RZ ;  /* 0xffffffd903a88810 */ /* 0x040fe20007ffe1ff */
[C---:B------:R-:W-:Y:S04]  /*5500*/  HMMA.16816.F32 R8, R180.reuse, R172, R8 ;  /* 0x000000acb408723c */ /* 0x040fe80000001808 */
[----:B------:R4:W2:Y:S01]  /*5510*/  I2F R195, R168 ;  /* 0x000000a800c37306 */ /* 0x0008a20000201400 */
[----:B------:R-:W-:Y:S03]  /*5520*/  ISETP.GE.AND P0, PT, R188, RZ, PT ;  /* 0x000000ffbc00720c */ /* 0x000fe60003f06270 */
[-C--:B------:R-:W-:Y:S04]  /*5530*/  HMMA.16816.F32 R12, R180, R174.reuse, R12 ;  /* 0x000000aeb40c723c */ /* 0x080fe8000000180c */
[----:B------:R-:W-:Y:S02]  /*5540*/  @!P1 IADD3 R2, -R3, -0x20, RZ ;  /* 0xffffffe003029810 */ /* 0x000fe40007ffe1ff */
[----:B------:R-:W-:Y:S02]  /*5550*/  ISETP.GE.AND P1, PT, R189, RZ, PT ;  /* 0x000000ffbd00720c */ /* 0x000fe40003f26270 */
[----:B------:R2:W2:Y:S01]  /*5560*/  I2F R191, R2 ;  /* 0x0000000200bf7306 */ /* 0x0004a20000201400 */
[C---:B------:R-:W-:Y:S01]  /*5570*/  HMMA.16816.F32 R16, R164.reuse, R174, R16 ;  /* 0x000000aea410723c */ /* 0x040fe20000001810 */
[----:B------:R-:W-:Y:S03]  /*5580*/  LDSM.16.M88.4 R172, [R0+0x3000] ;  /* 0x0030000000ac783b */ /* 0x000fe60000000200 */
[C---:B------:R-:W-:Y:S04]  /*5590*/  @!P0 IADD3 R188, -R3.reuse, -0x1f, RZ ;  /* 0xffffffe103bc8810 */ /* 0x040fe80007ffe1ff */
[-C--:B-1----:R-:W-:Y:S01]  /*55a0*/  HMMA.16816.F32 R20, R164, R184.reuse, R20 ;  /* 0x000000b8a414723c */ /* 0x082fe20000001814 */
[----:B------:R1:W1:Y:S01]  /*55b0*/  I2F R190, R188 ;  /* 0x000000bc00be7306 */ /* 0x0002620000201400 */
[----:B----4-:R4:W3:Y:S02]  /*55c0*/  LDSM.16.M88.4 R168, [R0+0x2000] ;  /* 0x0020000000a8783b */ /* 0x0108e40000000200 */
[C---:B------:R-:W-:Y:S04]  /*55d0*/  @!P1 IADD3 R189, -R3.reuse, -0x18, RZ ;  /* 0xffffffe803bd9810 */ /* 0x040fe80007ffe1ff */
[C---:B------:R-:W-:Y:S03]  /*55e0*/  HMMA.16816.F32 R24, R180.reuse, R184, R24 ;  /* 0x000000b8b418723c */ /* 0x040fe60000001818 */
[----:B------:R-:W3:Y:S01]  /*55f0*/  I2F R189, R189 ;  /* 0x000000bd00bd7306 */ /* 0x000ee20000201400 */
[C---:B--2---:R-:W-:Y:S04]  /*5600*/  IADD3 R2, R3.reuse, 0x17, RZ ;  /* 0x0000001703027810 */ /* 0x044fe80007ffe0ff */
[-C--:B------:R-:W-:Y:S03]  /*5610*/  HMMA.16816.F32 R28, R180, R186.reuse, R28 ;  /* 0x000000bab41c723c */ /* 0x080fe6000000181c */
[----:B------:R-:W-:Y:S02]  /*5620*/  ISETP.GE.AND P0, PT, R2, RZ, PT ;  /* 0x000000ff0200720c */ /* 0x000fe40003f06270 */
[C---:B------:R-:W-:Y:S02]  /*5630*/  IADD3 R184, R3.reuse, -0x9, RZ ;  /* 0xfffffff703b87810 */ /* 0x040fe40007ffe0ff */
[C---:B------:R-:W-:Y:S01]  /*5640*/  IADD3 R180, R3.reuse, -0x11, RZ ;  /* 0xffffffef03b47810 */ /* 0x040fe20007ffe0ff */
[----:B------:R-:W-:Y:S01]  /*5650*/  HMMA.16816.F32 R32, R164, R186, R32 ;  /* 0x000000baa420723c */ /* 0x000fe20000001820 */
[----:B------:R-:W2:Y:S03]  /*5660*/  LDSM.16.M88.4 R164, [R206+0x10800] ;  /* 0x01080000cea4783b */ /* 0x000ea60000000200 */
[C---:B-1----:R-:W-:Y:S02]  /*5670*/  IADD3 R188, R3.reuse, -0x8, RZ ;  /* 0xfffffff803bc7810 */ /* 0x042fe40007ffe0ff */
[C---:B----4-:R-:W-:Y:S02]  /*5680*/  IADD3 R0, R3.reuse, -0x10, RZ ;  /* 0xfffffff003007810 */ /* 0x050fe40007ffe0ff */
[----:B------:R-:W-:Y:S04]  /*5690*/  ISETP.GE.AND P1, PT, R188, RZ, PT ;  /* 0x000000ffbc00720c */ /* 0x000fe80003f26270 */
[C---:B------:R-:W-:Y:S02]  /*56a0*/  @!P0 IADD3 R2, -R3.reuse, -0x17, RZ ;  /* 0xffffffe903028810 */ /* 0x040fe40007ffe1ff */
[----:B------:R-:W-:Y:S02]  /*56b0*/  ISETP.GE.AND P0, PT, R184, RZ, PT ;  /* 0x000000ffb800720c */ /* 0x000fe40003f06270 */
[----:B------:R1:W4:Y:S01]  /*56c0*/  I2F R182, R2 ;  /* 0x0000000200b67306 */ /* 0x0003220000201400 */
[-C--:B---3--:R-:W-:Y:S05]  /*56d0*/  HMMA.16816.F32 R4, R168, R176.reuse, R4 ;  /* 0x000000b0a804723c */ /* 0x088fea0000001804 */
[C---:B------:R-:W-:Y:S02]  /*56e0*/  @!P1 IADD3 R188, -R3.reuse, 0x8, RZ ;  /* 0x0000000803bc9810 */ /* 0x040fe40007ffe1ff */
[----:B------:R-:W-:Y:S01]  /*56f0*/  ISETP.GE.AND P1, PT, R0, RZ, PT ;  /* 0x000000ff0000720c */ /* 0x000fe20003f26270 */
[C---:B------:R-:W-:Y:S03]  /*5700*/  HMMA.16816.F32 R8, R172.reuse, R176, R8 ;  /* 0x000000b0ac08723c */ /* 0x040fe60000001808 */
[----:B------:R-:W3:Y:S01]  /*5710*/  I2F R188, R188 ;  /* 0x000000bc00bc7306 */ /* 0x000ee20000201400 */
[C---:B------:R-:W-:Y:S02]  /*5720*/  @!P0 IADD3 R184, -R3.reuse, 0x9, RZ ;  /* 0x0000000903b88810 */ /* 0x040fe40007ffe1ff */
[----:B------:R-:W-:Y:S02]  /*5730*/  ISETP.GE.AND P0, PT, R180, RZ, PT ;  /* 0x000000ffb400720c */ /* 0x000fe40003f06270 */
[-C--:B------:R-:W-:Y:S04]  /*5740*/  HMMA.16816.F32 R12, R172, R178.reuse, R12 ;  /* 0x000000b2ac0c723c */ /* 0x080fe8000000180c */
[C---:B------:R-:W-:Y:S01]  /*5750*/  @!P1 IADD3 R0, -R3.reuse, 0x10, RZ ;  /* 0x0000001003009810 */ /* 0x040fe20007ffe1ff */
[----:B------:R-:W3:Y:S01]  /*5760*/  I2F R184, R184 ;  /* 0x000000b800b87306 */ /* 0x000ee20000201400 */
[----:B-1----:R-:W-:Y:S02]  /*5770*/  IADD3 R2, R3, 0x10, RZ ;  /* 0x0000001003027810 */ /* 0x002fe40007ffe0ff */
[----:B------:R-:W-:Y:S01]  /*5780*/  FFMA.FTZ R5, R193, -UR8, R5 ;  /* 0x80000008c1057c23 */ /* 0x000fe20008010005 */
[C---:B------:R-:W-:Y:S04]  /*5790*/  HMMA.16816.F32 R16, R168.reuse, R178, R16 ;  /* 0x000000b2a810723c */ /* 0x040fe80000001810 */
[----:B------:R-:W-:Y:S01]  /*57a0*/  FFMA.FTZ R6, R194, -UR8, R6 ;  /* 0x80000008c2067c23 */ /* 0x000fe20008010006 */
[----:B------:R-:W-:Y:S01]  /*57b0*/  ISETP.GE.AND P1, PT, R2, RZ, PT ;  /* 0x000000ff0200720c */ /* 0x000fe20003f26270 */
[----:B------:R1:W1:Y:S01]  /*57c0*/  I2F R181, R0 ;  /* 0x0000000000b57306 */ /* 0x0002620000201400 */
[----:B------:R-:W-:Y:S01]  /*57d0*/  FFMA.FTZ R7, R192, -UR8, R7 ;  /* 0x80000008c0077c23 */ /* 0x000fe20008010007 */
[-C--:B--2---:R-:W-:Y:S04]  /*57e0*/  HMMA.16816.F32 R20, R168, R164.reuse, R20 ;  /* 0x000000a4a814723c */ /* 0x084fe80000001814 */
[----:B------:R-:W-:Y:S01]  /*57f0*/  FFMA.FTZ R4, R218, -UR8, R4 ;  /* 0x80000008da047c23 */ /* 0x000fe20008010004 */
[C---:B------:R-:W-:Y:S01]  /*5800*/  IADD3 R176, R3.reuse, -0x18, RZ ;  /* 0xffffffe803b07810 */ /* 0x040fe20007ffe0ff */
[----:B------:R-:W-:Y:S01]  /*5810*/  FFMA.FTZ R10, R196, -UR8, R10 ;  /* 0x80000008c40a7c23 */ /* 0x000fe2000801000a */
[----:B------:R-:W-:Y:S01]  /*5820*/  IADD3 R177, R3, -0x19, RZ ;  /* 0xffffffe703b17810 */ /* 0x000fe20007ffe0ff */
[----:B------:R-:W-:Y:S01]  /*5830*/  FFMA.FTZ R11, R195, -UR8, R11 ;  /* 0x80000008c30b7c23 */ /* 0x000fe2000801000b */
[----:B------:R-:W-:Y:S01]  /*5840*/  @!P0 IADD3 R180, -R3, 0x11, RZ ;  /* 0x0000001103b48810 */ /* 0x000fe20007ffe1ff */
[C---:B------:R-:W-:Y:S04]  /*5850*/  HMMA.16816.F32 R24, R172.reuse, R164, R24 ;  /* 0x000000a4ac18723c */ /* 0x040fe80000001818 */
[----:B------:R-:W-:Y:S01]  /*5860*/  FFMA.FTZ R8, R191, -UR8, R8 ;  /* 0x80000008bf087c23 */ /* 0x000fe20008010008 */
[----:B------:R-:W2:Y:S01]  /*5870*/  I2F R180, R180 ;  /* 0x000000b400b47306 */ /* 0x000ea20000201400 */
[----:B------:R-:W-:Y:S01]  /*5880*/  FFMA.FTZ R9, R190, -UR8, R9 ;  /* 0x80000008be097c23 */ /* 0x000fe20008010009 */
[----:B------:R-:W-:Y:S01]  /*5890*/  @!P1 IADD3 R2, -R3, -0x10, RZ ;  /* 0xfffffff003029810 */ /* 0x000fe20007ffe1ff */
[----:B------:R-:W-:Y:S01]  /*58a0*/  FFMA.FTZ R14, R191, -UR8, R14 ;  /* 0x80000008bf0e7c23 */ /* 0x000fe2000801000e */
[----:B------:R-:W-:Y:S01]  /*58b0*/  ISETP.GE.AND P2, PT, R176, RZ, PT ;  /* 0x000000ffb000720c */ /* 0x000fe20003f46270 */
[-C--:B------:R-:W-:Y:S03]  /*58c0*/  HMMA.16816.F32 R28, R172, R166.reuse, R28 ;  /* 0x000000a6ac1c723c */ /* 0x080fe6000000181c */
[----:B------:R-:W-:Y:S01]  /*58d0*/  FFMA.FTZ R15, R190, -UR8, R15 ;  /* 0x80000008be0f7c23 */ /* 0x000fe2000801000f */
[----:B-1----:R-:W-:Y:S01]  /*58e0*/  IADD3 R0, R3, 0xf, RZ ;  /* 0x0000000f03007810 */ /* 0x002fe20007ffe0ff */
[----:B------:R-:W-:Y:S01]  /*58f0*/  FFMA.FTZ R12, R189, -UR8, R12 ;  /* 0x80000008bd0c7c23 */ /* 0x000fe2000801000c */
[----:B------:R-:W-:Y:S01]  /*5900*/  ISETP.GE.AND P1, PT, R177, RZ, PT ;  /* 0x000000ffb100720c */ /* 0x000fe20003f26270 */
[----:B----4-:R-:W-:Y:S01]  /*5910*/  FFMA.FTZ R13, R182, -UR8, R13 ;  /* 0x80000008b60d7c23 */ /* 0x010fe2000801000d */
[----:B------:R-:W1:Y:S01]  /*5920*/  I2F R2, R2 ;  /* 0x0000000200027306 */ /* 0x000e620000201400 */
[----:B------:R-:W-:Y:S01]  /*5930*/  FFMA.FTZ R19, R193, -UR8, R19 ;  /* 0x80000008c1137c23 */ /* 0x000fe20008010013 */
[----:B------:R-:W-:Y:S01]  /*5940*/  ISETP.GE.AND P0, PT, R0, RZ, PT ;  /* 0x000000ff0000720c */ /* 0x000fe20003f06270 */
[----:B------:R-:W-:Y:S04]  /*5950*/  HMMA.16816.F32 R32, R168, R166, R32 ;  /* 0x000000a6a820723c */ /* 0x000fe80000001820 */
[----:B------:R-:W-:Y:S01]  /*5960*/  FFMA.FTZ R18, R218, -UR8, R18 ;  /* 0x80000008da127c23 */ /* 0x000fe20008010012 */
[C---:B------:R-:W-:Y:S01]  /*5970*/  @!P2 IADD3 R176, -R3.reuse, 0x18, RZ ;  /* 0x0000001803b0a810 */ /* 0x040fe20007ffe1ff */
[----:B---3--:R-:W-:Y:S02]  /*5980*/  FFMA.FTZ R16, R188, -UR8, R16 ;  /* 0x80000008bc107c23 */ /* 0x008fe40008010010 */
[----:B------:R-:W-:Y:S01]  /*5990*/  FFMA.FTZ R17, R184, -UR8, R17 ;  /* 0x80000008b8117c23 */ /* 0x000fe20008010011 */
[C---:B------:R-:W-:Y:S02]  /*59a0*/  @!P1 IADD3 R177, -R3.reuse, 0x19, RZ ;  /* 0x0000001903b19810 */ /* 0x040fe40007ffe1ff */
[----:B------:R-:W3:Y:S01]  /*59b0*/  I2F R176, R176 ;  /* 0x000000b000b07306 */ /* 0x000ee20000201400 */
[----:B------:R-:W-:Y:S01]  /*59c0*/  FFMA.FTZ R22, R188, -UR8, R22 ;  /* 0x80000008bc167c23 */ /* 0x000fe20008010016 */
[----:B------:R-:W-:Y:S01]  /*59d0*/  @!P0 IADD3 R0, -R3, -0xf, RZ ;  /* 0xfffffff103008810 */ /* 0x000fe20007ffe1ff */
[----:B------:R-:W-:Y:S01]  /*59e0*/  FFMA.FTZ R23, R184, -UR8, R23 ;  /* 0x80000008b8177c23 */ /* 0x000fe20008010017 */
[----:B------:R-:W-:Y:S01]  /*59f0*/  PLOP3.LUT P0, PT, PT, PT, UP0, 0x80, 0x0 ;  /* 0x000000000000781c */ /* 0x000fe20003f0f008 */
[----:B------:R-:W-:Y:S02]  /*5a00*/  FFMA.FTZ R20, R181, -UR8, R20 ;  /* 0x80000008b5147c23 */ /* 0x000fe40008010014 */
[----:B--2---:R-:W-:Y:S02]  /*5a10*/  FFMA.FTZ R21, R180, -UR8, R21 ;  /* 0x80000008b4157c23 */ /* 0x004fe40008010015 */
[----:B------:R-:W-:Y:S01]  /*5a20*/  FFMA.FTZ R26, R189, -UR8, R26 ;  /* 0x80000008bd1a7c23 */ /* 0x000fe2000801001a */
[----:B------:R-:W2:Y:S01]  /*5a30*/  I2F R0, R0 ;  /* 0x0000000000007306 */ /* 0x000ea20000201400 */
[----:B------:R-:W-:Y:S02]  /*5a40*/  FFMA.FTZ R27, R182, -UR8, R27 ;  /* 0x80000008b61b7c23 */ /* 0x000fe4000801001b */
[----:B-1----:R-:W-:Y:S02]  /*5a50*/  FFMA.FTZ R24, R2, -UR8, R24 ;  /* 0x8000000802187c23 */ /* 0x002fe40008010018 */
[----:B------:R-:W-:Y:S02]  /*5a60*/  FFMA.FTZ R28, R194, -UR8, R28 ;  /* 0x80000008c21c7c23 */ /* 0x000fe4000801001c */
[----:B------:R-:W-:Y:S02]  /*5a70*/  FFMA.FTZ R29, R192, -UR8, R29 ;  /* 0x80000008c01d7c23 */ /* 0x000fe4000801001d */
[----:B------:R-:W-:Y:S01]  /*5a80*/  FFMA.FTZ R30, R2, -UR8, R30 ;  /* 0x80000008021e7c23 */ /* 0x000fe2000801001e */
[----:B------:R-:W1:Y:S01]  /*5a90*/  I2F R177, R177 ;  /* 0x000000b100b17306 */ /* 0x000e620000201400 */
[----:B------:R-:W-:Y:S02]  /*5aa0*/  FFMA.FTZ R34, R181, -UR8, R34 ;  /* 0x80000008b5227c23 */ /* 0x000fe40008010022 */
[----:B------:R-:W-:Y:S02]  /*5ab0*/  FFMA.FTZ R35, R180, -UR8, R35 ;  /* 0x80000008b4237c23 */ /* 0x000fe40008010023 */
[----:B---3--:R-:W-:Y:S02]  /*5ac0*/  FFMA.FTZ R32, R176, -UR8, R32 ;  /* 0x80000008b0207c23 */ /* 0x008fe40008010020 */
[C---:B--2---:R-:W-:Y:S02]  /*5ad0*/  FFMA.FTZ R25, R0.reuse, -UR8, R25 ;  /* 0x8000000800197c23 */ /* 0x044fe40008010019 */
[----:B------:R-:W-:Y:S02]  /*5ae0*/  FFMA.FTZ R31, R0, -UR8, R31 ;  /* 0x80000008001f7c23 */ /* 0x000fe4000801001f */
[----:B-1----:R-:W-:Y:S01]  /*5af0*/  FFMA.FTZ R33, R177, -UR8, R33 ;  /* 0x80000008b1217c23 */ /* 0x002fe20008010021 */
[----:B------:R-:W-:-:S05]  /*5b00*/  @!P0 BRA `(.L_x_1926) ;  /* 0x000000c000008947 */ /* 0x000fca0003800000 */
[----:B------:R-:W-:Y:S04]  /*5b10*/  USHF.L.U32 UR5, UR25, 0x7, URZ ;  /* 0x0000000719057899 */ /* 0x000fe8000800063f */
        /* <DEDUP_REMOVED lines=11> */
.L_x_1926:
[----:B------:R-:W-:Y:S01]  /*5bd0*/  IADD3 R0, R244, UR4, RZ ;  /* 0x00000004f4007c10 */ /* 0x000fe2000fffe0ff */
[----:B------:R-:W-:Y:S01]  /*5be0*/  UIADD3 UR4, -UR5, UR13, -UR18 ;  /* 0x0000000d05047290 */ /* 0x000fe2000fffe912 */
[----:B------:R-:W-:Y:S01]  /*5bf0*/  IADD3 R170, R230, 0x1, RZ ;  /* 0x00000001e6aa7810 */ /* 0x000fe20007ffe0ff */
        /* <DEDUP_REMOVED lines=9> */
[C---:B------:R-:W-:Y:S02]  /*5c90*/  IADD3 R169, R230.reuse, 0x8, RZ ;  /* 0x00000008e6a97810 */ /* 0x040fe40007ffe0ff */
[C---:B------:R-:W-:Y:S01]  /*5ca0*/  IADD3 R168, R230.reuse, 0x9, RZ ;  /* 0x00000009e6a87810 */ /* 0x040fe20007ffe0ff */
[----:B------:R-:W-:Y:S01]  /*5cb0*/  UIADD3 UR4, UR4, UR40, URZ ;  /* 0x0000002804047290 */ /* 0x000fe2000fffe03f */
[C---:B------:R-:W-:Y:S02]  /*5cc0*/  IADD3 R167, R230.reuse, 0x10, RZ ;  /* 0x00000010e6a77810 */ /* 0x040fe40007ffe0ff */
[----:B------:R-:W-:Y:S03]  /*5cd0*/  IADD3 R166, R230, 0x11, RZ ;  /* 0x00000011e6a67810 */ /* 0x000fe60007ffe0ff */
[----:B------:R-:W-:Y:S02]  /*5ce0*/  IADD3 R171, R0, UR4, RZ ;  /* 0x0000000400ab7c10 */ /* 0x000fe4000fffe0ff */
[----:B------:R-:W-:Y:S02]  /*5cf0*/  IMNMX R0, RZ, R165, !PT ;  /* 0x000000a5ff007217 */ /* 0x000fe40007800200 */
[----:B------:R-:W-:Y:S02]  /*5d00*/  IADD3 R173, R3, UR4, RZ ;  /* 0x0000000403ad7c10 */ /* 0x000fe4000fffe0ff */
[----:B------:R-:W-:Y:S02]  /*5d10*/  IMNMX R3, R171, UR13, PT ;  /* 0x0000000dab037c17 */ /* 0x000fe4000b800200 */
[-C--:B------:R-:W-:Y:S02]  /*5d20*/  ISETP.GE.AND P2, PT, R230, R0.reuse, PT ;  /* 0x00000000e600720c */ /* 0x080fe40003f46270 */
[----:B------:R-:W-:Y:S02]  /*5d30*/  ISETP.GE.AND P1, PT, R170, R0, PT ;  /* 0x00000000aa00720c */ /* 0x000fe40003f26270 */
[----:B------:R-:W-:Y:S02]  /*5d40*/  IADD3 R172, R164, UR4, RZ ;  /* 0x00000004a4ac7c10 */ /* 0x000fe4000fffe0ff */
[----:B------:R-:W-:Y:S02]  /*5d50*/  IADD3 R175, R2, UR4, RZ ;  /* 0x0000000402af7c10 */ /* 0x000fe4000fffe0ff */
[C---:B------:R-:W-:Y:S02]  /*5d60*/  IADD3 R165, R230.reuse, 0x18, RZ ;  /* 0x00000018e6a57810 */ /* 0x040fe40007ffe0ff */
[C---:B------:R-:W-:Y:S02]  /*5d70*/  IADD3 R164, R230.reuse, 0x19, RZ ;  /* 0x00000019e6a47810 */ /* 0x040fe40007ffe0ff */
[-C--:B------:R-:W-:Y:S02]  /*5d80*/  ISETP.GE.OR P2, PT, R230, R3.reuse, !P2 ;  /* 0x00000003e600720c */ /* 0x080fe40005746670 */
[----:B------:R-:W-:Y:S02]  /*5d90*/  IMNMX R2, RZ, R174, !PT ;  /* 0x000000aeff027217 */ /* 0x000fe40007800200 */
        /* <DEDUP_REMOVED lines=8> */
[----:B------:R-:W-:Y:S02]  /*5e20*/  IMNMX R0, R172, UR13, PT ;  /* 0x0000000dac007c17 */ /* 0x000fe4000b800200 */
        /* <DEDUP_REMOVED lines=36> */
[----:B------:R-:W-:Y:S02]  /*6070*/  IMNMX R2, RZ, R177, !PT ;  /* 0x000000b1ff027217 */ /* 0x000fe40007800200 */
        /* <DEDUP_REMOVED lines=52> */
.L_x_1927:
[----:B------:R-:W2:Y:S01]  /*63c0*/  LDL R0, [R1+0x10] ;  /* 0x0000100001007983 */ /* 0x000ea20000100800 */
[----:B------:R-:W-:Y:S01]  /*63d0*/  IMAD.U32 R166, RZ, RZ, UR10 ;  /* 0x0000000affa67e24 */ /* 0x000fe2000f8e00ff */
[----:B------:R-:W-:Y:S01]  /*63e0*/  UIADD3 UR4, UR12, 0x3c6ef372, URZ ;  /* 0x3c6ef3720c047890 */ /* 0x000fe2000fffe03f */
[----:B------:R-:W-:Y:S01]  /*63f0*/  IMAD.WIDE.U32 R2, R252, -0x326172a9, RZ ;  /* 0xcd9e8d57fc027825 */ /* 0x000fe200078e00ff */
[----:B------:R-:W-:Y:S01]  /*6400*/  FSETP.NEU.FTZ.AND P0, PT, R247, -INF , PT ;  /* 0xff800000f700780b */ /* 0x000fe20003f1d000 */
[----:B------:R-:W-:Y:S02]  /*6410*/  ULDC UR6, c[0x0][0x1c0] ;  /* 0x0000700000067ab9 */ /* 0x000fe40000000800 */
[----:B------:R-:W-:Y:S01]  /*6420*/  UISETP.GT.AND UP2, UPT, UR10, UR22, UPT ;  /* 0x000000160a00728c */ /* 0x000fe2000bf44270 */
[----:B------:R-:W-:Y:S01]  /*6430*/  LOP3.LUT R174, R2, UR4, RZ, 0x3c, !PT ;  /* 0x0000000402ae7c12 */ /* 0x000fe2000f8e3cff */
[----:B------:R-:W-:Y:S01]  /*6440*/  UIADD3 UR4, UR12, -0x61c88647, URZ ;  /* 0x9e3779b90c047890 */ /* 0x000fe2000fffe03f */
[----:B--2---:R-:W-:Y:S05]  /*6450*/  IMAD R166, R166, 0x4, R0 ;  /* 0x00000004a6a67824 */ /* 0x004fea00078e0200 */
[C---:B------:R-:W-:Y:S01]  /*6460*/  IADD3 R164, R166.reuse, 0x2, RZ ;  /* 0x00000002a6a47810 */ /* 0x040fe20007ffe0ff */
[----:B------:R-:W-:Y:S04]  /*6470*/  IMAD.WIDE.U32 R166, R166, -0x326172a9, RZ ;  /* 0xcd9e8d57a6a67825 */ /* 0x000fe800078e00ff */
[----:B------:R-:W-:Y:S01]  /*6480*/  IMAD.WIDE.U32 R164, R164, -0x326172a9, RZ ;  /* 0xcd9e8d57a4a47825 */ /* 0x000fe200078e00ff */
[C---:B------:R-:W-:Y:S04]  /*6490*/  LOP3.LUT R168, R3.reuse, UR4, R166, 0x96, !PT ;  /* 0x0000000403a87c12 */ /* 0x040fe8000f8e96a6 */
[----:B------:R-:W-:Y:S01]  /*64a0*/  LOP3.LUT R166, R3, UR4, R164, 0x96, !PT ;  /* 0x0000000403a67c12 */ /* 0x000fe2000f8e96a4 */
[----:B------:R-:W-:Y:S01]  /*64b0*/  UIADD3 UR4, UR11, -0x4498517b, URZ ;  /* 0xbb67ae850b047890 */ /* 0x000fe2000fffe03f */
[-C--:B------:R-:W-:Y:S01]  /*64c0*/  LOP3.LUT R164, R167, R249.reuse, RZ, 0x3c, !PT ;  /* 0x000000f9a7a47212 */ /* 0x080fe200078e3cff */
[----:B------:R-:W-:Y:S01]  /*64d0*/  IMAD.WIDE.U32 R168, R168, -0x2daee0ad, RZ ;  /* 0xd2511f53a8a87825 */ /* 0x000fe200078e00ff */
[----:B------:R-:W-:Y:S03]  /*64e0*/  LOP3.LUT R2, R165, R249, RZ, 0x3c, !PT ;  /* 0x000000f9a5027212 */ /* 0x000fe600078e3cff */
[----:B------:R-:W-:Y:S01]  /*64f0*/  LOP3.LUT R0, R250, UR4, RZ, 0x3c, !PT ;  /* 0x00000004fa007c12 */ /* 0x000fe2000f8e3cff */
[----:B------:R-:W-:Y:S01]  /*6500*/  UIADD3 UR4, UR11, 0x76cf5d0a, URZ ;  /* 0x76cf5d0a0b047890 */ /* 0x000fe2000fffe03f */
[----:B------:R-:W-:Y:S04]  /*6510*/  IMAD.WIDE.U32 R166, R166, -0x2daee0ad, RZ ;  /* 0xd2511f53a6a67825 */ /* 0x000fe800078e00ff */
[----:B------:R-:W-:Y:S04]  /*6520*/  IMAD.WIDE.U32 R2, R2, -0x2daee0ad, RZ ;  /* 0xd2511f5302027825 */ /* 0x000fe800078e00ff */
[----:B------:R-:W-:Y:S01]  /*6530*/  IMAD.WIDE.U32 R164, R164, -0x2daee0ad, RZ ;  /* 0xd2511f53a4a47825 */ /* 0x000fe200078e00ff */
[----:B------:R-:W-:Y:S02]  /*6540*/  LOP3.LUT R170, R167, UR4, R2, 0x96, !PT ;  /* 0x00000004a7aa7c12 */ /* 0x000fe4000f8e9602 */
[C---:B------:R-:W-:Y:S02]  /*6550*/  LOP3.LUT R2, R0.reuse, R3, RZ, 0x3c, !PT ;  /* 0x0000000300027212 */ /* 0x040fe400078e3cff */
        /* <DEDUP_REMOVED lines=8> */
[----:B------:R-:W-:Y:S01]  /*65e0*/  LOP3.LUT R2, R174, R3, RZ, 0x3c, !PT ;  /* 0x00000003ae027212 */ /* 0x000fe200078e3cff */
[----:B------:R-:W-:Y:S01]  /*65f0*/  FMUL.FTZ R0, R246, 1.4426950216293334961 ;  /* 0x3fb8aa3bf6007820 */ /* 0x000fe20000410000 */
        /* <DEDUP_REMOVED lines=46> */
[--C-:B------:R-:W-:Y:S01]  /*68e0*/  FFMA.FTZ R7, R7, c[0x0][0x23c], -R3.reuse ;  /* 0x00008f0007077a23 */ /* 0x100fe20000010803 */
[----:B------:R-:W-:Y:S01]  /*68f0*/  FSEL R2, R2, RZ, P0 ;  /* 0x000000ff02027208 */ /* 0x000fe20000000000 */
[----:B------:R1:W-:Y:S01]  /*6900*/  MUFU.EX2 R190, R4 ;  /* 0x0000000400be7308 */ /* 0x0003e20000000800 */
[----:B------:R-:W-:Y:S01]  /*6910*/  FSETP.NEU.FTZ.AND P0, PT, R246, -INF , PT ;  /* 0xff800000f600780b */ /* 0x000fe20003f1d000 */
[--C-:B------:R-:W-:Y:S01]  /*6920*/  FFMA.FTZ R35, R35, c[0x0][0x23c], -R3.reuse ;  /* 0x00008f0023237a23 */ /* 0x100fe20000010803 */
[----:B------:R-:W-:Y:S01]  /*6930*/  ULDC.U8 UR4, c[0x0][0x2d8] ;  /* 0x0000b60000047ab9 */ /* 0x000fe20000000000 */
[--C-:B------:R-:W-:Y:S01]  /*6940*/  FFMA.FTZ R34, R34, c[0x0][0x23c], -R3.reuse ;  /* 0x00008f0022227a23 */ /* 0x100fe20000010803 */
[----:B------:R-:W-:Y:S01]  /*6950*/  FSEL R0, R0, RZ, P0 ;  /* 0x000000ff00007208 */ /* 0x000fe20000000000 */
[--C-:B------:R-:W-:Y:S02]  /*6960*/  FFMA.FTZ R19, R19, c[0x0][0x23c], -R3.reuse ;  /* 0x00008f0013137a23 */ /* 0x100fe40000010803 */
[--C-:B------:R-:W-:Y:S02]  /*6970*/  FFMA.FTZ R18, R18, c[0x0][0x23c], -R3.reuse ;  /* 0x00008f0012127a23 */ /* 0x100fe40000010803 */
[----:B------:R-:W-:Y:S01]  /*6980*/  FFMA.FTZ R15, R15, c[0x0][0x23c], -R0 ;  /* 0x00008f000f0f7a23 */ /* 0x000fe20000010800 */
[----:B------:R2:W-:Y:S01]  /*6990*/  MUFU.EX2 R195, R7 ;  /* 0x0000000700c37308 */ /* 0x0005e20000000800 */
[--C-:B------:R-:W-:Y:S02]  /*69a0*/  FFMA.FTZ R23, R23, c[0x0][0x23c], -R3.reuse ;  /* 0x00008f0017177a23 */ /* 0x100fe40000010803 */
[--C-:B------:R-:W-:Y:S02]  /*69b0*/  FFMA.FTZ R22, R22, c[0x0][0x23c], -R3.reuse ;  /* 0x00008f0016167a23 */ /* 0x100fe40000010803 */
[----:B------:R-:W-:Y:S01]  /*69c0*/  FFMA.FTZ R3, R6, c[0x0][0x23c], -R3 ;  /* 0x00008f0006037a23 */ /* 0x000fe20000010803 */
[--C-:B------:R-:W-:Y:S01]  /*69d0*/  SHF.R.U32.HI R6, RZ, 0x18, R175.reuse ;  /* 0x00000018ff067819 */ /* 0x100fe200000116af */
[--C-:B------:R-:W-:Y:S02]  /*69e0*/  FFMA.FTZ R20, R20, c[0x0][0x23c], -R164.reuse ;  /* 0x00008f0014147a23 */ /* 0x100fe400000108a4 */
[--C-:B------:R-:W-:Y:S01]  /*69f0*/  FFMA.FTZ R33, R33, c[0x0][0x23c], -R164.reuse ;  /* 0x00008f0021217a23 */ /* 0x100fe200000108a4 */
[----:B------:R3:W-:Y:S01]  /*6a00*/  MUFU.EX2 R197, R15 ;  /* 0x0000000f00c57308 */ /* 0x0007e20000000800 */
[--C-:B------:R-:W-:Y:S01]  /*6a10*/  FFMA.FTZ R17, R17, c[0x0][0x23c], -R164.reuse ;  /* 0x00008f0011117a23 */ /* 0x100fe200000108a4 */
[----:B------:R-:W-:Y:S01]  /*6a20*/  ISETP.LE.U32.AND P1, PT, R6, UR4, PT ;  /* 0x0000000406007c0c */ /* 0x000fe2000bf23070 */
[----:B------:R-:W-:Y:S01]  /*6a30*/  FFMA.FTZ R16, R16, c[0x0][0x23c], -R164 ;  /* 0x00008f0010107a23 */ /* 0x000fe200000108a4 */
[----:B-1----:R-:W-:Y:S01]  /*6a40*/  SHF.R.U32.HI R4, RZ, 0x18, R172 ;  /* 0x00000018ff047819 */ /* 0x002fe200000116ac */
[----:B------:R-:W-:Y:S01]  /*6a50*/  FFMA.FTZ R21, R21, c[0x0][0x23c], -R164 ;  /* 0x00008f0015157a23 */ /* 0x000fe200000108a4 */
[----:B------:R-:W-:Y:S01]  /*6a60*/  SHF.R.U32.HI R6, RZ, 0x18, R166 ;  /* 0x00000018ff067819 */ /* 0x000fe200000116a6 */
[----:B------:R-:W-:Y:S01]  /*6a70*/  FFMA.FTZ R164, R5, c[0x0][0x23c], -R164 ;  /* 0x00008f0005a47a23 */ /* 0x000fe200000108a4 */
[----:B------:R-:W-:Y:S01]  /*6a80*/  LOP3.LUT R5, R172, 0xff, RZ, 0xc0, !PT ;  /* 0x000000ffac057812 */ /* 0x000fe200078ec0ff */
[--C-:B------:R-:W-:Y:S01]  /*6a90*/  FFMA.FTZ R28, R28, c[0x0][0x23c], -R2.reuse ;  /* 0x00008f001c1c7a23 */ /* 0x100fe20000010802 */
[----:B------:R1:W-:Y:S01]  /*6aa0*/  MUFU.EX2 R182, R3 ;  /* 0x0000000300b67308 */ /* 0x0003e20000000800 */
[----:B------:R-:W-:Y:S01]  /*6ab0*/  ISETP.LE.U32.AND P2, PT, R4, UR4, PT ;  /* 0x0000000404007c0c */ /* 0x000fe2000bf43070 */
[--C-:B------:R-:W-:Y:S01]  /*6ac0*/  FFMA.FTZ R12, R12, c[0x0][0x23c], -R2.reuse ;  /* 0x00008f000c0c7a23 */ /* 0x100fe20000010802 */
[----:B------:R-:W-:Y:S01]  /*6ad0*/  ISETP.LE.U32.AND P3, PT, R5, UR4, PT ;  /* 0x0000000405007c0c */ /* 0x000fe2000bf63070 */
[--C-:B------:R-:W-:Y:S01]  /*6ae0*/  FFMA.FTZ R8, R8, c[0x0][0x23c], -R2.reuse ;  /* 0x00008f0008087a23 */ /* 0x100fe20000010802 */
[----:B--2---:R-:W-:Y:S01]  /*6af0*/  LOP3.LUT R7, R175, 0xff, RZ, 0xc0, !PT ;  /* 0x000000ffaf077812 */ /* 0x004fe200078ec0ff */
[--C-:B------:R-:W-:Y:S01]  /*6b00*/  FFMA.FTZ R13, R13, c[0x0][0x23c], -R2.reuse ;  /* 0x00008f000d0d7a23 */ /* 0x100fe20000010802 */
[----:B------:R-:W-:Y:S01]  /*6b10*/  LOP3.LUT R5, R168, 0xff, RZ, 0xc0, !PT ;  /* 0x000000ffa8057812 */ /* 0x000fe200078ec0ff */
[--C-:B------:R-:W-:Y:S01]  /*6b20*/  FFMA.FTZ R9, R9, c[0x0][0x23c], -R2.reuse ;  /* 0x00008f0009097a23 */ /* 0x100fe20000010802 */
[----:B------:R-:W-:Y:S01]  /*6b30*/  ISETP.LE.U32.AND P6, PT, R7, UR4, PT ;  /* 0x0000000407007c0c */ /* 0x000fe2000bfc3070 */
[----:B------:R-:W2:Y:S01]  /*6b40*/  MUFU.EX2 R228, R32 ;  /* 0x0000002000e47308 */ /* 0x000ea20000000800 */
[----:B------:R-:W-:Y:S01]  /*6b50*/  ISETP.LE.U32.AND P4, PT, R5, UR4, PT ;  /* 0x0000000405007c0c */ /* 0x000fe2000bf83070 */
[----:B------:R-:W-:Y:S01]  /*6b60*/  FFMA.FTZ R24, R24, c[0x0][0x23c], -R2 ;  /* 0x00008f0018187a23 */ /* 0x000fe20000010802 */
[----:B------:R-:W-:Y:S01]  /*6b70*/  SHF.R.U32.HI R5, RZ, 0x18, R170 ;  /* 0x00000018ff057819 */ /* 0x000fe200000116aa */
[----:B------:R-:W-:Y:S01]  /*6b80*/  FFMA.FTZ R25, R25, c[0x0][0x23c], -R2 ;  /* 0x00008f0019197a23 */ /* 0x000fe20000010802 */
[----:B---3--:R-:W-:Y:S01]  /*6b90*/  SHF.R.U32.HI R15, RZ, 0x10, R172 ;  /* 0x00000010ff0f7819 */ /* 0x008fe200000116ac */
[----:B------:R-:W-:Y:S01]  /*6ba0*/  FFMA.FTZ R2, R29, c[0x0][0x23c], -R2 ;  /* 0x00008f001d027a23 */ /* 0x000fe20000010802 */
[----:B------:R-:W-:Y:S01]  /*6bb0*/  LOP3.LUT R172, R172, 0xffff, RZ, 0xc0, !PT ;  /* 0x0000ffffacac7812 */ /* 0x000fe200078ec0ff */
[----:B------:R-:W-:Y:S01]  /*6bc0*/  FFMA.FTZ R14, R14, c[0x0][0x23c], -R0 ;  /* 0x00008f000e0e7a23 */ /* 0x000fe20000010800 */
[----:B------:R-:W-:Y:S01]  /*6bd0*/  LOP3.LUT R4, R15, 0xff, RZ, 0xc0, !PT ;  /* 0x000000ff0f047812 */ /* 0x000fe200078ec0ff */
[----:B------:R-:W3:Y:S01]  /*6be0*/  MUFU.EX2 R229, R35 ;  /* 0x0000002300e57308 */ /* 0x000ee20000000800 */
[----:B------:R-:W-:Y:S01]  /*6bf0*/  SHF.R.U32.HI R7, RZ, 0x10, R170 ;  /* 0x00000010ff077819 */ /* 0x000fe200000116aa */
[--C-:B------:R-:W-:Y:S01]  /*6c00*/  FFMA.FTZ R11, R11, c[0x0][0x23c], -R0.reuse ;  /* 0x00008f000b0b7a23 */ /* 0x100fe20000010800 */
[----:B------:R-:W-:Y:S01]  /*6c10*/  ISETP.LE.U32.AND P5, PT, R4, UR4, PT ;  /* 0x0000000404007c0c */ /* 0x000fe2000bfa3070 */
[--C-:B------:R-:W-:Y:S01]  /*6c20*/  FFMA.FTZ R10, R10, c[0x0][0x23c], -R0.reuse ;  /* 0x00008f000a0a7a23 */ /* 0x100fe20000010800 */
[C---:B-1----:R-:W-:Y:S01]  /*6c30*/  LOP3.LUT R3, R170.reuse, 0xff, RZ, 0xc0, !PT ;  /* 0x000000ffaa037812 */ /* 0x042fe200078ec0ff */
[----:B------:R-:W-:Y:S01]  /*6c40*/  FFMA.FTZ R31, R31, c[0x0][0x23c], -R0 ;  /* 0x00008f001f1f7a23 */ /* 0x000fe20000010800 */
[----:B------:R-:W-:Y:S01]  /*6c50*/  SHF.R.U32.HI R4, RZ, 0x8, R172 ;  /* 0x00000008ff047819 */ /* 0x000fe200000116ac */
[--C-:B------:R-:W-:Y:S01]  /*6c60*/  FFMA.FTZ R27, R27, c[0x0][0x23c], -R0.reuse ;  /* 0x00008f001b1b7a23 */ /* 0x100fe20000010800 */
[----:B------:R-:W-:Y:S01]  /*6c70*/  LOP3.LUT R170, R170, 0xffff, RZ, 0xc0, !PT ;  /* 0x0000ffffaaaa7812 */ /* 0x000fe200078ec0ff */
[----:B------:R-:W1:Y:S01]  /*6c80*/  MUFU.EX2 R223, R20 ;  /* 0x0000001400df7308 */ /* 0x000e620000000800 */
[--C-:B------:R-:W-:Y:S02]  /*6c90*/  FFMA.FTZ R26, R26, c[0x0][0x23c], -R0.reuse ;  /* 0x00008f001a1a7a23 */ /* 0x100fe40000010800 */
[----:B------:R-:W-:Y:S02]  /*6ca0*/  FFMA.FTZ R0, R30, c[0x0][0x23c], -R0 ;  /* 0x00008f001e007a23 */ /* 0x000fe40000010800 */
[----:B--2---:R-:W-:Y:S01]  /*6cb0*/  @!P3 FADD.FTZ R228, -R228, -RZ ;  /* 0x800000ffe4e4b221 */ /* 0x004fe20000010100 */
[----:B------:R-:W-:Y:S02]  /*6cc0*/  ISETP.LE.U32.AND P3, PT, R3, UR4, PT ;  /* 0x0000000403007c0c */ /* 0x000fe4000bf63070 */
[----:B------:R-:W-:Y:S02]  /*6cd0*/  SHF.R.U32.HI R3, RZ, 0x10, R175 ;  /* 0x00000010ff037819 */ /* 0x000fe400000116af */
[----:B------:R-:W2:Y:S01]  /*6ce0*/  MUFU.EX2 R224, R23 ;  /* 0x0000001700e07308 */ /* 0x000ea20000000800 */
[----:B------:R-:W-:Y:S01]  /*6cf0*/  LOP3.LUT R175, R175, 0xffff, RZ, 0xc0, !PT ;  /* 0x0000ffffafaf7812 */ /* 0x000fe200078ec0ff */
[----:B---3--:R-:W-:Y:S01]  /*6d00*/  @!P2 FADD.FTZ R229, -R229, -RZ ;  /* 0x800000ffe5e5a221 */ /* 0x008fe20000010100 */
[----:B------:R-:W-:Y:S02]  /*6d10*/  ISETP.LE.U32.AND P2, PT, R5, UR4, PT ;  /* 0x0000000405007c0c */ /* 0x000fe4000bf43070 */
[----:B------:R-:W-:Y:S02]  /*6d20*/  LOP3.LUT R5, R3, 0xff, RZ, 0xc0, !PT ;  /* 0x000000ff03057812 */ /* 0x000fe400078ec0ff */
[----:B------:R-:W-:Y:S03]  /*6d30*/  LOP3.LUT R3, R4, 0xffff, RZ, 0xc0, !PT ;  /* 0x0000ffff04037812 */ /* 0x000fe600078ec0ff */
[----:B------:R-:W3:Y:S01]  /*6d40*/  MUFU.EX2 R227, R34 ;  /* 0x0000002200e37308 */ /* 0x000ee20000000800 */
[----:B------:R-:W-:Y:S01]  /*6d50*/  SHF.R.U32.HI R4, RZ, 0x18, R176 ;  /* 0x00000018ff047819 */ /* 0x000fe200000116b0 */
[----:B-1----:R-:W-:Y:S01]  /*6d60*/  @!P6 FADD.FTZ R223, -R223, -RZ ;  /* 0x800000ffdfdfe221 */ /* 0x002fe20000010100 */
[----:B------:R-:W-:Y:S02]  /*6d70*/  ISETP.LE.U32.AND P6, PT, R5, UR4, PT ;  /* 0x0000000405007c0c */ /* 0x000fe4000bfc3070 */
[----:B------:R-:W-:Y:S05]  /*6d80*/  LOP3.LUT R5, R166, 0xff, RZ, 0xc0, !PT ;  /* 0x000000ffa6057812 */ /* 0x000fea00078ec0ff */
[----:B------:R-:W1:Y:S01]  /*6d90*/  MUFU.EX2 R219, R16 ;  /* 0x0000001000db7308 */ /* 0x000e620000000800 */
[----:B--2---:R-:W-:Y:S01]  /*6da0*/  @!P1 FADD.FTZ R224, -R224, -RZ ;  /* 0x800000ffe0e09221 */ /* 0x004fe20000010100 */
[----:B------:R-:W-:Y:S02]  /*6db0*/  ISETP.LE.U32.AND P1, PT, R3, UR4, PT ;  /* 0x0000000403007c0c */ /* 0x000fe4000bf23070 */
[----:B------:R-:W-:Y:S06]  /*6dc0*/  LOP3.LUT R3, R165, 0xff, RZ, 0xc0, !PT ;  /* 0x000000ffa5037812 */ /* 0x000fec00078ec0ff */
[----:B------:R-:W2:Y:S01]  /*6dd0*/  MUFU.EX2 R225, R28 ;  /* 0x0000001c00e17308 */ /* 0x000ea20000000800 */
[----:B---3--:R-:W-:Y:S01]  /*6de0*/  @!P5 FADD.FTZ R227, -R227, -RZ ;  /* 0x800000ffe3e3d221 */ /* 0x008fe20000010100 */
[----:B------:R-:W-:Y:S02]  /*6df0*/  ISETP.LE.U32.AND P5, PT, R3, UR4, PT ;  /* 0x0000000403007c0c */ /* 0x000fe4000bfa3070 */
[----:B------:R-:W-:Y:S06]  /*6e00*/  SHF.R.U32.HI R3, RZ, 0x18, R165 ;  /* 0x00000018ff037819 */ /* 0x000fec00000116a5 */
[----:B------:R-:W3:Y:S01]  /*6e10*/  MUFU.EX2 R221, R22 ;  /* 0x0000001600dd7308 */ /* 0x000ee20000000800 */
[----:B-1----:R-:W-:Y:S01]  /*6e20*/  @!P3 FADD.FTZ R219, -R219, -RZ ;  /* 0x800000ffdbdbb221 */ /* 0x002fe20000010100 */
[----:B------:R-:W-:Y:S02]  /*6e30*/  ISETP.LE.U32.AND P3, PT, R3, UR4, PT ;  /* 0x0000000403007c0c */ /* 0x000fe4000bf63070 */
[----:B------:R-:W-:Y:S02]  /*6e40*/  LOP3.LUT R3, R7, 0xff, RZ, 0xc0, !PT ;  /* 0x000000ff07037812 */ /* 0x000fe400078ec0ff */
[----:B------:R-:W-:Y:S04]  /*6e50*/  SHF.R.U32.HI R16, RZ, 0x10, R168 ;  /* 0x00000010ff107819 */ /* 0x000fe800000116a8 */
[----:B------:R-:W1:Y:S01]  /*6e60*/  MUFU.EX2 R220, R19 ;  /* 0x0000001300dc7308 */ /* 0x000e620000000800 */
[----:B--2---:R-:W-:Y:S01]  /*6e70*/  @!P4 FADD.FTZ R225, -R225, -RZ ;  /* 0x800000ffe1e1c221 */ /* 0x004fe20000010100 */
[----:B------:R-:W-:Y:S02]  /*6e80*/  ISETP.LE.U32.AND P4, PT, R4, UR4, PT ;  /* 0x0000000404007c0c */ /* 0x000fe4000bf83070 */
[----:B------:R-:W-:Y:S06]  /*6e90*/  LOP3.LUT R4, R176, 0xff, RZ, 0xc0, !PT ;  /* 0x000000ffb0047812 */ /* 0x000fec00078ec0ff */
[----:B------:R-:W2:Y:S01]  /*6ea0*/  MUFU.EX2 R226, R33 ;  /* 0x0000002100e27308 */ /* 0x000ea20000000800 */
[----:B---3--:R-:W-:Y:S01]  /*6eb0*/  @!P6 FADD.FTZ R221, -R221, -RZ ;  /* 0x800000ffdddde221 */ /* 0x008fe20000010100 */
[----:B------:R-:W-:Y:S02]  /*6ec0*/  ISETP.LE.U32.AND P6, PT, R3, UR4, PT ;  /* 0x0000000403007c0c */ /* 0x000fe4000bfc3070 */
[----:B------:R-:W-:Y:S01]  /*6ed0*/  SHF.R.U32.HI R3, RZ, 0x8, R175 ;  /* 0x00000008ff037819 */ /* 0x000fe200000116af */
[----:B------:R-:W-:Y:S01]  /*6ee0*/  @!P4 FADD.FTZ R195, -R195, -RZ ;  /* 0x800000ffc3c3c221 */ /* 0x000fe20000010100 */
[----:B------:R-:W-:Y:S04]  /*6ef0*/  ISETP.LE.U32.AND P4, PT, R6, UR4, PT ;  /* 0x0000000406007c0c */ /* 0x000fe8000bf83070 */
[----:B------:R-:W3:Y:S01]  /*6f00*/  MUFU.EX2 R218, R18 ;  /* 0x0000001200da7308 */ /* 0x000ee20000000800 */
[----:B------:R-:W-:Y:S01]  /*6f10*/  LOP3.LUT R3, R3, 0xffff, RZ, 0xc0, !PT ;  /* 0x0000ffff03037812 */ /* 0x000fe200078ec0ff */
[----:B-1----:R-:W-:Y:S01]  /*6f20*/  @!P2 FADD.FTZ R220, -R220, -RZ ;  /* 0x800000ffdcdca221 */ /* 0x002fe20000010100 */
[----:B------:R-:W-:Y:S02]  /*6f30*/  ISETP.LE.U32.AND P2, PT, R4, UR4, PT ;  /* 0x0000000404007c0c */ /* 0x000fe4000bf43070 */
[----:B------:R-:W-:Y:S05]  /*6f40*/  SHF.R.U32.HI R4, RZ, 0x8, R170 ;  /* 0x00000008ff047819 */ /* 0x000fea00000116aa */
[----:B------:R-:W1:Y:S01]  /*6f50*/  MUFU.EX2 R198, R12 ;  /* 0x0000000c00c67308 */ /* 0x000e620000000800 */
[----:B------:R-:W-:Y:S02]  /*6f60*/  @!P4 FADD.FTZ R197, -R197, -RZ ;  /* 0x800000ffc5c5c221 */ /* 0x000fe40000010100 */
[----:B--2---:R-:W-:Y:S01]  /*6f70*/  @!P1 FADD.FTZ R226, -R226, -RZ ;  /* 0x800000ffe2e29221 */ /* 0x004fe20000010100 */
[----:B------:R-:W-:Y:S02]  /*6f80*/  ISETP.LE.U32.AND P1, PT, R5, UR4, PT ;  /* 0x0000000405007c0c */ /* 0x000fe4000bf23070 */
[----:B------:R-:W-:Y:S01]  /*6f90*/  SHF.R.U32.HI R5, RZ, 0x10, R176 ;  /* 0x00000010ff057819 */ /* 0x000fe200000116b0 */
[----:B------:R-:W-:Y:S01]  /*6fa0*/  @!P2 FADD.FTZ R190, -R190, -RZ ;  /* 0x800000ffbebea221 */ /* 0x000fe20000010100 */
[----:B------:R-:W-:Y:S02]  /*6fb0*/  ISETP.LE.U32.AND P2, PT, R3, UR4, PT ;  /* 0x0000000403007c0c */ /* 0x000fe4000bf43070 */
[----:B------:R-:W2:Y:S01]  /*6fc0*/  MUFU.EX2 R186, R8 ;  /* 0x0000000800ba7308 */ /* 0x000ea20000000800 */
[----:B------:R-:W-:Y:S02]  /*6fd0*/  LOP3.LUT R5, R5, 0xff, RZ, 0xc0, !PT ;  /* 0x000000ff05057812 */ /* 0x000fe400078ec0ff */
[----:B------:R-:W-:Y:S01]  /*6fe0*/  LOP3.LUT R3, R4, 0xffff, RZ, 0xc0, !PT ;  /* 0x0000ffff04037812 */ /* 0x000fe200078ec0ff */
[----:B---3--:R-:W-:Y:S01]  /*6ff0*/  @!P6 FADD.FTZ R218, -R218, -RZ ;  /* 0x800000ffdadae221 */ /* 0x008fe20000010100 */
[----:B------:R-:W-:Y:S02]  /*7000*/  ISETP.LE.U32.AND P6, PT, R5, UR4, PT ;  /* 0x0000000405007c0c */ /* 0x000fe4000bfc3070 */
[----:B------:R-:W-:Y:S03]  /*7010*/  LOP3.LUT R4, R174, 0xff, RZ, 0xc0, !PT ;  /* 0x000000ffae047812 */ /* 0x000fe600078ec0ff */
[----:B------:R-:W3:Y:S01]  /*7020*/  MUFU.EX2 R199, R21 ;  /* 0x0000001500c77308 */ /* 0x000ee20000000800 */
[----:B------:R-:W-:Y:S02]  /*7030*/  ISETP.LE.U32.AND P4, PT, R4, UR4, PT ;  /* 0x0000000404007c0c */ /* 0x000fe4000bf83070 */
[----:B------:R-:W-:Y:S01]  /*7040*/  SHF.R.U32.HI R4, RZ, 0x18, R174 ;  /* 0x00000018ff047819 */ /* 0x000fe200000116ae */
[----:B-1----:R-:W-:Y:S01]  /*7050*/  @!P1 FADD.FTZ R198, -R198, -RZ ;  /* 0x800000ffc6c69221 */ /* 0x002fe20000010100 */
[----:B------:R-:W-:Y:S02]  /*7060*/  ISETP.LE.U32.AND P1, PT, R3, UR4, PT ;  /* 0x0000000403007c0c */ /* 0x000fe4000bf23070 */
[----:B------:R-:W-:Y:S01]  /*7070*/  LOP3.LUT R3, R176, 0xffff, RZ, 0xc0, !PT ;  /* 0x0000ffffb0037812 */ /* 0x000fe200078ec0ff */
[----:B------:R-:W-:Y:S01]  /*7080*/  @!P6 FADD.FTZ R182, -R182, -RZ ;  /* 0x800000ffb6b6e221 */ /* 0x000fe20000010100 */
[----:B------:R-:W-:Y:S01]  /*7090*/  SHF.R.U32.HI R12, RZ, 0x18, R168 ;  /* 0x00000018ff0c7819 */ /* 0x000fe200000116a8 */
[----:B------:R1:W-:Y:S01]  /*70a0*/  MUFU.EX2 R187, R2 ;  /* 0x0000000200bb7308 */ /* 0x0003e20000000800 */
[----:B------:R-:W-:Y:S02]  /*70b0*/  SHF.R.U32.HI R3, RZ, 0x8, R3 ;  /* 0x00000008ff037819 */ /* 0x000fe40000011603 */
[----:B------:R-:W-:Y:S01]  /*70c0*/  LOP3.LUT R168, R168, 0xffff, RZ, 0xc0, !PT ;  /* 0x0000ffffa8a87812 */ /* 0x000fe200078ec0ff */
[----:B--2---:R-:W-:Y:S01]  /*70d0*/  @!P4 FADD.FTZ R186, -R186, -RZ ;  /* 0x800000ffbabac221 */ /* 0x004fe20000010100 */
[----:B------:R-:W-:Y:S02]  /*70e0*/  SHF.R.U32.HI R8, RZ, 0x10, R166 ;  /* 0x00000010ff087819 */ /* 0x000fe400000116a6 */
[----:B------:R-:W-:Y:S02]  /*70f0*/  LOP3.LUT R3, R3, 0xffff, RZ, 0xc0, !PT ;  /* 0x0000ffff03037812 */ /* 0x000fe400078ec0ff */
[----:B------:R-:W-:Y:S01]  /*7100*/  LOP3.LUT R166, R166, 0xffff, RZ, 0xc0, !PT ;  /* 0x0000ffffa6a67812 */ /* 0x000fe200078ec0ff */
[----:B------:R-:W2:Y:S01]  /*7110*/  MUFU.EX2 R196, R17 ;  /* 0x0000001100c47308 */ /* 0x000ea20000000800 */
[----:B------:R-:W-:Y:S01]  /*7120*/  ISETP.LE.U32.AND P0, PT, R12, UR4, PT ;  /* 0x000000040c007c0c */ /* 0x000fe2000bf03070 */
[----:B---3--:R-:W-:Y:S01]  /*7130*/  @!P2 FADD.FTZ R199, -R199, -RZ ;  /* 0x800000ffc7c7a221 */ /* 0x008fe20000010100 */
[----:B------:R-:W-:Y:S02]  /*7140*/  ISETP.LE.U32.AND P2, PT, R4, UR4, PT ;  /* 0x0000000404007c0c */ /* 0x000fe4000bf43070 */
[----:B------:R-:W-:Y:S05]  /*7150*/  LOP3.LUT R4, R8, 0xff, RZ, 0xc0, !PT ;  /* 0x000000ff08047812 */ /* 0x000fea00078ec0ff */
[----:B------:R-:W3:Y:S01]  /*7160*/  MUFU.EX2 R189, R14 ;  /* 0x0000000e00bd7308 */ /* 0x000ee20000000800 */
[----:B------:R-:W-:Y:S02]  /*7170*/  ISETP.LE.U32.AND P6, PT, R4, UR4, PT ;  /* 0x0000000404007c0c */ /* 0x000fe4000bfc3070 */
[----:B------:R-:W-:Y:S02]  /*7180*/  SHF.R.U32.HI R4, RZ, 0x8, R166 ;  /* 0x00000008ff047819 */ /* 0x000fe400000116a6 */
[----:B-1----:R-:W-:Y:S02]  /*7190*/  F2FP.RELU.PACK_AB R2, R195, R182 ;  /* 0x000000b6c302723e */ /* 0x002fe400000008ff */
[----:B------:R-:W-:Y:S03]  /*71a0*/  LOP3.LUT R4, R4, 0xffff, RZ, 0xc0, !PT ;  /* 0x0000ffff04047812 */ /* 0x000fe600078ec0ff */
[----:B------:R-:W1:Y:S01]  /*71b0*/  MUFU.EX2 R177, R164 ;  /* 0x000000a400b17308 */ /* 0x000e620000000800 */
[----:B------:R4:W-:Y:S01]  /*71c0*/  STS [R233+0x20400], R2 ;  /* 0x02040002e9007388 */ /* 0x0009e20000000800 */
[----:B--2---:R-:W-:Y:S01]  /*71d0*/  @!P1 FADD.FTZ R196, -R196, -RZ ;  /* 0x800000ffc4c49221 */ /* 0x004fe20000010100 */
[----:B------:R-:W-:Y:S02]  /*71e0*/  ISETP.LE.U32.AND P1, PT, R3, UR4, PT ;  /* 0x0000000403007c0c */ /* 0x000fe4000bf23070 */
[----:B------:R-:W-:Y:S02]  /*71f0*/  SHF.R.U32.HI R3, RZ, 0x10, R174 ;  /* 0x00000010ff037819 */ /* 0x000fe400000116ae */
[----:B------:R-:W-:Y:S03]  /*7200*/  LOP3.LUT R174, R174, 0xffff, RZ, 0xc0, !PT ;  /* 0x0000ffffaeae7812 */ /* 0x000fe600078ec0ff */
[----:B------:R-:W2:Y:S01]  /*7210*/  MUFU.EX2 R188, R11 ;  /* 0x0000000b00bc7308 */ /* 0x000ea20000000800 */
[----:B------:R-:W-:Y:S02]  /*7220*/  LOP3.LUT R5, R3, 0xff, RZ, 0xc0, !PT ;  /* 0x000000ff03057812 */ /* 0x000fe400078ec0ff */
[----:B------:R-:W-:Y:S01]  /*7230*/  SHF.R.U32.HI R3, RZ, 0x8, R174 ;  /* 0x00000008ff037819 */ /* 0x000fe200000116ae */
[----:B---3--:R-:W-:Y:S01]  /*7240*/  @!P6 FADD.FTZ R189, -R189, -RZ ;  /* 0x800000ffbdbde221 */ /* 0x008fe20000010100 */
[----:B------:R-:W-:Y:S02]  /*7250*/  ISETP.LE.U32.AND P4, PT, R5, UR4, PT ;  /* 0x0000000405007c0c */ /* 0x000fe4000bf83070 */
[----:B------:R-:W-:Y:S02]  /*7260*/  LOP3.LUT R3, R3, 0xffff, RZ, 0xc0, !PT ;  /* 0x0000ffff03037812 */ /* 0x000fe400078ec0ff */
[----:B------:R-:W-:Y:S01]  /*7270*/  SHF.R.U32.HI R5, RZ, 0x10, R165 ;  /* 0x00000010ff057819 */ /* 0x000fe200000116a5 */
[----:B------:R-:W3:Y:S01]  /*7280*/  MUFU.EX2 R178, R10 ;  /* 0x0000000a00b27308 */ /* 0x000ee20000000800 */
[----:B------:R-:W-:Y:S02]  /*7290*/  ISETP.LE.U32.AND P6, PT, R3, UR4, PT ;  /* 0x0000000403007c0c */ /* 0x000fe4000bfc3070 */
[----:B------:R-:W-:Y:S01]  /*72a0*/  LOP3.LUT R5, R5, 0xff, RZ, 0xc0, !PT ;  /* 0x000000ff05057812 */ /* 0x000fe200078ec0ff */
[----:B-1----:R-:W-:Y:S01]  /*72b0*/  @!P1 FADD.FTZ R177, -R177, -RZ ;  /* 0x800000ffb1b19221 */ /* 0x002fe20000010100 */
[----:B------:R-:W-:Y:S02]  /*72c0*/  LOP3.LUT R3, R16, 0xff, RZ, 0xc0, !PT ;  /* 0x000000ff10037812 */ /* 0x000fe400078ec0ff */
[----:B------:R-:W-:Y:S02]  /*72d0*/  LOP3.LUT R165, R165, 0xffff, RZ, 0xc0, !PT ;  /* 0x0000ffffa5a57812 */ /* 0x000fe400078ec0ff */
[----:B----4-:R-:W-:Y:S01]  /*72e0*/  F2FP.RELU.PACK_AB R2, R196, R219 ;  /* 0x000000dbc402723e */ /* 0x010fe200000008ff */
[----:B------:R-:W1:Y:S01]  /*72f0*/  MUFU.EX2 R176, R9 ;  /* 0x0000000900b07308 */ /* 0x000e620000000800 */
[----:B------:R-:W-:Y:S02]  /*7300*/  ISETP.LE.U32.AND P1, PT, R3, UR4, PT ;  /* 0x0000000403007c0c */ /* 0x000fe4000bf23070 */
[----:B------:R-:W-:Y:S01]  /*7310*/  SHF.R.U32.HI R3, RZ, 0x8, R165 ;  /* 0x00000008ff037819 */ /* 0x000fe200000116a5 */
[----:B--2---:R-:W-:Y:S01]  /*7320*/  @!P2 FADD.FTZ R188, -R188, -RZ ;  /* 0x800000ffbcbca221 */ /* 0x004fe20000010100 */
[----:B------:R-:W-:Y:S02]  /*7330*/  ISETP.LE.U32.AND P2, PT, R4, UR4, PT ;  /* 0x0000000404007c0c */ /* 0x000fe4000bf43070 */
[----:B------:R-:W-:Y:S02]  /*7340*/  SHF.R.U32.HI R4, RZ, 0x8, R168 ;  /* 0x00000008ff047819 */ /* 0x000fe400000116a8 */
[----:B------:R-:W-:Y:S01]  /*7350*/  LOP3.LUT R3, R3, 0xffff, RZ, 0xc0, !PT ;  /* 0x0000ffff03037812 */ /* 0x000fe200078ec0ff */
[----:B------:R2:W4:Y:S01]  /*7360*/  MUFU.EX2 R181, R0 ;  /* 0x0000000000b57308 */ /* 0x0005220000000800 */
[----:B------:R-:W-:Y:S01]  /*7370*/  LOP3.LUT R4, R4, 0xffff, RZ, 0xc0, !PT ;  /* 0x0000ffff04047812 */ /* 0x000fe200078ec0ff */
[----:B---3--:R-:W-:Y:S01]  /*7380*/  @!P4 FADD.FTZ R178, -R178, -RZ ;  /* 0x800000ffb2b2c221 */ /* 0x008fe20000010100 */
[----:B------:R-:W-:Y:S02]  /*7390*/  ISETP.LE.U32.AND P4, PT, R5, UR4, PT ;  /* 0x0000000405007c0c */ /* 0x000fe4000bf83070 */
[----:B------:R-:W-:Y:S05]  /*73a0*/  F2FP.RELU.PACK_AB R5, R177, R190 ;  /* 0x000000beb105723e */ /* 0x000fea00000008ff */
[----:B------:R-:W3:Y:S01]  /*73b0*/  MUFU.EX2 R184, R13 ;  /* 0x0000000d00b87308 */ /* 0x000ee20000000800 */
[----:B------:R3:W-:Y:S01]  /*73c0*/  STS [R233+0x20000], R5 ;  /* 0x02000005e9007388 */ /* 0x0007e20000000800 */
[----:B-1----:R-:W-:Y:S01]  /*73d0*/  @!P6 FADD.FTZ R176, -R176, -RZ ;  /* 0x800000ffb0b0e221 */ /* 0x002fe20000010100 */
[----:B------:R-:W-:Y:S02]  /*73e0*/  ISETP.LE.U32.AND P6, PT, R3, UR4, PT ;  /* 0x0000000403007c0c */ /* 0x000fe4000bfc3070 */
[----:B------:R1:W-:Y:S01]  /*73f0*/  STS [R234+0x20000], R2 ;  /* 0x02000002ea007388 */ /* 0x0003e20000000800 */
[----:B------:R-:W-:Y:S04]  /*7400*/  F2FP.RELU.PACK_AB R3, R188, R178 ;  /* 0x000000b2bc03723e */ /* 0x000fe800000008ff */
        /* <DEDUP_REMOVED lines=148> */
[----:B------:R-:W-:Y:S01]  /*7d50*/  FADD.FTZ R11, -R214, R11 ;  /* 0x0000000bd60b7221 */ /* 0x000fe20000010100 */
[----:B------:R-:W-:Y:S01]  /*7d60*/  FSEL R2, R2, R217, P1 ;  /* 0x000000d902027208 */ /* 0x000fe20000800000 */
[----:B------:R-:W-:Y:S01]  /*7d70*/  FMUL.FTZ R190, R190, R4 ;  /* 0x00000004bebe7220 */ /* 0x000fe20000410000 */
[----:B------:R-:W-:Y:S02]  /*7d80*/  FSETP.GE.FTZ.AND P1, PT, R195, RZ, PT ;  /* 0x000000ffc300720b */ /* 0x000fe40003f36000 */
[----:B------:R-:W-:Y:S01]  /*7d90*/  FADD.FTZ R10, -R214, R10 ;  /* 0x0000000ad60a7221 */ /* 0x000fe20000010100 */
[----:B------:R-:W-:Y:S01]  /*7da0*/  FSEL R0, R0, R216, P0 ;  /* 0x000000d800007208 */ /* 0x000fe20000000000 */
[----:B------:R-:W-:Y:S01]  /*7db0*/  FMUL.FTZ R177, R177, R2 ;  /* 0x00000002b1b17220 */ /* 0x000fe20000410000 */
[----:B------:R-:W-:Y:S01]  /*7dc0*/  FSETP.GE.FTZ.AND P0, PT, R186, RZ, PT ;  /* 0x000000ffba00720b */ /* 0x000fe20003f16000 */
[----:B------:R-:W-:Y:S02]  /*7dd0*/  FADD.FTZ R2, -R216, R7 ;  /* 0x00000007d8027221 */ /* 0x000fe40000010100 */
[----:B------:R-:W-:Y:S01]  /*7de0*/  FMUL.FTZ R182, R182, R0 ;  /* 0x00000000b6b67220 */ /* 0x000fe20000410000 */
[----:B------:R-:W1:Y:S01]  /*7df0*/  LDSM.16.M88.4 R4, [R206+0x18800] ;  /* 0x01880000ce04783b */ /* 0x000e620000000200 */
[C---:B------:R-:W-:Y:S01]  /*7e00*/  FADD.FTZ R0, -R215.reuse, R8 ;  /* 0x00000008d7007221 */ /* 0x040fe20000010100 */
[----:B------:R-:W-:Y:S01]  /*7e10*/  FSEL R2, R2, R216, P1 ;  /* 0x000000d802027208 */ /* 0x000fe20000800000 */
[----:B------:R-:W-:Y:S01]  /*7e20*/  FADD.FTZ R9, -R215, R9 ;  /* 0x00000009d7097221 */ /* 0x000fe20000010100 */
[----:B------:R-:W-:Y:S01]  /*7e30*/  FSETP.GE.FTZ.AND P1, PT, R188, RZ, PT ;  /* 0x000000ffbc00720b */ /* 0x000fe20003f36000 */
[----:B------:R-:W-:Y:S01]  /*7e40*/  FADD.FTZ R8, -R214, R15 ;  /* 0x0000000fd6087221 */ /* 0x000fe20000010100 */
[----:B------:R-:W-:Y:S01]  /*7e50*/  FSEL R0, R0, R215, P0 ;  /* 0x000000d700007208 */ /* 0x000fe20000000000 */
[----:B------:R-:W-:Y:S01]  /*7e60*/  FMUL.FTZ R195, R195, R2 ;  /* 0x00000002c3c37220 */ /* 0x000fe20000410000 */
[----:B------:R-:W-:Y:S02]  /*7e70*/  LEA R212, P0, R169, R212, 0x2 ;  /* 0x000000d4a9d47211 */ /* 0x000fe400078010ff */
[----:B------:R-:W-:Y:S01]  /*7e80*/  FSEL R2, R10, R214, P2 ;  /* 0x000000d60a027208 */ /* 0x000fe20001000000 */
        /* <DEDUP_REMOVED lines=22> */
[-C--:B------:R-:W-:Y:S02]  /*7ff0*/  FSEL R10, R10, R215.reuse, P2 ;  /* 0x000000d70a0a7208 */ /* 0x080fe40001000000 */
[----:B------:R-:W-:Y:S02]  /*8000*/  FSETP.GE.FTZ.AND P2, PT, R196, RZ, PT ;  /* 0x000000ffc400720b */ /* 0x000fe40003f56000 */
[----:B------:R-:W-:Y:S01]  /*8010*/  FSEL R0, R0, R216, P0 ;  /* 0x000000d800007208 */ /* 0x000fe20000000000 */
        /* <DEDUP_REMOVED lines=14> */
[-C--:B------:R-:W-:Y:S02]  /*8100*/  FSEL R4, R4, R217.reuse, P2 ;  /* 0x000000d904047208 */ /* 0x080fe40001000000 */
[----:B------:R-:W-:Y:S01]  /*8110*/  FSETP.GE.FTZ.AND P2, PT, R199, RZ, PT ;  /* 0x000000ffc700720b */ /* 0x000fe20003f56000 */
[C---:B------:R-:W-:Y:S01]  /*8120*/  FADD.FTZ R23, -R216.reuse, R23 ;  /* 0x00000017d8177221 */ /* 0x040fe20000010100 */
[----:B------:R-:W-:Y:S01]  /*8130*/  HMMA.16816.F32 R32, R164, R6, R32 ;  /* 0x00000006a420723c */ /* 0x000fe20000001820 */
[----:B------:R-:W-:Y:S03]  /*8140*/  FADD.FTZ R22, -R216, R22 ;  /* 0x00000016d8167221 */ /* 0x000fe60000010100 */
[----:B------:R-:W-:Y:S01]  /*8150*/  FADD.FTZ R21, -R217, R21 ;  /* 0x00000015d9157221 */ /* 0x000fe20000010100 */
        /* <DEDUP_REMOVED lines=8> */
[C---:B------:R-:W-:Y:S01]  /*81e0*/  FADD.FTZ R26, -R214.reuse, R26 ;  /* 0x0000001ad61a7221 */ /* 0x040fe20000010100 */
        /* <DEDUP_REMOVED lines=61> */
[----:B------:R-:W-:Y:S02]  /*85c0*/  LEA R0, P4, R9, R2, 0x5 ;  /* 0x0000000209007211 */ /* 0x000fe400078828ff */
        /* <DEDUP_REMOVED lines=43> */
.L_x_1928:
        /* <DEDUP_REMOVED lines=175> */
.L_x_1929:
        /* <DEDUP_REMOVED lines=17> */
[----:B------:R-:W-:Y:S01]  /*9480*/  UIMAD UR4, UR6, 0x18, URZ ;  /* 0x00000018060478a4 */ /* 0x000fe2000f8e023f */
[----:B------:R-:W4:Y:S05]  /*9490*/  LDSM.16.MT88.4 R172, [R200+0x800] ;  /* 0x00080000c8ac783b */ /* 0x000f2a0000004200 */
[----:B------:R-:W3:Y:S01]  /*94a0*/  LDSM.16.M88.4 R176, [R192+0x1d000] ;  /* 0x01d00000c0b0783b */ /* 0x000ee20000000200 */
[----:B------:R-:W-:Y:S02]  /*94b0*/  IMAD.U32 R198, RZ, RZ, UR4 ;  /* 0x00000004ffc67e24 */ /* 0x000fe4000f8e00ff */
[----:B------:R-:W-:Y:S01]  /*94c0*/  IMAD.U32 R214, RZ, RZ, UR4 ;  /* 0x00000004ffd67e24 */ /* 0x000fe2000f8e00ff */
[----:B------:R-:W-:Y:S01]  /*94d0*/  USHF.L.U32 UR4, UR6, 0x5, URZ ;  /* 0x0000000506047899 */ /* 0x000fe2000800063f */
[----:B------:R-:W3:Y:S05]  /*94e0*/  LDSM.16.MT88.4 R180, [R200+0x4800] ;  /* 0x00480000c8b4783b */ /* 0x000eea0000004200 */
[----:B------:R-:W-:Y:S01]  /*94f0*/  LDSM.16.M88.4 R184, [R193+0x1d000] ;  /* 0x01d00000c1b8783b */ /* 0x000fe20000000200 */
[----:B------:R-:W-:Y:S02]  /*9500*/  IMAD.U32 R199, RZ, RZ, UR4 ;  /* 0x00000004ffc77e24 */ /* 0x000fe4000f8e00ff */
[----:B------:R-:W-:Y:S01]  /*9510*/  IMAD.U32 R217, RZ, RZ, UR4 ;  /* 0x00000004ffd97e24 */ /* 0x000fe2000f8e00ff */
[----:B------:R-:W-:Y:S01]  /*9520*/  UIMAD UR4, UR6, 0x28, URZ ;  /* 0x00000028060478a4 */ /* 0x000fe2000f8e023f */
[-C--:B-1----:R-:W-:Y:S01]  /*9530*/  HMMA.16816.F32 R4, R32, R16.reuse, RZ ;  /* 0x000000102004723c */ /* 0x082fe200000018ff */
[----:B------:R-:W-:Y:S04]  /*9540*/  LDSM.16.MT88.4 R188, [R200+0x5000] ;  /* 0x00500000c8bc783b */ /* 0x000fe80000004200 */
[----:B------:R-:W-:Y:S01]  /*9550*/  IMAD.U32 R203, RZ, RZ, UR4 ;  /* 0x00000004ffcb7e24 */ /* 0x000fe2000f8e00ff */
[----:B------:R1:W5:Y:S01]  /*9560*/  @P1 LDG.E R247, [R196.64] ;  /* 0x0000000ec4f71981 */ /* 0x000362000c1e1900 */
[----:B------:R-:W-:Y:S01]  /*9570*/  IMAD.U32 R220, RZ, RZ, UR4 ;  /* 0x00000004ffdc7e24 */ /* 0x000fe2000f8e00ff */
[C---:B--2---:R-:W-:Y:S01]  /*9580*/  HMMA.16816.F32 R8, R28.reuse, R16, RZ ;  /* 0x000000101c08723c */ /* 0x044fe200000018ff */
[----:B------:R-:W-:Y:S02]  /*9590*/  UIMAD UR4, UR6, 0x30, URZ ;  /* 0x00000030060478a4 */ /* 0x000fe4000f8e023f */
[----:B------:R1:W5:Y:S04]  /*95a0*/  @P1 LDG.E R248, [R196.64+0x20] ;  /* 0x0000200ec4f81981 */ /* 0x000368000c1e1900 */
[----:B------:R-:W-:Y:S01]  /*95b0*/  IMAD.U32 R215, RZ, RZ, UR4 ;  /* 0x00000004ffd77e24 */ /* 0x000fe2000f8e00ff */
[-C--:B------:R-:W-:Y:S01]  /*95c0*/  HMMA.16816.F32 R12, R28, R18.reuse, RZ ;  /* 0x000000121c0c723c */ /* 0x080fe200000018ff */
[----:B------:R1:W5:Y:S03]  /*95d0*/  @P1 LDG.E R245, [R196.64+0x80] ;  /* 0x0000800ec4f51981 */ /* 0x000366000c1e1900 */
[----:B------:R-:W-:Y:S01]  /*95e0*/  IMAD.U32 R219, RZ, RZ, UR4 ;  /* 0x00000004ffdb7e24 */ /* 0x000fe2000f8e00ff */
[----:B------:R-:W-:Y:S01]  /*95f0*/  UIMAD UR4, UR6, 0x38, URZ ;  /* 0x00000038060478a4 */ /* 0x000fe2000f8e023f */
[----:B------:R1:W5:Y:S01]  /*9600*/  @P1 LDG.E R246, [R196.64+0xa0] ;  /* 0x0000a00ec4f61981 */ /* 0x000362000c1e1900 */
[-C--:B------:R-:W-:Y:S01]  /*9610*/  LEA R2, P1, R2, R212.reuse, 0x2 ;  /* 0x000000d402027211 */ /* 0x080fe200078210ff */
[C---:B------:R-:W-:Y:S04]  /*9620*/  HMMA.16816.F32 R16, R32.reuse, R18, RZ ;  /* 0x000000122010723c */ /* 0x040fe800000018ff */
[----:B------:R-:W-:Y:S02]  /*9630*/  IMAD.U32 R216, RZ, RZ, UR4 ;  /* 0x00000004ffd87e24 */ /* 0x000fe4000f8e00ff */
[----:B------:R-:W-:Y:S01]  /*9640*/  IMAD.U32 R218, RZ, RZ, UR4 ;  /* 0x00000004ffda7e24 */ /* 0x000fe2000f8e00ff */
[----:B------:R-:W-:Y:S01]  /*9650*/  USHF.L.U32 UR4, UR6, 0x4, URZ ;  /* 0x0000000406047899 */ /* 0x000fe2000800063f */
[-C--:B---3--:R-:W-:Y:S03]  /*9660*/  HMMA.16816.F32 R20, R32, R164.reuse, RZ ;  /* 0x000000a42014723c */ /* 0x088fe600000018ff */
[----:B------:R-:W-:Y:S02]  /*9670*/  UIADD3 UR6, UR4, 0x20, URZ ;  /* 0x0000002004067890 */ /* 0x000fe4000fffe03f */
[----:B------:R-:W-:Y:S02]  /*9680*/  UIADD3 UR7, UR4, 0x40, URZ ;  /* 0x0000004004077890 */ /* 0x000fe4000fffe03f */
[----:B------:R-:W-:Y:S01]  /*9690*/  UIADD3 UR9, UR4, 0x60, URZ ;  /* 0x0000006004097890 */ /* 0x000fe2000fffe03f */
[C---:B------:R-:W-:Y:S05]  /*96a0*/  HMMA.16816.F32 R24, R28.reuse, R164, RZ ;  /* 0x000000a41c18723c */ /* 0x040fea00000018ff */
[----:B------:R-:W-:Y:S03]  /*96b0*/  IMAD.U32 R0, RZ, RZ, UR9 ;  /* 0x00000009ff007e24 */ /* 0x000fe6000f8e00ff */
[-C--:B------:R-:W-:Y:S08]  /*96c0*/  HMMA.16816.F32 R28, R28, R166.reuse, RZ ;  /* 0x000000a61c1c723c */ /* 0x080ff000000018ff */
[----:B------:R-:W-:Y:S01]  /*96d0*/  HMMA.16816.F32 R32, R32, R166, RZ ;  /* 0x000000a62020723c */ /* 0x000fe200000018ff */
[----:B------:R-:W-:Y:S07]  /*96e0*/  LDSM.16.M88.4 R164, [R193+0x1c000] ;  /* 0x01c00000c1a4783b */ /* 0x000fee0000000200 */
[-C--:B----4-:R-:W-:Y:S08]  /*96f0*/  HMMA.16816.F32 R4, R168, R172.reuse, R4 ;  /* 0x000000aca804723c */ /* 0x090ff00000001804 */
[C---:B------:R-:W-:Y:S08]  /*9700*/  HMMA.16816.F32 R8, R176.reuse, R172, R8 ;  /* 0x000000acb008723c */ /* 0x040ff00000001808 */
[-C--:B------:R-:W-:Y:S08]  /*9710*/  HMMA.16816.F32 R12, R176, R174.reuse, R12 ;  /* 0x000000aeb00c723c */ /* 0x080ff0000000180c */
[C---:B------:R-:W-:Y:S01]  /*9720*/  HMMA.16816.F32 R16, R168.reuse, R174, R16 ;  /* 0x000000aea810723c */ /* 0x040fe20000001810 */
[----:B------:R-:W2:Y:S07]  /*9730*/  LDSM.16.MT88.4 R172, [R200+0x1000] ;  /* 0x00100000c8ac783b */ /* 0x000eae0000004200 */
        /* <DEDUP_REMOVED lines=17> */
[----:B------:R3:W-:Y:S05]  /*9850*/  LDSM.16.M88.4 R164, [R3+0x1e000] ;  /* 0x01e0000003a4783b */ /* 0x0007ea0000000200 */
[----:B------:R-:W-:Y:S02]  /*9860*/  LDSM.16.MT88.4 R188, [R200+0x6000] ;  /* 0x00600000c8bc783b */ /* 0x000fe40000004200 */
[-C--:B--2---:R-:W-:Y:S08]  /*9870*/  HMMA.16816.F32 R4, R168, R172.reuse, R4 ;  /* 0x000000aca804723c */ /* 0x084ff00000001804 */
[C---:B------:R-:W-:Y:S01]  /*9880*/  HMMA.16816.F32 R8, R176.reuse, R172, R8 ;  /* 0x000000acb008723c */ /* 0x040fe20000001808 */
[----:B---3--:R-:W-:Y:S07]  /*9890*/  IMAD.U32 R3, RZ, RZ, UR5 ;  /* 0x00000005ff037e24 */ /* 0x008fee000f8e00ff */
[-C--:B------:R-:W-:Y:S04]  /*98a0*/  HMMA.16816.F32 R12, R176, R174.reuse, R12 ;  /* 0x000000aeb00c723c */ /* 0x080fe8000000180c */
[-C--:B------:R-:W-:Y:S04]  /*98b0*/  LEA.HI.X.SX32 R3, R3, R213.reuse, 0x2, P1 ;  /* 0x000000d503037211 */ /* 0x080fe800008f16ff */
[C---:B------:R-:W-:Y:S01]  /*98c0*/  HMMA.16816.F32 R16, R168.reuse, R174, R16 ;  /* 0x000000aea810723c */ /* 0x040fe20000001810 */
[----:B------:R-:W2:Y:S07]  /*98d0*/  LDSM.16.MT88.4 R172, [R200+0x2000] ;  /* 0x00200000c8ac783b */ /* 0x000eae0000004200 */
[-C--:B------:R-:W-:Y:S08]  /*98e0*/  HMMA.16816.F32 R20, R168, R180.reuse, R20 ;  /* 0x000000b4a814723c */ /* 0x080ff00000001814 */
[C---:B------:R-:W-:Y:S08]  /*98f0*/  HMMA.16816.F32 R24, R176.reuse, R180, R24 ;  /* 0x000000b4b018723c */ /* 0x040ff00000001818 */
[-C--:B------:R-:W-:Y:S01]  /*9900*/  HMMA.16816.F32 R28, R176, R182.reuse, R28 ;  /* 0x000000b6b01c723c */ /* 0x080fe2000000181c */
[----:B------:R-:W-:Y:S07]  /*9910*/  LDSM.16.MT88.4 R176, [R200+0x2800] ;  /* 0x00280000c8b0783b */ /* 0x000fee0000004200 */
[----:B------:R-:W-:Y:S01]  /*9920*/  HMMA.16816.F32 R32, R168, R182, R32 ;  /* 0x000000b6a820723c */ /* 0x000fe20000001820 */
[----:B------:R-:W3:Y:S05]  /*9930*/  LDSM.16.M88.4 R168, [R192+0x1e000] ;  /* 0x01e00000c0a8783b */ /* 0x000eea0000000200 */
[----:B------:R-:W4:Y:S02]  /*9940*/  LDSM.16.M88.4 R180, [R192+0x1f000] ;  /* 0x01f00000c0b4783b */ /* 0x000f240000000200 */
        /* <DEDUP_REMOVED lines=10> */
[----:B------:R-:W1:Y:S05]  /*99f0*/  LDSM.16.M88.4 R164, [R193+0x1e000] ;  /* 0x01e00000c1a4783b */ /* 0x000e6a0000000200 */
[----:B------:R-:W1:Y:S02]  /*9a00*/  LDSM.16.M88.4 R188, [R193+0x1f000] ;  /* 0x01f00000c1bc783b */ /* 0x000e640000000200 */
[-C--:B---3--:R-:W-:Y:S08]  /*9a10*/  HMMA.16816.F32 R4, R168, R176.reuse, R4 ;  /* 0x000000b0a804723c */ /* 0x088ff00000001804 */
[C---:B----4-:R-:W-:Y:S08]  /*9a20*/  HMMA.16816.F32 R8, R180.reuse, R176, R8 ;  /* 0x000000b0b408723c */ /* 0x050ff00000001808 */
[-C--:B------:R-:W-:Y:S08]  /*9a30*/  HMMA.16816.F32 R12, R180, R178.reuse, R12 ;  /* 0x000000b2b40c723c */ /* 0x080ff0000000180c */
[C---:B------:R-:W-:Y:S01]  /*9a40*/  HMMA.16816.F32 R16, R168.reuse, R178, R16 ;  /* 0x000000b2a810723c */ /* 0x040fe20000001810 */
[----:B------:R-:W3:Y:S07]  /*9a50*/  LDSM.16.MT88.4 R176, [R200+0x7000] ;  /* 0x00700000c8b0783b */ /* 0x000eee0000004200 */
[-C--:B--2---:R-:W-:Y:S08]  /*9a60*/  HMMA.16816.F32 R20, R168, R172.reuse, R20 ;  /* 0x000000aca814723c */ /* 0x084ff00000001814 */
[C---:B------:R-:W-:Y:S08]  /*9a70*/  HMMA.16816.F32 R24, R180.reuse, R172, R24 ;  /* 0x000000acb418723c */ /* 0x040ff00000001818 */
[-C--:B------:R-:W-:Y:S01]  /*9a80*/  HMMA.16816.F32 R28, R180, R174.reuse, R28 ;  /* 0x000000aeb41c723c */ /* 0x080fe2000000181c */
[----:B------:R-:W-:Y:S07]  /*9a90*/  LDSM.16.M88.4 R180, [R194+0x1f000] ;  /* 0x01f00000c2b4783b */ /* 0x000fee0000000200 */
[----:B------:R-:W-:Y:S01]  /*9aa0*/  HMMA.16816.F32 R32, R168, R174, R32 ;  /* 0x000000aea820723c */ /* 0x000fe20000001820 */
[----:B------:R-:W-:Y:S05]  /*9ab0*/  LDSM.16.M88.4 R168, [R194+0x1e000] ;  /* 0x01e00000c2a8783b */ /* 0x000fea0000000200 */
[----:B------:R-:W2:Y:S02]  /*9ac0*/  LDSM.16.MT88.4 R172, [R200+0x3800] ;  /* 0x00380000c8ac783b */ /* 0x000ea40000004200 */
[-C--:B-1----:R-:W-:Y:S03]  /*9ad0*/  HMMA.16816.F32 R4, R164, R184.reuse, R4 ;  /* 0x000000b8a404723c */ /* 0x082fe60000001804 */
[----:B------:R-:W1:Y:S05]  /*9ae0*/  LDSM.16.MT88.4 R192, [R200+0x7800] ;  /* 0x00780000c8c0783b */ /* 0x000e6a0000004200 */
[C---:B------:R-:W-:Y:S07]  /*9af0*/  HMMA.16816.F32 R8, R188.reuse, R184, R8 ;  /* 0x000000b8bc08723c */ /* 0x040fee0000001808 */
[----:B------:R-:W-:Y:S01]  /*9b00*/  IMAD.U32 R185, RZ, RZ, UR7 ;  /* 0x00000007ffb97e24 */ /* 0x000fe2000f8e00ff */
[-C--:B------:R-:W-:Y:S08]  /*9b10*/  HMMA.16816.F32 R12, R188, R186.reuse, R12 ;  /* 0x000000babc0c723c */ /* 0x080ff0000000180c */
[C---:B------:R-:W-:Y:S08]  /*9b20*/  HMMA.16816.F32 R16, R164.reuse, R186, R16 ;  /* 0x000000baa410723c */ /* 0x040ff00000001810 */
[-C--:B---3--:R-:W-:Y:S08]  /*9b30*/  HMMA.16816.F32 R20, R164, R176.reuse, R20 ;  /* 0x000000b0a414723c */ /* 0x088ff00000001814 */
[C---:B------:R-:W-:Y:S07]  /*9b40*/  HMMA.16816.F32 R24, R188.reuse, R176, R24 ;  /* 0x000000b0bc18723c */ /* 0x040fee0000001818 */
[----:B------:R-:W-:Y:S01]  /*9b50*/  IMAD.U32 R177, RZ, RZ, UR6 ;  /* 0x00000006ffb17e24 */ /* 0x000fe2000f8e00ff */
[-C--:B------:R-:W-:Y:S07]  /*9b60*/  HMMA.16816.F32 R28, R188, R178.reuse, R28 ;  /* 0x000000b2bc1c723c */ /* 0x080fee000000181c */
[----:B------:R-:W-:Y:S01]  /*9b70*/  IMAD.U32 R189, RZ, RZ, UR7 ;  /* 0x00000007ffbd7e24 */ /* 0x000fe2000f8e00ff */
        /* <DEDUP_REMOVED lines=12> */
[----:B------:R-:W-:Y:S01]  /*9c40*/  UIADD3 UR4, UR5, UR4, URZ ;  /* 0x0000000405047290 */ /* 0x000fe2000fffe03f */
[-C--:B------:R-:W-:Y:S04]  /*9c50*/  HMMA.16816.F32 R12, R180, R174.reuse, R12 ;  /* 0x000000aeb40c723c */ /* 0x080fe8000000180c */
[-C--:B------:R-:W-:Y:S01]  /*9c60*/  LEA.HI.X.SX32 R167, R217, R213.reuse, 0x2, P0 ;  /* 0x000000d5d9a77211 */ /* 0x080fe200000f16ff */
[----:B------:R-:W-:Y:S02]  /*9c70*/  IMAD.U32 R188, RZ, RZ, UR4 ;  /* 0x00000004ffbc7e24 */ /* 0x000fe4000f8e00ff */
[----:B------:R2:W-:Y:S01]  /*9c80*/  RED.E.ADD.F32.FTZ.RN.STRONG.GPU [R212.64], R4 ;  /* 0x00000004d400798e */ /* 0x0005e2000c10e78e */
[C---:B------:R-:W-:Y:S04]  /*9c90*/  HMMA.16816.F32 R16, R168.reuse, R174, R16 ;  /* 0x000000aea810723c */ /* 0x040fe80000001810 */
[----:B------:R-:W-:Y:S03]  /*9ca0*/  RED.E.ADD.F32.FTZ.RN.STRONG.GPU [R2.64], R5 ;  /* 0x000000050200798e */ /* 0x000fe6000c10e78e */
[----:B------:R-:W-:Y:S01]  /*9cb0*/  IMAD.U32 R174, RZ, RZ, UR6 ;  /* 0x00000006ffae7e24 */ /* 0x000fe2000f8e00ff */
[-C--:B-1----:R-:W-:Y:S01]  /*9cc0*/  HMMA.16816.F32 R20, R168, R192.reuse, R20 ;  /* 0x000000c0a814723c */ /* 0x082fe20000001814 */
[----:B------:R1:W-:Y:S01]  /*9cd0*/  RED.E.ADD.F32.FTZ.RN.STRONG.GPU [R164.64], R6 ;  /* 0x00000006a400798e */ /* 0x0003e2000c10e78e */
[----:B------:R-:W-:Y:S06]  /*9ce0*/  UIADD3 UR6, UR5, UR6, URZ ;  /* 0x0000000605067290 */ /* 0x000fec000fffe03f */
[C---:B------:R-:W-:Y:S01]  /*9cf0*/  HMMA.16816.F32 R24, R180.reuse, R192, R24 ;  /* 0x000000c0b418723c */ /* 0x040fe20000001818 */
[----:B------:R-:W-:Y:S03]  /*9d00*/  IMAD.U32 R175, RZ, RZ, UR6 ;  /* 0x00000006ffaf7e24 */ /* 0x000fe6000f8e00ff */
[----:B------:R-:W-:Y:S01]  /*9d10*/  IMAD.U32 R179, RZ, RZ, UR6 ;  /* 0x00000006ffb37e24 */ /* 0x000fe2000f8e00ff */
[----:B------:R-:W-:Y:S02]  /*9d20*/  UIADD3 UR6, UR5, UR6, URZ ;  /* 0x0000000605067290 */ /* 0x000fe4000fffe03f */
[----:B------:R-:W-:Y:S01]  /*9d30*/  IMAD.U32 R193, RZ, RZ, UR4 ;  /* 0x00000004ffc17e24 */ /* 0x000fe2000f8e00ff */
[-C--:B------:R-:W-:Y:S01]  /*9d40*/  HMMA.16816.F32 R28, R180, R194.reuse, R28 ;  /* 0x000000c2b41c723c */ /* 0x080fe2000000181c */
[----:B------:R-:W-:Y:S03]  /*9d50*/  UIADD3 UR4, UR5, UR4, URZ ;  /* 0x0000000405047290 */ /* 0x000fe6000fffe03f */
[-C--:B--2---:R-:W-:Y:S01]  /*9d60*/  LEA R4, P1, R198, R212.reuse, 0x2 ;  /* 0x000000d4c6047211 */ /* 0x084fe200078210ff */
[----:B------:R-:W-:Y:S02]  /*9d70*/  IMAD.U32 R176, RZ, RZ, UR6 ;  /* 0x00000006ffb07e24 */ /* 0x000fe4000f8e00ff */
[----:B------:R-:W-:Y:S01]  /*9d80*/  IMAD.U32 R181, RZ, RZ, UR6 ;  /* 0x00000006ffb57e24 */ /* 0x000fe2000f8e00ff */
[----:B------:R-:W-:Y:S01]  /*9d90*/  HMMA.16816.F32 R32, R168, R194, R32 ;  /* 0x000000c2a820723c */ /* 0x000fe20000001820 */
[----:B------:R-:W-:Y:S03]  /*9da0*/  UIADD3 UR6, UR5, UR6, URZ ;  /* 0x0000000605067290 */ /* 0x000fe6000fffe03f */
[-C--:B-1----:R-:W-:Y:S01]  /*9db0*/  LEA R164, P2, R203, R212.reuse, 0x2 ;  /* 0x000000d4cba47211 */ /* 0x082fe200078410ff */
[----:B------:R-:W-:Y:S01]  /*9dc0*/  IMAD.U32 R190, RZ, RZ, UR4 ;  /* 0x00000004ffbe7e24 */ /* 0x000fe2000f8e00ff */
[----:B------:R-:W2:Y:S01]  /*9dd0*/  LDL R203, [R1] ;  /* 0x0000000001cb7983 */ /* 0x000ea20000100800 */
[-C--:B------:R-:W-:Y:S01]  /*9de0*/  LEA.HI.X.SX32 R5, R214, R213.reuse, 0x2, P1 ;  /* 0x000000d5d6057211 */ /* 0x080fe200008f16ff */
[----:B------:R-:W-:Y:S01]  /*9df0*/  IMAD.U32 R178, RZ, RZ, UR6 ;  /* 0x00000006ffb27e24 */ /* 0x000fe2000f8e00ff */
[-C--:B------:R-:W-:Y:S03]  /*9e00*/  LEA.HI.X.SX32 R165, R220, R213.reuse, 0x2, P2 ;  /* 0x000000d5dca57211 */ /* 0x080fe600010f16ff */
[----:B------:R1:W-:Y:S01]  /*9e10*/  RED.E.ADD.F32.FTZ.RN.STRONG.GPU [R4.64], R7 ;  /* 0x000000070400798e */ /* 0x0003e2000c10e78e */
[-C--:B------:R-:W-:Y:S01]  /*9e20*/  LEA R6, P1, R215, R212.reuse, 0x2 ;  /* 0x000000d4d7067211 */ /* 0x080fe200078210ff */
[----:B------:R-:W-:Y:S01]  /*9e30*/  IMAD.U32 R184, RZ, RZ, UR6 ;  /* 0x00000006ffb87e24 */ /* 0x000fe2000f8e00ff */
[----:B------:R-:W-:Y:S01]  /*9e40*/  UIADD3 UR6, UR5, UR6, URZ ;  /* 0x0000000605067290 */ /* 0x000fe2000fffe03f */
[----:B------:R-:W-:Y:S01]  /*9e50*/  IMAD.U32 R195, RZ, RZ, UR4 ;  /* 0x00000004ffc37e24 */ /* 0x000fe2000f8e00ff */
[----:B------:R-:W-:Y:S01]  /*9e60*/  RED.E.ADD.F32.FTZ.RN.STRONG.GPU [R166.64], R8 ;  /* 0x00000008a600798e */ /* 0x000fe2000c10e78e */
[----:B------:R-:W-:Y:S01]  /*9e70*/  UIADD3 UR4, UR5, UR4, URZ ;  /* 0x0000000405047290 */ /* 0x000fe2000fffe03f */
[----:B------:R-:W-:Y:S01]  /*9e80*/  IMAD.U32 R169, RZ, RZ, UR7 ;  /* 0x00000007ffa97e24 */ /* 0x000fe2000f8e00ff */
[----:B------:R-:W-:Y:S01]  /*9e90*/  UIADD3 UR7, UR5, UR7, URZ ;  /* 0x0000000705077290 */ /* 0x000fe2000fffe03f */
[----:B------:R-:W-:Y:S01]  /*9ea0*/  IMAD.U32 R180, RZ, RZ, UR6 ;  /* 0x00000006ffb47e24 */ /* 0x000fe2000f8e00ff */
[----:B------:R-:W-:Y:S01]  /*9eb0*/  RED.E.ADD.F32.FTZ.RN.STRONG.GPU [R164.64], R9 ;  /* 0x00000009a400798e */ /* 0x000fe2000c10e78e */
[----:B------:R-:W-:Y:S01]  /*9ec0*/  IMAD.U32 R186, RZ, RZ, UR6 ;  /* 0x00000006ffba7e24 */ /* 0x000fe2000f8e00ff */
[----:B------:R-:W-:Y:S01]  /*9ed0*/  UIADD3 UR6, UR5, UR6, URZ ;  /* 0x0000000605067290 */ /* 0x000fe2000fffe03f */
[----:B------:R-:W-:Y:S01]  /*9ee0*/  IMAD.U32 R192, RZ, RZ, UR4 ;  /* 0x00000004ffc07e24 */ /* 0x000fe2000f8e00ff */
[----:B------:R-:W-:Y:S01]  /*9ef0*/  UIADD3 UR9, UR5, UR4, URZ ;  /* 0x0000000405097290 */ /* 0x000fe2000fffe03f */
[----:B------:R-:W-:Y:S02]  /*9f00*/  IMAD.U32 R194, RZ, RZ, UR4 ;  /* 0x00000004ffc27e24 */ /* 0x000fe4000f8e00ff */
[----:B------:R-:W-:Y:S01]  /*9f10*/  IMAD.U32 R170, RZ, RZ, UR7 ;  /* 0x00000007ffaa7e24 */ /* 0x000fe2000f8e00ff */
[----:B------:R-:W-:Y:S01]  /*9f20*/  UIADD3 UR7, UR5, UR7, URZ ;  /* 0x0000000705077290 */ /* 0x000fe2000fffe03f */
[----:B------:R-:W-:Y:S02]  /*9f30*/  IMAD.U32 R182, RZ, RZ, UR6 ;  /* 0x00000006ffb67e24 */ /* 0x000fe4000f8e00ff */
[----:B------:R-:W-:Y:S02]  /*9f40*/  IMAD.U32 R183, RZ, RZ, UR6 ;  /* 0x00000006ffb77e24 */ /* 0x000fe4000f8e00ff */
[----:B------:R-:W-:Y:S02]  /*9f50*/  IMAD.U32 R168, RZ, RZ, UR9 ;  /* 0x00000009ffa87e24 */ /* 0x000fe4000f8e00ff */
[----:B------:R-:W-:Y:S01]  /*9f60*/  IMAD.U32 R171, RZ, RZ, UR7 ;  /* 0x00000007ffab7e24 */ /* 0x000fe2000f8e00ff */
[----:B------:R-:W-:Y:S01]  /*9f70*/  UIADD3 UR7, UR5, UR7, URZ ;  /* 0x0000000705077290 */ /* 0x000fe2000fffe03f */
[-C--:B-1----:R-:W-:Y:S02]  /*9f80*/  LEA.HI.X.SX32 R7, R219, R213.reuse, 0x2, P1 ;  /* 0x000000d5db077211 */ /* 0x082fe400008f16ff */
[-C--:B------:R-:W-:Y:S01]  /*9f90*/  LEA R4, P0, R216, R212.reuse, 0x2 ;  /* 0x000000d4d8047211 */ /* 0x080fe200078010ff */
[----:B------:R-:W-:Y:S02]  /*9fa0*/  UIADD3 UR4, UR5, UR7, URZ ;  /* 0x0000000705047290 */ /* 0x000fe4000fffe03f */
[----:B------:R1:W-:Y:S01]  /*9fb0*/  RED.E.ADD.F32.FTZ.RN.STRONG.GPU [R6.64], R10 ;  /* 0x0000000a0600798e */ /* 0x0003e2000c10e78e */
[-C--:B------:R-:W-:Y:S01]  /*9fc0*/  LEA.HI.X.SX32 R5, R218, R213.reuse, 0x2, P0 ;  /* 0x000000d5da057211 */ /* 0x080fe200000f16ff */
[----:B------:R-:W-:Y:S02]  /*9fd0*/  IMAD.U32 R173, RZ, RZ, UR7 ;  /* 0x00000007ffad7e24 */ /* 0x000fe4000f8e00ff */
[----:B------:R-:W-:Y:S01]  /*9fe0*/  IMAD.U32 R172, RZ, RZ, UR4 ;  /* 0x00000004ffac7e24 */ /* 0x000fe2000f8e00ff */
[----:B------:R-:W-:Y:S01]  /*9ff0*/  UIADD3 UR4, UR10, -0x1, URZ ;  /* 0xffffffff0a047890 */ /* 0x000fe2000fffe03f */
[----:B------:R3:W-:Y:S05]  /*a000*/  RED.E.ADD.F32.FTZ.RN.STRONG.GPU [R4.64], R11 ;  /* 0x0000000b0400798e */ /* 0x0007ea000c10e78e */
[----:B------:R-:W-:Y:S01]  /*a010*/  RED.E.ADD.F32.FTZ.RN.STRONG.GPU [R212.64+0x80], R16 ;  /* 0x00008010d400798e */ /* 0x000fe2000c10e78e */
[----:B------:R-:W-:Y:S04]  /*a020*/  UMOV UR10, UR4 ;  /* 0x00000004000a7c82 */ /* 0x000fe80008000000 */
[----:B------:R-:W-:Y:S01]  /*a030*/  RED.E.ADD.F32.FTZ.RN.STRONG.GPU [R2.64+0x80], R17 ;  /* 0x000080110200798e */ /* 0x000fe2000c10e78e */
[-C--:B-1----:R-:W-:Y:S04]  /*a040*/  LEA R6, P1, R174, R212.reuse, 0x2 ;  /* 0x000000d4ae067211 */ /* 0x082fe800078210ff */
[-C--:B------:R-:W-:Y:S02]  /*a050*/  LEA.HI.X.SX32 R7, R177, R213.reuse, 0x2, P1 ;  /* 0x000000d5b1077211 */ /* 0x080fe400008f16ff */
[-C--:B---3--:R-:W-:Y:S02]  /*a060*/  LEA R4, P0, R175, R212.reuse, 0x2 ;  /* 0x000000d4af047211 */ /* 0x088fe400078010ff */
        /* <DEDUP_REMOVED lines=20> */
[-C--:B---3--:R-:W-:Y:S03]  /*a1b0*/  LEA R4, P1, R187, R212.reuse, 0x2 ;  /* 0x000000d4bb047211 */ /* 0x088fe600078210ff */
[----:B------:R1:W-:Y:S01]  /*a1c0*/  RED.E.ADD.F32.FTZ.RN.STRONG.GPU [R6.64], R22 ;  /* 0x000000160600798e */ /* 0x0003e2000c10e78e */
[-C--:B------:R-:W-:Y:S02]  /*a1d0*/  LEA.HI.X.SX32 R5, R191, R213.reuse, 0x2, P1 ;  /* 0x000000d5bf057211 */ /* 0x080fe400008f16ff */
[-C--:B----4-:R-:W-:Y:S03]  /*a1e0*/  LEA R8, P0, R188, R212.reuse, 0x2 ;  /* 0x000000d4bc087211 */ /* 0x090fe600078010ff */
[----:B------:R3:W-:Y:S01]  /*a1f0*/  RED.E.ADD.F32.FTZ.RN.STRONG.GPU [R4.64], R23 ;  /* 0x000000170400798e */ /* 0x0007e2000c10e78e */
[-C--:B------:R-:W-:Y:S04]  /*a200*/  LEA.HI.X.SX32 R9, R193, R213.reuse, 0x2, P0 ;  /* 0x000000d5c1097211 */ /* 0x080fe800000f16ff */
[----:B------:R-:W-:Y:S05]  /*a210*/  LDSM.16.MT88.4 R20, [R202+0x2000] ;  /* 0x00200000ca14783b */ /* 0x000fea0000004200 */
[----:B------:R4:W-:Y:S01]  /*a220*/  RED.E.ADD.F32.FTZ.RN.STRONG.GPU [R8.64], R24 ;  /* 0x000000180800798e */ /* 0x0009e2000c10e78e */
[-C--:B-1----:R-:W-:Y:S04]  /*a230*/  LEA R6, P1, R190, R212.reuse, 0x2 ;  /* 0x000000d4be067211 */ /* 0x082fe800078210ff */
[-C--:B------:R-:W-:Y:S02]  /*a240*/  LEA.HI.X.SX32 R7, R195, R213.reuse, 0x2, P1 ;  /* 0x000000d5c3077211 */ /* 0x080fe400008f16ff */
[-C--:B---3--:R-:W-:Y:S03]  /*a250*/  LEA R4, P0, R192, R212.reuse, 0x2 ;  /* 0x000000d4c0047211 */ /* 0x088fe600078010ff */
[----:B------:R1:W-:Y:S01]  /*a260*/  RED.E.ADD.F32.FTZ.RN.STRONG.GPU [R6.64], R25 ;  /* 0x000000190600798e */ /* 0x0003e2000c10e78e */
[-C--:B------:R-:W-:Y:S05]  /*a270*/  LEA.HI.X.SX32 R5, R194, R213.reuse, 0x2, P0 ;  /* 0x000000d5c2057211 */ /* 0x080fea00000f16ff */
[----:B------:R3:W-:Y:S01]  /*a280*/  RED.E.ADD.F32.FTZ.RN.STRONG.GPU [R4.64], R26 ;  /* 0x0000001a0400798e */ /* 0x0007e2000c10e78e */
[CC--:B----4-:R-:W-:Y:S04]  /*a290*/  LEA R8, P1, R168.reuse, R212.reuse, 0x2 ;  /* 0x000000d4a8087211 */ /* 0x0d0fe800078210ff */
[-C--:B------:R-:W-:Y:S05]  /*a2a0*/  LEA.HI.X.SX32 R9, R168, R213.reuse, 0x2, P1 ;  /* 0x000000d5a8097211 */ /* 0x080fea00008f16ff */
[----:B------:R4:W-:Y:S05]  /*a2b0*/  RED.E.ADD.F32.FTZ.RN.STRONG.GPU [R8.64], R27 ;  /* 0x0000001b0800798e */ /* 0x0009ea000c10e78e */
[----:B------:R-:W-:Y:S05]  /*a2c0*/  RED.E.ADD.F32.FTZ.RN.STRONG.GPU [R212.64+0x180], R32 ;  /* 0x00018020d400798e */ /* 0x000fea000c10e78e */
[----:B------:R-:W-:Y:S01]  /*a2d0*/  RED.E.ADD.F32.FTZ.RN.STRONG.GPU [R2.64+0x180], R33 ;  /* 0x000180210200798e */ /* 0x000fe2000c10e78e */
[CC--:B-1----:R-:W-:Y:S04]  /*a2e0*/  LEA R6, P0, R0.reuse, R212.reuse, 0x2 ;  /* 0x000000d400067211 */ /* 0x0c2fe800078010ff */
[-C--:B------:R-:W-:Y:S02]  /*a2f0*/  LEA.HI.X.SX32 R7, R0, R213.reuse, 0x2, P0 ;  /* 0x000000d500077211 */ /* 0x080fe400000f16ff */
[CC--:B---3--:R-:W-:Y:S03]  /*a300*/  LEA R4, P0, R169.reuse, R212.reuse, 0x2 ;  /* 0x000000d4a9047211 */ /* 0x0c8fe600078010ff */
[----:B------:R1:W-:Y:S01]  /*a310*/  RED.E.ADD.F32.FTZ.RN.STRONG.GPU [R6.64], R34 ;  /* 0x000000220600798e */ /* 0x0003e2000c10e78e */
[-C--:B------:R-:W-:Y:S05]  /*a320*/  LEA.HI.X.SX32 R5, R169, R213.reuse, 0x2, P0 ;  /* 0x000000d5a9057211 */ /* 0x080fea00000f16ff */
[----:B------:R3:W-:Y:S01]  /*a330*/  RED.E.ADD.F32.FTZ.RN.STRONG.GPU [R4.64], R35 ;  /* 0x000000230400798e */ /* 0x0007e2000c10e78e */
[CC--:B----4-:R-:W-:Y:S04]  /*a340*/  LEA R8, P1, R170.reuse, R212.reuse, 0x2 ;  /* 0x000000d4aa087211 */ /* 0x0d0fe800078210ff */
[-C--:B------:R-:W-:Y:S01]  /*a350*/  LEA.HI.X.SX32 R9, R170, R213.reuse, 0x2, P1 ;  /* 0x000000d5aa097211 */ /* 0x080fe200008f16ff */
[----:B------:R-:W-:Y:S05]  /*a360*/  LDSM.16.MT88.4 R32, [R201+0x1e800] ;  /* 0x01e80000c920783b */ /* 0x000fea0000004200 */
[----:B------:R-:W-:Y:S05]  /*a370*/  RED.E.ADD.F32.FTZ.RN.STRONG.GPU [R8.64], R28 ;  /* 0x0000001c0800798e */ /* 0x000fea000c10e78e */
[----:B------:R-:W-:Y:S01]  /*a380*/  LDSM.16.MT88.4 R8, [R202] ;  /* 0x00000000ca08783b */ /* 0x000fe20000004200 */
[CC--:B-1----:R-:W-:Y:S04]  /*a390*/  LEA R6, P0, R171.reuse, R212.reuse, 0x2 ;  /* 0x000000d4ab067211 */ /* 0x0c2fe800078010ff */
[-C--:B------:R-:W-:Y:S02]  /*a3a0*/  LEA.HI.X.SX32 R7, R171, R213.reuse, 0x2, P0 ;  /* 0x000000d5ab077211 */ /* 0x080fe400000f16ff */
[CC--:B---3--:R-:W-:Y:S01]  /*a3b0*/  LEA R4, P1, R173.reuse, R212.reuse, 0x2 ;  /* 0x000000d4ad047211 */ /* 0x0c8fe200078210ff */
[----:B------:R-:W-:Y:S01]  /*a3c0*/  LDSM.16.MT88.4 R168, [R202+0x2800] ;  /* 0x00280000caa8783b */ /* 0x000fe20000004200 */
[C---:B------:R-:W-:Y:S02]  /*a3d0*/  LEA R2, P0, R172.reuse, R212, 0x2 ;  /* 0x000000d4ac027211 */ /* 0x040fe400078010ff */
[-C--:B------:R-:W-:Y:S02]  /*a3e0*/  LEA.HI.X.SX32 R5, R173, R213.reuse, 0x2, P1 ;  /* 0x000000d5ad057211 */ /* 0x080fe400008f16ff */
[----:B------:R-:W-:Y:S01]  /*a3f0*/  RED.E.ADD.F32.FTZ.RN.STRONG.GPU [R6.64], R29 ;  /* 0x0000001d0600798e */ /* 0x000fe2000c10e78e */
[----:B------:R-:W-:Y:S02]  /*a400*/  LEA.HI.X.SX32 R3, R172, R213, 0x2, P0 ;  /* 0x000000d5ac037211 */ /* 0x000fe400000f16ff */
[----:B------:R-:W-:Y:S01]  /*a410*/  PLOP3.LUT P1, PT, PT, PT, UP0, 0x80, 0x0 ;  /* 0x000000000000781c */ /* 0x000fe20003f2f008 */
[----:B------:R-:W-:Y:S01]  /*a420*/  @UP2 UIADD3 UR21, UP0, UR21, -0x100, URZ ;  /* 0xffffff0015152890 */ /* 0x000fe2000ff1e03f */
[----:B------:R-:W-:Y:S01]  /*a430*/  RED.E.ADD.F32.FTZ.RN.STRONG.GPU [R4.64], R30 ;  /* 0x0000001e0400798e */ /* 0x000fe2000c10e78e */
[----:B------:R-:W-:Y:S02]  /*a440*/  PLOP3.LUT P0, PT, PT, PT, UP1, 0x80, 0x0 ;  /* 0x000000000000781c */ /* 0x000fe40003f0f018 */
[----:B------:R-:W-:Y:S02]  /*a450*/  @UP2 UIADD3.X UR20, UR20, -0x1, URZ, UP0, !UPT ;  /* 0xffffffff14142890 */ /* 0x000fe400087fe43f */
[----:B------:R-:W1:Y:S05]  /*a460*/  LDSM.16.MT88.4 R4, [R201+0x1c000] ;  /* 0x01c00000c904783b */ /* 0x000e6a0000004200 */
[----:B------:R-:W-:Y:S05]  /*a470*/  RED.E.ADD.F32.FTZ.RN.STRONG.GPU [R2.64], R31 ;  /* 0x0000001f0200798e */ /* 0x000fea000c10e78e */
[----:B------:R-:W-:Y:S01]  /*a480*/  LDSM.16.MT88.4 R28, [R202+0x800] ;  /* 0x00080000ca1c783b */ /* 0x000fe20000004200 */
[----:B--2---:R-:W-:Y:S05]  /*a490*/  IMAD.IADD R0, R203, 0x1, R202 ;  /* 0x00000001cb007824 */ /* 0x004fea00078e02ca */
[----:B------:R-:W2:Y:S01]  /*a4a0*/  LDSM.16.MT88.4 R16, [R0] ;  /* 0x000000000010783b */ /* 0x000ea20000004200 */
[-C--:B-1----:R-:W-:Y:S04]  /*a4b0*/  HMMA.16816.F32 R100, R4, R8.reuse, R100 ;  /* 0x000000080464723c */ /* 0x082fe80000001864 */
[----:B------:R-:W1:Y:S04]  /*a4c0*/  LDSM.16.MT88.4 R24, [R0+0x2000] ;  /* 0x002000000018783b */ /* 0x000e680000004200 */
[C---:B------:R-:W-:Y:S01]  /*a4d0*/  HMMA.16816.F32 R104, R12.reuse, R8, R104 ;  /* 0x000000080c68723c */ /* 0x040fe20000001868 */
[----:B------:R-:W-:Y:S05]  /*a4e0*/  LDSM.16.MT88.4 R164, [R0+0x800] ;  /* 0x0008000000a4783b */ /* 0x000fea0000004200 */
[----:B------:R-:W-:Y:S02]  /*a4f0*/  LDSM.16.MT88.4 R172, [R0+0x2800] ;  /* 0x0028000000ac783b */ /* 0x000fe40000004200 */
[-C--:B------:R-:W-:Y:S08]  /*a500*/  HMMA.16816.F32 R108, R12, R10.reuse, R108 ;  /* 0x0000000a0c6c723c */ /* 0x080ff0000000186c */
[C---:B------:R-:W-:Y:S01]  /*a510*/  HMMA.16816.F32 R112, R4.reuse, R10, R112 ;  /* 0x0000000a0470723c */ /* 0x040fe20000001870 */
[----:B------:R-:W3:Y:S07]  /*a520*/  LDSM.16.MT88.4 R8, [R201+0x1c800] ;  /* 0x01c80000c908783b */ /* 0x000eee0000004200 */
        /* <DEDUP_REMOVED lines=10> */
[-C--:B-1----:R-:W-:Y:S08]  /*a5d0*/  HMMA.16816.F32 R148, R4, R24.reuse, R148 ;  /* 0x000000180494723c */ /* 0x082ff00000001894 */
        /* <DEDUP_REMOVED lines=348> */
.L_x_1931:
        /* <DEDUP_REMOVED lines=18> */
.L_x_1932:
        /* <DEDUP_REMOVED lines=59> */
.L_x_1934:
[----:B--234-:R-:W-:Y:S05]  /*c070*/  BSYNC B0 ;  /* 0x0000000000007941 */ /* 0x01cfea0003800000 */
.L_x_1933:
        /* <DEDUP_REMOVED lines=18> */
.L_x_1936:
[----:B------:R-:W-:Y:S05]  /*c1a0*/  BSYNC B0 ;  /* 0x0000000000007941 */ /* 0x000fea0003800000 */
.L_x_1935:
        /* <DEDUP_REMOVED lines=18> */
.L_x_1938:
[----:B------:R-:W-:Y:S05]  /*c2d0*/  BSYNC B0 ;  /* 0x0000000000007941 */ /* 0x000fea0003800000 */
.L_x_1937:
        /* <DEDUP_REMOVED lines=17> */
.L_x_1940:
[----:B------:R-:W-:Y:S05]  /*c3f0*/  BSYNC B0 ;  /* 0x0000000000007941 */ /* 0x000fea0003800000 */
.L_x_1939:
        /* <DEDUP_REMOVED lines=27> */
.L_x_1942:
[----:B------:R-:W-:Y:S05]  /*c5b0*/  BSYNC B0 ;  /* 0x0000000000007941 */ /* 0x000fea0003800000 */
.L_x_1941:
        /* <DEDUP_REMOVED lines=16> */
.L_x_1944:
[----:B------:R-:W-:Y:S05]  /*c6c0*/  BSYNC B0 ;  /* 0x0000000000007941 */ /* 0x000fea0003800000 */
.L_x_1943:
        /* <DEDUP_REMOVED lines=16> */
.L_x_1946:
[----:B------:R-:W-:Y:S05]  /*c7d0*/  BSYNC B0 ;  /* 0x0000000000007941 */ /* 0x000fea0003800000 */
.L_x_1945:
        /* <DEDUP_REMOVED lines=14> */
.L_x_1899:
[----:B------:R-:W-:Y:S05]  /*c8c0*/  BSYNC B1 ;  /* 0x0000000000017941 */ /* 0x000fea0003800000 */
.L_x_1877:
        /* <DEDUP_REMOVED lines=11> */
.L_x_1947:
[----:B------:R-:W-:Y:S05]  /*c980*/  EXIT ;  /* 0x000000000000794d */ /* 0x000fea0003800000 */
.L_x_1949:
        /* <DEDUP_REMOVED lines=15> */
.L_x_2090:


//--------------------- .text._ZN5flash44flash_bwd_dq_dk_dv_loop_seqk_parallel_kernelI23Flash_bwd_kernel_traitsILi128ELi64ELi128ELi8ELi2ELi4ELi2ELb0ELb0EN7cutlass6half_tE19Flash_kernel_traitsILi128ELi64ELi128ELi8ES3_EELb0ELb0ELb1ELb1ELb0ELb0ELb1EEEvNS_16Flash_bwd_paramsE --------------------------
	.section	.text._ZN5flash44flash_bwd_dq_dk_dv_loop_seqk_parallel_kernelI23Flash_bwd_kernel_traitsILi128ELi64ELi128ELi8ELi2ELi4ELi2ELb0ELb0EN7cutlass6half_tE19Flash_kernel_traitsILi128ELi64ELi128ELi8ES3_EELb0ELb0ELb1ELb1ELb0ELb0ELb1EEEvNS_16Flash_bwd_paramsE,"ax",@progbits
	.sectioninfo	@"SHI_REGISTERS=255"
	.align	128
        .global         _ZN5flash44flash_bwd_dq_dk_dv_loop_seqk_parallel_kernelI23Flash_bwd_kernel_traitsILi128ELi64ELi128ELi8ELi2ELi4ELi2ELb0ELb0EN7cutlass6half_tE19Flash_kernel_traitsILi128ELi64ELi128ELi8ES3_EELb0ELb0ELb1ELb1ELb0ELb0ELb1EEEvNS_16Flash_bwd_paramsE
        .type           _ZN5flash44flash_bwd_dq_dk_dv_loop_seqk_parallel_kernelI23Flash_bwd_kernel_traitsILi128ELi64ELi128ELi8ELi2ELi4ELi2ELb0ELb0EN7cutlass6half_tE19Flash_kernel_traitsILi128ELi64ELi128ELi8ES3_EELb0ELb0ELb1ELb1ELb0ELb0ELb1EEEvNS_16Flash_bwd_paramsE,@function
        .size           _ZN5flash44flash_bwd_dq_dk_dv_loop_seqk_parallel_kernelI23Flash_bwd_kernel_traitsILi128ELi64ELi128ELi8ELi2ELi4ELi2ELb0ELb0EN7cutlass6half_tE19Flash_kernel_traitsILi128ELi64ELi128ELi8ES3_EELb0ELb0ELb1ELb1ELb0ELb0ELb1EEEvNS_16Flash_bwd_paramsE,(.L_x_2091 - _ZN5flash44flash_bwd_dq_dk_dv_loop_seqk_parallel_kernelI23Flash_bwd_kernel_traitsILi128ELi64ELi128ELi8ELi2ELi4ELi2ELb0ELb0EN7cutlass6half_tE19Flash_kernel_traitsILi128ELi64ELi128ELi8ES3_EELb0ELb0ELb1ELb1ELb0ELb0ELb1EEEvNS_16Flash_bwd_paramsE)
        .other          _ZN5flash44flash_bwd_dq_dk_dv_loop_seqk_parallel_kernelI23Flash_bwd_kernel_traitsILi128ELi64ELi128ELi8ELi2ELi4ELi2ELb0ELb0EN7cutlass6half_tE19Flash_kernel_traitsILi128ELi64ELi128ELi8ES3_EELb0ELb0ELb1ELb1ELb0ELb0ELb1EEEvNS_16Flash_bwd_paramsE,@"STO_CUDA_ENTRY STV_DEFAULT"
_ZN5flash44flash_bwd_dq_dk_dv_loop_seqk_parallel_kernelI23Flash_bwd_kernel_traitsILi128ELi64ELi128ELi8ELi2ELi4ELi2ELb0ELb0EN7cutlass6half_tE19Flash_kernel_traitsILi128ELi64ELi128ELi8ES3_EELb0ELb0ELb1ELb1ELb0ELb0ELb1EEEvNS_16Flash_bwd_paramsE:
.text._ZN5flash44flash_bwd_dq_dk_dv_loop_seqk_parallel_kernelI23Flash_bwd_kernel_traitsILi128ELi64ELi128ELi8ELi2ELi4ELi2ELb0ELb0EN7cutlass6half_tE19Flash_kernel_traitsILi128ELi64ELi128ELi8ES3_EELb0ELb0ELb1ELb1ELb0ELb0ELb1EEEvNS_16Flash_bwd_paramsE:
        /* <DEDUP_REMOVED lines=17> */
[----:B------:R-:W-:Y:S01]  /*0110*/  UMOV UR8, 0x80 ;  /* 0x0000008000087882 */ /* 0x000fe20000000000 */
[----:B------:R-:W3:Y:S01]  /*0120*/  S2UR UR37, SR_CTAID.Z ;  /* 0x00000000002579c3 */ /* 0x000ee20000002700 */
[----:B------:R-:W-:-:S02]  /*0130*/  ULDC UR4, c[0x0][0x210] ;  /* 0x0000840000047ab9 */ /* 0x000fc40000000800 */
[----:B------:R-:W-:Y:S02]  /*0140*/  ULDC UR59, c[0x0][0x234] ;  /* 0x00008d00003b7ab9 */ /* 0x000fe40000000800 */
[----:B------:R-:W-:Y:S02]  /*0150*/  UISETP.NE.AND UP5, UPT, UR9, URZ, UPT ;  /* 0x0000003f0900728c */ /* 0x000fe4000bfa5270 */
        /* <DEDUP_REMOVED lines=16> */
[----:B------:R-:W-:Y:S01]  /*0260*/  UIMAD UR50, UR50, UR12, URZ ;  /* 0x0000000c323272a4 */ /* 0x000fe2000f8e023f */
        /* <DEDUP_REMOVED lines=15> */
[----:B------:R-:W-:Y:S01]  /*0360*/  ULDC UR53, c[0x0][0x214] ;  /* 0x0000850000357ab9 */ /* 0x000fe20000000800 */
[----:B------:R-:W-:Y:S01]  /*0370*/  LOP3.LUT R5, R5, 0xfffffffe, RZ, 0xc0, !PT ;  /* 0xfffffffe05057812 */ /* 0x000fe200078ec0ff */
[----:B------:R-:W-:Y:S01]  /*0380*/  IMAD.IADD R15, R9, 0x1, -R6 ;  /* 0x00000001090f7824 */ /* 0x000fe200078e0a06 */
[----:B------:R-:W-:Y:S01]  /*0390*/  LOP3.LUT R3, R3, 0xfffffffc, RZ, 0xc0, !PT ;  /* 0xfffffffc03037812 */ /* 0x000fe200078ec0ff */
[----:B------:R-:W-:Y:S01]  /*03a0*/  IMAD.IADD R6, R9, 0x1, -R10 ;  /* 0x0000000109067824 */ /* 0x000fe200078e0a0a */
[--C-:B------:R-:W-:Y:S01]  /*03b0*/  SHF.R.S32.HI R4, RZ, 0x2, R2.reuse ;  /* 0x00000002ff047819 */ /* 0x100fe20000011402 */
[C---:B------:R-:W-:Y:S01]  /*03c0*/  IMAD.IADD R13, R0.reuse, 0x1, -R5 ;  /* 0x00000001000d7824 */ /* 0x040fe200078e0a05 */
[----:B------:R-:W-:Y:S01]  /*03d0*/  SHF.R.S32.HI R2, RZ, 0x1f, R2 ;  /* 0x0000001fff027819 */ /* 0x000fe20000011402 */
[----:B------:R-:W-:Y:S01]  /*03e0*/  IMAD.IADD R10, R0, 0x1, -R3 ;  /* 0x00000001000a7824 */ /* 0x000fe200078e0a03 */
[----:B------:R-:W-:Y:S01]  /*03f0*/  SHF.R.S32.HI R3, RZ, 0x4, R7 ;  /* 0x00000004ff037819 */ /* 0x000fe20000011407 */
[----:B------:R-:W-:Y:S01]  /*0400*/  IMAD.SHL.U32 R250, R6, 0x8, RZ ;  /* 0x0000000806fa7824 */ /* 0x000fe200078e00ff */
[----:B------:R-:W-:Y:S01]  /*0410*/  LEA.HI R0, R2, R4, RZ, 0x3 ;  /* 0x0000000402007211 */ /* 0x000fe200078f18ff */
[----:B------:R-:W-:Y:S01]  /*0420*/  ULDC UR60, c[0x0][0x1c8] ;  /* 0x00007200003c7ab9 */ /* 0x000fe20000000800 */
[C---:B------:R-:W-:Y:S01]  /*0430*/  LEA.HI R2, R7.reuse, R3, RZ, 0x1 ;  /* 0x0000000307027211 */ /* 0x040fe200078f08ff */
[----:B------:R-:W-:Y:S01]  /*0440*/  ULDC.U8 UR10, c[0x0][0x3d0] ;  /* 0x0000f400000a7ab9 */ /* 0x000fe20000000000 */
[----:B------:R-:W-:Y:S01]  /*0450*/  LOP3.LUT R0, R0, 0xfffffff8, RZ, 0xc0, !PT ;  /* 0xfffffff800007812 */ /* 0x000fe200078ec0ff */
[----:B------:R-:W-:Y:S01]  /*0460*/  ULDC UR54, c[0x0][0x224] ;  /* 0x0000890000367ab9 */ /* 0x000fe20000000800 */
[----:B------:R-:W-:Y:S01]  /*0470*/  LOP3.LUT R11, R7, 0xfffffff0, RZ, 0xc0, !PT ;  /* 0xfffffff0070b7812 */ /* 0x000fe200078ec0ff */
[----:B------:R-:W-:Y:S01]  /*0480*/  @UP5 UIMAD UR58, UR34, UR53, URZ ;  /* 0x00000035223a52a4 */ /* 0x000fe2000f8e023f */
[----:B------:R-:W-:Y:S01]  /*0490*/  LOP3.LUT P4, RZ, R6, 0x2, RZ, 0xc0, !PT ;  /* 0x0000000206ff7812 */ /* 0x000fe2000788c0ff */
[----:B------:R-:W-:Y:S01]  /*04a0*/  IMAD.IADD R5, R4, 0x1, -R0 ;  /* 0x0000000104057824 */ /* 0x000fe200078e0a00 */
[----:B------:R-:W-:Y:S01]  /*04b0*/  LOP3.LUT R0, R2, 0xfffffffe, RZ, 0xc0, !PT ;  /* 0xfffffffe02007812 */ /* 0x000fe200078ec0ff */
[----:B------:R-:W-:Y:S01]  /*04c0*/  IMAD.IADD R9, R9, 0x1, -R11 ;  /* 0x0000000109097824 */ /* 0x000fe200078e0a0b */
[----:B------:R-:W-:Y:S01]  /*04d0*/  SHF.R.S32.HI R2, RZ, 0x3, R200 ;  /* 0x00000003ff027819 */ /* 0x000fe200000114c8 */
[----:B------:R-:W-:Y:S01]  /*04e0*/  ULDC.64 UR6, c[0x0][0x118] ;  /* 0x0000460000067ab9 */ /* 0x000fe20000000a00 */
[----:B------:R-:W-:Y:S01]  /*04f0*/  LOP3.LUT P3, RZ, R6, 0x4, RZ, 0xc0, !PT ;  /* 0x0000000406ff7812 */ /* 0x000fe2000786c0ff */
[----:B------:R-:W-:Y:S01]  /*0500*/  IMAD.IADD R7, R3, 0x1, -R0 ;  /* 0x0000000103077824 */ /* 0x000fe200078e0a00 */
[----:B------:R-:W-:Y:S01]  /*0510*/  SHF.R.S32.HI R0, RZ, 0x1f, R8 ;  /* 0x0000001fff007819 */ /* 0x000fe20000011408 */
[----:B------:R-:W-:Y:S01]  /*0520*/  ULDC UR44, c[0x0][0x2e8] ;  /* 0x0000ba00002c7ab9 */ /* 0x000fe20000000800 */
[----:B------:R-:W-:Y:S01]  /*0530*/  SHF.R.S32.HI R4, RZ, 0x1f, R9 ;  /* 0x0000001fff047819 */ /* 0x000fe20000011409 */
[----:B------:R-:W-:Y:S01]  /*0540*/  ULDC UR43, c[0x0][0x2e8] ;  /* 0x0000ba00002b7ab9 */ /* 0x000fe20000000800 */
[----:B------:R-:W-:Y:S01]  /*0550*/  LEA.HI R16, R0, R8, RZ, 0x2 ;  /* 0x0000000800107211 */ /* 0x000fe200078f10ff */
[----:B------:R-:W-:Y:S01]  /*0560*/  IMAD.SHL.U32 R0, R2, 0x40, RZ ;  /* 0x0000004002007824 */ /* 0x000fe200078e00ff */
[----:B------:R-:W-:Y:S01]  /*0570*/  LEA.HI R11, R4, R9, RZ, 0x3 ;  /* 0x00000009040b7211 */ /* 0x000fe200078f18ff */
[----:B------:R-:W-:-:S02]  /*0580*/  ULOP3.LUT UR60, UR37, UR60, URZ, 0x3c, !UPT ;  /* 0x0000003c253c7292 */ /* 0x000fc4000f8e3c3f */
[----:B------:R-:W-:Y:S01]  /*0590*/  USHF.R.S32.HI UR61, URZ, 0x1f, UR37 ;  /* 0x0000001f3f3d7899 */ /* 0x000fe20008011425 */
[----:B------:R-:W-:Y:S01]  /*05a0*/  LOP3.LUT R0, R0, 0x1c0, RZ, 0xc0, !PT ;  /* 0x000001c000007812 */ /* 0x000fe200078ec0ff */
[----:B------:R-:W-:Y:S01]  /*05b0*/  UISETP.NE.AND UP6, UPT, UR10, URZ, UPT ;  /* 0x0000003f0a00728c */ /* 0x000fe2000bfc5270 */
[----:B------:R-:W-:Y:S01]  /*05c0*/  LOP3.LUT R4, R11, 0xfffffff8, RZ, 0xc0, !PT ;  /* 0xfffffff80b047812 */ /* 0x000fe200078ec0ff */
[----:B------:R-:W-:Y:S01]  /*05d0*/  UIMAD.WIDE.U32 UR46, UR38, UR48, URZ ;  /* 0x00000030262e72a5 */ /* 0x000fe2000f8e003f */
[----:B------:R-:W-:Y:S01]  /*05e0*/  LOP3.LUT R3, R0, 0x38, R250, 0xf8, !PT ;  /* 0x0000003800037812 */ /* 0x000fe200078ef8fa */
[----:B------:R-:W-:Y:S01]  /*05f0*/  UIMAD UR55, UR39, UR48, URZ ;  /* 0x00000030273772a4 */ /* 0x000fe2000f8e023f */
[----:B------:R-:W-:Y:S01]  /*0600*/  SHF.R.U32.HI R2, RZ, 0x3, R0 ;  /* 0x00000003ff027819 */ /* 0x000fe20000011600 */
[----:B------:R-:W-:Y:S01]  /*0610*/  IMAD.SHL.U32 R0, R6, 0x40, RZ ;  /* 0x0000004006007824 */ /* 0x000fe200078e00ff */
[----:B------:R-:W-:Y:S01]  /*0620*/  USHF.R.S32.HI UR57, URZ, 0x1f, UR51 ;  /* 0x0000001f3f397899 */ /* 0x000fe20008011433 */
[----:B------:R-:W-:Y:S01]  /*0630*/  IMAD.SHL.U32 R6, R7, 0x200, RZ ;  /* 0x0000020007067824 */ /* 0x000fe200078e00ff */
[----:B------:R-:W-:Y:S01]  /*0640*/  LOP3.LUT R12, R3, R2, RZ, 0x3c, !PT ;  /* 0x00000002030c7212 */ /* 0x000fe200078e3cff */
[----:B------:R-:W-:Y:S01]  /*0650*/  IMAD.SHL.U32 R2, R10, 0x10, RZ ;  /* 0x000000100a027824 */ /* 0x000fe200078e00ff */
[----:B------:R-:W-:Y:S01]  /*0660*/  LOP3.LUT R0, R0, 0x1c0, RZ, 0xc0, !PT ;  /* 0x000001c000007812 */ /* 0x000fe200078ec0ff */
[----:B------:R-:W-:Y:S01]  /*0670*/  IMAD.IADD R18, R9, 0x1, -R4 ;  /* 0x0000000109127824 */ /* 0x000fe200078e0a04 */
[----:B------:R-:W-:Y:S01]  /*0680*/  LOP3.LUT R3, R5, 0x1, RZ, 0xc0, !PT ;  /* 0x0000000105037812 */ /* 0x000fe200078ec0ff */
[----:B------:R-:W-:Y:S01]  /*0690*/  UIMAD UR54, UR4, UR54, URZ ;  /* 0x00000036043672a4 */ /* 0x000fe2000f8e023f */
[----:B------:R-:W-:Y:S01]  /*06a0*/  LOP3.LUT R2, R0, 0x30, R2, 0xf8, !PT ;  /* 0x0000003000027812 */ /* 0x000fe200078ef802 */
[----:B------:R-:W-:Y:S01]  /*06b0*/  @!UP5 UIMAD UR53, UR5, UR53, URZ ;  /* 0x000000350535d2a4 */ /* 0x000fe2000f8e023f */
[----:B------:R-:W-:Y:S01]  /*06c0*/  ISETP.NE.U32.AND P0, PT, R3, 0x1, PT ;  /* 0x000000010300780c */ /* 0x000fe20003f05070 */
[----:B------:R-:W-:Y:S01]  /*06d0*/  STL [R1+0x5c], R18 ;  /* 0x00005c1201007387 */ /* 0x000fe20000100800 */
[----:B------:R-:W-:Y:S01]  /*06e0*/  SHF.R.S32.HI R3, RZ, 0x6, R14 ;  /* 0x00000006ff037819 */ /* 0x000fe2000001140e */
[----:B------:R-:W-:Y:S01]  /*06f0*/  USHF.R.S32.HI UR52, URZ, 0x1f, UR45 ;  /* 0x0000001f3f347899 */ /* 0x000fe2000801142d */
[--C-:B------:R-:W-:Y:S01]  /*0700*/  LOP3.LUT R14, R2, 0x8, R200.reuse, 0xf8, !PT ;  /* 0x00000008020e7812 */ /* 0x100fe200078ef8c8 */
[----:B------:R-:W-:Y:S01]  /*0710*/  UMOV UR42, 0xffffc000 ;  /* 0xffffc000002a7882 */ /* 0x000fe20000000000 */
[----:B------:R-:W-:Y:S01]  /*0720*/  LOP3.LUT R200, R0, 0x8, R200, 0xf8, !PT ;  /* 0x0000000800c87812 */ /* 0x000fe200078ef8c8 */
[----:B------:R-:W-:Y:S01]  /*0730*/  IMAD.SHL.U32 R4, R3, 0x8, RZ ;  /* 0x0000000803047824 */ /* 0x000fe200078e00ff */
[----:B------:R-:W-:Y:S01]  /*0740*/  SHF.R.U32.HI R197, RZ, 0x3, R0 ;  /* 0x00000003ffc57819 */ /* 0x000fe20000011600 */
[----:B------:R-:W-:Y:S01]  /*0750*/  IMAD.SHL.U32 R0, R7, 0x20, RZ ;  /* 0x0000002007007824 */ /* 0x000fe200078e00ff */
[----:B------:R-:W-:Y:S01]  /*0760*/  R2P PR, R5, 0x6 ;  /* 0x0000000605007804 */ /* 0x000fe20000000000 */
[----:B------:R-:W-:Y:S01]  /*0770*/  IMAD R2, R3, 0x800, R6 ;  /* 0x0000080003027824 */ /* 0x000fe200078e0206 */
[----:B------:R-:W-:-:S02]  /*0780*/  LOP3.LUT R200, R200, R197, RZ, 0x3c, !PT ;  /* 0x000000c5c8c87212 */ /* 0x000fc400078e3cff */
[----:B------:R-:W-:Y:S02]  /*0790*/  LOP3.LUT R0, R0, 0x20, RZ, 0xc0, !PT ;  /* 0x0000002000007812 */ /* 0x000fe400078ec0ff */
[----:B------:R-:W-:Y:S01]  /*07a0*/  LOP3.LUT R197, R6, R14, R197, 0xf6, !PT ;  /* 0x0000000e06c57212 */ /* 0x000fe200078ef6c5 */
[----:B------:R-:W-:Y:S01]  /*07b0*/  IMAD.IADD R200, R2, 0x1, R200 ;  /* 0x0000000102c87824 */ /* 0x000fe200078e02c8 */
[----:B------:R-:W-:Y:S01]  /*07c0*/  LOP3.LUT R196, R0, 0x18, R4, 0xf8, !PT ;  /* 0x0000001800c47812 */ /* 0x000fe200078ef804 */
[----:B------:R-:W-:Y:S01]  /*07d0*/  IMAD.U32 R4, RZ, RZ, UR14 ;  /* 0x0000000eff047e24 */ /* 0x000fe2000f8e00ff */
[----:B------:R-:W-:Y:S01]  /*07e0*/  SHF.R.S32.HI R0, RZ, 0x7, R17 ;  /* 0x00000007ff007819 */ /* 0x000fe20000011411 */
[----:B------:R-:W-:Y:S01]  /*07f0*/  IMAD.SHL.U32 R2, R15, 0x2, RZ ;  /* 0x000000020f027824 */ /* 0x000fe200078e00ff */
[----:B------:R-:W-:Y:S01]  /*0800*/  SEL R228, R228, 0x10, !P0 ;  /* 0x00000010e4e47807 */ /* 0x000fe20004000000 */
[----:B------:R-:W-:Y:S02]  /*0810*/  IMAD.SHL.U32 R4, R5, 0x40, RZ ;  /* 0x0000004005047824 */ /* 0x000fe400078e00ff */
        /* <DEDUP_REMOVED lines=16> */
[----:B------:R-:W-:Y:S01]  /*0920*/  LOP3.LUT R3, R5, R3, RZ, 0x3c, !PT ;  /* 0x0000000305037212 */ /* 0x000fe200078e3cff */
[----:B------:R-:W-:Y:S02]  /*0930*/  IMAD.SHL.U32 R5, R18, 0x40, RZ ;  /* 0x0000004012057824 */ /* 0x000fe400078e00ff */
[----:B------:R-:W-:Y:S02]  /*0940*/  IMAD.IADD R9, R9, 0x1, R2 ;  /* 0x0000000109097824 */ /* 0x000fe400078e0202 */
[----:B------:R-:W-:Y:S01]  /*0950*/  IMAD.IADD R226, R3, 0x1, R0 ;  /* 0x0000000103e27824 */ /* 0x000fe200078e0200 */
[----:B------:R-:W-:Y:S01]  /*0960*/  LOP3.LUT R5, R5, 0x1c0, RZ, 0xc0, !PT ;  /* 0x000001c005057812 */ /* 0x000fe200078ec0ff */
[----:B------:R-:W-:-:S02]  /*0970*/  IMAD.U32 R0, RZ, RZ, UR9 ;  /* 0x00000009ff007e24 */ /* 0x000fc4000f8e00ff */
[----:B------:R-:W-:Y:S01]  /*0980*/  IMAD.U32 R2, RZ, RZ, UR8 ;  /* 0x00000008ff027e24 */ /* 0x000fe2000f8e00ff */
[----:B------:R-:W-:Y:S01]  /*0990*/  SHF.R.S32.HI R2, RZ, 0x2, R16 ;  /* 0x00000002ff027819 */ /* 0x000fe20000011410 */
[----:B------:R-:W-:Y:S01]  /*09a0*/  IMAD.SHL.U32 R0, R11, 0x40, RZ ;  /* 0x000000400b007824 */ /* 0x000fe200078e00ff */
[----:B------:R-:W-:Y:S01]  /*09b0*/  SHF.R.U32.HI R6, RZ, 0x3, R5 ;  /* 0x00000003ff067819 */ /* 0x000fe20000011605 */
[----:B------:R-:W-:Y:S02]  /*09c0*/  IMAD.SHL.U32 R3, R7, 0x8, RZ ;  /* 0x0000000807037824 */ /* 0x000fe400078e00ff */
[----:B------:R-:W-:Y:S01]  /*09d0*/  IMAD R8, R13, 0x10, R2 ;  /* 0x000000100d087824 */ /* 0x000fe200078e0202 */
[----:B------:R-:W-:Y:S01]  /*09e0*/  LOP3.LUT R0, R0, 0xfffffe00, RZ, 0xc0, !PT ;  /* 0xfffffe0000007812 */ /* 0x000fe200078ec0ff */
[----:B------:R-:W-:Y:S01]  /*09f0*/  IMAD.SHL.U32 R226, R226, 0x2, RZ ;  /* 0x00000002e2e27824 */ /* 0x000fe200078e00ff */
[----:B------:R-:W-:Y:S02]  /*0a00*/  LOP3.LUT R3, R5, 0x8, R3, 0xf8, !PT ;  /* 0x0000000805037812 */ /* 0x000fe400078ef803 */
[C-C-:B------:R-:W-:Y:S01]  /*0a10*/  LOP3.LUT R2, R6.reuse, R10, R5.reuse, 0x1e, !PT ;  /* 0x0000000a06027212 */ /* 0x140fe200078e1e05 */
[----:B------:R-:W-:Y:S01]  /*0a20*/  IMAD R4, R13, 0x400, R0 ;  /* 0x000004000d047824 */ /* 0x000fe200078e0200 */
[----:B------:R-:W-:Y:S01]  /*0a30*/  LOP3.LUT R196, R6, R196, R5, 0x1e, !PT ;  /* 0x000000c406c47212 */ /* 0x000fe200078e1e05 */
[----:B------:R-:W-:Y:S01]  /*0a40*/  STL [R1+0x2c], R8 ;  /* 0x00002c0801007387 */ /* 0x000fe20000100800 */
[----:B------:R-:W-:Y:S01]  /*0a50*/  LOP3.LUT R3, R3, R6, RZ, 0x3c, !PT ;  /* 0x0000000603037212 */ /* 0x000fe200078e3cff */
[----:B------:R-:W-:Y:S01]  /*0a60*/  IMAD.IADD R229, R226, 0x1, R228 ;  /* 0x00000001e2e57824 */ /* 0x000fe200078e02e4 */
[-C--:B------:R-:W-:Y:S01]  /*0a70*/  LOP3.LUT R206, R2, R0.reuse, RZ, 0xfc, !PT ;  /* 0x0000000002ce7212 */ /* 0x080fe200078efcff */
[----:B------:R-:W-:Y:S01]  /*0a80*/  IMAD.MOV.U32 R2, RZ, RZ, 0x40 ;  /* 0x00000040ff027424 */ /* 0x000fe200078e00ff */
[----:B------:R-:W-:Y:S01]  /*0a90*/  LOP3.LUT R196, R196, R0, RZ, 0xfc, !PT ;  /* 0x00000000c4c47212 */ /* 0x000fe200078efcff */
[----:B------:R-:W-:Y:S01]  /*0aa0*/  IMAD.IADD R207, R4, 0x1, R3 ;  /* 0x0000000104cf7824 */ /* 0x000fe200078e0203 */
[----:B------:R-:W-:Y:S01]  /*0ab0*/  IADD3 R0, R8, -0x40, RZ ;  /* 0xffffffc008007810 */ /* 0x000fe20007ffe0ff */
[----:B------:R-:W-:Y:S01]  /*0ac0*/  IMAD.MOV.U32 R4, RZ, RZ, 0x20 ;  /* 0x00000020ff047424 */ /* 0x000fe200078e00ff */
[----:B------:R-:W-:-:S02]  /*0ad0*/  IADD3 R5, R250, 0x40, RZ ;  /* 0x00000040fa057810 */ /* 0x000fc40007ffe0ff */
        /* <DEDUP_REMOVED lines=29> */
.L_x_2022:
        /* <DEDUP_REMOVED lines=53> */
.L_x_1950:
        /* <DEDUP_REMOVED lines=22> */
[----:B------:R-:W-:Y:S02]  /*1160*/  ULDC UR12, c[0x0][0x2e4] ;  /* 0x0000b900000c7ab9 */ /* 0x000fe40000000800 */
[----:B------:R-:W-:Y:S02]  /*1170*/  UIADD3 UR8, UR9, 0x3f, URZ ;  /* 0x0000003f09087890 */ /* 0x000fe4000fffe03f */
[----:B------:R-:W-:Y:S02]  /*1180*/  ULDC.64 UR10, c[0x0][0x190] ;  /* 0x00006400000a7ab9 */ /* 0x000fe40000000a00 */
[----:B------:R-:W-:Y:S02]  /*1190*/  UIADD3 UR4, UR4, UR12, -UR5 ;  /* 0x0000000c04047290 */ /* 0x000fe4000fffe805 */
[----:B------:R-:W-:-:S02]  /*11a0*/  UIMAD.WIDE.U32 UR16, UR15, UR10, URZ ;  /* 0x0000000a0f1072a5 */ /* 0x000fc4000f8e003f */
[----:B------:R-:W-:Y:S02]  /*11b0*/  USHF.R.S32.HI UR10, URZ, 0x1f, UR8 ;  /* 0x0000001f3f0a7899 */ /* 0x000fe40008011408 */
[----:B------:R-:W-:Y:S02]  /*11c0*/  UIADD3 UR4, UR4, 0x3f, URZ ;  /* 0x0000003f04047890 */ /* 0x000fe4000fffe03f */
[----:B------:R-:W-:Y:S02]  /*11d0*/  ULDC.64 UR12, c[0x0][0x178] ;  /* 0x00005e00000c7ab9 */ /* 0x000fe40000000a00 */
[----:B------:R-:W-:Y:S02]  /*11e0*/  ULEA.HI UR18, UR10, UR8, URZ, 0x6 ;  /* 0x000000080a127291 */ /* 0x000fe4000f8f303f */
[----:B------:R-:W-:Y:S02]  /*11f0*/  USHF.R.S32.HI UR8, URZ, 0x1f, UR4 ;  /* 0x0000001f3f087899 */ /* 0x000fe40008011404 */
[----:B------:R-:W-:-:S02]  /*1200*/  UIMAD UR14, UR41, UR12, URZ ;  /* 0x0000000c290e72a4 */ /* 0x000fc4000f8e023f */
        /* <DEDUP_REMOVED lines=16> */
[----:B------:R-:W-:Y:S02]  /*1310*/  @UP3 UIADD3 UR35, UR17, UR19, URZ ;  /* 0x0000001311233290 */ /* 0x000fe4000fffe03f */
[----:B------:R-:W-:Y:S02]  /*1320*/  ULEA UR17, UR33, 0xffffffc0, 0x6 ;  /* 0xffffffc021117891 */ /* 0x000fe4000f8e303f */
        /* <DEDUP_REMOVED lines=16> */
.L_x_1952:
        /* <DEDUP_REMOVED lines=18> */
.L_x_1953:
        /* <DEDUP_REMOVED lines=72> */
.L_x_1954:
[----:B------:R-:W-:Y:S02]  /*19d0*/  UMOV UR13, UR54 ;  /* 0x00000036000d7c82 */ /* 0x000fe40008000000 */
.L_x_1955:
[----:B------:R-:W1:Y:S01]  /*19e0*/  S2R R16, SR_TID.X ;  /* 0x0000000000107919 */ /* 0x000e620000002100 */
[----:B------:R-:W-:Y:S01]  /*19f0*/  UIADD3 UR10, UP4, UP3, UR10, UR45, UR51 ;  /* 0x0000002d0a0a7290 */ /* 0x000fe2000fb9e033 */
[----:B------:R-:W-:Y:S01]  /*1a00*/  SHF.R.S32.HI R251, RZ, 0x1f, R250 ;  /* 0x0000001ffffb7819 */ /* 0x000fe200000114fa */
[----:B------:R-:W-:Y:S01]  /*1a10*/  IMAD.U32 R8, RZ, RZ, UR17 ;  /* 0x00000011ff087e24 */ /* 0x000fe2000f8e00ff */
[----:B------:R-:W-:Y:S01]  /*1a20*/  BSSY B1, `(.L_x_1951) ;  /* 0x0000aae000017945 */ /* 0x000fe20003800000 */
[----:B------:R-:W-:Y:S02]  /*1a30*/  UIADD3 UR30, UP2, UP1, UR18, UR10, UR22 ;  /* 0x0000000a121e7290 */ /* 0x000fe4000f95e016 */
[----:B------:R-:W-:Y:S02]  /*1a40*/  UIADD3.X UR4, UR8, UR52, UR57, UP4, UP3 ;  /* 0x0000003408047290 */ /* 0x000fe4000a7e6439 */
[----:B------:R-:W-:-:S02]  /*1a50*/  ULDC.64 UR10, c[0x0][0x1a8] ;  /* 0x00006a00000a7ab9 */ /* 0x000fc40000000a00 */
[----:B------:R-:W-:Y:S02]  /*1a60*/  UIADD3.X UR28, UR12, UR4, UR16, UP2, UP1 ;  /* 0x000000040c1c7290 */ /* 0x000fe400097e2410 */
[----:B------:R-:W-:Y:S02]  /*1a70*/  UIMAD UR4, UR61, UR10, URZ ;  /* 0x0000000a3d0472a4 */ /* 0x000fe4000f8e023f */
[----:B------:R-:W-:Y:S02]  /*1a80*/  UMOV UR18, 0x4 ;  /* 0x0000000400127882 */ /* 0x000fe40000000000 */
        /* <DEDUP_REMOVED lines=9> */
[----:B------:R-:W-:Y:S02]  /*1b20*/  UIADD3 UR10, UR17, UR14, URZ ;  /* 0x0000000e110a7290 */ /* 0x000fe4000fffe03f */
[----:B------:R-:W-:Y:S01]  /*1b30*/  UIMAD UR8, UR17, UR11, UR4 ;  /* 0x0000000b110872a4 */ /* 0x000fe2000f8e0204 */
[----:B------:R-:W-:Y:S01]  /*1b40*/  SHF.R.S32.HI R15, RZ, 0x1f, R2 ;  /* 0x0000001fff0f7819 */ /* 0x000fe20000011402 */
[----:B------:R-:W-:Y:S01]  /*1b50*/  ULDC.64 UR14, c[0x0][0x200] ;  /* 0x00008000000e7ab9 */ /* 0x000fe20000000a00 */
[----:B------:R-:W-:Y:S01]  /*1b60*/  IADD3 R0, P0, R2, UR17, RZ ;  /* 0x0000001102007c10 */ /* 0x000fe2000ff1e0ff */
[----:B------:R-:W-:-:S02]  /*1b70*/  UIMAD.WIDE UR10, UR10, UR18, UR14 ;  /* 0x000000120a0a72a5 */ /* 0x000fc4000f8e020e */
[----:B------:R-:W-:Y:S01]  /*1b80*/  UIADD3 UR4, -UR5, UR9, UR20 ;  /* 0x0000000905047290 */ /* 0x000fe2000fffe114 */
[----:B------:R-:W-:Y:S01]  /*1b90*/  IADD3.X R3, R15, UR32, RZ, P0, !PT ;  /* 0x000000200f037c10 */ /* 0x000fe200087fe4ff */
[----:B------:R-:W-:-:S03]  /*1ba0*/  IMAD.WIDE.U32 R4, R0, c[0x0][0x190], R250 ;  /* 0x0000640000047a25 */ /* 0x000fc600078e00fa */
[----:B------:R-:W-:Y:S01]  /*1bb0*/  UMOV UR15, UR10 ;  /* 0x0000000a000f7c82 */ /* 0x000fe20008000000 */
[----:B------:R-:W-:Y:S01]  /*1bc0*/  IMAD R3, R3, c[0x0][0x190], RZ ;  /* 0x0000640003037a24 */ /* 0x000fe200078e02ff */
[----:B------:R-:W-:Y:S01]  /*1bd0*/  UIADD3 UR10, UR17, UR13, URZ ;  /* 0x0000000d110a7290 */ /* 0x000fe2000fffe03f */
[----:B------:R-:W-:Y:S01]  /*1be0*/  IADD3 R6, P0, R4, UR40, RZ ;  /* 0x0000002804067c10 */ /* 0x000fe2000ff1e0ff */
[----:B------:R-:W-:Y:S01]  /*1bf0*/  UMOV UR14, UR11 ;  /* 0x0000000b000e7c82 */ /* 0x000fe20008000000 */
[----:B------:R-:W-:Y:S01]  /*1c00*/  IMAD R0, R0, c[0x0][0x194], R3 ;  /* 0x0000650000007a24 */ /* 0x000fe200078e0203 */
[----:B------:R-:W-:Y:S01]  /*1c10*/  ULDC.64 UR16, c[0x0][0x3c8] ;  /* 0x0000f20000107ab9 */ /* 0x000fe20000000a00 */
[----:B------:R-:W-:Y:S01]  /*1c20*/  LEA.HI R3, R17, R16, RZ, 0x5 ;  /* 0x0000001011037211 */ /* 0x000fe200078f28ff */
[----:B------:R-:W-:Y:S02]  /*1c30*/  UIMAD.WIDE UR10, UR10, UR18, UR16 ;  /* 0x000000120a0a72a5 */ /* 0x000fe4000f8e0210 */
[----:B------:R-:W-:Y:S01]  /*1c40*/  IADD3.X R7, R5, UR35, R0, P0, !PT ;  /* 0x0000002305077c10 */ /* 0x000fe200087fe400 */
[----:B------:R-:W-:Y:S01]  /*1c50*/  ULDC UR18, c[0x0][0x2e8] ;  /* 0x0000ba0000127ab9 */ /* 0x000fe20000000800 */
[----:B------:R-:W-:Y:S01]  /*1c60*/  IADD3 R4, P0, R250, UR29, RZ ;  /* 0x0000001dfa047c10 */ /* 0x000fe2000ff1e0ff */
[----:B------:R-:W-:Y:S01]  /*1c70*/  UIADD3 UR4, UR4, -UR18, URZ ;  /* 0x8000001204047290 */ /* 0x000fe2000fffe03f */
[----:B------:R-:W-:Y:S01]  /*1c80*/  LOP3.LUT R0, R3, 0xffffffe0, RZ, 0xc0, !PT ;  /* 0xffffffe003007812 */ /* 0x000fe200078ec0ff */
[----:B------:R-:W-:Y:S01]  /*1c90*/  UMOV UR17, UR10 ;  /* 0x0000000a00117c82 */ /* 0x000fe20008000000 */
[----:B------:R-:W-:Y:S01]  /*1ca0*/  IADD3.X R5, R251, UR31, RZ, P0, !PT ;  /* 0x0000001ffb057c10 */ /* 0x000fe200087fe4ff */
[----:B------:R-:W-:Y:S01]  /*1cb0*/  USHF.R.S32.HI UR18, URZ, 0x1f, UR4 ;  /* 0x0000001f3f127899 */ /* 0x000fe20008011404 */
[----:B------:R-:W-:Y:S01]  /*1cc0*/  SHF.R.S32.HI R3, RZ, 0x5, R3 ;  /* 0x00000005ff037819 */ /* 0x000fe20000011403 */
[----:B------:R-:W-:Y:S01]  /*1cd0*/  IMAD.IADD R0, R16, 0x1, -R0 ;  /* 0x0000000110007824 */ /* 0x000fe200078e0a00 */
[----:B------:R-:W-:Y:S01]  /*1ce0*/  UMOV UR16, UR11 ;  /* 0x0000000b00107c82 */ /* 0x000fe20008000000 */
[----:B------:R-:W-:Y:S01]  /*1cf0*/  IMAD.WIDE.U32 R4, R8, c[0x0][0x370], R4 ;  /* 0x0000dc0008047a25 */ /* 0x000fe200078e0004 */
[----:B------:R-:W-:-:S03]  /*1d00*/  ULEA.HI UR18, UR18, UR4, URZ, 0x6 ;  /* 0x0000000412127291 */ /* 0x000fc6000f8f303f */
[----:B------:R-:W-:Y:S01]  /*1d10*/  IMAD R0, R3, UR50, R0 ;  /* 0x0000003203007c24 */ /* 0x000fe2000f8e0200 */
[----:B------:R-:W-:Y:S01]  /*1d20*/  USHF.R.S32.HI UR18, URZ, 0x6, UR18 ;  /* 0x000000063f127899 */ /* 0x000fe20008011412 */
[----:B------:R-:W-:Y:S01]  /*1d30*/  IADD3 R5, R5, UR8, RZ ;  /* 0x0000000805057c10 */ /* 0x000fe2000fffe0ff */
[----:B------:R-:W-:Y:S01]  /*1d40*/  IMAD.U32 R3, RZ, RZ, UR37 ;  /* 0x00000025ff037e24 */ /* 0x000fe2000f8e00ff */
[----:B------:R-:W-:Y:S01]  /*1d50*/  UIADD3 UR8, UR33, -0x1, URZ ;  /* 0xffffffff21087890 */ /* 0x000fe2000fffe03f */
[C---:B------:R-:W-:Y:S01]  /*1d60*/  IADD3 R9, P0, R0.reuse, UR30, RZ ;  /* 0x0000001e00097c10 */ /* 0x040fe2000ff1e0ff */
[----:B------:R-:W-:Y:S01]  /*1d70*/  UISETP.LT.AND UP1, UPT, URZ, UR18, UPT ;  /* 0x000000123f00728c */ /* 0x000fe2000bf21270 */
[C---:B------:R-:W-:Y:S02]  /*1d80*/  IMAD.WIDE.U32 R4, R3.reuse, c[0x0][0x378], R4 ;  /* 0x0000de0003047a25 */ /* 0x040fe400078e0004 */
[----:B------:R-:W-:Y:S01]  /*1d90*/  LEA.HI.X.SX32 R0, R0, UR28, 0x1, P0 ;  /* 0x0000001c00007c11 */ /* 0x000fe200080f0eff */
[----:B------:R-:W-:Y:S01]  /*1da0*/  USEL UR18, URZ, UR18, !UP1 ;  /* 0x000000123f127287 */ /* 0x000fe2000c800000 */
[----:B------:R-:W-:Y:S01]  /*1db0*/  IMAD.WIDE.U32 R6, R3, c[0x0][0x1a8], R6 ;  /* 0x00006a0003067a25 */ /* 0x000fe200078e0006 */
[----:B------:R-:W-:-:S02]  /*1dc0*/  IADD3 R5, R5, UR12, RZ ;  /* 0x0000000c05057c10 */ /* 0x000fc4000fffe0ff */
[----:B------:R-:W-:Y:S01]  /*1dd0*/  UISETP.GT.AND UP1, UPT, UR33, UR18, UPT ;  /* 0x000000122100728c */ /* 0x000fe2000bf24270 */
[----:B------:R-:W-:Y:S01]  /*1de0*/  IMAD R3, R15, c[0x0][0x370], RZ ;  /* 0x0000dc000f037a24 */ /* 0x000fe200078e02ff */
[----:B------:R-:W-:Y:S01]  /*1df0*/  IADD3 R10, R7, UR22, RZ ;  /* 0x00000016070a7c10 */ /* 0x000fe2000fffe0ff */
[C---:B------:R-:W-:Y:S01]  /*1e00*/  IMAD.WIDE.U32 R4, R2.reuse, c[0x0][0x370], R4 ;  /* 0x0000dc0002047a25 */ /* 0x040fe200078e0004 */
[----:B------:R-:W-:Y:S02]  /*1e10*/  LEA R225, P2, R9, c[0x0][0x350], 0x2 ;  /* 0x0000d40009e17a11 */ /* 0x000fe400078410ff */
[----:B------:R-:W-:Y:S01]  /*1e20*/  PLOP3.LUT P0, PT, PT, PT, UP1, 0x80, 0x0 ;  /* 0x000000000000781c */ /* 0x000fe20003f0f018 */
[----:B------:R-:W-:Y:S01]  /*1e30*/  IMAD R3, R2, c[0x0][0x374], R3 ;  /* 0x0000dd0002037a24 */ /* 0x000fe200078e0203 */
[----:B------:R-:W-:Y:S02]  /*1e40*/  LEA R244, P3, R4, c[0x0][0x330], 0x1 ;  /* 0x0000cc0004f47a11 */ /* 0x000fe400078608ff */
[----:B------:R-:W-:Y:S01]  /*1e50*/  LEA R246, P4, R6, c[0x0][0x160], 0x1 ;  /* 0x0000580006f67a11 */ /* 0x000fe200078808ff */
[----:B------:R-:W-:Y:S01]  /*1e60*/  IMAD.IADD R3, R5, 0x1, R3 ;  /* 0x0000000105037824 */ /* 0x000fe200078e0203 */
[----:B------:R-:W-:-:S02]  /*1e70*/  LEA.HI.X R224, R9, c[0x0][0x354], R0, 0x2, P2 ;  /* 0x0000d50009e07a11 */ /* 0x000fc400010f1400 */
[----:B------:R-:W-:Y:S02]  /*1e80*/  LEA.HI.X R247, R6, c[0x0][0x164], R10, 0x1, P4 ;  /* 0x0000590006f77a11 */ /* 0x000fe400020f0c0a */
[----:B------:R-:W-:-:S03]  /*1e90*/  LEA.HI.X R245, R4, c[0x0][0x334], R3, 0x1, P3 ;  /* 0x0000cd0004f57a11 */ /* 0x000fc600018f0c03 */
        /* <DEDUP_REMOVED lines=19> */
.L_x_1957:
        /* <DEDUP_REMOVED lines=18> */
.L_x_1958:
        /* <DEDUP_REMOVED lines=31> */
.L_x_1960:
[----:B-1----:R-:W-:Y:S05]  /*22e0*/  BSYNC B0 ;  /* 0x0000000000007941 */ /* 0x002fea0003800000 */
.L_x_1959:
        /* <DEDUP_REMOVED lines=18> */
.L_x_1962:
[----:B------:R-:W-:Y:S05]  /*2410*/  BSYNC B0 ;  /* 0x0000000000007941 */ /* 0x000fea0003800000 */
.L_x_1961:
        /* <DEDUP_REMOVED lines=18> */
.L_x_1964:
[----:B------:R-:W-:Y:S05]  /*2540*/  BSYNC B0 ;  /* 0x0000000000007941 */ /* 0x000fea0003800000 */
.L_x_1963:
        /* <DEDUP_REMOVED lines=17> */
.L_x_1966:
[----:B------:R-:W-:Y:S05]  /*2660*/  BSYNC B0 ;  /* 0x0000000000007941 */ /* 0x000fea0003800000 */
.L_x_1965:
[----:B------:R-:W-:Y:S01]  /*2670*/  ULDC.64 UR4, c[0x0][0x3a8] ;  /* 0x0000ea0000047ab9 */ /* 0x000fe20000000a00 */
[----:B-1----:R-:W-:Y:S01]  /*2680*/  IMAD.U32 R4, RZ, RZ, UR20 ;  /* 0x00000014ff047e24 */ /* 0x002fe2000f8e00ff */
[----:B------:R-:W-:Y:S01]  /*2690*/  UIMAD UR4, UR19, UR4, URZ ;  /* 0x00000004130472a4 */ /* 0x000fe2000f8e023f */
[----:B------:R-:W-:Y:S02]  /*26a0*/  BSSY B0, `(.L_x_1967) ;  /* 0x0000019000007945 */ /* 0x000fe40003800000 */
[----:B------:R-:W-:Y:S01]  /*26b0*/  IMAD.WIDE.U32 R4, R4, c[0x0][0x3a8], R250 ;  /* 0x0000ea0004047a25 */ /* 0x000fe200078e00fa */
[----:B------:R-:W-:-:S04]  /*26c0*/  UIMAD UR4, UR20, UR5, UR4 ;  /* 0x00000005140472a4 */ /* 0x000fc8000f8e0204 */
[----:B------:R-:W-:Y:S02]  /*26d0*/  IADD3 R4, P0, R4, UR10, RZ ;  /* 0x0000000a04047c10 */ /* 0x000fe4000ff1e0ff */
[----:B------:R-:W-:Y:S01]  /*26e0*/  MOV R0, UR4 ;  /* 0x0000000400007c02 */ /* 0x000fe20008000f00 */
[----:B------:R-:W-:Y:S02]  /*26f0*/  ULDC.64 UR4, c[0x0][0x3c0] ;  /* 0x0000f00000047ab9 */ /* 0x000fe40000000a00 */
        /* <DEDUP_REMOVED lines=19> */
.L_x_1968:
[----:B------:R-:W-:Y:S05]  /*2830*/  BSYNC B0 ;  /* 0x0000000000007941 */ /* 0x000fea0003800000 */
.L_x_1967:
        /* <DEDUP_REMOVED lines=16> */
.L_x_1970:
[----:B------:R-:W-:Y:S05]  /*2940*/  BSYNC B0 ;  /* 0x0000000000007941 */ /* 0x000fea0003800000 */
.L_x_1969:
        /* <DEDUP_REMOVED lines=16> */
.L_x_1972:
[----:B------:R-:W-:Y:S05]  /*2a50*/  BSYNC B0 ;  /* 0x0000000000007941 */ /* 0x000fea0003800000 */
.L_x_1971:
        /* <DEDUP_REMOVED lines=16> */
.L_x_1956:
        /* <DEDUP_REMOVED lines=28> */
.L_x_1975:
[----:B------:R-:W-:Y:S05]  /*2d20*/  BSYNC B0 ;  /* 0x0000000000007941 */ /* 0x000fea0003800000 */
.L_x_1974:
        /* <DEDUP_REMOVED lines=30> */
.L_x_1977:
[----:B------:R-:W-:Y:S05]  /*2f10*/  BSYNC B0 ;  /* 0x0000000000007941 */ /* 0x000fea0003800000 */
.L_x_1976:
        /* <DEDUP_REMOVED lines=15> */
.L_x_1979:
        /* <DEDUP_REMOVED lines=20> */
.L_x_1980:
[----:B------:R-:W-:Y:S05]  /*3150*/  BSYNC B0 ;  /* 0x0000000000007941 */ /* 0x000fea0003800000 */
.L_x_1978:
        /* <DEDUP_REMOVED lines=14> */
.L_x_1982:
        /* <DEDUP_REMOVED lines=28> */
.L_x_1983:
[----:B------:R-:W-:Y:S05]  /*3400*/  BSYNC B0 ;  /* 0x0000000000007941 */ /* 0x000fea0003800000 */
.L_x_1981:
[----:B------:R-:W5:Y:S01]  /*3410*/  LDL R18, [R1+0x2c] ;  /* 0x00002c0001127983 */ /* 0x000f620000100800 */
[----:B------:R-:W-:Y:S01]  /*3420*/  IMAD.MOV.U32 R19, RZ, RZ, 0x7f800000 ;  /* 0x7f800000ff137424 */ /* 0x000fe200078e00ff */
[----:B------:R-:W-:Y:S01]  /*3430*/  ULDC.64 UR10, c[0x0][0x198] ;  /* 0x00006600000a7ab9 */ /* 0x000fe20000000a00 */
[----:B------:R-:W-:Y:S01]  /*3440*/  IMAD.MOV.U32 R20, RZ, RZ, 0x7f800000 ;  /* 0x7f800000ff147424 */ /* 0x000fe200078e00ff */
[----:B------:R-:W-:Y:S01]  /*3450*/  UIMAD UR10, UR19, UR10, URZ ;  /* 0x0000000a130a72a4 */ /* 0x000fe2000f8e023f */
[----:B------:R-:W-:Y:S02]  /*3460*/  IMAD.MOV.U32 R21, RZ, RZ, 0x7f800000 ;  /* 0x7f800000ff157424 */ /* 0x000fe400078e00ff */
[----:B------:R-:W-:Y:S01]  /*3470*/  IMAD.MOV.U32 R22, RZ, RZ, 0x7f800000 ;  /* 0x7f800000ff167424 */ /* 0x000fe200078e00ff */
[----:B------:R-:W-:Y:S01]  /*3480*/  UIMAD UR10, UR20, UR11, UR10 ;  /* 0x0000000b140a72a4 */ /* 0x000fe2000f8e020a */
[----:B------:R-:W-:-:S04]  /*3490*/  IMAD.U32 R6, RZ, RZ, UR20 ;  /* 0x00000014ff067e24 */ /* 0x000fc8000f8e00ff */
[----:B------:R-:W-:-:S04]  /*34a0*/  IMAD.WIDE.U32 R6, R6, c[0x0][0x198], R250 ;  /* 0x0000660006067a25 */ /* 0x000fc800078e00fa */
[----:B------:R-:W-:Y:S01]  /*34b0*/  IMAD.U32 R10, RZ, RZ, UR10 ;  /* 0x0000000aff0a7e24 */ /* 0x000fe2000f8e00ff */
[----:B------:R-:W-:Y:S02]  /*34c0*/  IADD3 R6, P1, R6, UR23, RZ ;  /* 0x0000001706067c10 */ /* 0x000fe4000ff3e0ff */
[C---:B-----5:R-:W-:Y:S02]  /*34d0*/  IADD3 R3, R18.reuse, 0x28, RZ ;  /* 0x0000002812037810 */ /* 0x060fe40007ffe0ff */
[----:B-1----:R-:W-:Y:S02]  /*34e0*/  IADD3 R4, R18, 0x20, RZ ;  /* 0x0000002012047810 */ /* 0x002fe40007ffe0ff */
[----:B------:R-:W-:Y:S02]  /*34f0*/  ISETP.GE.AND P3, PT, R3, UR4, PT ;  /* 0x0000000403007c0c */ /* 0x000fe4000bf66270 */
[----:B------:R-:W-:Y:S01]  /*3500*/  ISETP.GE.AND P4, PT, R4, UR4, PT ;  /* 0x0000000404007c0c */ /* 0x000fe2000bf86270 */
[C---:B------:R-:W-:Y:S01]  /*3510*/  IMAD.SHL.U32 R4, R18.reuse, 0x4, RZ ;  /* 0x0000000412047824 */ /* 0x040fe200078e00ff */
[----:B------:R-:W-:-:S02]  /*3520*/  IADD3 R5, R18, 0x8, RZ ;  /* 0x0000000812057810 */ /* 0x000fc40007ffe0ff */
[----:B------:R-:W-:Y:S02]  /*3530*/  SHF.R.S32.HI R12, RZ, 0x1f, R18 ;  /* 0x0000001fff0c7819 */ /* 0x000fe40000011412 */
[----:B------:R-:W-:Y:S02]  /*3540*/  ISETP.GE.AND P5, PT, R5, UR4, PT ;  /* 0x0000000405007c0c */ /* 0x000fe4000bfa6270 */
[----:B------:R-:W-:Y:S02]  /*3550*/  IADD3 R4, P2, R4, UR15, RZ ;  /* 0x0000000f04047c10 */ /* 0x000fe4000ff5e0ff */
[C---:B------:R-:W-:Y:S02]  /*3560*/  SHF.L.U64.HI R5, R18.reuse, 0x2, R12 ;  /* 0x0000000212057819 */ /* 0x040fe4000001020c */
[----:B------:R-:W-:Y:S02]  /*3570*/  ISETP.GE.AND P6, PT, R18, UR4, PT ;  /* 0x0000000412007c0c */ /* 0x000fe4000bfc6270 */
[----:B------:R-:W-:-:S02]  /*3580*/  IADD3.X R5, R5, UR14, RZ, P2, !PT ;  /* 0x0000000e05057c10 */ /* 0x000fc400097fe4ff */
[----:B------:R-:W-:Y:S02]  /*3590*/  SHF.R.S32.HI R9, RZ, 0x1f, R3 ;  /* 0x0000001fff097819 */ /* 0x000fe40000011403 */
[C---:B------:R-:W-:Y:S01]  /*35a0*/  @!P3 LEA R8, P2, R3.reuse, UR15, 0x2 ;  /* 0x0000000f0308bc11 */ /* 0x040fe2000f8410ff */
[----:B------:R-:W5:Y:S03]  /*35b0*/  @!P4 LDG.E R20, [R4.64+0x80] ;  /* 0x000080060414c981 */ /* 0x000f66000c1e1900 */
[----:B------:R-:W-:Y:S01]  /*35c0*/  @!P3 LEA.HI.X R9, R3, UR14, R9, 0x2, P2 ;  /* 0x0000000e0309bc11 */ /* 0x000fe200090f1409 */
[----:B--2---:R-:W2:Y:S04]  /*35d0*/  @!P5 LDG.E R21, [R4.64+0x20] ;  /* 0x000020060415d981 */ /* 0x004ea8000c1e1900 */
[----:B---3--:R-:W3:Y:S04]  /*35e0*/  @!P3 LDG.E R19, [R8.64] ;  /* 0x000000060813b981 */ /* 0x008ee8000c1e1900 */
[----:B----4-:R-:W4:Y:S01]  /*35f0*/  @!P6 LDG.E R22, [R4.64] ;  /* 0x000000060416e981 */ /* 0x010f22000c1e1900 */
[----:B------:R-:W-:-:S06]  /*3600*/  UIMAD UR4, UR36, -0x80, UR5 ;  /* 0xffffff80240478a4 */ /* 0x000fcc000f8e0205 */
        /* <DEDUP_REMOVED lines=9> */
[----:B---3--:R1:W-:Y:S04]  /*36a0*/  STL [R1+0x8], R19 ;  /* 0x0000081301007387 */ /* 0x0083e80000100800 */
[----:B-----5:R1:W-:Y:S04]  /*36b0*/  STL [R1+0x4], R20 ;  /* 0x0000041401007387 */ /* 0x0203e80000100800 */
[----:B--2---:R1:W-:Y:S04]  /*36c0*/  STL [R1+0x10], R21 ;  /* 0x0000101501007387 */ /* 0x0043e80000100800 */
[----:B----4-:R1:W-:Y:S01]  /*36d0*/  STL [R1+0xc], R22 ;  /* 0x00000c1601007387 */ /* 0x0103e20000100800 */
[----:B------:R-:W-:Y:S05]  /*36e0*/  @P6 BRA `(.L_x_1985) ;  /* 0x0000018000006947 */ /* 0x000fea0003800000 */
[----:B-1----:R-:W2:Y:S01]  /*36f0*/  LDL R19, [R1] ;  /* 0x0000000001137983 */ /* 0x002ea20000100800 */
[----:B------:R-:W-:Y:S01]  /*3700*/  ISETP.GE.AND P2, PT, R250, c[0x0][0x220], PT ;  /* 0x00008800fa007a0c */ /* 0x000fe20003f46270 */
[----:B------:R-:W-:Y:S01]  /*3710*/  IMAD R3, R15, c[0x0][0x198], RZ ;  /* 0x000066000f037a24 */ /* 0x000fe200078e02ff */
[----:B------:R-:W-:Y:S01]  /*3720*/  MOV R5, R10 ;  /* 0x0000000a00057202 */ /* 0x000fe20000000f00 */
[----:B------:R-:W-:-:S02]  /*3730*/  IMAD.MOV.U32 R4, RZ, RZ, R6 ;  /* 0x000000ffff047224 */ /* 0x000fc400078e0006 */
        /* <DEDUP_REMOVED lines=19> */
.L_x_1985:
[----:B------:R-:W-:Y:S05]  /*3870*/  BSYNC B0 ;  /* 0x0000000000007941 */ /* 0x000fea0003800000 */
.L_x_1984:
        /* <DEDUP_REMOVED lines=31> */
.L_x_1987:
[----:B------:R-:W-:Y:S05]  /*3a70*/  BSYNC B0 ;  /* 0x0000000000007941 */ /* 0x000fea0003800000 */
.L_x_1986:
        /* <DEDUP_REMOVED lines=32> */
.L_x_1989:
[----:B------:R-:W-:Y:S05]  /*3c80*/  BSYNC B0 ;  /* 0x0000000000007941 */ /* 0x000fea0003800000 */
.L_x_1988:
        /* <DEDUP_REMOVED lines=31> */
.L_x_1991:
[----:B------:R-:W-:Y:S05]  /*3e80*/  BSYNC B0 ;  /* 0x0000000000007941 */ /* 0x000fea0003800000 */
.L_x_1990:
[----:B------:R-:W-:Y:S01]  /*3e90*/  ULDC.64 UR10, c[0x0][0x1a0] ;  /* 0x00006800000a7ab9 */ /* 0x000fe20000000a00 */
[----:B-1----:R-:W-:Y:S01]  /*3ea0*/  MOV R4, UR20 ;  /* 0x0000001400047c02 */ /* 0x002fe20008000f00 */
[----:B------:R-:W-:Y:S01]  /*3eb0*/  UIMAD UR4, UR19, UR10, URZ ;  /* 0x0000000a130472a4 */ /* 0x000fe2000f8e023f */
[----:B------:R1:W-:Y:S01]  /*3ec0*/  @P6 STS.128 [R0+0x14000], RZ ;  /* 0x014000ff00006388 */ /* 0x0003e20000000c00 */
[----:B------:R-:W-:Y:S02]  /*3ed0*/  BSSY B0, `(.L_x_1992) ;  /* 0x0000024000007945 */ /* 0x000fe40003800000 */
[----:B------:R-:W-:Y:S01]  /*3ee0*/  UIMAD UR4, UR20, UR11, UR4 ;  /* 0x0000000b140472a4 */ /* 0x000fe2000f8e0204 */
[----:B------:R1:W-:Y:S01]  /*3ef0*/  @P6 STS.128 [R0+0x18000], RZ ;  /* 0x018000ff00006388 */ /* 0x0003e20000000c00 */
[----:B------:R-:W-:-:S04]  /*3f00*/  IMAD.WIDE.U32 R4, R4, c[0x0][0x1a0], R250 ;  /* 0x0000680004047a25 */ /* 0x000fc800078e00fa */
[----:B------:R-:W-:Y:S02]  /*3f10*/  MOV R3, UR4 ;  /* 0x0000000400037c02 */ /* 0x000fe40008000f00 */
[----:B------:R-:W-:-:S04]  /*3f20*/  IADD3 R6, P1, R4, UR26, RZ ;  /* 0x0000001a04067c10 */ /* 0x000fc8000ff3e0ff */
        /* <DEDUP_REMOVED lines=30> */
.L_x_1993:
[----:B-1----:R-:W-:Y:S05]  /*4110*/  BSYNC B0 ;  /* 0x0000000000007941 */ /* 0x002fea0003800000 */
.L_x_1992:
        /* <DEDUP_REMOVED lines=30> */
.L_x_1995:
[----:B------:R-:W-:Y:S05]  /*4300*/  BSYNC B0 ;  /* 0x0000000000007941 */ /* 0x000fea0003800000 */
.L_x_1994:
        /* <DEDUP_REMOVED lines=30> */
.L_x_1997:
[----:B------:R-:W-:Y:S05]  /*44f0*/  BSYNC B0 ;  /* 0x0000000000007941 */ /* 0x000fea0003800000 */
.L_x_1996:
        /* <DEDUP_REMOVED lines=29> */
.L_x_1999:
[----:B------:R-:W-:Y:S05]  /*46d0*/  BSYNC B0 ;  /* 0x0000000000007941 */ /* 0x000fea0003800000 */
.L_x_1998:
[----:B------:R-:W-:Y:S01]  /*46e0*/  ULDC.64 UR12, c[0x0][0x318] ;  /* 0x0000c600000c7ab9 */ /* 0x000fe20000000a00 */
[----:B------:R-:W5:Y:S01]  /*46f0*/  LDL R5, [R1+0x5c] ;  /* 0x00005c0001057983 */ /* 0x000f620000100800 */
[----:B------:R-:W-:Y:S02]  /*4700*/  UISETP.NE.U32.AND UP1, UPT, URZ, UR12, UPT ;  /* 0x0000000c3f00728c */ /* 0x000fe4000bf25070 */
[----:B------:R-:W-:Y:S01]  /*4710*/  ULDC.64 UR22, c[0x0][0x320] ;  /* 0x0000c80000167ab9 */ /* 0x000fe20000000a00 */
[----:B-1234-:R-:W-:Y:S01]  /*4720*/  LEA.HI R0, R17, R16, RZ, 0x6 ;  /* 0x0000001011007211 */ /* 0x01efe200078f30ff */
[----:B------:R-:W-:Y:S01]  /*4730*/  UISETP.NE.AND.EX UP1, UPT, URZ, UR13, UPT, UP1 ;  /* 0x0000000d3f00728c */ /* 0x000fe2000bf25310 */
[----:B------:R-:W0:Y:S05]  /*4740*/  LDGDEPBAR ;  /* 0x00000000000079af */ /* 0x000e2a0000000000 */
        /* <DEDUP_REMOVED lines=11> */
[----:B------:R1:W2:Y:S01]  /*4800*/  @P1 LDG.E R2, [R2.64] ;  /* 0x0000000602021981 */ /* 0x0002a2000c1e1900 */
[----:B------:R-:W2:Y:S01]  /*4810*/  @P1 MUFU.RCP R4, c[0x0][0x238] ;  /* 0x00008e0000041b08 */ /* 0x000ea20000001000 */
[----:B------:R-:W-:Y:S01]  /*4820*/  SHF.R.S32.HI R0, RZ, 0x6, R0 ;  /* 0x00000006ff007819 */ /* 0x000fe20000011400 */
[----:B------:R-:W-:Y:S01]  /*4830*/  IMAD.MOV.U32 R204, RZ, RZ, 0x40 ;  /* 0x00000040ffcc7424 */ /* 0x000fe200078e00ff */
[----:B------:R-:W-:Y:S01]  /*4840*/  MOV R205, 0x20 ;  /* 0x0000002000cd7802 */ /* 0x000fe20000000f00 */
[----:B------:R-:W-:Y:S01]  /*4850*/  IMAD.MOV.U32 R233, RZ, RZ, R208 ;  /* 0x000000ffffe97224 */ /* 0x000fe200078e00d0 */
        /* <DEDUP_REMOVED lines=23> */
[----:B------:R-:W-:Y:S01]  /*49d0*/  CS2R R120, SRZ ;  /* 0x0000000000787805 */ /* 0x000fe2000001ff00 */
[----:B------:R-:W-:Y:S01]  /*49e0*/  LOP3.LUT R3, R0, 0x6, R3, 0xf8, !PT ;  /* 0x0000000600037812 */ /* 0x000fe200078ef803 */
[----:B------:R-:W-:Y:S01]  /*49f0*/  IMAD.U32 R0, RZ, RZ, UR36 ;  /* 0x00000024ff007e24 */ /* 0x000fe2000f8e00ff */
[----:B------:R-:W-:Y:S01]  /*4a00*/  CS2R R118, SRZ ;  /* 0x0000000000767805 */ /* 0x000fe2000001ff00 */
[----:B------:R-:W-:Y:S01]  /*4a10*/  CS2R R116, SRZ ;  /* 0x0000000000747805 */ /* 0x000fe2000001ff00 */
[----:B------:R-:W-:Y:S01]  /*4a20*/  CS2R R110, SRZ ;  /* 0x00000000006e7805 */ /* 0x000fe2000001ff00 */
[----:B------:R-:W-:Y:S01]  /*4a30*/  IMAD R209, R0, 0x80, R3 ;  /* 0x0000008000d17824 */ /* 0x000fe200078e0203 */
        /* <DEDUP_REMOVED lines=8> */
[----:B------:R-:W-:Y:S01]  /*4ac0*/  SHF.L.U32 R198, R0, 0x1, RZ ;  /* 0x0000000100c67819 */ /* 0x000fe200000006ff */
[----:B------:R-:W-:Y:S01]  /*4ad0*/  IMAD.MOV.U32 R0, RZ, RZ, c[0x0][0x22c] ;  /* 0x00008b00ff007624 */ /* 0x000fe200078e00ff */
[----:B------:R-:W-:Y:S01]  /*4ae0*/  CS2R R100, SRZ ;  /* 0x0000000000647805 */ /* 0x000fe2000001ff00 */
[----:B------:R-:W-:Y:S01]  /*4af0*/  CS2R R94, SRZ ;  /* 0x00000000005e7805 */ /* 0x000fe2000001ff00 */
[----:B------:R-:W-:Y:S01]  /*4b00*/  CS2R R92, SRZ ;  /* 0x00000000005c7805 */ /* 0x000fe2000001ff00 */
[----:B------:R-:W-:Y:S01]  /*4b10*/  IMAD R0, R0, c[0x0][0x1c0], RZ ;  /* 0x0000700000007a24 */ /* 0x000fe200078e02ff */
[----:B------:R-:W-:Y:S01]  /*4b20*/  CS2R R98, SRZ ;  /* 0x0000000000627805 */ /* 0x000fe2000001ff00 */
[----:B------:R-:W-:Y:S01]  /*4b30*/  CS2R R96, SRZ ;  /* 0x0000000000607805 */ /* 0x000fe2000001ff00 */
[----:B------:R-:W-:Y:S01]  /*4b40*/  CS2R R90, SRZ ;  /* 0x00000000005a7805 */ /* 0x000fe2000001ff00 */
        /* <DEDUP_REMOVED lines=28> */
[----:B------:R-:W-:-:S02]  /*4d10*/  UMOV UR4, URZ ;  /* 0x0000003f00047c82 */ /* 0x000fc40008000000 */
[----:B------:R-:W-:Y:S02]  /*4d20*/  ULDC UR13, c[0x0][0x2e4] ;  /* 0x0000b900000d7ab9 */ /* 0x000fe40000000800 */
[----:B------:R-:W-:Y:S01]  /*4d30*/  UIADD3 UR19, UR20, 0x80, URZ ;  /* 0x0000008014137890 */ /* 0x000fe2000fffe03f */
[----:B--2---:R-:W-:Y:S01]  /*4d40*/  @P1 FMUL.FTZ R2, R2, R4 ;  /* 0x0000000402021220 */ /* 0x004fe20000410000 */
[----:B------:R-:W-:-:S03]  /*4d50*/  IADD3 R4, R3, 0x40, RZ ;  /* 0x0000004003047810 */ /* 0x000fc60007ffe0ff */
[----:B------:R1:W2:Y:S01]  /*4d60*/  @P1 R2UR UR10, R2 ;  /* 0x00000000020a13c2 */ /* 0x0002a200000e0000 */
[----:B-----5:R-:W-:-:S04]  /*4d70*/  LOP3.LUT P1, RZ, R5, 0x2, RZ, 0xc0, !PT ;  /* 0x0000000205ff7812 */ /* 0x020fc8000782c0ff */
[----:B------:R-:W-:Y:S02]  /*4d80*/  SEL R205, R205, 0xffffffe0, !P1 ;  /* 0xffffffe0cdcd7807 */ /* 0x000fe40004800000 */
[----:B-1----:R-:W-:Y:S01]  /*4d90*/  IADD3 R2, R207, 0x2000, RZ ;  /* 0x00002000cf027810 */ /* 0x002fe20007ffe0ff */
[----:B--2---:R-:W-:-:S03]  /*4da0*/  @UP1 UMOV UR4, UR10 ;  /* 0x0000000a00041c82 */ /* 0x004fc60008000000 */
[----:B------:R-:W-:Y:S02]  /*4db0*/  SEL R2, R2, R207, !P0 ;  /* 0x000000cf02027207 */ /* 0x000fe40004000000 */
[----:B------:R-:W-:Y:S02]  /*4dc0*/  LOP3.LUT P0, RZ, R5, 0x4, RZ, 0xc0, !PT ;  /* 0x0000000405ff7812 */ /* 0x000fe4000780c0ff */
[C---:B------:R-:W-:Y:S01]  /*4dd0*/  IADD3 R5, R3.reuse, 0x20, RZ ;  /* 0x0000002003057810 */ /* 0x040fe20007ffe0ff */
[----:B------:R-:W-:Y:S01]  /*4de0*/  IMAD.SHL.U32 R199, R2, 0x2, RZ ;  /* 0x0000000202c77824 */ /* 0x000fe200078e00ff */
[----:B------:R-:W-:Y:S02]  /*4df0*/  SHF.L.U64.HI R2, R18, 0x2, R12 ;  /* 0x0000000212027819 */ /* 0x000fe4000001020c */
[----:B------:R-:W-:Y:S02]  /*4e00*/  IADD3 R3, R3, 0x60, RZ ;  /* 0x0000006003037810 */ /* 0x000fe40007ffe0ff */
[----:B------:R-:W-:Y:S01]  /*4e10*/  SEL R204, R204, 0xffffffc0, !P0 ;  /* 0xffffffc0cccc7807 */ /* 0x000fe20004000000 */
[----:B------:R1:W-:Y:S02]  /*4e20*/  STL [R1+0x38], R2 ;  /* 0x0000380201007387 */ /* 0x0003e40000100800 */
[----:B-1----:R-:W-:-:S05]  /*4e30*/  IMAD.SHL.U32 R2, R18, 0x4, RZ ;  /* 0x0000000412027824 */ /* 0x002fca00078e00ff */
[----:B------:R1:W-:Y:S02]  /*4e40*/  STL [R1+0x34], R2 ;  /* 0x0000340201007387 */ /* 0x0003e40000100800 */
[----:B-1----:R-:W-:-:S04]  /*4e50*/  IMAD.SHL.U32 R2, R0, 0x8, RZ ;  /* 0x0000000800027824 */ /* 0x002fc800078e00ff */
        /* <DEDUP_REMOVED lines=13> */
[----:B------:R-:W-:Y:S04]  /*4f30*/  STL [R1+0x1c], R5 ;  /* 0x00001c0501007387 */ /* 0x000fe80000100800 */
[----:B------:R1:W-:Y:S04]  /*4f40*/  STL [R1+0x18], R4 ;  /* 0x0000180401007387 */ /* 0x0003e80000100800 */
[----:B------:R2:W-:Y:S04]  /*4f50*/  STL [R1+0x28], R0 ;  /* 0x0000280001007387 */ /* 0x0005e80000100800 */
[----:B------:R3:W-:Y:S01]  /*4f60*/  STL [R1+0x14], R3 ;  /* 0x0000140301007387 */ /* 0x0007e20000100800 */
[C---:B-1----:R-:W-:Y:S01]  /*4f70*/  IADD3 R4, R2.reuse, R4, RZ ;  /* 0x0000000402047210 */ /* 0x042fe20007ffe0ff */
[----:B--2---:R-:W-:-:S04]  /*4f80*/  IMAD.IADD R0, R2, 0x1, R3 ;  /* 0x0000000102007824 */ /* 0x004fc800078e0203 */
[----:B------:R3:W-:Y:S04]  /*4f90*/  STL [R1+0x24], R4 ;  /* 0x0000240401007387 */ /* 0x0007e80000100800 */
[----:B------:R3:W-:Y:S02]  /*4fa0*/  STL [R1+0x20], R0 ;  /* 0x0000200001007387 */ /* 0x0007e40000100800 */
.L_x_2004:
[----:B------:R-:W0:Y:S01]  /*4fb0*/  LDGDEPBAR ;  /* 0x00000000000079af */ /* 0x000e220000000000 */
[C---:B---3--:R-:W-:Y:S01]  /*4fc0*/  IADD3 R0, R199.reuse, R205, RZ ;  /* 0x000000cdc7007210 */ /* 0x048fe20007ffe0ff */
[----:B------:R-:W-:Y:S01]  /*4fd0*/  UIADD3 UR11, UR20, UR9, URZ ;  /* 0x00000009140b7290 */ /* 0x000fe2000fffe03f */
[-C--:B------:R-:W-:Y:S02]  /*4fe0*/  IADD3 R2, R199, R204.reuse, RZ ;  /* 0x000000ccc7027210 */ /* 0x080fe40007ffe0ff */
[----:B------:R-:W-:Y:S01]  /*4ff0*/  IADD3 R3, R0, R204, RZ ;  /* 0x000000cc00037210 */ /* 0x000fe20007ffe0ff */
[----:B------:R-:W-:Y:S01]  /*5000*/  UIADD3 UR10, -UR5, 0x80, UR11 ;  /* 0x00000080050a7890 */ /* 0x000fe2000fffe10b */
[----:B------:R-:W-:Y:S01]  /*5010*/  MOV R248, R225 ;  /* 0x000000e100f87202 */ /* 0x000fe20000000f00 */
[----:B------:R-:W2:Y:S01]  /*5020*/  LDL R243, [R1+0x2c] ;  /* 0x00002c0001f37983 */ /* 0x000ea20000100800 */
[----:B------:R-:W-:Y:S01]  /*5030*/  MOV R249, R224 ;  /* 0x000000e000f97202 */ /* 0x000fe20000000f00 */
[----:B------:R-:W-:Y:S02]  /*5040*/  UIADD3 UR12, UR10, -UR44, URZ ;  /* 0x8000002c0a0c7290 */ /* 0x000fe4000fffe03f */
[----:B------:R-:W3:Y:S01]  /*5050*/  LDL R214, [R1+0x34] ;  /* 0x0000340001d67983 */ /* 0x000ee20000100800 */
[----:B------:R-:W-:Y:S03]  /*5060*/  USHF.L.U32 UR10, UR8, 0x6, URZ ;  /* 0x00000006080a7899 */ /* 0x000fe6000800063f */
[----:B------:R-:W4:Y:S01]  /*5070*/  LDL R213, [R1+0x38] ;  /* 0x0000380001d57983 */ /* 0x000f220000100800 */
[----:B------:R-:W-:Y:S03]  /*5080*/  UISETP.GE.AND UP0, UPT, UR10, UR12, UPT ;  /* 0x0000000c0a00728c */ /* 0x000fe6000bf06270 */
[----:B------:R-:W-:Y:S01]  /*5090*/  ULDC UR12, c[0x0][0x2e4] ;  /* 0x0000b900000c7ab9 */ /* 0x000fe20000000800 */
        /* <DEDUP_REMOVED lines=32> */
[----:B------:R-:W1:Y:S07]  /*52a0*/  LDSM.16.M88.4 R168, [R3] ;  /* 0x0000000003a8783b */ /* 0x000e6e0000000200 */
        /* <DEDUP_REMOVED lines=18> */
[-C--:B------:R-:W-:Y:S08]  /*53d0*/  HMMA.16816.F32 R20, R168, R180.reuse, R20 ;  /* 0x000000b4a814723c */ /* 0x080ff00000001814 */
[C---:B------:R-:W-:Y:S08]  /*53e0*/  HMMA.16816.F32 R24, R176.reuse, R180, R24 ;  /* 0x000000b4b018723c */ /* 0x040ff00000001818 */
[-C--:B------:R-:W-:Y:S01]  /*53f0*/  HMMA.16816.F32 R28, R176, R182.reuse, R28 ;  /* 0x000000b6b01c723c */ /* 0x080fe2000000181c */
[----:B------:R-:W3:Y:S07]  /*5400*/  LDSM.16.M88.4 R176, [R0+0x2000] ;  /* 0x0020000000b0783b */ /* 0x000eee0000000200 */
[----:B------:R-:W-:Y:S01]  /*5410*/  HMMA.16816.F32 R32, R168, R182, R32 ;  /* 0x000000b6a820723c */ /* 0x000fe20000001820 */
[----:B------:R2:W3:Y:S08]  /*5420*/  LDSM.16.M88.4 R168, [R0+0x3000] ;  /* 0x0030000000a8783b */ /* 0x0004f00000000200 */
[----:B------:R-:W-:Y:S01]  /*5430*/  LDSM.16.M88.4 R180, [R203+0x10000] ;  /* 0x01000000cbb4783b */ /* 0x000fe20000000200 */
[-C--:B-1----:R-:W-:Y:S08]  /*5440*/  HMMA.16816.F32 R4, R164, R172.reuse, R4 ;  /* 0x000000aca404723c */ /* 0x082ff00000001804 */
[C---:B------:R-:W-:Y:S01]  /*5450*/  HMMA.16816.F32 R8, R184.reuse, R172, R8 ;  /* 0x000000acb808723c */ /* 0x040fe20000001808 */
[----:B--2---:R-:W-:Y:S07]  /*5460*/  MOV R0, UR10 ;  /* 0x0000000a00007c02 */ /* 0x004fee0008000f00 */
[-C--:B------:R-:W-:Y:S04]  /*5470*/  HMMA.16816.F32 R12, R184, R174.reuse, R12 ;  /* 0x000000aeb80c723c */ /* 0x080fe8000000180c */
[----:B------:R-:W-:Y:S04]  /*5480*/  IADD3 R172, R243, -UR9, -R209 ;  /* 0x80000009f3ac7c10 */ /* 0x000fe8000fffe8d1 */
[C---:B------:R-:W-:Y:S04]  /*5490*/  HMMA.16816.F32 R16, R164.reuse, R174, R16 ;  /* 0x000000aea410723c */ /* 0x040fe80000001810 */
[----:B------:R-:W-:Y:S04]  /*54a0*/  IADD3 R0, R0, UR5, R172 ;  /* 0x0000000500007c10 */ /* 0x000fe8000fffe0ac */
[-C--:B------:R-:W-:Y:S04]  /*54b0*/  HMMA.16816.F32 R20, R164, R188.reuse, R20 ;  /* 0x000000bca414723c */ /* 0x080fe80000001814 */
[----:B------:R-:W-:Y:S04]  /*54c0*/  IABS R172, R0 ;  /* 0x0000000000ac7213 */ /* 0x000fe80000000000 */
[----:B------:R1:W-:Y:S01]  /*54d0*/  I2F R210, R172 ;  /* 0x000000ac00d27306 */ /* 0x0003e20000201400 */
[C---:B------:R-:W-:Y:S07]  /*54e0*/  HMMA.16816.F32 R24, R184.reuse, R188, R24 ;  /* 0x000000bcb818723c */ /* 0x040fee0000001818 */
[C---:B------:R-:W-:Y:S01]  /*54f0*/  IADD3 R189, R0.reuse, 0x8, RZ ;  /* 0x0000000800bd7810 */ /* 0x040fe20007ffe0ff */
[-C--:B------:R-:W-:Y:S03]  /*5500*/  HMMA.16816.F32 R28, R184, R190.reuse, R28 ;  /* 0x000000beb81c723c */ /* 0x080fe6000000181c */
[----:B------:R-:W-:Y:S02]  /*5510*/  ISETP.GE.AND P2, PT, R189, RZ, PT ;  /* 0x000000ffbd00720c */ /* 0x000fe40003f46270 */
[C---:B------:R-:W-:Y:S02]  /*5520*/  IADD3 R188, R0.reuse, 0x7, RZ ;  /* 0x0000000700bc7810 */ /* 0x040fe40007ffe0ff */
[----:B------:R-:W-:Y:S01]  /*5530*/  IADD3 R184, R0, -0x1, RZ ;  /* 0xffffffff00b87810 */ /* 0x000fe20007ffe0ff */
[----:B------:R-:W-:Y:S01]  /*5540*/  HMMA.16816.F32 R32, R164, R190, R32 ;  /* 0x000000bea420723c */ /* 0x000fe20000001820 */
[----:B------:R-:W2:Y:S03]  /*5550*/  LDSM.16.M88.4 R164, [R201+0x10800] ;  /* 0x01080000c9a4783b */ /* 0x000ea60000000200 */
[----:B------:R-:W-:Y:S04]  /*5560*/  ISETP.GE.AND P1, PT, R184, RZ, PT ;  /* 0x000000ffb800720c */ /* 0x000fe80003f26270 */
[-C--:B---3--:R-:W-:Y:S01]  /*5570*/  HMMA.16816.F32 R4, R176, R192.reuse, R4 ;  /* 0x000000c0b004723c */ /* 0x088fe20000001804 */
[----:B-1----:R-:W1:Y:S04]  /*5580*/  LDSM.16.M88.4 R172, [R2+0x2000] ;  /* 0x0020000002ac783b */ /* 0x002e680000000200 */
[C---:B------:R-:W-:Y:S03]  /*5590*/  @!P2 IADD3 R189, -R0.reuse, -0x8, RZ ;  /* 0xfffffff800bda810 */ /* 0x040fe60007ffe1ff */
[C---:B------:R-:W-:Y:S04]  /*55a0*/  HMMA.16816.F32 R8, R168.reuse, R192, R8 ;  /* 0x000000c0a808723c */ /* 0x040fe80000001808 */
[----:B------:R-:W-:Y:S02]  /*55b0*/  @!P1 IADD3 R184, -R0, 0x1, RZ ;  /* 0x0000000100b89810 */ /* 0x000fe40007ffe1ff */
[----:B------:R-:W-:Y:S02]  /*55c0*/  ISETP.GE.AND P1, PT, R188, RZ, PT ;  /* 0x000000ffbc00720c */ /* 0x000fe40003f26270 */
[----:B------:R3:W-:Y:S01]  /*55d0*/  I2F R193, R184 ;  /* 0x000000b800c17306 */ /* 0x0007e20000201400 */
[-C--:B------:R-:W-:Y:S08]  /*55e0*/  HMMA.16816.F32 R12, R168, R194.reuse, R12 ;  /* 0x000000c2a80c723c */ /* 0x080ff0000000180c */
[C---:B------:R-:W-:Y:S01]  /*55f0*/  HMMA.16816.F32 R16, R176.reuse, R194, R16 ;  /* 0x000000c2b010723c */ /* 0x040fe20000001810 */
[----:B------:R1:W-:Y:S03]  /*5600*/  I2F R195, R189 ;  /* 0x000000bd00c37306 */ /* 0x0003e60000201400 */
[C---:B------:R-:W-:Y:S04]  /*5610*/  @!P1 IADD3 R188, -R0.reuse, -0x7, RZ ;  /* 0xfffffff900bc9810 */ /* 0x040fe80007ffe1ff */
[-C--:B--2---:R-:W-:Y:S03]  /*5620*/  HMMA.16816.F32 R20, R176, R164.reuse, R20 ;  /* 0x000000a4b014723c */ /* 0x084fe60000001814 */
[----:B------:R-:W-:Y:S01]  /*5630*/  I2F R194, R188 ;  /* 0x000000bc00c27306 */ /* 0x000fe20000201400 */
[----:B---3--:R2:W3:Y:S04]  /*5640*/  LDSM.16.M88.4 R184, [R2+0x3000] ;  /* 0x0030000002b8783b */ /* 0x0084e80000000200 */
[C---:B------:R-:W-:Y:S08]  /*5650*/  HMMA.16816.F32 R24, R168.reuse, R164, R24 ;  /* 0x000000a4a818723c */ /* 0x040ff00000001818 */
[-C--:B------:R-:W-:Y:S04]  /*5660*/  HMMA.16816.F32 R28, R168, R166.reuse, R28 ;  /* 0x000000a6a81c723c */ /* 0x080fe8000000181c */
[C---:B-1----:R-:W-:Y:S03]  /*5670*/  IADD3 R189, R0.reuse, 0x27, RZ ;  /* 0x0000002700bd7810 */ /* 0x042fe60007ffe0ff */
[C---:B------:R-:W-:Y:S01]  /*5680*/  IADD3 R170, R0.reuse, 0x20, RZ ;  /* 0x0000002000aa7810 */ /* 0x040fe20007ffe0ff */
[----:B------:R-:W-:Y:S01]  /*5690*/  HMMA.16816.F32 R32, R176, R166, R32 ;  /* 0x000000a6b020723c */ /* 0x000fe20000001820 */
[----:B------:R-:W1:Y:S03]  /*56a0*/  LDSM.16.M88.4 R164, [R203+0x10800] ;  /* 0x01080000cba4783b */ /* 0x000e660000000200 */
[C---:B------:R-:W-:Y:S02]  /*56b0*/  IADD3 R168, R0.reuse, 0x18, RZ ;  /* 0x0000001800a87810 */ /* 0x040fe40007ffe0ff */
[C---:B------:R-:W-:Y:S02]  /*56c0*/  IADD3 R169, R0.reuse, 0x1f, RZ ;  /* 0x0000001f00a97810 */ /* 0x040fe40007ffe0ff */
[-C--:B------:R-:W-:Y:S01]  /*56d0*/  HMMA.16816.F32 R4, R172, R180.reuse, R4 ;  /* 0x000000b4ac04723c */ /* 0x080fe20000001804 */
[----:B------:R-:W-:Y:S04]  /*56e0*/  LDSM.16.M88.4 R176, [R202+0x10000] ;  /* 0x01000000cab0783b */ /* 0x000fe80000000200 */
[----:B------:R-:W-:Y:S02]  /*56f0*/  ISETP.GE.AND P1, PT, R189, RZ, PT ;  /* 0x000000ffbd00720c */ /* 0x000fe40003f26270 */
[----:B--2---:R-:W-:Y:S04]  /*5700*/  IADD3 R2, R0, 0x28, RZ ;  /* 0x0000002800027810 */ /* 0x004fe80007ffe0ff */
[----:B------:R-:W-:Y:S01]  /*5710*/  ISETP.GE.AND P2, PT, R2, RZ, PT ;  /* 0x000000ff0200720c */ /* 0x000fe20003f46270 */
[C---:B---3--:R-:W-:Y:S06]  /*5720*/  HMMA.16816.F32 R8, R184.reuse, R180, R8 ;  /* 0x000000b4b808723c */ /* 0x048fec0000001808 */
[C---:B------:R-:W-:Y:S02]  /*5730*/  @!P1 IADD3 R189, -R0.reuse, -0x27, RZ ;  /* 0xffffffd900bd9810 */ /* 0x040fe40007ffe1ff */
[----:B------:R-:W-:Y:S02]  /*5740*/  ISETP.GE.AND P1, PT, R169, RZ, PT ;  /* 0x000000ffa900720c */ /* 0x000fe40003f26270 */
[----:B------:R-:W-:Y:S01]  /*5750*/  I2F R211, R189 ;  /* 0x000000bd00d37306 */ /* 0x000fe20000201400 */
[-C--:B------:R-:W-:Y:S03]  /*5760*/  HMMA.16816.F32 R12, R184, R182.reuse, R12 ;  /* 0x000000b6b80c723c */ /* 0x080fe6000000180c */
[----:B------:R-:W-:Y:S02]  /*5770*/  @!P2 IADD3 R2, -R0, -0x28, RZ ;  /* 0xffffffd80002a810 */ /* 0x000fe40007ffe1ff */
[----:B------:R-:W-:Y:S02]  /*5780*/  ISETP.GE.AND P2, PT, R170, RZ, PT ;  /* 0x000000ffaa00720c */ /* 0x000fe40003f46270 */
[C---:B------:R-:W-:Y:S01]  /*5790*/  IADD3 R180, R0.reuse, -0x9, RZ ;  /* 0xfffffff700b47810 */ /* 0x040fe20007ffe0ff */
[C---:B------:R-:W-:Y:S01]  /*57a0*/  HMMA.16816.F32 R16, R172.reuse, R182, R16 ;  /* 0x000000b6ac10723c */ /* 0x040fe20000001810 */
[----:B------:R2:W-:Y:S03]  /*57b0*/  I2F R212, R2 ;  /* 0x0000000200d47306 */ /* 0x0005e60000201400 */
[C---:B------:R-:W-:Y:S02]  /*57c0*/  @!P1 IADD3 R169, -R0.reuse, -0x1f, RZ ;  /* 0xffffffe100a99810 */ /* 0x040fe40007ffe1ff */
[C---:B------:R-:W-:Y:S02]  /*57d0*/  IADD3 R181, R0.reuse, -0x8, RZ ;  /* 0xfffffff800b57810 */ /* 0x040fe40007ffe0ff */
[-C--:B-1----:R-:W-:Y:S03]  /*57e0*/  HMMA.16816.F32 R20, R172, R164.reuse, R20 ;  /* 0x000000a4ac14723c */ /* 0x082fe60000001814 */
[----:B------:R-:W-:Y:S01]  /*57f0*/  I2F R190, R169 ;  /* 0x000000a900be7306 */ /* 0x000fe20000201400 */
[----:B------:R-:W-:Y:S02]  /*5800*/  @!P2 IADD3 R170, -R0, -0x20, RZ ;  /* 0xffffffe000aaa810 */ /* 0x000fe40007ffe1ff */
[----:B------:R-:W-:Y:S02]  /*5810*/  ISETP.GE.AND P2, PT, R168, RZ, PT ;  /* 0x000000ffa800720c */ /* 0x000fe40003f46270 */
[C---:B------:R-:W-:Y:S04]  /*5820*/  HMMA.16816.F32 R24, R184.reuse, R164, R24 ;  /* 0x000000a4b818723c */ /* 0x040fe80000001818 */
[----:B------:R-:W-:Y:S01]  /*5830*/  ISETP.GE.AND P3, PT, R181, RZ, PT ;  /* 0x000000ffb500720c */ /* 0x000fe20003f66270 */
[----:B------:R-:W-:Y:S03]  /*5840*/  I2F R192, R170 ;  /* 0x000000aa00c07306 */ /* 0x000fe60000201400 */
[-C--:B------:R-:W-:Y:S04]  /*5850*/  HMMA.16816.F32 R28, R184, R166.reuse, R28 ;  /* 0x000000a6b81c723c */ /* 0x080fe8000000181c */
[----:B------:R-:W-:Y:S02]  /*5860*/  @!P2 IADD3 R168, -R0, -0x18, RZ ;  /* 0xffffffe800a8a810 */ /* 0x000fe40007ffe1ff */
[----:B------:R-:W-:Y:S02]  /*5870*/  IADD3 R164, P2, R214, UR17, RZ ;  /* 0x00000011d6a47c10 */ /* 0x000fe4000ff5e0ff */
[----:B------:R1:W-:Y:S01]  /*5880*/  I2F R191, R168 ;  /* 0x000000a800bf7306 */ /* 0x0003e20000201400 */
[----:B------:R-:W-:Y:S04]  /*5890*/  HMMA.16816.F32 R32, R172, R166, R32 ;  /* 0x000000a6ac20723c */ /* 0x000fe80000001820 */
[----:B----4-:R-:W-:Y:S02]  /*58a0*/  IADD3.X R165, R213, UR16, RZ, P2, !PT ;  /* 0x00000010d5a57c10 */ /* 0x010fe400097fe4ff */
[C---:B--2---:R-:W-:Y:S02]  /*58b0*/  IADD3 R2, R0.reuse, 0x17, RZ ;  /* 0x0000001700027810 */ /* 0x044fe40007ffe0ff */
[----:B------:R-:W-:Y:S01]  /*58c0*/  @!P3 IADD3 R181, -R0, 0x8, RZ ;  /* 0x0000000800b5b810 */ /* 0x000fe20007ffe1ff */
[----:B------:R2:W5:Y:S01]  /*58d0*/  LDG.E R186, [R164.64] ;  /* 0x00000006a4ba7981 */ /* 0x000562000c1e1900 */
[----:B------:R-:W-:Y:S02]  /*58e0*/  ISETP.GE.AND P1, PT, R2, RZ, PT ;  /* 0x000000ff0200720c */ /* 0x000fe40003f26270 */
[----:B------:R3:W-:Y:S01]  /*58f0*/  I2F R188, R181 ;  /* 0x000000b500bc7306 */ /* 0x0007e20000201400 */
[----:B------:R2:W5:Y:S01]  /*5900*/  LDG.E R187, [R164.64+0x20] ;  /* 0x00002006a4bb7981 */ /* 0x000562000c1e1900 */
[----:B------:R-:W-:Y:S03]  /*5910*/  IADD3 R172, R0, -0x18, RZ ;  /* 0xffffffe800ac7810 */ /* 0x000fe60007ffe0ff */
[----:B------:R2:W5:Y:S01]  /*5920*/  LDG.E R183, [R164.64+0x80] ;  /* 0x00008006a4b77981 */ /* 0x000562000c1e1900 */
[----:B------:R-:W-:Y:S03]  /*5930*/  ISETP.GE.AND P3, PT, R172, RZ, PT ;  /* 0x000000ffac00720c */ /* 0x000fe60003f66270 */
[----:B------:R2:W5:Y:S02]  /*5940*/  LDG.E R182, [R164.64+0xa0] ;  /* 0x0000a006a4b67981 */ /* 0x000564000c1e1900 */
[----:B------:R-:W-:Y:S02]  /*5950*/  @!P1 IADD3 R2, -R0, -0x17, RZ ;  /* 0xffffffe900029810 */ /* 0x000fe40007ffe1ff */
[----:B-1----:R-:W1:Y:S01]  /*5960*/  LDSM.16.M88.4 R168, [R3+0x2000] ;  /* 0x0020000003a8783b */ /* 0x002e620000000200 */
[----:B------:R-:W-:Y:S01]  /*5970*/  ISETP.GE.AND P1, PT, R180, RZ, PT ;  /* 0x000000ffb400720c */ /* 0x000fe20003f26270 */
[----:B------:R4:W-:Y:S04]  /*5980*/  I2F R189, R2 ;  /* 0x0000000200bd7306 */ /* 0x0009e80000201400 */
[C---:B------:R-:W-:Y:S02]  /*5990*/  @!P3 IADD3 R172, -R0.reuse, 0x18, RZ ;  /* 0x0000001800acb810 */ /* 0x040fe40007ffe1ff */
[C---:B---3--:R-:W-:Y:S04]  /*59a0*/  IADD3 R181, R0.reuse, -0x11, RZ ;  /* 0xffffffef00b57810 */ /* 0x048fe80007ffe0ff */
[----:B------:R-:W-:Y:S02]  /*59b0*/  I2F R172, R172 ;  /* 0x000000ac00ac7306 */ /* 0x000fe40000201400 */
[C---:B------:R-:W-:Y:S02]  /*59c0*/  @!P1 IADD3 R180, -R0.reuse, 0x9, RZ ;  /* 0x0000000900b49810 */ /* 0x040fe40007ffe1ff */
[----:B------:R-:W-:Y:S01]  /*59d0*/  ISETP.GE.AND P1, PT, R181, RZ, PT ;  /* 0x000000ffb500720c */ /* 0x000fe20003f26270 */
[----:B--2---:R2:W3:Y:S05]  /*59e0*/  LDSM.16.M88.4 R164, [R3+0x3000] ;  /* 0x0030000003a4783b */ /* 0x0044ea0000000200 */
[----:B------:R2:W-:Y:S01]  /*59f0*/  I2F R184, R180 ;  /* 0x000000b400b87306 */ /* 0x0005e20000201400 */
[C---:B----4-:R-:W-:Y:S06]  /*5a00*/  IADD3 R2, R0.reuse, -0x10, RZ ;  /* 0xfffffff000027810 */ /* 0x050fec0007ffe0ff */
[----:B------:R-:W-:Y:S02]  /*5a10*/  @!P1 IADD3 R181, -R0, 0x11, RZ ;  /* 0x0000001100b59810 */ /* 0x000fe40007ffe1ff */
[----:B------:R-:W-:Y:S04]  /*5a20*/  ISETP.GE.AND P2, PT, R2, RZ, PT ;  /* 0x000000ff0200720c */ /* 0x000fe80003f46270 */
[----:B------:R-:W-:Y:S01]  /*5a30*/  I2F R181, R181 ;  /* 0x000000b500b57306 */ /* 0x000fe20000201400 */
[-C--:B-1----:R-:W-:Y:S05]  /*5a40*/  HMMA.16816.F32 R4, R168, R176.reuse, R4 ;  /* 0x000000b0a804723c */ /* 0x082fea0000001804 */
[C---:B--2---:R-:W-:Y:S02]  /*5a50*/  IADD3 R3, R0.reuse, -0x19, RZ ;  /* 0xffffffe700037810 */ /* 0x044fe40007ffe0ff */
[C---:B------:R-:W-:Y:S02]  /*5a60*/  IADD3 R180, R0.reuse, 0x10, RZ ;  /* 0x0000001000b47810 */ /* 0x040fe40007ffe0ff */
[----:B------:R-:W-:Y:S02]  /*5a70*/  @!P2 IADD3 R2, -R0, 0x10, RZ ;  /* 0x000000100002a810 */ /* 0x000fe40007ffe1ff */
[----:B------:R-:W-:Y:S02]  /*5a80*/  ISETP.GE.AND P2, PT, R180, RZ, PT ;  /* 0x000000ffb400720c */ /* 0x000fe40003f46270 */
[----:B------:R1:W-:Y:S01]  /*5a90*/  I2F R173, R2 ;  /* 0x0000000200ad7306 */ /* 0x0003e20000201400 */
[C---:B---3--:R-:W-:Y:S11]  /*5aa0*/  HMMA.16816.F32 R8, R164.reuse, R176, R8 ;  /* 0x000000b0a408723c */ /* 0x048ff60000001808 */
[----:B------:R-:W-:Y:S01]  /*5ab0*/  @!UPT UIADD3 URZ, URZ, URZ, URZ ;  /* 0x0000003f3f3ff290 */ /* 0x000fe2000fffe03f */
[----:B------:R-:W-:Y:S01]  /*5ac0*/  FMUL.FTZ R4, R4, c[0x0][0x2ec] ;  /* 0x0000bb0004047a20 */ /* 0x000fe20000410000 */
[----:B------:R-:W-:Y:S01]  /*5ad0*/  @!P2 IADD3 R180, -R0, -0x10, RZ ;  /* 0xfffffff000b4a810 */ /* 0x000fe20007ffe1ff */
[----:B------:R-:W-:Y:S01]  /*5ae0*/  FMUL.FTZ R5, R5, c[0x0][0x2ec] ;  /* 0x0000bb0005057a20 */ /* 0x000fe20000410000 */
[----:B------:R-:W-:Y:S01]  /*5af0*/  ISETP.GE.AND P2, PT, R3, RZ, PT ;  /* 0x000000ff0300720c */ /* 0x000fe20003f46270 */
[----:B------:R-:W-:Y:S01]  /*5b00*/  FMUL.FTZ R6, R6, c[0x0][0x2ec] ;  /* 0x0000bb0006067a20 */ /* 0x000fe20000410000 */
[-C--:B------:R-:W-:Y:S01]  /*5b10*/  HMMA.16816.F32 R12, R164, R178.reuse, R12 ;  /* 0x000000b2a40c723c */ /* 0x080fe2000000180c */
[----:B------:R-:W-:Y:S02]  /*5b20*/  MUFU.TANH R223, R5 ;  /* 0x0000000500df7308 */ /* 0x000fe40000002400 */
[----:B------:R-:W-:Y:S01]  /*5b30*/  FMUL.FTZ R7, R7, c[0x0][0x2ec] ;  /* 0x0000bb0007077a20 */ /* 0x000fe20000410000 */
[C---:B-1----:R-:W-:Y:S04]  /*5b40*/  IADD3 R2, R0.reuse, 0xf, RZ ;  /* 0x0000000f00027810 */ /* 0x042fe80007ffe0ff */
[C---:B------:R-:W-:Y:S03]  /*5b50*/  HMMA.16816.F32 R16, R168.reuse, R178, R16 ;  /* 0x000000b2a810723c */ /* 0x040fe60000001810 */
[----:B------:R-:W-:Y:S01]  /*5b60*/  MUFU.TANH R222, R6 ;  /* 0x0000000600de7308 */ /* 0x000fe20000002400 */
[----:B------:R-:W-:Y:S02]  /*5b70*/  @!P2 IADD3 R3, -R0, 0x19, RZ ;  /* 0x000000190003a810 */ /* 0x000fe40007ffe1ff */
[----:B------:R-:W-:Y:S01]  /*5b80*/  ISETP.GE.AND P1, PT, R2, RZ, PT ;  /* 0x000000ff0200720c */ /* 0x000fe20003f26270 */
[----:B------:R-:W-:Y:S02]  /*5b90*/  FMUL.FTZ R11, R11, c[0x0][0x2ec] ;  /* 0x0000bb000b0b7a20 */ /* 0x000fe40000410000 */
[----:B------:R-:W-:Y:S03]  /*5ba0*/  FMUL.FTZ R9, R9, c[0x0][0x2ec] ;  /* 0x0000bb0009097a20 */ /* 0x000fe60000410000 */
[----:B------:R-:W-:Y:S01]  /*5bb0*/  FMUL.FTZ R10, R10, c[0x0][0x2ec] ;  /* 0x0000bb000a0a7a20 */ /* 0x000fe20000410000 */
[----:B------:R-:W-:Y:S01]  /*5bc0*/  I2F R174, R3 ;  /* 0x0000000300ae7306 */ /* 0x000fe20000201400 */
[----:B------:R-:W-:Y:S02]  /*5bd0*/  FMUL.FTZ R8, R8, c[0x0][0x2ec] ;  /* 0x0000bb0008087a20 */ /* 0x000fe40000410000 */
[----:B------:R-:W-:Y:S02]  /*5be0*/  FMUL.FTZ R12, R12, c[0x0][0x2ec] ;  /* 0x0000bb000c0c7a20 */ /* 0x000fe40000410000 */
[----:B------:R-:W-:Y:S01]  /*5bf0*/  FMUL.FTZ R14, R14, c[0x0][0x2ec] ;  /* 0x0000bb000e0e7a20 */ /* 0x000fe20000410000 */
[----:B------:R-:W-:Y:S01]  /*5c00*/  @!P1 IADD3 R2, -R0, -0xf, RZ ;  /* 0xfffffff100029810 */ /* 0x000fe20007ffe1ff */
[----:B------:R-:W-:Y:S01]  /*5c10*/  FMUL.FTZ R15, R15, c[0x0][0x2ec] ;  /* 0x0000bb000f0f7a20 */ /* 0x000fe20000410000 */
[----:B------:R-:W-:Y:S01]  /*5c20*/  PLOP3.LUT P1, PT, PT, PT, UP0, 0x80, 0x0 ;  /* 0x000000000000781c */ /* 0x000fe20003f2f008 */
[----:B------:R-:W-:Y:S01]  /*5c30*/  FMUL.FTZ R13, R13, c[0x0][0x2ec] ;  /* 0x0000bb000d0d7a20 */ /* 0x000fe20000410000 */
[----:B------:R-:W1:Y:S01]  /*5c40*/  MUFU.TANH R3, R4 ;  /* 0x0000000400037308 */ /* 0x000e620000002400 */
[----:B------:R-:W-:Y:S02]  /*5c50*/  FMUL.FTZ R19, R19, c[0x0][0x2ec] ;  /* 0x0000bb0013137a20 */ /* 0x000fe40000410000 */
[----:B------:R-:W-:Y:S07]  /*5c60*/  FMUL.FTZ R18, R18, c[0x0][0x2ec] ;  /* 0x0000bb0012127a20 */ /* 0x000fee0000410000 */
[----:B------:R2:W3:Y:S10]  /*5c70*/  MUFU.TANH R221, R7 ;  /* 0x0000000700dd7308 */ /* 0x0004f40000002400 */
[----:B------:R4:W-:Y:S01]  /*5c80*/  MUFU.TANH R217, R11 ;  /* 0x0000000b00d97308 */ /* 0x0009e20000002400 */
[----:B-1----:R-:W-:Y:S09]  /*5c90*/  FFMA.FTZ R0, -R3, R3, 1 ;  /* 0x3f80000003007423 */ /* 0x002ff20000010103 */
[----:B------:R1:W-:Y:S01]  /*5ca0*/  MUFU.TANH R216, R12 ;  /* 0x0000000c00d87308 */ /* 0x0003e20000002400 */
[----:B--2---:R-:W2:Y:S09]  /*5cb0*/  LDSM.16.M88.4 R4, [R202+0x10800] ;  /* 0x01080000ca04783b */ /* 0x004eb20000000200 */
[----:B------:R3:W-:Y:S01]  /*5cc0*/  MUFU.TANH R219, R9 ;  /* 0x0000000900db7308 */ /* 0x0007e20000002400 */
[----:B----4-:R-:W-:Y:S09]  /*5cd0*/  FMUL.FTZ R11, R17, c[0x0][0x2ec] ;  /* 0x0000bb00110b7a20 */ /* 0x010ff20000410000 */
[----:B------:R-:W4:Y:S01]  /*5ce0*/  MUFU.TANH R214, R14 ;  /* 0x0000000e00d67308 */ /* 0x000f220000002400 */
[----:B-1----:R-:W-:Y:S09]  /*5cf0*/  FMUL.FTZ R12, R16, c[0x0][0x2ec] ;  /* 0x0000bb00100c7a20 */ /* 0x002ff20000410000 */
[----:B------:R1:W1:Y:S01]  /*5d00*/  MUFU.TANH R213, R15 ;  /* 0x0000000f00d57308 */ /* 0x0002620000002400 */
[----:B---3--:R-:W-:Y:S09]  /*5d10*/  FFMA.FTZ R9, R194, -UR4, R221 ;  /* 0x80000004c2097c23 */ /* 0x008ff200080100dd */
[----:B------:R3:W-:Y:S01]  /*5d20*/  MUFU.TANH R215, R13 ;  /* 0x0000000d00d77308 */ /* 0x0007e20000002400 */
[-C--:B--2---:R-:W-:Y:S03]  /*5d30*/  HMMA.16816.F32 R20, R168, R4.reuse, R20 ;  /* 0x00000004a814723c */ /* 0x084fe60000001814 */
[----:B----4-:R-:W-:Y:S06]  /*5d40*/  FFMA.FTZ R17, -R214, R214, 1 ;  /* 0x3f800000d6117423 */ /* 0x010fec00000101d6 */
[----:B------:R-:W-:Y:S01]  /*5d50*/  MUFU.TANH R185, R19 ;  /* 0x0000001300b97308 */ /* 0x000fe20000002400 */
[C---:B------:R-:W-:Y:S04]  /*5d60*/  HMMA.16816.F32 R24, R164.reuse, R4, R24 ;  /* 0x00000004a418723c */ /* 0x040fe80000001818 */
[----:B-1----:R-:W-:Y:S03]  /*5d70*/  FFMA.FTZ R15, -R217, R217, 1 ;  /* 0x3f800000d90f7423 */ /* 0x002fe600000101d9 */
[----:B------:R-:W-:Y:S02]  /*5d80*/  FFMA.FTZ R4, -R221, R221, 1 ;  /* 0x3f800000dd047423 */ /* 0x000fe400000101dd */
[----:B------:R-:W1:Y:S01]  /*5d90*/  MUFU.TANH R218, R10 ;  /* 0x0000000a00da7308 */ /* 0x000e620000002400 */
[-C--:B------:R-:W-:Y:S03]  /*5da0*/  HMMA.16816.F32 R28, R164, R6.reuse, R28 ;  /* 0x00000006a41c723c */ /* 0x080fe6000000181c */
[----:B---3--:R-:W-:Y:S02]  /*5db0*/  FFMA.FTZ R13, R190, -UR4, R219 ;  /* 0x80000004be0d7c23 */ /* 0x008fe400080100db */
[----:B------:R-:W-:Y:S02]  /*5dc0*/  FFMA.FTZ R5, R193, -UR4, R223 ;  /* 0x80000004c1057c23 */ /* 0x000fe400080100df */
[----:B------:R-:W-:Y:S01]  /*5dd0*/  FMUL.FTZ R21, R21, c[0x0][0x2ec] ;  /* 0x0000bb0015157a20 */ /* 0x000fe20000410000 */
[----:B------:R-:W-:Y:S01]  /*5de0*/  HMMA.16816.F32 R32, R168, R6, R32 ;  /* 0x00000006a820723c */ /* 0x000fe20000001820 */
[----:B------:R-:W-:Y:S03]  /*5df0*/  MUFU.TANH R11, R11 ;  /* 0x0000000b000b7308 */ /* 0x000fe60000002400 */
[----:B------:R-:W-:Y:S02]  /*5e00*/  FMUL.FTZ R22, R22, c[0x0][0x2ec] ;  /* 0x0000bb0016167a20 */ /* 0x000fe40000410000 */
[----:B------:R-:W-:Y:S02]  /*5e10*/  FMUL.FTZ R23, R23, c[0x0][0x2ec] ;  /* 0x0000bb0017177a20 */ /* 0x000fe40000410000 */
[----:B------:R-:W-:Y:S03]  /*5e20*/  FMUL.FTZ R26, R26, c[0x0][0x2ec] ;  /* 0x0000bb001a1a7a20 */ /* 0x000fe60000410000 */
[----:B------:R2:W3:Y:S01]  /*5e30*/  MUFU.TANH R179, R21 ;  /* 0x0000001500b37308 */ /* 0x0004e20000002400 */
[----:B------:R-:W-:Y:S02]  /*5e40*/  FMUL.FTZ R24, R24, c[0x0][0x2ec] ;  /* 0x0000bb0018187a20 */ /* 0x000fe40000410000 */
[----:B------:R-:W-:Y:S02]  /*5e50*/  FMUL.FTZ R27, R27, c[0x0][0x2ec] ;  /* 0x0000bb001b1b7a20 */ /* 0x000fe40000410000 */
[----:B------:R-:W-:Y:S02]  /*5e60*/  FMUL.FTZ R28, R28, c[0x0][0x2ec] ;  /* 0x0000bb001c1c7a20 */ /* 0x000fe40000410000 */
[----:B------:R-:W-:Y:S02]  /*5e70*/  FMUL.FTZ R29, R29, c[0x0][0x2ec] ;  /* 0x0000bb001d1d7a20 */ /* 0x000fe40000410000 */
[----:B------:R-:W-:Y:S01]  /*5e80*/  FMUL.FTZ R20, R20, c[0x0][0x2ec] ;  /* 0x0000bb0014147a20 */ /* 0x000fe20000410000 */
[----:B------:R-:W-:Y:S01]  /*5e90*/  MUFU.TANH R175, R26 ;  /* 0x0000001a00af7308 */ /* 0x000fe20000002400 */
[----:B------:R-:W-:Y:S02]  /*5ea0*/  FMUL.FTZ R25, R25, c[0x0][0x2ec] ;  /* 0x0000bb0019197a20 */ /* 0x000fe40000410000 */
[----:B------:R-:W-:Y:S02]  /*5eb0*/  FFMA.FTZ R6, R210, -UR4, R3 ;  /* 0x80000004d2067c23 */ /* 0x000fe40008010003 */
[----:B------:R-:W-:Y:S02]  /*5ec0*/  FFMA.FTZ R3, -R223, R223, 1 ;  /* 0x3f800000df037423 */ /* 0x000fe400000101df */
[----:B------:R-:W-:Y:S02]  /*5ed0*/  FMUL.FTZ R30, R30, c[0x0][0x2ec] ;  /* 0x0000bb001e1e7a20 */ /* 0x000fe40000410000 */
[----:B------:R-:W-:Y:S01]  /*5ee0*/  FMUL.FTZ R170, R33, c[0x0][0x2ec] ;  /* 0x0000bb0021aa7a20 */ /* 0x000fe20000410000 */
[----:B------:R4:W-:Y:S01]  /*5ef0*/  MUFU.TANH R26, R24 ;  /* 0x00000018001a7308 */ /* 0x0009e20000002400 */
[----:B------:R-:W-:Y:S02]  /*5f00*/  FMUL.FTZ R31, R31, c[0x0][0x2ec] ;  /* 0x0000bb001f1f7a20 */ /* 0x000fe40000410000 */
[----:B------:R-:W-:Y:S02]  /*5f10*/  FMUL.FTZ R32, R32, c[0x0][0x2ec] ;  /* 0x0000bb0020207a20 */ /* 0x000fe40000410000 */
[----:B--2---:R-:W-:Y:S02]  /*5f20*/  FFMA.FTZ R21, R211, -UR4, R217 ;  /* 0x80000004d3157c23 */ /* 0x004fe400080100d9 */
[----:B------:R-:W-:Y:S02]  /*5f30*/  FMUL.FTZ R217, R3, c[0x0][0x2ec] ;  /* 0x0000bb0003d97a20 */ /* 0x000fe40000410000 */
[----:B------:R-:W-:Y:S01]  /*5f40*/  FFMA.FTZ R3, -R219, R219, 1 ;  /* 0x3f800000db037423 */ /* 0x000fe200000101db */
[----:B------:R2:W2:Y:S01]  /*5f50*/  MUFU.TANH R169, R27 ;  /* 0x0000001b00a97308 */ /* 0x0004a20000002400 */
[----:B------:R-:W-:Y:S02]  /*5f60*/  FMUL.FTZ R34, R34, c[0x0][0x2ec] ;  /* 0x0000bb0022227a20 */ /* 0x000fe40000410000 */
[----:B------:R-:W-:Y:S02]  /*5f70*/  FFMA.FTZ R19, R190, -UR4, R213 ;  /* 0x80000004be137c23 */ /* 0x000fe400080100d5 */
[----:B------:R-:W-:Y:S02]  /*5f80*/  FMUL.FTZ R190, R3, c[0x0][0x2ec] ;  /* 0x0000bb0003be7a20 */ /* 0x000fe40000410000 */
[----:B------:R-:W-:Y:S02]  /*5f90*/  FFMA.FTZ R3, -R216, R216, 1 ;  /* 0x3f800000d8037423 */ /* 0x000fe400000101d8 */
[----:B-1----:R-:W-:Y:S01]  /*5fa0*/  FFMA.FTZ R16, -R218, R218, 1 ;  /* 0x3f800000da107423 */ /* 0x002fe200000101da */
[----:B------:R1:W-:Y:S01]  /*5fb0*/  MUFU.TANH R168, R28 ;  /* 0x0000001c00a87308 */ /* 0x0003e20000002400 */
[----:B------:R-:W-:Y:S02]  /*5fc0*/  FFMA.FTZ R7, -R222, R222, 1 ;  /* 0x3f800000de077423 */ /* 0x000fe400000101de */
[----:B------:R-:W-:Y:S02]  /*5fd0*/  FMUL.FTZ R211, R4, c[0x0][0x2ec] ;  /* 0x0000bb0004d37a20 */ /* 0x000fe40000410000 */
[----:B----4-:R-:W-:Y:S02]  /*5fe0*/  FMUL.FTZ R24, R35, c[0x0][0x2ec] ;  /* 0x0000bb0023187a20 */ /* 0x010fe40000410000 */
[----:B------:R-:W-:Y:S02]  /*5ff0*/  FFMA.FTZ R4, -R215, R215, 1 ;  /* 0x3f800000d7047423 */ /* 0x000fe400000101d7 */
[----:B------:R-:W-:Y:S01]  /*6000*/  FFMA.FTZ R10, R195, -UR4, R222 ;  /* 0x80000004c30a7c23 */ /* 0x000fe200080100de */
[----:B------:R4:W-:Y:S01]  /*6010*/  MUFU.TANH R166, R29 ;  /* 0x0000001d00a67308 */ /* 0x0009e20000002400 */
[----:B---3--:R-:W-:Y:S02]  /*6020*/  FFMA.FTZ R35, R181, -UR4, R179 ;  /* 0x80000004b5237c23 */ /* 0x008fe400080100b3 */
[----:B--2---:R-:W-:Y:S07]  /*6030*/  FFMA.FTZ R27, R189, -UR4, R215 ;  /* 0x80000004bd1b7c23 */ /* 0x004fee00080100d7 */
[----:B------:R2:W-:Y:S01]  /*6040*/  MUFU.TANH R177, R22 ;  /* 0x0000001600b17308 */ /* 0x0005e20000002400 */
[----:B-1----:R-:W-:Y:S02]  /*6050*/  FFMA.FTZ R28, R191, -UR4, R216 ;  /* 0x80000004bf1c7c23 */ /* 0x002fe400080100d8 */
[----:B------:R-:W-:Y:S02]  /*6060*/  FMUL.FTZ R216, R17, c[0x0][0x2ec] ;  /* 0x0000bb0011d87a20 */ /* 0x000fe40000410000 */
[----:B------:R-:W-:Y:S05]  /*6070*/  FFMA.FTZ R17, R189, -UR4, R169 ;  /* 0x80000004bd117c23 */ /* 0x000fea00080100a9 */
[----:B------:R-:W1:Y:S01]  /*6080*/  MUFU.TANH R220, R8 ;  /* 0x0000000800dc7308 */ /* 0x000e620000002400 */
[----:B----4-:R-:W-:Y:S04]  /*6090*/  FFMA.FTZ R29, -R169, R169, 1 ;  /* 0x3f800000a91d7423 */ /* 0x010fe800000101a9 */
[----:B------:R-:W-:Y:S05]  /*60a0*/  FMUL.FTZ R239, R29, c[0x0][0x2ec] ;  /* 0x0000bb001def7a20 */ /* 0x000fea0000410000 */
[----:B------:R-:W3:Y:S01]  /*60b0*/  MUFU.TANH R176, R23 ;  /* 0x0000001700b07308 */ /* 0x000ee20000002400 */
[----:B--2---:R-:W-:Y:S02]  /*60c0*/  FFMA.FTZ R22, R212, -UR4, R218 ;  /* 0x80000004d4167c23 */ /* 0x004fe400080100da */
[----:B------:R-:W-:Y:S02]  /*60d0*/  FMUL.FTZ R218, R0, c[0x0][0x2ec] ;  /* 0x0000bb0000da7a20 */ /* 0x000fe40000410000 */
[----:B------:R-:W-:Y:S02]  /*60e0*/  FFMA.FTZ R0, -R213, R213, 1 ;  /* 0x3f800000d5007423 */ /* 0x000fe400000101d5 */
[----:B------:R-:W-:Y:S03]  /*60f0*/  FMUL.FTZ R212, R7, c[0x0][0x2ec] ;  /* 0x0000bb0007d47a20 */ /* 0x000fe60000410000 */
[----:B------:R-:W2:Y:S01]  /*6100*/  MUFU.TANH R178, R20 ;  /* 0x0000001400b27308 */ /* 0x000ea20000002400 */
[----:B------:R-:W-:Y:S02]  /*6110*/  FMUL.FTZ R215, R0, c[0x0][0x2ec] ;  /* 0x0000bb0000d77a20 */ /* 0x000fe40000410000 */
[----:B------:R-:W-:Y:S02]  /*6120*/  FFMA.FTZ R0, -R11, R11, 1 ;  /* 0x3f8000000b007423 */ /* 0x000fe4000001010b */
[----:B-1----:R-:W-:Y:S02]  /*6130*/  FFMA.FTZ R8, -R220, R220, 1 ;  /* 0x3f800000dc087423 */ /* 0x002fe400000101dc */
[----:B------:R-:W-:Y:S02]  /*6140*/  FFMA.FTZ R7, R193, -UR4, R185 ;  /* 0x80000004c1077c23 */ /* 0x000fe400080100b9 */
[----:B------:R-:W-:Y:S01]  /*6150*/  FMUL.FTZ R193, R4, c[0x0][0x2ec] ;  /* 0x0000bb0004c17a20 */ /* 0x000fe20000410000 */
[----:B------:R-:W1:Y:S01]  /*6160*/  MUFU.TANH R18, R18 ;  /* 0x0000001200127308 */ /* 0x000e620000002400 */
[----:B------:R-:W-:Y:S02]  /*6170*/  FMUL.FTZ R222, R0, c[0x0][0x2ec] ;  /* 0x0000bb0000de7a20 */ /* 0x000fe40000410000 */
[----:B---3--:R-:W-:Y:S02]  /*6180*/  FFMA.FTZ R4, -R176, R176, 1 ;  /* 0x3f800000b0047423 */ /* 0x008fe400000101b0 */
[----:B------:R-:W-:Y:S02]  /*6190*/  FFMA.FTZ R14, R192, -UR4, R220 ;  /* 0x80000004c00e7c23 */ /* 0x000fe400080100dc */
[----:B------:R-:W-:Y:S02]  /*61a0*/  FMUL.FTZ R213, R16, c[0x0][0x2ec] ;  /* 0x0000bb0010d57a20 */ /* 0x000fe40000410000 */
[----:B------:R-:W-:Y:S01]  /*61b0*/  FFMA.FTZ R16, -R185, R185, 1 ;  /* 0x3f800000b9107423 */ /* 0x000fe200000101b9 */
[----:B------:R-:W3:Y:S01]  /*61c0*/  MUFU.TANH R12, R12 ;  /* 0x0000000c000c7308 */ /* 0x000ee20000002400 */
[----:B------:R-:W-:Y:S02]  /*61d0*/  FFMA.FTZ R23, -R177, R177, 1 ;  /* 0x3f800000b1177423 */ /* 0x000fe400000101b1 */
[----:B------:R-:W-:Y:S02]  /*61e0*/  FMUL.FTZ R241, R4, c[0x0][0x2ec] ;  /* 0x0000bb0004f17a20 */ /* 0x000fe40000410000 */
[----:B--2---:R-:W-:Y:S02]  /*61f0*/  FFMA.FTZ R0, -R178, R178, 1 ;  /* 0x3f800000b2007423 */ /* 0x004fe400000101b2 */
[----:B------:R-:W-:Y:S02]  /*6200*/  FFMA.FTZ R20, R192, -UR4, R214 ;  /* 0x80000004c0147c23 */ /* 0x000fe400080100d6 */
[----:B------:R-:W-:Y:S01]  /*6210*/  FMUL.FTZ R214, R15, c[0x0][0x2ec] ;  /* 0x0000bb000fd67a20 */ /* 0x000fe20000410000 */
[----:B------:R-:W2:Y:S01]  /*6220*/  MUFU.TANH R25, R25 ;  /* 0x0000001900197308 */ /* 0x000ea20000002400 */
[----:B------:R-:W-:Y:S02]  /*6230*/  FMUL.FTZ R192, R8, c[0x0][0x2ec] ;  /* 0x0000bb0008c07a20 */ /* 0x000fe40000410000 */
[----:B------:R-:W-:Y:S02]  /*6240*/  FMUL.FTZ R238, R0, c[0x0][0x2ec] ;  /* 0x0000bb0000ee7a20 */ /* 0x000fe40000410000 */
[----:B-1----:R-:W-:Y:S02]  /*6250*/  FFMA.FTZ R8, R210, -UR4, R18 ;  /* 0x80000004d2087c23 */ /* 0x002fe40008010012 */
[----:B------:R-:W-:Y:S02]  /*6260*/  FMUL.FTZ R210, R3, c[0x0][0x2ec] ;  /* 0x0000bb0003d27a20 */ /* 0x000fe40000410000 */
[----:B------:R-:W-:Y:S01]  /*6270*/  FFMA.FTZ R3, -R179, R179, 1 ;  /* 0x3f800000b3037423 */ /* 0x000fe200000101b3 */
[----:B------:R1:W-:Y:S01]  /*6280*/  MUFU.TANH R167, R30 ;  /* 0x0000001e00a77308 */ /* 0x0003e20000002400 */
[----:B------:R-:W-:Y:S02]  /*6290*/  FFMA.FTZ R4, -R26, R26, 1 ;  /* 0x3f8000001a047423 */ /* 0x000fe4000001011a */
[----:B------:R-:W-:Y:S02]  /*62a0*/  FFMA.FTZ R18, -R18, R18, 1 ;  /* 0x3f80000012127423 */ /* 0x000fe40000010112 */
[----:B---3--:R-:W-:Y:S02]  /*62b0*/  FFMA.FTZ R15, -R12, R12, 1 ;  /* 0x3f8000000c0f7423 */ /* 0x008fe4000001010c */
[----:B------:R-:W-:Y:S02]  /*62c0*/  FMUL.FTZ R236, R16, c[0x0][0x2ec] ;  /* 0x0000bb0010ec7a20 */ /* 0x000fe40000410000 */
[----:B------:R-:W-:Y:S01]  /*62d0*/  FMUL.FTZ R223, R15, c[0x0][0x2ec] ;  /* 0x0000bb000fdf7a20 */ /* 0x000fe20000410000 */
[----:B------:R-:W3:Y:S01]  /*62e0*/  I2F R180, R180 ;  /* 0x000000b400b47306 */ /* 0x000ee20000201400 */
[----:B------:R-:W-:Y:S02]  /*62f0*/  FMUL.FTZ R242, R23, c[0x0][0x2ec] ;  /* 0x0000bb0017f27a20 */ /* 0x000fe40000410000 */
[----:B------:R-:W-:Y:S02]  /*6300*/  FMUL.FTZ R235, R3, c[0x0][0x2ec] ;  /* 0x0000bb0003eb7a20 */ /* 0x000fe40000410000 */
[----:B--2---:R-:W-:Y:S02]  /*6310*/  FFMA.FTZ R0, -R25, R25, 1 ;  /* 0x3f80000019007423 */ /* 0x004fe40000010119 */
[----:B------:R-:W-:Y:S02]  /*6320*/  FFMA.FTZ R23, R194, -UR4, R166 ;  /* 0x80000004c2177c23 */ /* 0x000fe400080100a6 */
[----:B------:R-:W-:Y:S01]  /*6330*/  FFMA.FTZ R166, -R166, R166, 1 ;  /* 0x3f800000a6a67423 */ /* 0x000fe200000101a6 */
[----:B------:R-:W2:Y:S01]  /*6340*/  I2F R2, R2 ;  /* 0x0000000200027306 */ /* 0x000ea20000201400 */
[----:B------:R-:W-:Y:S02]  /*6350*/  FMUL.FTZ R234, R4, c[0x0][0x2ec] ;  /* 0x0000bb0004ea7a20 */ /* 0x000fe40000410000 */
[----:B------:R-:W-:Y:S02]  /*6360*/  FMUL.FTZ R232, R0, c[0x0][0x2ec] ;  /* 0x0000bb0000e87a20 */ /* 0x000fe40000410000 */
[----:B-1----:R-:W-:Y:S02]  /*6370*/  FFMA.FTZ R30, -R175, R175, 1 ;  /* 0x3f800000af1e7423 */ /* 0x002fe400000101af */
[----:B------:R-:W-:Y:S02]  /*6380*/  FFMA.FTZ R12, R188, -UR4, R12 ;  /* 0x80000004bc0c7c23 */ /* 0x000fe4000801000c */
[----:B------:R-:W-:Y:S01]  /*6390*/  FFMA.FTZ R11, R184, -UR4, R11 ;  /* 0x80000004b80b7c23 */ /* 0x000fe2000801000b */
[----:B------:R-:W1:Y:S01]  /*63a0*/  MUFU.TANH R165, R31 ;  /* 0x0000001f00a57308 */ /* 0x000e620000002400 */
[----:B------:R-:W-:Y:S02]  /*63b0*/  FMUL.FTZ R237, R18, c[0x0][0x2ec] ;  /* 0x0000bb0012ed7a20 */ /* 0x000fe40000410000 */
[----:B------:R-:W-:Y:S02]  /*63c0*/  FFMA.FTZ R164, R173, -UR4, R178 ;  /* 0x80000004ada47c23 */ /* 0x000fe400080100b2 */
[C---:B---3--:R-:W-:Y:S02]  /*63d0*/  FFMA.FTZ R16, R180.reuse, -UR4, R167 ;  /* 0x80000004b4107c23 */ /* 0x048fe400080100a7 */
[----:B------:R-:W-:Y:S02]  /*63e0*/  FFMA.FTZ R167, -R167, R167, 1 ;  /* 0x3f800000a7a77423 */ /* 0x000fe400000101a7 */
[----:B------:R-:W-:Y:S01]  /*63f0*/  FFMA.FTZ R18, R191, -UR4, R175 ;  /* 0x80000004bf127c23 */ /* 0x000fe200080100af */
[----:B------:R-:W3:Y:S01]  /*6400*/  MUFU.TANH R171, R32 ;  /* 0x0000002000ab7308 */ /* 0x000ee20000002400 */
[----:B------:R-:W-:Y:S02]  /*6410*/  FFMA.FTZ R26, R180, -UR4, R26 ;  /* 0x80000004b41a7c23 */ /* 0x000fe4000801001a */
[----:B------:R-:W-:Y:S02]  /*6420*/  FMUL.FTZ R240, R30, c[0x0][0x2ec] ;  /* 0x0000bb001ef07a20 */ /* 0x000fe40000410000 */
[----:B--2---:R-:W-:Y:S02]  /*6430*/  FFMA.FTZ R25, R2, -UR4, R25 ;  /* 0x8000000402197c23 */ /* 0x004fe40008010019 */
[----:B------:R-:W-:Y:S02]  /*6440*/  FMUL.FTZ R230, R167, c[0x0][0x2ec] ;  /* 0x0000bb00a7e67a20 */ /* 0x000fe40000410000 */
[----:B------:R-:W-:Y:S01]  /*6450*/  FMUL.FTZ R191, R166, c[0x0][0x2ec] ;  /* 0x0000bb00a6bf7a20 */ /* 0x000fe20000410000 */
[----:B------:R-:W2:Y:S01]  /*6460*/  MUFU.TANH R33, R34 ;  /* 0x0000002200217308 */ /* 0x000ea20000002400 */
[----:B-1----:R-:W-:Y:S02]  /*6470*/  FFMA.FTZ R15, R2, -UR4, R165 ;  /* 0x80000004020f7c23 */ /* 0x002fe400080100a5 */
[----:B------:R-:W-:Y:S02]  /*6480*/  FFMA.FTZ R165, -R165, R165, 1 ;  /* 0x3f800000a5a57423 */ /* 0x000fe400000101a5 */
[----:B------:R-:W-:Y:S05]  /*6490*/  FFMA.FTZ R31, R184, -UR4, R176 ;  /* 0x80000004b81f7c23 */ /* 0x000fea00080100b0 */
[----:B------:R-:W1:Y:S01]  /*64a0*/  MUFU.TANH R170, R170 ;  /* 0x000000aa00aa7308 */ /* 0x000e620000002400 */
[----:B---3--:R-:W-:Y:S02]  /*64b0*/  FFMA.FTZ R4, -R171, R171, 1 ;  /* 0x3f800000ab047423 */ /* 0x008fe400000101ab */
[----:B------:R-:W-:Y:S02]  /*64c0*/  FFMA.FTZ R32, R188, -UR4, R177 ;  /* 0x80000004bc207c23 */ /* 0x000fe400080100b1 */
[----:B------:R-:W-:Y:S05]  /*64d0*/  FMUL.FTZ R221, R4, c[0x0][0x2ec] ;  /* 0x0000bb0004dd7a20 */ /* 0x000fea0000410000 */
[----:B------:R3:W4:Y:S01]  /*64e0*/  MUFU.TANH R169, R24 ;  /* 0x0000001800a97308 */ /* 0x0007220000002400 */
[----:B--2---:R-:W-:Y:S02]  /*64f0*/  FFMA.FTZ R3, -R33, R33, 1 ;  /* 0x3f80000021037423 */ /* 0x004fe40000010121 */
[----:B------:R-:W-:Y:S02]  /*6500*/  FFMA.FTZ R34, R172, -UR4, R171 ;  /* 0x80000004ac227c23 */ /* 0x000fe400080100ab */
[----:B------:R-:W-:Y:S02]  /*6510*/  FFMA.FTZ R30, R173, -UR4, R33 ;  /* 0x80000004ad1e7c23 */ /* 0x000fe40008010021 */
[----:B------:R-:W-:Y:S02]  /*6520*/  FMUL.FTZ R231, R3, c[0x0][0x2ec] ;  /* 0x0000bb0003e77a20 */ /* 0x000fe40000410000 */
[----:B-1----:R-:W-:Y:S02]  /*6530*/  FFMA.FTZ R2, -R170, R170, 1 ;  /* 0x3f800000aa027423 */ /* 0x002fe400000101aa */
[----:B------:R-:W-:Y:S02]  /*6540*/  FFMA.FTZ R33, R174, -UR4, R170 ;  /* 0x80000004ae217c23 */ /* 0x000fe400080100aa */
[----:B------:R-:W-:Y:S02]  /*6550*/  FMUL.FTZ R194, R2, c[0x0][0x2ec] ;  /* 0x0000bb0002c27a20 */ /* 0x000fe40000410000 */
[----:B---3--:R-:W-:Y:S02]  /*6560*/  FFMA.FTZ R24, R195, -UR4, R168 ;  /* 0x80000004c3187c23 */ /* 0x008fe400080100a8 */
[----:B------:R-:W-:Y:S02]  /*6570*/  FFMA.FTZ R168, -R168, R168, 1 ;  /* 0x3f800000a8a87423 */ /* 0x000fe400000101a8 */
[----:B----4-:R-:W-:Y:S02]  /*6580*/  FFMA.FTZ R0, -R169, R169, 1 ;  /* 0x3f800000a9007423 */ /* 0x010fe400000101a9 */
[----:B------:R-:W-:Y:S02]  /*6590*/  FFMA.FTZ R29, R181, -UR4, R169 ;  /* 0x80000004b51d7c23 */ /* 0x000fe400080100a9 */
[----:B------:R-:W-:Y:S02]  /*65a0*/  FMUL.FTZ R220, R168, c[0x0][0x2ec] ;  /* 0x0000bb00a8dc7a20 */ /* 0x000fe40000410000 */
[----:B------:R-:W-:Y:S02]  /*65b0*/  FMUL.FTZ R195, R165, c[0x0][0x2ec] ;  /* 0x0000bb00a5c37a20 */ /* 0x000fe40000410000 */
[----:B------:R-:W-:Y:S01]  /*65c0*/  FMUL.FTZ R219, R0, c[0x0][0x2ec] ;  /* 0x0000bb0000db7a20 */ /* 0x000fe20000410000 */
[----:B------:R-:W-:-:S05]  /*65d0*/  @!P1 BRA `(.L_x_2000) ;  /* 0x0000009000009947 */ /* 0x000fca0003800000 */
[----:B------:R-:W-:Y:S01]  /*65e0*/  UIADD3 UR12, UR13, UR11, -UR5 ;  /* 0x0000000b0d0c7290 */ /* 0x000fe2000fffe805 */
[----:B------:R-:W-:Y:S01]  /*65f0*/  IMAD.U32 R0, RZ, RZ, UR19 ;  /* 0x00000013ff007e24 */ /* 0x000fe2000f8e00ff */
[----:B------:R-:W-:Y:S04]  /*6600*/  UIADD3 UR11, UR10, 0x40, URZ ;  /* 0x000000400a0b7890 */ /* 0x000fe8000fffe03f */
[----:B------:R-:W-:Y:S01]  /*6610*/  UISETP.GE.AND UP0, UPT, UR11, UR12, UPT ;  /* 0x0000000c0b00728c */ /* 0x000fe2000bf06270 */
[----:B------:R-:W-:Y:S02]  /*6620*/  ISETP.LT.AND P1, PT, R0, UR5, PT ;  /* 0x0000000500007c0c */ /* 0x000fe4000bf21270 */
[----:B------:R-:W-:Y:S03]  /*6630*/  UMOV UR12, UR13 ;  /* 0x0000000d000c7c82 */ /* 0x000fe60008000000 */
[----:B------:R-:W-:Y:S11]  /*6640*/  PLOP3.LUT P2, PT, PT, PT, UP0, 0x80, 0x0 ;  /* 0x000000000000781c */ /* 0x000ff60003f4f008 */
[----:B------:R-:W-:Y:S02]  /*6650*/  @!UPT UIADD3 URZ, URZ, URZ, URZ ;  /* 0x0000003f3f3ff290 */ /* 0x000fe4000fffe03f */
[----:B------:R-:W-:-:S05]  /*6660*/  @!P2 BRA P1, `(.L_x_2001) ;  /* 0x000007f00000a947 */ /* 0x000fca0000800000 */
.L_x_2000:
[----:B------:R-:W-:Y:S01]  /*6670*/  IADD3 R3, R243, UR10, RZ ;  /* 0x0000000af3037c10 */ /* 0x000fe2000fffe0ff */
[----:B------:R-:W-:Y:S01]  /*6680*/  UIADD3 UR13, UR5, 0x1, -UR9 ;  /* 0x00000001050d7890 */ /* 0x000fe2000fffe809 */
[C---:B------:R-:W-:Y:S01]  /*6690*/  IADD3 R170, R209.reuse, 0x1, RZ ;  /* 0x00000001d1aa7810 */ /* 0x040fe20007ffe0ff */
[----:B------:R-:W-:Y:S01]  /*66a0*/  UIADD3 UR11, -UR12, UR5, -UR9 ;  /* 0x000000050c0b7290 */ /* 0x000fe2000fffe909 */
[C---:B------:R-:W-:Y:S01]  /*66b0*/  IADD3 R169, R209.reuse, 0x8, RZ ;  /* 0x00000008d1a97810 */ /* 0x040fe20007ffe0ff */
[----:B------:R-:W-:Y:S01]  /*66c0*/  UIADD3 UR10, UR13, UR43, URZ ;  /* 0x0000002b0d0a7290 */ /* 0x000fe2000fffe03f */
[C---:B------:R-:W-:Y:S02]  /*66d0*/  IADD3 R168, R209.reuse, 0x9, RZ ;  /* 0x00000009d1a87810 */ /* 0x040fe40007ffe0ff */
[----:B------:R-:W-:Y:S01]  /*66e0*/  IADD3 R167, R209, 0x10, RZ ;  /* 0x00000010d1a77810 */ /* 0x000fe20007ffe0ff */
[----:B------:R-:W-:Y:S01]  /*66f0*/  UMOV UR13, UR12 ;  /* 0x0000000c000d7c82 */ /* 0x000fe20008000000 */
[C---:B------:R-:W-:Y:S02]  /*6700*/  IADD3 R2, R3.reuse, UR11, RZ ;  /* 0x0000000b03027c10 */ /* 0x040fe4000fffe0ff */
[----:B------:R-:W-:Y:S02]  /*6710*/  IADD3 R0, R3, UR10, RZ ;  /* 0x0000000a03007c10 */ /* 0x000fe4000fffe0ff */
[----:B------:R-:W-:Y:S02]  /*6720*/  IMNMX R2, RZ, R2, !PT ;  /* 0x00000002ff027217 */ /* 0x000fe40007800200 */
[----:B------:R-:W-:Y:S02]  /*6730*/  IMNMX R0, R0, UR5, PT ;  /* 0x0000000500007c17 */ /* 0x000fe4000b800200 */
[CC--:B------:R-:W-:Y:S02]  /*6740*/  ISETP.GE.AND P1, PT, R209.reuse, R2.reuse, PT ;  /* 0x00000002d100720c */ /* 0x0c0fe40003f26270 */
[C---:B------:R-:W-:Y:S02]  /*6750*/  ISETP.GE.AND P6, PT, R170.reuse, R2, PT ;  /* 0x00000002aa00720c */ /* 0x040fe40003fc6270 */
        /* <DEDUP_REMOVED lines=19> */
[----:B------:R-:W-:Y:S02]  /*6890*/  IADD3 R0, R3, 0x8, RZ ;  /* 0x0000000803007810 */ /* 0x000fe40007ffe0ff */
[----:B------:R-:W-:Y:S02]  /*68a0*/  FSEL R12, R12, -INF , !P5 ;  /* 0xff8000000c0c7808 */ /* 0x000fe40006800000 */
[C---:B------:R-:W-:Y:S02]  /*68b0*/  IADD3 R2, R0.reuse, UR11, RZ ;  /* 0x0000000b00027c10 */ /* 0x040fe4000fffe0ff */
[----:B------:R-:W-:Y:S02]  /*68c0*/  IADD3 R0, R0, UR10, RZ ;  /* 0x0000000a00007c10 */ /* 0x000fe4000fffe0ff */
[----:B------:R-:W-:Y:S02]  /*68d0*/  IMNMX R2, RZ, R2, !PT ;  /* 0x00000002ff027217 */ /* 0x000fe40007800200 */
[----:B------:R-:W-:Y:S02]  /*68e0*/  IMNMX R0, R0, UR5, PT ;  /* 0x0000000500007c17 */ /* 0x000fe4000b800200 */
[-C--:B------:R-:W-:Y:S02]  /*68f0*/  ISETP.GE.AND P5, PT, R209, R2.reuse, PT ;  /* 0x00000002d100720c */ /* 0x080fe40003fa6270 */
[----:B------:R-:W-:Y:S02]  /*6900*/  FSEL R11, R11, -INF , !P4 ;  /* 0xff8000000b0b7808 */ /* 0x000fe40006000000 */
[C---:B------:R-:W-:Y:S02]  /*6910*/  ISETP.GE.AND P4, PT, R170.reuse, R2, PT ;  /* 0x00000002aa00720c */ /* 0x040fe40003f86270 */
        /* <DEDUP_REMOVED lines=31> */
[----:B------:R-:W-:Y:S02]  /*6b10*/  IADD3 R3, R3, 0x28, RZ ;  /* 0x0000002803037810 */ /* 0x000fe40007ffe0ff */
        /* <DEDUP_REMOVED lines=15> */
[-C--:B------:R-:W-:Y:S02]  /*6c10*/  ISETP.GE.OR P5, PT, R167, R0.reuse, !P5 ;  /* 0x00000000a700720c */ /* 0x080fe40006fa6670 */
[-C--:B------:R-:W-:Y:S02]  /*6c20*/  ISETP.GE.OR P4, PT, R166, R0.reuse, !P4 ;  /* 0x00000000a600720c */ /* 0x080fe40006786670 */
[-C--:B------:R-:W-:Y:S02]  /*6c30*/  ISETP.GE.OR P3, PT, R165, R0.reuse, !P3 ;  /* 0x00000000a500720c */ /* 0x080fe40005f66670 */
[----:B------:R-:W-:Y:S02]  /*6c40*/  ISETP.GE.OR P2, PT, R4, R0, !P2 ;  /* 0x000000000400720c */ /* 0x000fe40005746670 */
[----:B------:R-:W-:Y:S02]  /*6c50*/  IADD3 R0, R3, UR10, RZ ;  /* 0x0000000a03007c10 */ /* 0x000fe4000fffe0ff */
[----:B------:R-:W-:Y:S02]  /*6c60*/  IMNMX R2, RZ, R2, !PT ;  /* 0x00000002ff027217 */ /* 0x000fe40007800200 */
[----:B------:R-:W-:Y:S02]  /*6c70*/  IMNMX R0, R0, UR5, PT ;  /* 0x0000000500007c17 */ /* 0x000fe4000b800200 */
[----:B------:R-:W-:Y:S02]  /*6c80*/  FSEL R28, R28, -INF , !P1 ;  /* 0xff8000001c1c7808 */ /* 0x000fe40004800000 */
[CC--:B------:R-:W-:Y:S02]  /*6c90*/  ISETP.GE.AND P1, PT, R170.reuse, R2.reuse, PT ;  /* 0x00000002aa00720c */ /* 0x0c0fe40003f26270 */
        /* <DEDUP_REMOVED lines=28> */
.L_x_2001:
[----:B------:R-:W2:Y:S01]  /*6e60*/  LDL R3, [R1+0xc] ;  /* 0x00000c0001037983 */ /* 0x000ea20000100800 */
[----:B------:R-:W-:Y:S03]  /*6e70*/  UISETP.GT.AND UP0, UPT, UR8, UR18, UPT ;  /* 0x000000120800728c */ /* 0x000fe6000bf04270 */
[----:B------:R-:W3:Y:S03]  /*6e80*/  LDL R2, [R1+0x10] ;  /* 0x0000100001027983 */ /* 0x000ee60000100800 */
[----:B------:R-:W-:Y:S01]  /*6e90*/  PLOP3.LUT P2, PT, PT, PT, UP0, 0x80, 0x0 ;  /* 0x000000000000781c */ /* 0x000fe20003f4f008 */
[----:B------:R-:W4:Y:S04]  /*6ea0*/  LDL R0, [R1+0x4] ;  /* 0x0000040001007983 */ /* 0x000f280000100800 */
        /* <DEDUP_REMOVED lines=20> */
[----:B------:R1:W-:Y:S01]  /*6ff0*/  STL [R1+0x60], R36 ;  /* 0x0000602401007387 */ /* 0x0003e20000100800 */
[C---:B--2---:R-:W-:Y:S01]  /*7000*/  FMUL.FTZ R4, R3.reuse, 1.4426950216293334961 ;  /* 0x3fb8aa3b03047820 */ /* 0x044fe20000410000 */
[----:B------:R-:W-:Y:S01]  /*7010*/  FSETP.NEU.FTZ.AND P1, PT, R3, -INF , PT ;  /* 0xff8000000300780b */ /* 0x000fe20003f3d000 */
[----:B---3--:R-:W-:Y:S03]  /*7020*/  FMUL.FTZ R3, R2, 1.4426950216293334961 ;  /* 0x3fb8aa3b02037820 */ /* 0x008fe60000410000 */
[----:B------:R-:W-:Y:S02]  /*7030*/  FSEL R4, R4, RZ, P1 ;  /* 0x000000ff04047208 */ /* 0x000fe40000800000 */
[----:B------:R-:W-:Y:S01]  /*7040*/  FSETP.NEU.FTZ.AND P1, PT, R2, -INF , PT ;  /* 0xff8000000200780b */ /* 0x000fe20003f3d000 */
[----:B----4-:R-:W-:Y:S02]  /*7050*/  FMUL.FTZ R2, R0, 1.4426950216293334961 ;  /* 0x3fb8aa3b00027820 */ /* 0x010fe40000410000 */
[--C-:B------:R-:W-:Y:S01]  /*7060*/  FFMA.FTZ R6, R6, c[0x0][0x23c], -R4.reuse ;  /* 0x00008f0006067a23 */ /* 0x100fe20000010804 */
[----:B------:R-:W-:Y:S01]  /*7070*/  FSEL R3, R3, RZ, P1 ;  /* 0x000000ff03037208 */ /* 0x000fe20000800000 */
[----:B------:R-:W-:Y:S01]  /*7080*/  FFMA.FTZ R5, R5, c[0x0][0x23c], -R4 ;  /* 0x00008f0005057a23 */ /* 0x000fe20000010804 */
[----:B------:R-:W-:Y:S01]  /*7090*/  FSETP.NEU.FTZ.AND P1, PT, R0, -INF , PT ;  /* 0xff8000000000780b */ /* 0x000fe20003f3d000 */
[----:B------:R-:W-:Y:S01]  /*70a0*/  MUFU.EX2 R178, R6 ;  /* 0x0000000600b27308 */ /* 0x000fe20000000800 */
[C---:B------:R-:W-:Y:S02]  /*70b0*/  FMUL.FTZ R0, R165.reuse, 1.4426950216293334961 ;  /* 0x3fb8aa3ba5007820 */ /* 0x040fe40000410000 */
[----:B------:R-:W-:Y:S01]  /*70c0*/  FSEL R2, R2, RZ, P1 ;  /* 0x000000ff02027208 */ /* 0x000fe20000800000 */
[--C-:B------:R-:W-:Y:S01]  /*70d0*/  FFMA.FTZ R32, R32, c[0x0][0x23c], -R3.reuse ;  /* 0x00008f0020207a23 */ /* 0x100fe20000010803 */
[----:B------:R-:W-:Y:S01]  /*70e0*/  FSETP.NEU.FTZ.AND P1, PT, R165, -INF , PT ;  /* 0xff800000a500780b */ /* 0x000fe20003f3d000 */
[--C-:B------:R-:W-:Y:S02]  /*70f0*/  FFMA.FTZ R31, R31, c[0x0][0x23c], -R3.reuse ;  /* 0x00008f001f1f7a23 */ /* 0x100fe40000010803 */
[--C-:B------:R-:W-:Y:S01]  /*7100*/  FFMA.FTZ R28, R28, c[0x0][0x23c], -R2.reuse ;  /* 0x00008f001c1c7a23 */ /* 0x100fe20000010802 */
[----:B------:R-:W-:Y:S01]  /*7110*/  FSEL R0, R0, RZ, P1 ;  /* 0x000000ff00007208 */ /* 0x000fe20000800000 */
[--C-:B------:R-:W-:Y:S01]  /*7120*/  FFMA.FTZ R30, R30, c[0x0][0x23c], -R3.reuse ;  /* 0x00008f001e1e7a23 */ /* 0x100fe20000010803 */
[----:B------:R-:W2:Y:S01]  /*7130*/  MUFU.EX2 R177, R5 ;  /* 0x0000000500b17308 */ /* 0x000ea20000000800 */
[--C-:B------:R-:W-:Y:S02]  /*7140*/  FFMA.FTZ R10, R10, c[0x0][0x23c], -R3.reuse ;  /* 0x00008f000a0a7a23 */ /* 0x100fe40000010803 */
[--C-:B------:R-:W-:Y:S02]  /*7150*/  FFMA.FTZ R9, R9, c[0x0][0x23c], -R3.reuse ;  /* 0x00008f0009097a23 */ /* 0x100fe40000010803 */
[--C-:B------:R-:W-:Y:S02]  /*7160*/  FFMA.FTZ R8, R8, c[0x0][0x23c], -R3.reuse ;  /* 0x00008f0008087a23 */ /* 0x100fe40000010803 */
[--C-:B------:R-:W-:Y:S02]  /*7170*/  FFMA.FTZ R7, R7, c[0x0][0x23c], -R3.reuse ;  /* 0x00008f0007077a23 */ /* 0x100fe40000010803 */
[----:B------:R-:W-:Y:S01]  /*7180*/  FFMA.FTZ R3, R29, c[0x0][0x23c], -R3 ;  /* 0x00008f001d037a23 */ /* 0x000fe20000010803 */
[----:B------:R-:W-:Y:S01]  /*7190*/  MUFU.EX2 R176, R10 ;  /* 0x0000000a00b07308 */ /* 0x000fe20000000800 */
[--C-:B------:R-:W-:Y:S02]  /*71a0*/  FFMA.FTZ R27, R27, c[0x0][0x23c], -R2.reuse ;  /* 0x00008f001b1b7a23 */ /* 0x100fe40000010802 */
[--C-:B------:R-:W-:Y:S02]  /*71b0*/  FFMA.FTZ R26, R26, c[0x0][0x23c], -R2.reuse ;  /* 0x00008f001a1a7a23 */ /* 0x100fe40000010802 */
[--C-:B------:R-:W-:Y:S02]  /*71c0*/  FFMA.FTZ R25, R25, c[0x0][0x23c], -R2.reuse ;  /* 0x00008f0019197a23 */ /* 0x100fe40000010802 */
[--C-:B------:R-:W-:Y:S02]  /*71d0*/  FFMA.FTZ R24, R24, c[0x0][0x23c], -R2.reuse ;  /* 0x00008f0018187a23 */ /* 0x100fe40000010802 */
[--C-:B------:R-:W-:Y:S01]  /*71e0*/  FFMA.FTZ R14, R14, c[0x0][0x23c], -R2.reuse ;  /* 0x00008f000e0e7a23 */ /* 0x100fe20000010802 */
[----:B-1----:R2:W-:Y:S01]  /*71f0*/  MUFU.EX2 R36, R3 ;  /* 0x0000000300247308 */ /* 0x0025e20000000800 */
        /* <DEDUP_REMOVED lines=11> */
[----:B------:R-:W1:Y:S01]  /*72b0*/  MUFU.EX2 R252, R9 ;  /* 0x0000000900fc7308 */ /* 0x000e620000000800 */
[--C-:B------:R-:W-:Y:S02]  /*72c0*/  FFMA.FTZ R19, R19, c[0x0][0x23c], -R0.reuse ;  /* 0x00008f0013137a23 */ /* 0x100fe40000010800 */
[--C-:B------:R-:W-:Y:S01]  /*72d0*/  FFMA.FTZ R18, R18, c[0x0][0x23c], -R0.reuse ;  /* 0x00008f0012127a23 */ /* 0x100fe20000010800 */
[----:B--2---:R-:W-:Y:S01]  /*72e0*/  F2FP.PACK_AB R3, R177, R178 ;  /* 0x000000b2b103723e */ /* 0x004fe200000000ff */
[--C-:B------:R-:W-:Y:S02]  /*72f0*/  FFMA.FTZ R17, R17, c[0x0][0x23c], -R0.reuse ;  /* 0x00008f0011117a23 */ /* 0x100fe40000010800 */
[--C-:B------:R-:W-:Y:S02]  /*7300*/  FFMA.FTZ R16, R16, c[0x0][0x23c], -R0.reuse ;  /* 0x00008f0010107a23 */ /* 0x100fe40000010800 */
[----:B------:R2:W-:Y:S01]  /*7310*/  STS [R226+0x20000], R3 ;  /* 0x02000003e2007388 */ /* 0x0005e20000000800 */
[----:B------:R-:W-:Y:S01]  /*7320*/  MUFU.EX2 R55, R12 ;  /* 0x0000000c00377308 */ /* 0x000fe20000000800 */
[--C-:B------:R-:W-:Y:S02]  /*7330*/  FFMA.FTZ R20, R20, c[0x0][0x23c], -R0.reuse ;  /* 0x00008f0014147a23 */ /* 0x100fe40000010800 */
[----:B------:R-:W-:Y:S07]  /*7340*/  FFMA.FTZ R0, R15, c[0x0][0x23c], -R0 ;  /* 0x00008f000f007a23 */ /* 0x000fee0000010800 */
[----:B------:R-:W2:Y:S01]  /*7350*/  MUFU.EX2 R54, R11 ;  /* 0x0000000b00367308 */ /* 0x000ea20000000800 */
[----:B-1----:R-:W-:Y:S05]  /*7360*/  F2FP.PACK_AB R2, R252, R176 ;  /* 0x000000b0fc02723e */ /* 0x002fea00000000ff */
[----:B------:R1:W-:Y:S04]  /*7370*/  STS [R226+0x20400], R2 ;  /* 0x02040002e2007388 */ /* 0x0003e80000000800 */
[----:B------:R-:W-:Y:S10]  /*7380*/  MUFU.EX2 R53, R8 ;  /* 0x0000000800357308 */ /* 0x000ff40000000800 */
[----:B------:R-:W1:Y:S01]  /*7390*/  MUFU.EX2 R52, R7 ;  /* 0x0000000700347308 */ /* 0x000e620000000800 */
[----:B--2---:R-:W-:Y:S05]  /*73a0*/  F2FP.PACK_AB R3, R54, R55 ;  /* 0x000000373603723e */ /* 0x004fea00000000ff */
[----:B------:R-:W-:Y:S04]  /*73b0*/  STS [R229+0x20000], R3 ;  /* 0x02000003e5007388 */ /* 0x000fe80000000800 */
[----:B------:R-:W-:Y:S10]  /*73c0*/  MUFU.EX2 R189, R14 ;  /* 0x0000000e00bd7308 */ /* 0x000ff40000000800 */
[----:B------:R-:W2:Y:S01]  /*73d0*/  MUFU.EX2 R181, R13 ;  /* 0x0000000d00b57308 */ /* 0x000ea20000000800 */
[----:B-1----:R-:W-:Y:S05]  /*73e0*/  F2FP.PACK_AB R2, R52, R53 ;  /* 0x000000353402723e */ /* 0x002fea00000000ff */
[----:B------:R-:W-:Y:S04]  /*73f0*/  STS [R229+0x20400], R2 ;  /* 0x02040002e5007388 */ /* 0x000fe80000000800 */
[----:B------:R-:W-:Y:S10]  /*7400*/  MUFU.EX2 R38, R4 ;  /* 0x0000000400267308 */ /* 0x000ff40000000800 */
[----:B------:R-:W-:Y:S01]  /*7410*/  MUFU.EX2 R180, R22 ;  /* 0x0000001600b47308 */ /* 0x000fe20000000800 */
[----:B--2---:R-:W-:Y:S05]  /*7420*/  F2FP.PACK_AB R5, R181, R189 ;  /* 0x000000bdb505723e */ /* 0x004fea00000000ff */
[----:B------:R1:W-:Y:S04]  /*7430*/  STS [R226+0x21000], R5 ;  /* 0x02100005e2007388 */ /* 0x0003e80000000800 */
[----:B------:R-:W2:Y:S10]  /*7440*/  MUFU.EX2 R179, R21 ;  /* 0x0000001500b37308 */ /* 0x000eb40000000800 */
[----:B------:R-:W-:Y:S10]  /*7450*/  MUFU.EX2 R6, R28 ;  /* 0x0000001c00067308 */ /* 0x000ff40000000800 */
[----:B------:R-:W-:Y:S01]  /*7460*/  MUFU.EX2 R40, R0 ;  /* 0x0000000000287308 */ /* 0x000fe20000000800 */
[----:B--2---:R-:W-:Y:S05]  /*7470*/  F2FP.PACK_AB R4, R179, R180 ;  /* 0x000000b4b304723e */ /* 0x004fea00000000ff */
[----:B------:R2:W-:Y:S04]  /*7480*/  STS [R226+0x21400], R4 ;  /* 0x02140004e2007388 */ /* 0x0005e80000000800 */
[----:B------:R-:W3:Y:S10]  /*7490*/  MUFU.EX2 R243, R27 ;  /* 0x0000001b00f37308 */ /* 0x000ef40000000800 */
[----:B------:R-:W-:Y:S10]  /*74a0*/  MUFU.EX2 R224, R19 ;  /* 0x0000001300e07308 */ /* 0x000ff40000000800 */
[----:B------:R-:W1:Y:S01]  /*74b0*/  MUFU.EX2 R225, R20 ;  /* 0x0000001400e17308 */ /* 0x000e620000000800 */
[----:B---3--:R-:W-:Y:S05]  /*74c0*/  F2FP.PACK_AB R0, R243, R6 ;  /* 0x00000006f300723e */ /* 0x008fea00000000ff */
[----:B------:R3:W-:Y:S04]  /*74d0*/  STS [R229+0x21000], R0 ;  /* 0x02100000e5007388 */ /* 0x0007e80000000800 */
[----:B------:R-:W-:Y:S10]  /*74e0*/  MUFU.EX2 R51, R164 ;  /* 0x000000a400337308 */ /* 0x000ff40000000800 */
[----:B------:R-:W2:Y:S01]  /*74f0*/  MUFU.EX2 R50, R35 ;  /* 0x0000002300327308 */ /* 0x000ea20000000800 */
[----:B-1----:R-:W-:Y:S05]  /*7500*/  F2FP.PACK_AB R5, R224, R225 ;  /* 0x000000e1e005723e */ /* 0x002fea00000000ff */
[----:B------:R-:W-:Y:S04]  /*7510*/  STS [R229+0x21400], R5 ;  /* 0x02140005e5007388 */ /* 0x000fe80000000800 */
[----:B------:R-:W-:Y:S10]  /*7520*/  MUFU.EX2 R49, R32 ;  /* 0x0000002000317308 */ /* 0x000ff40000000800 */
[----:B------:R-:W1:Y:S01]  /*7530*/  MUFU.EX2 R48, R31 ;  /* 0x0000001f00307308 */ /* 0x000e620000000800 */
[----:B--2---:R-:W-:Y:S05]  /*7540*/  F2FP.PACK_AB R4, R50, R51 ;  /* 0x000000333204723e */ /* 0x004fea00000000ff */
[----:B------:R-:W-:Y:S04]  /*7550*/  STS [R227+0x20000], R4 ;  /* 0x02000004e3007388 */ /* 0x000fe80000000800 */
[----:B------:R-:W2:Y:S10]  /*7560*/  MUFU.EX2 R39, R34 ;  /* 0x0000002200277308 */ /* 0x000eb40000000800 */
[----:B------:R-:W3:Y:S01]  /*7570*/  MUFU.EX2 R37, R30 ;  /* 0x0000001e00257308 */ /* 0x000ee20000000800 */
[----:B-1----:R-:W-:Y:S05]  /*7580*/  F2FP.PACK_AB R3, R48, R49 ;  /* 0x000000313003723e */ /* 0x002fea00000000ff */
[----:B------:R1:W-:Y:S04]  /*7590*/  STS [R227+0x20400], R3 ;  /* 0x02040003e3007388 */ /* 0x0003e80000000800 */
[----:B------:R-:W-:Y:S01]  /*75a0*/  MUFU.EX2 R47, R26 ;  /* 0x0000001a002f7308 */ /* 0x000fe20000000800 */
[----:B--2---:R-:W-:Y:S05]  /*75b0*/  F2FP.PACK_AB R2, R38, R39 ;  /* 0x000000272602723e */ /* 0x004fea00000000ff */
[----:B------:R2:W-:Y:S04]  /*75c0*/  STS [R228+0x20000], R2 ;  /* 0x02000002e4007388 */ /* 0x0005e80000000800 */
[----:B------:R-:W4:Y:S01]  /*75d0*/  MUFU.EX2 R46, R25 ;  /* 0x00000019002e7308 */ /* 0x000f220000000800 */
[----:B---3--:R-:W-:Y:S05]  /*75e0*/  F2FP.PACK_AB R0, R36, R37 ;  /* 0x000000252400723e */ /* 0x008fea00000000ff */
[----:B------:R3:W-:Y:S04]  /*75f0*/  STS [R228+0x20400], R0 ;  /* 0x02040000e4007388 */ /* 0x0007e80000000800 */
[----:B------:R-:W-:Y:S01]  /*7600*/  MUFU.EX2 R45, R18 ;  /* 0x00000012002d7308 */ /* 0x000fe20000000800 */
[----:B-1----:R-:W-:Y:S04]  /*7610*/  SHF.L.U32 R3, R207, 0x1, RZ ;  /* 0x00000001cf037819 */ /* 0x002fe800000006ff */
[-C--:B------:R-:W-:Y:S05]  /*7620*/  IADD3 R184, R205, R3.reuse, RZ ;  /* 0x00000003cdb87210 */ /* 0x080fea0007ffe0ff */
[----:B------:R-:W1:Y:S01]  /*7630*/  MUFU.EX2 R44, R17 ;  /* 0x00000011002c7308 */ /* 0x000e620000000800 */
[C---:B------:R-:W-:Y:S02]  /*7640*/  IADD3 R185, R204.reuse, R3, RZ ;  /* 0x00000003ccb97210 */ /* 0x040fe40007ffe0ff */
[----:B------:R-:W-:Y:S02]  /*7650*/  IADD3 R188, R204, R184, RZ ;  /* 0x000000b8ccbc7210 */ /* 0x000fe40007ffe0ff */
[----:B----4-:R-:W-:Y:S05]  /*7660*/  F2FP.PACK_AB R5, R46, R47 ;  /* 0x0000002f2e05723e */ /* 0x010fea00000000ff */
[----:B------:R-:W2:Y:S01]  /*7670*/  MUFU.EX2 R43, R24 ;  /* 0x00000018002b7308 */ /* 0x000ea20000000800 */
[----:B------:R-:W-:Y:S09]  /*7680*/  STS [R227+0x21000], R5 ;  /* 0x02100005e3007388 */ /* 0x000ff20000000800 */
[----:B------:R-:W3:Y:S01]  /*7690*/  MUFU.EX2 R41, R16 ;  /* 0x0000001000297308 */ /* 0x000ee20000000800 */
[----:B-1----:R-:W-:Y:S05]  /*76a0*/  F2FP.PACK_AB R4, R44, R45 ;  /* 0x0000002d2c04723e */ /* 0x002fea00000000ff */
[----:B------:R-:W-:Y:S01]  /*76b0*/  STS [R227+0x21400], R4 ;  /* 0x02140004e3007388 */ /* 0x000fe20000000800 */
[----:B--2---:R-:W-:Y:S05]  /*76c0*/  F2FP.PACK_AB R2, R42, R43 ;  /* 0x0000002b2a02723e */ /* 0x004fea00000000ff */
[----:B------:R1:W-:Y:S01]  /*76d0*/  STS [R228+0x21000], R2 ;  /* 0x02100002e4007388 */ /* 0x0003e20000000800 */
[----:B---3--:R-:W-:Y:S05]  /*76e0*/  F2FP.PACK_AB R0, R40, R41 ;  /* 0x000000292800723e */ /* 0x008fea00000000ff */
[----:B------:R-:W-:Y:S04]  /*76f0*/  STS [R228+0x21400], R0 ;  /* 0x02140000e4007388 */ /* 0x000fe80000000800 */
[----:B------:R-:W-:Y:S04]  /*7700*/  LDSM.16.M88.4 R32, [R3+0x8000] ;  /* 0x008000000320783b */ /* 0x000fe80000000200 */
[----:B------:R-:W2:Y:S04]  /*7710*/  LDSM.16.M88.4 R16, [R200+0x14000] ;  /* 0x01400000c810783b */ /* 0x000ea80000000200 */
[----:B------:R-:W3:Y:S01]  /*7720*/  LDSM.16.M88.4 R28, [R3+0x9000] ;  /* 0x00900000031c783b */ /* 0x000ee20000000200 */
[----:B-1----:R-:W-:Y:S03]  /*7730*/  MOV R2, R6 ;  /* 0x0000000600027202 */ /* 0x002fe60000000f00 */
[----:B------:R-:W1:Y:S04]  /*7740*/  LDSM.16.M88.4 R164, [R200+0x14800] ;  /* 0x01480000c8a4783b */ /* 0x000e680000000200 */
[----:B------:R-:W-:Y:S04]  /*7750*/  LDSM.16.M88.4 R168, [R184+0x8000] ;  /* 0x00800000b8a8783b */ /* 0x000fe80000000200 */
        /* <DEDUP_REMOVED lines=20> */
[----:B------:R-:W1:Y:S04]  /*78a0*/  LDSM.16.M88.4 R168, [R203+0x14000] ;  /* 0x01400000cba8783b */ /* 0x000e680000000200 */
[----:B------:R-:W2:Y:S03]  /*78b0*/  LDSM.16.M88.4 R172, [R185+0x9000] ;  /* 0x00900000b9ac783b */ /* 0x000ea60000000200 */
        /* <DEDUP_REMOVED lines=10> */
[----:B------:R-:W-:Y:S04]  /*7960*/  LDSM.16.M88.4 R164, [R188+0x8000] ;  /* 0x00800000bca4783b */ /* 0x000fe80000000200 */
[----:B------:R-:W1:Y:S03]  /*7970*/  LDSM.16.M88.4 R168, [R202+0x14000] ;  /* 0x01400000caa8783b */ /* 0x000e660000000200 */
        /* <DEDUP_REMOVED lines=51> */
[----:B-----5:R-:W-:Y:S01]  /*7cb0*/  FADD.FTZ R6, -R187, R6 ;  /* 0x00000006bb067221 */ /* 0x020fe20000010100 */
[C---:B------:R-:W-:Y:S01]  /*7cc0*/  HMMA.16816.F32 R16, R164.reuse, R170, R16 ;  /* 0x000000aaa410723c */ /* 0x040fe20000001810 */
[----:B------:R-:W1:Y:S03]  /*7cd0*/  LDSM.16.M88.4 R168, [R202+0x18800] ;  /* 0x01880000caa8783b */ /* 0x000e660000000200 */
[----:B------:R-:W-:Y:S02]  /*7ce0*/  FMUL.FTZ R6, R176, R6 ;  /* 0x00000006b0067220 */ /* 0x000fe40000410000 */
[----:B------:R-:W-:Y:S02]  /*7cf0*/  FADD.FTZ R5, -R186, R5 ;  /* 0x00000005ba057221 */ /* 0x000fe40000010100 */
[C---:B------:R-:W-:Y:S04]  /*7d00*/  FADD.FTZ R10, -R182.reuse, R10 ;  /* 0x0000000ab60a7221 */ /* 0x040fe80000010100 */
[----:B------:R-:W-:Y:S02]  /*7d10*/  FADD.FTZ R11, -R182, R11 ;  /* 0x0000000bb60b7221 */ /* 0x000fe40000010100 */
[----:B------:R-:W-:Y:S02]  /*7d20*/  FMUL.FTZ R10, R180, R10 ;  /* 0x0000000ab40a7220 */ /* 0x000fe40000410000 */
[----:B------:R-:W-:Y:S02]  /*7d30*/  FMUL.FTZ R176, R179, R11 ;  /* 0x0000000bb3b07220 */ /* 0x000fe40000410000 */
[----:B------:R-:W-:Y:S02]  /*7d40*/  FMUL.FTZ R179, R213, R10 ;  /* 0x0000000ad5b37220 */ /* 0x000fe40000410000 */
[----:B------:R-:W-:Y:S02]  /*7d50*/  FADD.FTZ R14, -R182, R14 ;  /* 0x0000000eb60e7221 */ /* 0x000fe40000010100 */
[----:B------:R-:W-:Y:S02]  /*7d60*/  FADD.FTZ R9, -R183, R9 ;  /* 0x00000009b7097221 */ /* 0x000fe40000010100 */
[C---:B------:R-:W-:Y:S02]  /*7d70*/  FADD.FTZ R16, -R186.reuse, R16 ;  /* 0x00000010ba107221 */ /* 0x040fe40000010100 */
[----:B------:R-:W-:Y:S02]  /*7d80*/  FADD.FTZ R17, -R186, R17 ;  /* 0x00000011ba117221 */ /* 0x000fe40000010100 */
        /* <DEDUP_REMOVED lines=9> */
[----:B------:R-:W-:Y:S01]  /*7e20*/  FMUL.FTZ R14, R225, R14 ;  /* 0x0000000ee10e7220 */ /* 0x000fe20000410000 */
[-C--:B-1----:R-:W-:Y:S02]  /*7e30*/  HMMA.16816.F32 R20, R164, R168.reuse, R20 ;  /* 0x000000a8a414723c */ /* 0x082fe40000001814 */
[----:B------:R2:W5:Y:S01]  /*7e40*/  LDL.LU R52, [R1+0xa0] ;  /* 0x0000a00001347983 */ /* 0x0005620000300800 */
[----:B------:R-:W-:Y:S02]  /*7e50*/  FMUL.FTZ R9, R181, R9 ;  /* 0x00000009b5097220 */ /* 0x000fe40000410000 */
[----:B------:R-:W-:Y:S02]  /*7e60*/  FADD.FTZ R13, -R183, R13 ;  /* 0x0000000db70d7221 */ /* 0x000fe40000010100 */
[----:B------:R-:W-:Y:S01]  /*7e70*/  FMUL.FTZ R5, R177, R5 ;  /* 0x00000005b1057220 */ /* 0x000fe20000410000 */
[C---:B------:R-:W-:Y:S04]  /*7e80*/  HMMA.16816.F32 R24, R172.reuse, R168, R24 ;  /* 0x000000a8ac18723c */ /* 0x040fe80000001818 */
[----:B------:R-:W-:Y:S02]  /*7e90*/  FMUL.FTZ R13, R243, R13 ;  /* 0x0000000df30d7220 */ /* 0x000fe40000410000 */
[----:B------:R-:W-:Y:S02]  /*7ea0*/  FMUL.FTZ R177, R190, R9 ;  /* 0x00000009beb17220 */ /* 0x000fe40000410000 */
[----:B------:R-:W-:Y:S01]  /*7eb0*/  FADD.FTZ R15, -R182, R15 ;  /* 0x0000000fb60f7221 */ /* 0x000fe20000010100 */
[-C--:B------:R-:W-:Y:S03]  /*7ec0*/  HMMA.16816.F32 R28, R172, R170.reuse, R28 ;  /* 0x000000aaac1c723c */ /* 0x080fe6000000181c */
[----:B------:R-:W-:Y:S02]  /*7ed0*/  FMUL.FTZ R168, R193, R13 ;  /* 0x0000000dc1a87220 */ /* 0x000fe40000410000 */
[----:B------:R-:W-:Y:S02]  /*7ee0*/  FMUL.FTZ R15, R224, R15 ;  /* 0x0000000fe00f7220 */ /* 0x000fe40000410000 */
[C---:B------:R-:W-:Y:S01]  /*7ef0*/  FADD.FTZ R20, -R186.reuse, R20 ;  /* 0x00000014ba147221 */ /* 0x040fe20000010100 */
[----:B------:R-:W-:Y:S04]  /*7f00*/  HMMA.16816.F32 R32, R164, R170, R32 ;  /* 0x000000aaa420723c */ /* 0x000fe80000001820 */
[----:B------:R-:W-:Y:S02]  /*7f10*/  FADD.FTZ R21, -R186, R21 ;  /* 0x00000015ba157221 */ /* 0x000fe40000010100 */
[----:B------:R-:W-:Y:S02]  /*7f20*/  FMUL.FTZ R20, R51, R20 ;  /* 0x0000001433147220 */ /* 0x000fe40000410000 */
[C---:B------:R-:W-:Y:S01]  /*7f30*/  FADD.FTZ R22, -R187.reuse, R22 ;  /* 0x00000016bb167221 */ /* 0x040fe20000010100 */
[----:B------:R2:W5:Y:S03]  /*7f40*/  LDL.LU R51, [R1+0x9c] ;  /* 0x00009c0001337983 */ /* 0x0005660000300800 */
[----:B------:R-:W-:Y:S02]  /*7f50*/  FMUL.FTZ R21, R50, R21 ;  /* 0x0000001532157220 */ /* 0x000fe40000410000 */
[----:B------:R-:W-:Y:S01]  /*7f60*/  FADD.FTZ R23, -R187, R23 ;  /* 0x00000017bb177221 */ /* 0x000fe20000010100 */
[----:B------:R2:W5:Y:S01]  /*7f70*/  LDL.LU R50, [R1+0x98] ;  /* 0x0000980001327983 */ /* 0x0005620000300800 */
[----:B------:R-:W-:Y:S02]  /*7f80*/  FMUL.FTZ R164, R49, R22 ;  /* 0x0000001631a47220 */ /* 0x000fe40000410000 */
[----:B------:R-:W-:Y:S01]  /*7f90*/  FMUL.FTZ R0, R48, R23 ;  /* 0x0000001730007220 */ /* 0x000fe20000410000 */
[----:B------:R2:W5:Y:S01]  /*7fa0*/  LDL.LU R49, [R1+0x94] ;  /* 0x0000940001317983 */ /* 0x0005620000300800 */
[C---:B------:R-:W-:Y:S02]  /*7fb0*/  FADD.FTZ R24, -R183.reuse, R24 ;  /* 0x00000018b7187221 */ /* 0x040fe40000010100 */
[----:B------:R-:W-:Y:S01]  /*7fc0*/  FADD.FTZ R25, -R183, R25 ;  /* 0x00000019b7197221 */ /* 0x000fe20000010100 */
[----:B------:R2:W5:Y:S01]  /*7fd0*/  LDL.LU R48, [R1+0x90] ;  /* 0x0000900001307983 */ /* 0x0005620000300800 */
[----:B------:R-:W-:Y:S02]  /*7fe0*/  FMUL.FTZ R22, R47, R24 ;  /* 0x000000182f167220 */ /* 0x000fe40000410000 */
[----:B------:R-:W-:Y:S01]  /*7ff0*/  FADD.FTZ R26, -R182, R26 ;  /* 0x0000001ab61a7221 */ /* 0x000fe20000010100 */
[----:B------:R2:W5:Y:S01]  /*8000*/  LDL.LU R47, [R1+0x8c] ;  /* 0x00008c00012f7983 */ /* 0x0005620000300800 */
[----:B------:R-:W-:Y:S02]  /*8010*/  FMUL.FTZ R17, R46, R25 ;  /* 0x000000192e117220 */ /* 0x000fe40000410000 */
[----:B------:R-:W-:Y:S01]  /*8020*/  FADD.FTZ R27, -R182, R27 ;  /* 0x0000001bb61b7221 */ /* 0x000fe20000010100 */
[----:B------:R2:W5:Y:S01]  /*8030*/  LDL.LU R46, [R1+0x88] ;  /* 0x00008800012e7983 */ /* 0x0005620000300800 */
[----:B------:R-:W-:Y:S02]  /*8040*/  FMUL.FTZ R24, R45, R26 ;  /* 0x0000001a2d187220 */ /* 0x000fe40000410000 */
[C---:B------:R-:W-:Y:S01]  /*8050*/  FADD.FTZ R28, -R183.reuse, R28 ;  /* 0x0000001cb71c7221 */ /* 0x040fe20000010100 */
[----:B------:R2:W5:Y:S01]  /*8060*/  LDL.LU R45, [R1+0x84] ;  /* 0x00008400012d7983 */ /* 0x0005620000300800 */
[----:B------:R-:W-:Y:S02]  /*8070*/  FMUL.FTZ R23, R44, R27 ;  /* 0x0000001b2c177220 */ /* 0x000fe40000410000 */
[----:B------:R-:W-:Y:S01]  /*8080*/  FMUL.FTZ R166, R236, R19 ;  /* 0x00000013eca67220 */ /* 0x000fe20000410000 */
[----:B------:R2:W5:Y:S01]  /*8090*/  LDL.LU R44, [R1+0x80] ;  /* 0x00008000012c7983 */ /* 0x0005620000300800 */
[----:B------:R-:W-:Y:S02]  /*80a0*/  FADD.FTZ R29, -R183, R29 ;  /* 0x0000001db71d7221 */ /* 0x000fe40000010100 */
        /* <DEDUP_REMOVED lines=8> */
[----:B------:R-:W-:Y:S02]  /*8130*/  FMUL.FTZ R21, R41, R30 ;  /* 0x0000001e29157220 */ /* 0x000fe40000410000 */
[----:B------:R-:W-:Y:S01]  /*8140*/  FMUL.FTZ R26, R238, R20 ;  /* 0x00000014ee1a7220 */ /* 0x000fe20000410000 */
[----:B------:R2:W5:Y:S01]  /*8150*/  LDL.LU R41, [R1+0x74] ;  /* 0x0000740001297983 */ /* 0x0005620000300800 */
[----:B------:R-:W-:Y:S02]  /*8160*/  FADD.FTZ R32, -R186, R32 ;  /* 0x00000020ba207221 */ /* 0x000fe40000010100 */
[----:B------:R-:W-:Y:S02]  /*8170*/  FMUL.FTZ R20, R40, R31 ;  /* 0x0000001f28147220 */ /* 0x000fe40000410000 */
[----:B------:R-:W-:Y:S01]  /*8180*/  FMUL.FTZ R173, R216, R14 ;  /* 0x0000000ed8ad7220 */ /* 0x000fe20000410000 */
[----:B------:R2:W5:Y:S01]  /*8190*/  LDL.LU R40, [R1+0x70] ;  /* 0x0000700001287983 */ /* 0x0005620000300800 */
[----:B------:R-:W-:Y:S02]  /*81a0*/  FMUL.FTZ R14, R39, R32 ;  /* 0x00000020270e7220 */ /* 0x000fe40000410000 */
[----:B------:R-:W-:Y:S01]  /*81b0*/  FADD.FTZ R33, -R186, R33 ;  /* 0x00000021ba217221 */ /* 0x000fe20000010100 */
[----:B------:R2:W5:Y:S01]  /*81c0*/  LDL.LU R39, [R1+0x6c] ;  /* 0x00006c0001277983 */ /* 0x0005620000300800 */
[----:B------:R-:W-:Y:S02]  /*81d0*/  FADD.FTZ R34, -R187, R34 ;  /* 0x00000022bb227221 */ /* 0x000fe40000010100 */
[----:B------:R-:W-:Y:S01]  /*81e0*/  FMUL.FTZ R13, R38, R33 ;  /* 0x00000021260d7220 */ /* 0x000fe20000410000 */
[----:B------:R2:W5:Y:S01]  /*81f0*/  LDL R190, [R1] ;  /* 0x0000000001be7983 */ /* 0x0005620000100800 */
[----:B------:R-:W-:Y:S02]  /*8200*/  FMUL.FTZ R165, R223, R16 ;  /* 0x00000010dfa57220 */ /* 0x000fe40000410000 */
[----:B------:R-:W-:Y:S01]  /*8210*/  FADD.FTZ R35, -R187, R35 ;  /* 0x00000023bb237221 */ /* 0x000fe20000010100 */
[----:B------:R2:W5:Y:S01]  /*8220*/  LDL.LU R38, [R1+0x68] ;  /* 0x0000680001267983 */ /* 0x0005620000300800 */
[----:B------:R-:W-:Y:S02]  /*8230*/  FMUL.FTZ R16, R37, R34 ;  /* 0x0000002225107220 */ /* 0x000fe40000410000 */
[----:B------:R-:W-:Y:S01]  /*8240*/  FMUL.FTZ R172, R215, R15 ;  /* 0x0000000fd7ac7220 */ /* 0x000fe20000410000 */
[----:B------:R2:W5:Y:S01]  /*8250*/  LDL.LU R37, [R1+0x64] ;  /* 0x0000640001257983 */ /* 0x0005620000300800 */
[----:B------:R-:W-:Y:S02]  /*8260*/  FMUL.FTZ R15, R36, R35 ;  /* 0x00000023240f7220 */ /* 0x000fe40000410000 */
[----:B------:R-:W-:Y:S01]  /*8270*/  FADD.FTZ R4, -R186, R4 ;  /* 0x00000004ba047221 */ /* 0x000fe20000010100 */
[----:B------:R2:W5:Y:S01]  /*8280*/  LDL.LU R36, [R1+0x60] ;  /* 0x0000600001247983 */ /* 0x0005620000300800 */
        /* <DEDUP_REMOVED lines=85> */
.L_x_2002:
        /* <DEDUP_REMOVED lines=167> */
.L_x_2003:
        /* <DEDUP_REMOVED lines=67> */
[----:B------:R-:W4:Y:S05]  /*9680*/  LDSM.16.MT88.4 R164, [R196+0x6000] ;  /* 0x00600000c4a4783b */ /* 0x000f2a0000004200 */
[----:B------:R-:W-:Y:S02]  /*9690*/  LDSM.16.M88.4 R172, [R184+0x1e000] ;  /* 0x01e00000b8ac783b */ /* 0x000fe40000000200 */
[-C--:B-1----:R-:W-:Y:S05]  /*96a0*/  HMMA.16816.F32 R4, R168, R176.reuse, R4 ;  /* 0x000000b0a804723c */ /* 0x082fea0000001804 */
[----:B--2---:R-:W-:Y:S03]  /*96b0*/  IMAD.MOV.U32 R3, RZ, RZ, R224 ;  /* 0x000000ffff037224 */ /* 0x004fe600078e00e0 */
        /* <DEDUP_REMOVED lines=30> */
[C---:B------:R-:W-:Y:S07]  /*98a0*/  HMMA.16816.F32 R24, R184.reuse, R180, R24 ;  /* 0x000000b4b818723c */ /* 0x040fee0000001818 */
[----:B------:R-:W-:Y:S01]  /*98b0*/  IMAD.MOV.U32 R181, RZ, RZ, c[0x0][0x22c] ;  /* 0x00008b00ffb57624 */ /* 0x000fe200078e00ff */
[-C--:B------:R-:W-:Y:S01]  /*98c0*/  HMMA.16816.F32 R28, R184, R182.reuse, R28 ;  /* 0x000000b6b81c723c */ /* 0x080fe2000000181c */
[----:B------:R-:W2:Y:S03]  /*98d0*/  LDSM.16.MT88.4 R184, [R196+0x7800] ;  /* 0x00780000c4b8783b */ /* 0x000ea60000004200 */
[----:B------:R-:W-:Y:S02]  /*98e0*/  IMAD R181, R181, c[0x0][0x1c0], RZ ;  /* 0x00007000b5b57a24 */ /* 0x000fe400078e02ff */
[----:B------:R-:W-:Y:S02]  /*98f0*/  IMAD.MOV.U32 R180, RZ, RZ, c[0x0][0x22c] ;  /* 0x00008b00ffb47624 */ /* 0x000fe400078e00ff */
[----:B------:R-:W-:Y:S04]  /*9900*/  HMMA.16816.F32 R32, R168, R182, R32 ;  /* 0x000000b6a820723c */ /* 0x000fe80000001820 */
[----:B------:R-:W-:Y:S02]  /*9910*/  IMAD R181, R181, 0x28, RZ ;  /* 0x00000028b5b57824 */ /* 0x000fe400078e02ff */
[----:B------:R-:W-:Y:S01]  /*9920*/  IMAD R180, R180, c[0x0][0x1c0], RZ ;  /* 0x00007000b4b47a24 */ /* 0x000fe200078e02ff */
[----:B------:R-:W-:Y:S01]  /*9930*/  @P2 IADD3 R170, P3, R195, UR15, RZ ;  /* 0x0000000fc3aa2c10 */ /* 0x000fe2000ff7e0ff */
[-C--:B---3--:R-:W-:Y:S01]  /*9940*/  HMMA.16816.F32 R4, R164, R172.reuse, R4 ;  /* 0x000000aca404723c */ /* 0x088fe20000001804 */
[----:B------:R-:W-:Y:S01]  /*9950*/  IMAD.MOV.U32 R182, RZ, RZ, c[0x0][0x22c] ;  /* 0x00008b00ffb67624 */ /* 0x000fe200078e00ff */
[----:B------:R-:W-:Y:S02]  /*9960*/  @UP0 UIADD3 UR15, UP2, UR15, -0x100, URZ ;  /* 0xffffff000f0f0890 */ /* 0x000fe4000ff5e03f */
[----:B------:R-:W-:Y:S01]  /*9970*/  IMAD.MOV.U32 R195, RZ, RZ, c[0x0][0x22c] ;  /* 0x00008b00ffc37624 */ /* 0x000fe200078e00ff */
[----:B-----5:R-:W-:Y:S01]  /*9980*/  @P2 IADD3.X R171, R189, UR14, RZ, P3, !PT ;  /* 0x0000000ebdab2c10 */ /* 0x020fe20009ffe4ff */
[----:B------:R-:W-:Y:S01]  /*9990*/  IMAD R180, R180, 0x30, RZ ;  /* 0x00000030b4b47824 */ /* 0x000fe200078e02ff */
[----:B------:R-:W-:Y:S01]  /*99a0*/  @UP0 UIADD3.X UR14, UR14, -0x1, URZ, UP2, !UPT ;  /* 0xffffffff0e0e0890 */ /* 0x000fe200097fe43f */
[C---:B-1----:R-:W-:Y:S01]  /*99b0*/  HMMA.16816.F32 R8, R176.reuse, R172, R8 ;  /* 0x000000acb008723c */ /* 0x042fe20000001808 */
        /* <DEDUP_REMOVED lines=11> */
[-C--:B------:R-:W-:Y:S01]  /*9a70*/  LEA R168, P3, R189, R2.reuse, 0x2 ;  /* 0x00000002bda87211 */ /* 0x080fe200078610ff */
[----:B------:R-:W-:Y:S01]  /*9a80*/  IMAD R195, R195, c[0x0][0x1c0], RZ ;  /* 0x00007000c3c37a24 */ /* 0x000fe200078e02ff */
[----:B------:R-:W-:Y:S01]  /*9a90*/  RED.E.ADD.F32.FTZ.RN.STRONG.GPU [R2.64], R4 ;  /* 0x000000040200798e */ /* 0x000fe2000c10e786 */
[----:B------:R-:W-:Y:S01]  /*9aa0*/  IMAD.MOV.U32 R175, RZ, RZ, c[0x0][0x22c] ;  /* 0x00008b00ffaf7624 */ /* 0x000fe200078e00ff */
[-C--:B--2---:R-:W-:Y:S04]  /*9ab0*/  HMMA.16816.F32 R20, R164, R184.reuse, R20 ;  /* 0x000000b8a414723c */ /* 0x084fe80000001814 */
[-C--:B------:R-:W-:Y:S01]  /*9ac0*/  LEA.HI.X.SX32 R169, R189, R3.reuse, 0x2, P3 ;  /* 0x00000003bda97211 */ /* 0x080fe200018f16ff */
[----:B------:R-:W-:Y:S02]  /*9ad0*/  IMAD R175, R175, c[0x0][0x1c0], RZ ;  /* 0x00007000afaf7a24 */ /* 0x000fe400078e02ff */
[----:B------:R-:W-:Y:S01]  /*9ae0*/  IMAD.SHL.U32 R195, R195, 0x10, RZ ;  /* 0x00000010c3c37824 */ /* 0x000fe200078e00ff */
[C---:B------:R-:W-:Y:S01]  /*9af0*/  HMMA.16816.F32 R24, R176.reuse, R184, R24 ;  /* 0x000000b8b018723c */ /* 0x040fe20000001818 */
[----:B------:R-:W-:Y:S03]  /*9b00*/  RED.E.ADD.F32.FTZ.RN.STRONG.GPU [R168.64], R5 ;  /* 0x00000005a800798e */ /* 0x000fe6000c10e786 */
[----:B------:R-:W-:Y:S04]  /*9b10*/  IMAD R175, R175, 0x38, RZ ;  /* 0x00000038afaf7824 */ /* 0x000fe800078e02ff */
[-C--:B------:R-:W-:Y:S08]  /*9b20*/  HMMA.16816.F32 R28, R176, R186.reuse, R28 ;  /* 0x000000bab01c723c */ /* 0x080ff0000000181c */
[----:B------:R-:W-:Y:S07]  /*9b30*/  HMMA.16816.F32 R32, R164, R186, R32 ;  /* 0x000000baa420723c */ /* 0x000fee0000001820 */
[CC--:B------:R-:W-:Y:S05]  /*9b40*/  LEA R164, P3, R181.reuse, R2.reuse, 0x2 ;  /* 0x00000002b5a47211 */ /* 0x0c0fea00078610ff */
[-C--:B------:R-:W-:Y:S01]  /*9b50*/  LEA.HI.X.SX32 R165, R181, R3.reuse, 0x2, P3 ;  /* 0x00000003b5a57211 */ /* 0x080fe200018f16ff */
        /* <DEDUP_REMOVED lines=19> */
[-C--:B------:R-:W-:Y:S01]  /*9c90*/  LEA R170, P2, R193, R2.reuse, 0x2 ;  /* 0x00000002c1aa7211 */ /* 0x080fe200078410ff */
[----:B------:R-:W-:Y:S01]  /*9ca0*/  IMAD.SHL.U32 R194, R194, 0x10, RZ ;  /* 0x00000010c2c27824 */ /* 0x000fe200078e00ff */
[-C--:B-----5:R-:W-:Y:S02]  /*9cb0*/  LEA R6, P1, R175, R2.reuse, 0x2 ;  /* 0x00000002af067211 */ /* 0x0a0fe400078210ff */
[-C--:B------:R-:W-:Y:S01]  /*9cc0*/  LEA.HI.X.SX32 R171, R193, R3.reuse, 0x2, P2 ;  /* 0x00000003c1ab7211 */ /* 0x080fe200010f16ff */
[----:B------:R-:W-:Y:S01]  /*9cd0*/  IMAD.MOV.U32 R193, RZ, RZ, c[0x0][0x22c] ;  /* 0x00008b00ffc17624 */ /* 0x000fe200078e00ff */
[-C--:B------:R-:W-:Y:S02]  /*9ce0*/  LEA R4, P2, R180, R2.reuse, 0x2 ;  /* 0x00000002b4047211 */ /* 0x080fe400078410ff */
[----:B------:R-:W-:Y:S01]  /*9cf0*/  IADD3 R177, R194, 0x20, RZ ;  /* 0x00000020c2b17810 */ /* 0x000fe20007ffe0ff */
[----:B------:R1:W-:Y:S01]  /*9d00*/  RED.E.ADD.F32.FTZ.RN.STRONG.GPU [R170.64], R7 ;  /* 0x00000007aa00798e */ /* 0x0003e2000c10e786 */
[-C--:B------:R-:W-:Y:S01]  /*9d10*/  LEA.HI.X.SX32 R5, R180, R3.reuse, 0x2, P2 ;  /* 0x00000003b4057211 */ /* 0x080fe200010f16ff */
[----:B------:R-:W-:Y:S01]  /*9d20*/  IMAD R193, R193, c[0x0][0x1c0], RZ ;  /* 0x00007000c1c17a24 */ /* 0x000fe200078e02ff */
[C---:B------:R-:W-:Y:S02]  /*9d30*/  IADD3 R176, R194.reuse, 0x20, RZ ;  /* 0x00000020c2b07810 */ /* 0x040fe40007ffe0ff */
        /* <DEDUP_REMOVED lines=15> */
[-C--:B-----5:R-:W-:Y:S02]  /*9e30*/  LEA R4, P1, R175, R2.reuse, 0x2 ;  /* 0x00000002af047211 */ /* 0x0a0fe400078210ff */
[----:B------:R-:W-:Y:S02]  /*9e40*/  IADD3 R166, R195, 0x40, RZ ;  /* 0x00000040c3a67810 */ /* 0x000fe40007ffe0ff */
[----:B------:R-:W5:Y:S01]  /*9e50*/  LDL R165, [R1+0x24] ;  /* 0x0000240001a57983 */ /* 0x000f620000100800 */
[-C--:B------:R-:W-:Y:S02]  /*9e60*/  LEA.HI.X.SX32 R5, R175, R3.reuse, 0x2, P1 ;  /* 0x00000003af057211 */ /* 0x080fe400008f16ff */
[----:B------:R-:W-:Y:S01]  /*9e70*/  IADD3 R175, R194, 0x20, RZ ;  /* 0x00000020c2af7810 */ /* 0x000fe20007ffe0ff */
[----:B------:R-:W-:Y:S01]  /*9e80*/  IMAD.MOV.U32 R194, RZ, RZ, c[0x0][0x22c] ;  /* 0x00008b00ffc27624 */ /* 0x000fe200078e00ff */
[----:B------:R1:W-:Y:S01]  /*9e90*/  RED.E.ADD.F32.FTZ.RN.STRONG.GPU [R168.64+0x80], R17 ;  /* 0x00008011a800798e */ /* 0x0003e2000c10e786 */
[-C--:B------:R-:W-:Y:S02]  /*9ea0*/  LEA R10, P1, R176, R2.reuse, 0x2 ;  /* 0x00000002b00a7211 */ /* 0x080fe400078210ff */
[----:B------:R-:W-:Y:S02]  /*9eb0*/  IMAD.IADD R175, R193, 0x1, R175 ;  /* 0x00000001c1af7824 */ /* 0x000fe400078e02af */
        /* <DEDUP_REMOVED lines=9> */
[C---:B------:R-:W-:Y:S01]  /*9f50*/  IADD3 R170, R194.reuse, 0x40, RZ ;  /* 0x00000040c2aa7810 */ /* 0x040fe20007ffe0ff */
        /* <DEDUP_REMOVED lines=390> */
.L_x_2005:
        /* <DEDUP_REMOVED lines=19> */
.L_x_2006:
[----:B------:R-:W-:Y:S01]  /*b8f0*/  BAR.SYNC.DEFER_BLOCKING 0x0 ;  /* 0x0000000000007b1d */ /* 0x000fe20000010000 */
[----:B-1----:R-:W-:Y:S01]  /*b900*/  IMAD.SHL.U32 R4, R191, 0x2, RZ ;  /* 0x00000002bf047824 */ /* 0x002fe200078e00ff */
[----:B------:R-:W-:Y:S01]  /*b910*/  USHF.R.S32.HI UR10, URZ, 0x1f, UR20 ;  /* 0x0000001f3f0a7899 */ /* 0x000fe20008011414 */
[--C-:B------:R-:W-:Y:S01]  /*b920*/  SHF.R.S32.HI R9, RZ, 0x1f, R250.reuse ;  /* 0x0000001fff097819 */ /* 0x100fe200000114fa */
[----:B------:R-:W-:Y:S01]  /*b930*/  IMAD.U32 R2, RZ, RZ, UR20 ;  /* 0x00000014ff027e24 */ /* 0x000fe2000f8e00ff */
[----:B------:R-:W-:Y:S01]  /*b940*/  UIMAD UR5, UR36, -0x80, UR5 ;  /* 0xffffff80240578a4 */ /* 0x000fe2000f8e0205 */
[----:B------:R-:W1:Y:S01]  /*b950*/  S2R R6, SR_TID.X ;  /* 0x0000000000067919 */ /* 0x000e620000002100 */
[----:B------:R-:W-:Y:S01]  /*b960*/  ULDC.64 UR8, c[0x0][0x3a0] ;  /* 0x0000e80000087ab9 */ /* 0x000fe20000000a00 */
[----:B------:R-:W-:Y:S01]  /*b970*/  IMAD.MOV.U32 R8, RZ, RZ, R250 ;  /* 0x000000ffff087224 */ /* 0x000fe200078e00fa */
[----:B------:R-:W-:Y:S01]  /*b980*/  UIMAD UR4, UR10, UR8, URZ ;  /* 0x000000080a0472a4 */ /* 0x000fe2000f8e023f */
[----:B------:R-:W-:Y:S01]  /*b990*/  BSSY B0, `(.L_x_2007) ;  /* 0x000002f000007945 */ /* 0x000fe20003800000 */
[----:B------:R-:W-:Y:S01]  /*b9a0*/  USHF.R.S32.HI UR13, URZ, 0x1f, UR37 ;  /* 0x0000001f3f0d7899 */ /* 0x000fe20008011425 */
[----:B------:R-:W-:Y:S01]  /*b9b0*/  IMAD.WIDE.U32 R2, R2, c[0x0][0x3a0], R8 ;  /* 0x0000e80002027a25 */ /* 0x000fe200078e0008 */
[----:B------:R-:W-:-:S03]  /*b9c0*/  UIMAD UR4, UR20, UR9, UR4 ;  /* 0x00000009140472a4 */ /* 0x000fc6000f8e0204 */
[----:B------:R-:W-:Y:S01]  /*b9d0*/  ULDC.64 UR8, c[0x0][0x3b8] ;  /* 0x0000ee0000087ab9 */ /* 0x000fe20000000a00 */
[----:B------:R-:W-:Y:S02]  /*b9e0*/  IADD3 R2, P0, R2, UR14, RZ ;  /* 0x0000000e02027c10 */ /* 0x000fe4000ff1e0ff */
[----:B------:R-:W-:Y:S01]  /*b9f0*/  IMAD.U32 R5, RZ, RZ, UR4 ;  /* 0x00000004ff057e24 */ /* 0x000fe2000f8e00ff */
[----:B------:R-:W-:Y:S01]  /*ba00*/  UIMAD UR4, UR13, UR8, URZ ;  /* 0x000000080d0472a4 */ /* 0x000fe2000f8e023f */
[----:B------:R2:W3:Y:S03]  /*ba10*/  LDS.128 R24, [R4+0xd000] ;  /* 0x00d0000004187984 */ /* 0x0004e60000000c00 */
[----:B------:R-:W-:Y:S01]  /*ba20*/  IADD3.X R3, R3, UR15, R5, P0, !PT ;  /* 0x0000000f03037c10 */ /* 0x000fe200087fe405 */
[----:B------:R-:W-:Y:S01]  /*ba30*/  IMAD.U32 R5, RZ, RZ, UR37 ;  /* 0x00000025ff057e24 */ /* 0x000fe2000f8e00ff */
[----:B------:R-:W-:Y:S01]  /*ba40*/  UIMAD UR4, UR37, UR9, UR4 ;  /* 0x00000009250472a4 */ /* 0x000fe2000f8e0204 */
[----:B------:R2:W4:Y:S01]  /*ba50*/  LDS.128 R32, [R4+0xe000] ;  /* 0x00e0000004207984 */ /* 0x0005220000000c00 */
[----:B-1----:R-:W-:Y:S01]  /*ba60*/  SHF.R.S32.HI R0, RZ, 0x1f, R6 ;  /* 0x0000001fff007819 */ /* 0x002fe20000011406 */
[----:B------:R-:W-:-:S02]  /*ba70*/  IMAD.WIDE.U32 R2, R5, c[0x0][0x3b8], R2 ;  /* 0x0000ee0005027a25 */ /* 0x000fc400078e0002 */
        /* <DEDUP_REMOVED lines=32> */
.L_x_2008:
[----:B---34-:R-:W-:Y:S05]  /*bc80*/  BSYNC B0 ;  /* 0x0000000000007941 */ /* 0x018fea0003800000 */
.L_x_2007:
        /* <DEDUP_REMOVED lines=18> */
.L_x_2010:
[----:B------:R-:W-:Y:S05]  /*bdb0*/  BSYNC B0 ;  /* 0x0000000000007941 */ /* 0x000fea0003800000 */
.L_x_2009:
        /* <DEDUP_REMOVED lines=18> */
.L_x_2012:
[----:B------:R-:W-:Y:S05]  /*bee0*/  BSYNC B0 ;  /* 0x0000000000007941 */ /* 0x000fea0003800000 */
.L_x_2011:
        /* <DEDUP_REMOVED lines=18> */
.L_x_2014:
[----:B------:R-:W-:Y:S05]  /*c010*/  BSYNC B0 ;  /* 0x0000000000007941 */ /* 0x000fea0003800000 */
.L_x_2013:
[----:B------:R-:W-:Y:S01]  /*c020*/  ULDC.64 UR4, c[0x0][0x3a8] ;  /* 0x0000ea0000047ab9 */ /* 0x000fe20000000a00 */
[----:B-1----:R-:W-:Y:S01]  /*c030*/  IMAD.U32 R2, RZ, RZ, UR20 ;  /* 0x00000014ff027e24 */ /* 0x002fe2000f8e00ff */
[----:B------:R-:W-:Y:S01]  /*c040*/  UIMAD UR4, UR10, UR4, URZ ;  /* 0x000000040a0472a4 */ /* 0x000fe2000f8e023f */
[----:B------:R-:W-:Y:S01]  /*c050*/  BSSY B0, `(.L_x_2015) ;  /* 0x000001a000007945 */ /* 0x000fe20003800000 */
[----:B------:R-:W-:Y:S01]  /*c060*/  USHF.R.S32.HI UR8, URZ, 0x1f, UR37 ;  /* 0x0000001f3f087899 */ /* 0x000fe20008011425 */
        /* <DEDUP_REMOVED lines=24> */
.L_x_2016:
[----:B------:R-:W-:Y:S05]  /*c1f0*/  BSYNC B0 ;  /* 0x0000000000007941 */ /* 0x000fea0003800000 */
.L_x_2015:
        /* <DEDUP_REMOVED lines=16> */
.L_x_2018:
[----:B------:R-:W-:Y:S05]  /*c300*/  BSYNC B0 ;  /* 0x0000000000007941 */ /* 0x000fea0003800000 */
.L_x_2017:
        /* <DEDUP_REMOVED lines=16> */
.L_x_2020:
[----:B------:R-:W-:Y:S05]  /*c410*/  BSYNC B0 ;  /* 0x0000000000007941 */ /* 0x000fea0003800000 */
.L_x_2019:
        /* <DEDUP_REMOVED lines=14> */
.L_x_1973:
[----:B------:R-:W-:Y:S05]  /*c500*/  BSYNC B1 ;  /* 0x0000000000017941 */ /* 0x000fea0003800000 */
.L_x_1951:
        /* <DEDUP_REMOVED lines=11> */
.L_x_2021:
[----:B------:R-:W-:Y:S05]  /*c5c0*/  EXIT ;  /* 0x000000000000794d */ /* 0x000fea0003800000 */
.L_x_2023:
        /* <DEDUP_REMOVED lines=11> */
.L_x_2091:


//--------------------- .text._ZN5flash25flash_bwd_dot_do_o_kernelILb0E23Flash_bwd_kernel_traitsILi128ELi64ELi128ELi8ELi2ELi4ELi2ELb0ELb0EN7cutlass6half_tE19Flash_kernel_traitsILi128ELi64ELi128ELi8ES3_EEEEvNS_16Flash_bwd_paramsE --------------------------
	.section	.text._ZN5flash25flash_bwd_dot_do_o_kernelILb0E23Flash_bwd_kernel_traitsILi128ELi64ELi128ELi8ELi2ELi4ELi2ELb0ELb0EN7cutlass6half_tE19Flash_kernel_traitsILi128ELi64ELi128ELi8ES3_EEEEvNS_16Flash_bwd_paramsE,"ax",@progbits
	.sectioninfo	@"SHI_REGISTERS=46"
	.align	128
        .global         _ZN5flash25flash_bwd_dot_do_o_kernelILb0E23Flash_bwd_kernel_traitsILi128ELi64ELi128ELi8ELi2ELi4ELi2ELb0ELb0EN7cutlass6half_tE19Flash_kernel_traitsILi128ELi64ELi128ELi8ES3_EEEEvNS_16Flash_bwd_paramsE
        .type           _ZN5flash25flash_bwd_dot_do_o_kernelILb0E23Flash_bwd_kernel_traitsILi128ELi64ELi128ELi8ELi2ELi4ELi2ELb0ELb0EN7cutlass6half_tE19Flash_kernel_traitsILi128ELi64ELi128ELi8ES3_EEEEvNS_16Flash_bwd_paramsE,@function
        .size           _ZN5flash25flash_bwd_dot_do_o_kernelILb0E23Flash_bwd_kernel_traitsILi128ELi64ELi128ELi8ELi2ELi4ELi2ELb0ELb0EN7cutlass6half_tE19Flash_kernel_traitsILi128ELi64ELi128ELi8ES3_EEEEvNS_16Flash_bwd_paramsE,(.L_x_2092 - _ZN5flash25flash_bwd_dot_do_o_kernelILb0E23Flash_bwd_kernel_traitsILi128ELi64ELi128ELi8ELi2ELi4ELi2ELb0ELb0EN7cutlass6half_tE19Flash_kernel_traitsILi128ELi64ELi128ELi8ES3_EEEEvNS_16Flash_bwd_paramsE)
        .other          _ZN5flash25flash_bwd_dot_do_o_kernelILb0E23Flash_bwd_kernel_traitsILi128ELi64ELi128ELi8ELi2ELi4ELi2ELb0ELb0EN7cutlass6half_tE19Flash_kernel_traitsILi128ELi64ELi128ELi8ES3_EEEEvNS_16Flash_bwd_paramsE,@"STO_CUDA_ENTRY STV_DEFAULT"
_ZN5flash25flash_bwd_dot_do_o_kernelILb0E23Flash_bwd_kernel_traitsILi128ELi64ELi128ELi8ELi2ELi4ELi2ELb0ELb0EN7cutlass6half_tE19Flash_kernel_traitsILi128ELi64ELi128ELi8ES3_EEEEvNS_16Flash_bwd_paramsE:
.text._ZN5flash25flash_bwd_dot_do_o_kernelILb0E23Flash_bwd_kernel_traitsILi128ELi64ELi128ELi8ELi2ELi4ELi2ELb0ELb0EN7cutlass6half_tE19Flash_kernel_traitsILi128ELi64ELi128ELi8ES3_EEEEvNS_16Flash_bwd_paramsE:
        /* <DEDUP_REMOVED lines=47> */
.L_x_2024:
[----:B01----:R-:W-:-:S04]  /*02f0*/  IMAD R4, R9, c[0x0][0x1c0], R32 ;  /* 0x0000700009047a24 */ /* 0x003fc800078e0220 */
[----:B------:R-:W-:Y:S02]  /*0300*/  IMAD R4, R4, c[0x0][0x224], RZ ;  /* 0x0000890004047a24 */ /* 0x000fe400078e02ff */
.L_x_2025:
        /* <DEDUP_REMOVED lines=52> */
.L_x_2027:
[----:B------:R-:W-:Y:S05]  /*0650*/  BSYNC B0 ;  /* 0x0000000000007941 */ /* 0x000fea0003800000 */
.L_x_2026:
        /* <DEDUP_REMOVED lines=23> */
.L_x_2029:
[----:B------:R-:W-:Y:S05]  /*07d0*/  BSYNC B0 ;  /* 0x0000000000007941 */ /* 0x000fea0003800000 */
.L_x_2028:
        /* <DEDUP_REMOVED lines=24> */
.L_x_2031:
[----:B------:R-:W-:Y:S05]  /*0960*/  BSYNC B0 ;  /* 0x0000000000007941 */ /* 0x000fea0003800000 */
.L_x_2030:
        /* <DEDUP_REMOVED lines=18> */
.L_x_2033:
[----:B------:R-:W-:Y:S05]  /*0a90*/  BSYNC B0 ;  /* 0x0000000000007941 */ /* 0x000fea0003800000 */
.L_x_2032:
        /* <DEDUP_REMOVED lines=120> */
.L_x_2034:
        /* <DEDUP_REMOVED lines=14> */
.L_x_2092:


//--------------------- .text._ZN5flash25flash_bwd_dot_do_o_kernelILb1E23Flash_bwd_kernel_traitsILi128ELi64ELi128ELi8ELi2ELi4ELi2ELb0ELb0EN7cutlass6half_tE19Flash_kernel_traitsILi128ELi64ELi128ELi8ES3_EEEEvNS_16Flash_bwd_paramsE --------------------------
	.section	.text._ZN5flash25flash_bwd_dot_do_o_kernelILb1E23Flash_bwd_kernel_traitsILi128ELi64ELi128ELi8ELi2ELi4ELi2ELb0ELb0EN7cutlass6half_tE19Flash_kernel_traitsILi128ELi64ELi128ELi8ES3_EEEEvNS_16Flash_bwd_paramsE,"ax",@progbits
	.sectioninfo	@"SHI_REGISTERS=51"
	.align	128
        .global         _ZN5flash25flash_bwd_dot_do_o_kernelILb1E23Flash_bwd_kernel_traitsILi128ELi64ELi128ELi8ELi2ELi4ELi2ELb0ELb0EN7cutlass6half_tE19Flash_kernel_traitsILi128ELi64ELi128ELi8ES3_EEEEvNS_16Flash_bwd_paramsE
        .type           _ZN5flash25flash_bwd_dot_do_o_kernelILb1E23Flash_bwd_kernel_traitsILi128ELi64ELi128ELi8ELi2ELi4ELi2ELb0ELb0EN7cutlass6half_tE19Flash_kernel_traitsILi128ELi64ELi128ELi8ES3_EEEEvNS_16Flash_bwd_paramsE,@function
        .size           _ZN5flash25flash_bwd_dot_do_o_kernelILb1E23Flash_bwd_kernel_traitsILi128ELi64ELi128ELi8ELi2ELi4ELi2ELb0ELb0EN7cutlass6half_tE19Flash_kernel_traitsILi128ELi64ELi128ELi8ES3_EEEEvNS_16Flash_bwd_paramsE,(.L_x_2093 - _ZN5flash25flash_bwd_dot_do_o_kernelILb1E23Flash_bwd_kernel_traitsILi128ELi64ELi128ELi8ELi2ELi4ELi2ELb0ELb0EN7cutlass6half_tE19Flash_kernel_traitsILi128ELi64ELi128ELi8ES3_EEEEvNS_16Flash_bwd_paramsE)
        .other          _ZN5flash25flash_bwd_dot_do_o_kernelILb1E23Flash_bwd_kernel_traitsILi128ELi64ELi128ELi8ELi2ELi4ELi2ELb0ELb0EN7cutlass6half_tE19Flash_kernel_traitsILi128ELi64ELi128ELi8ES3_EEEEvNS_16Flash_bwd_paramsE,@"STO_CUDA_ENTRY STV_DEFAULT"
_ZN5flash25flash_bwd_dot_do_o_kernelILb1E23Flash_bwd_kernel_traitsILi128ELi64ELi128ELi8ELi2ELi4ELi2ELb0ELb0EN7cutlass6half_tE19Flash_kernel_traitsILi128ELi64ELi128ELi8ES3_EEEEvNS_16Flash_bwd_paramsE:
.text._ZN5flash25flash_bwd_dot_do_o_kernelILb1E23Flash_bwd_kernel_traitsILi128ELi64ELi128ELi8ELi2ELi4ELi2ELb0ELb0EN7cutlass6half_tE19Flash_kernel_traitsILi128ELi64ELi128ELi8ES3_EEEEvNS_16Flash_bwd_paramsE:
        /* <DEDUP_REMOVED lines=81> */
.L_x_2035:
[----:B-1----:R-:W-:-:S04]  /*0510*/  IMAD R9, R9, c[0x0][0x1c0], R30 ;  /* 0x0000700009097a24 */ /* 0x002fc800078e021e */
[----:B------:R-:W-:Y:S02]  /*0520*/  IMAD R36, R9, c[0x0][0x224], RZ ;  /* 0x0000890009247a24 */ /* 0x000fe400078e02ff */
.L_x_2036:
        /* <DEDUP_REMOVED lines=63> */
.L_x_2038:
[----:B------:R-:W-:Y:S05]  /*0920*/  BSYNC B0 ;  /* 0x0000000000007941 */ /* 0x000fea0003800000 */
.L_x_2037:
        /* <DEDUP_REMOVED lines=23> */
.L_x_2040:
[----:B------:R-:W-:Y:S05]  /*0aa0*/  BSYNC B0 ;  /* 0x0000000000007941 */ /* 0x000fea0003800000 */
.L_x_2039:
        /* <DEDUP_REMOVED lines=24> */
.L_x_2042:
[----:B------:R-:W-:Y:S05]  /*0c30*/  BSYNC B0 ;  /* 0x0000000000007941 */ /* 0x000fea0003800000 */
.L_x_2041:
        /* <DEDUP_REMOVED lines=22> */
.L_x_2044:
[----:B------:R-:W-:Y:S05]  /*0da0*/  BSYNC B0 ;  /* 0x0000000000007941 */ /* 0x000fea0003800000 */
.L_x_2043:
        /* <DEDUP_REMOVED lines=135> */
.L_x_2045:
        /* <DEDUP_REMOVED lines=14> */
.L_x_2093:


//--------------------- .nv.shared._ZN5flash44flash_bwd_dq_dk_dv_loop_seqk_parallel_kernelI23Flash_bwd_kernel_traitsILi128ELi64ELi64ELi8ELi4ELi2ELi2ELb1ELb0EN7cutlass6half_tE19Flash_kernel_traitsILi128ELi64ELi64ELi8ES3_EELb0ELb0ELb0ELb0ELb0ELb1ELb0EEEvNS_16Flash_bwd_paramsE --------------------------
	.section	.nv.shared._ZN5flash44flash_bwd_dq_dk_dv_loop_seqk_parallel_kernelI23Flash_bwd_kernel_traitsILi128ELi64ELi64ELi8ELi4ELi2ELi2ELb1ELb0EN7cutlass6half_tE19Flash_kernel_traitsILi128ELi64ELi64ELi8ES3_EELb0ELb0ELb0ELb0ELb0ELb1ELb0EEEvNS_16Flash_bwd_paramsE,"aw",@nobits
	.sectionflags	@""
	.align	16


//--------------------- .nv.global                --------------------------
	.section	.nv.global,"aw",@nobits
.nv.global:
	.type		_ZN66_INTERNAL_b1c42276_30_flash_bwd_hdim128_fp16_sm80_cu_a6473388_28384cute1_E,@object
	.size		_ZN66_INTERNAL_b1c42276_30_flash_bwd_hdim128_fp16_sm80_cu_a6473388_28384cute1_E,(_ZN66_INTERNAL_b1c42276_30_flash_bwd_hdim128_fp16_sm80_cu_a6473388_28384cuda3std3__45__cpo6cbeginE - _ZN66_INTERNAL_b1c42276_30_flash_bwd_hdim128_fp16_sm80_cu_a6473388_28384cute1_E)
_ZN66_INTERNAL_b1c42276_30_flash_bwd_hdim128_fp16_sm80_cu_a6473388_28384cute1_E:
	.zero		1
	.type		_ZN66_INTERNAL_b1c42276_30_flash_bwd_hdim128_fp16_sm80_cu_a6473388_28384cuda3std3__45__cpo6cbeginE,@object
	.size		_ZN66_INTERNAL_b1c42276_30_flash_bwd_hdim128_fp16_sm80_cu_a6473388_28384cuda3std3__45__cpo6cbeginE,(_ZN66_INTERNAL_b1c42276_30_flash_bwd_hdim128_fp16_sm80_cu_a6473388_28384cuda3std3__48in_placeE - _ZN66_INTERNAL_b1c42276_30_flash_bwd_hdim128_fp16_sm80_cu_a6473388_28384cuda3std3__45__cpo6cbeginE)
_ZN66_INTERNAL_b1c42276_30_flash_bwd_hdim128_fp16_sm80_cu_a6473388_28384cuda3std3__45__cpo6cbeginE:
	.zero		1
	.type		_ZN66_INTERNAL_b1c42276_30_flash_bwd_hdim128_fp16_sm80_cu_a6473388_28384cuda3std3__48in_placeE,@object
	.size		_ZN66_INTERNAL_b1c42276_30_flash_bwd_hdim128_fp16_sm80_cu_a6473388_28384cuda3std3__48in_placeE,(_ZN66_INTERNAL_b1c42276_30_flash_bwd_hdim128_fp16_sm80_cu_a6473388_28384cuda3std6ranges3__45__cpo9iter_moveE - _ZN66_INTERNAL_b1c42276_30_flash_bwd_hdim128_fp16_sm80_cu_a6473388_28384cuda3std3__48in_placeE)
_ZN66_INTERNAL_b1c42276_30_flash_bwd_hdim128_fp16_sm80_cu_a6473388_28384cuda3std3__48in_placeE:
	.zero		1
	.type		_ZN66_INTERNAL_b1c42276_30_flash_bwd_hdim128_fp16_sm80_cu_a6473388_28384cuda3std6ranges3__45__cpo9iter_moveE,@object
	.size		_ZN66_INTERNAL_b1c42276_30_flash_bwd_hdim128_fp16_sm80_cu_a6473388_28384cuda3std6ranges3__45__cpo9iter_moveE,(_ZN66_INTERNAL_b1c42276_30_flash_bwd_hdim128_fp16_sm80_cu_a6473388_28384cuda3std3__45__cpo5beginE - _ZN66_INTERNAL_b1c42276_30_flash_bwd_hdim128_fp16_sm80_cu_a6473388_28384cuda3std6ranges3__45__cpo9iter_moveE)
_ZN66_INTERNAL_b1c42276_30_flash_bwd_hdim128_fp16_sm80_cu_a6473388_28384cuda3std6ranges3__45__cpo9iter_moveE:
	.zero		1
	.type		_ZN66_INTERNAL_b1c42276_30_flash_bwd_hdim128_fp16_sm80_cu_a6473388_28384cuda3std3__45__cpo5beginE,@object
	.size		_ZN66_INTERNAL_b1c42276_30_flash_bwd_hdim128_fp16_sm80_cu_a6473388_28384cuda3std3__45__cpo5beginE,(_ZN66_INTERNAL_b1c42276_30_flash_bwd_hdim128_fp16_sm80_cu_a6473388_28384cuda3std3__468_GLOBAL__N__b1c42276_30_flash_bwd_hdim128_fp16_sm80_cu_a6473388_28386ignoreE - _ZN66_INTERNAL_b1c42276_30_flash_bwd_hdim128_fp16_sm80_cu_a6473388_28384cuda3std3__45__cpo5beginE)
_ZN66_INTERNAL_b1c42276_30_flash_bwd_hdim128_fp16_sm80_cu_a6473388_28384cuda3std3__45__cpo5beginE:
	.zero		1
	.type		_ZN66_INTERNAL_b1c42276_30_flash_bwd_hdim128_fp16_sm80_cu_a6473388_28384cuda3std3__468_GLOBAL__N__b1c42276_30_flash_bwd_hdim128_fp16_sm80_cu_a6473388_28386ignoreE,@object
	.size		_ZN66_INTERNAL_b1c42276_30_flash_bwd_hdim128_fp16_sm80_cu_a6473388_28384cuda3std3__468_GLOBAL__N__b1c42276_30_flash_bwd_hdim128_fp16_sm80_cu_a6473388_28386ignoreE,(_ZN66_INTERNAL_b1c42276_30_flash_bwd_hdim128_fp16_sm80_cu_a6473388_28384cute7productE - _ZN66_INTERNAL_b1c42276_30_flash_bwd_hdim128_fp16_sm80_cu_a6473388_28384cuda3std3__468_GLOBAL__N__b1c42276_30_flash_bwd_hdim128_fp16_sm80_cu_a6473388_28386ignoreE)
_ZN66_INTERNAL_b1c42276_30_flash_bwd_hdim128_fp16_sm80_cu_a6473388_28384cuda3std3__468_GLOBAL__N__b1c42276_30_flash_bwd_hdim128_fp16_sm80_cu_a6473388_28386ignoreE:
	.zero		1
	.type		_ZN66_INTERNAL_b1c42276_30_flash_bwd_hdim128_fp16_sm80_cu_a6473388_28384cute7productE,@object
	.size		_ZN66_INTERNAL_b1c42276_30_flash_bwd_hdim128_fp16_sm80_cu_a6473388_28384cute7productE,(_ZN66_INTERNAL_b1c42276_30_flash_bwd_hdim128_fp16_sm80_cu_a6473388_28384cuda3std3__45__cpo3endE - _ZN66_INTERNAL_b1c42276_30_flash_bwd_hdim128_fp16_sm80_cu_a6473388_28384cute7productE)
_ZN66_INTERNAL_b1c42276_30_flash_bwd_hdim128_fp16_sm80_cu_a6473388_28384cute7productE:
	.zero		1
	.type		_ZN66_INTERNAL_b1c42276_30_flash_bwd_hdim128_fp16_sm80_cu_a6473388_28384cuda3std3__45__cpo3endE,@object
	.size		_ZN66_INTERNAL_b1c42276_30_flash_bwd_hdim128_fp16_sm80_cu_a6473388_28384cuda3std3__45__cpo3endE,(_ZN66_INTERNAL_b1c42276_30_flash_bwd_hdim128_fp16_sm80_cu_a6473388_28384cuda3std3__419piecewise_constructE - _ZN66_INTERNAL_b1c42276_30_flash_bwd_hdim128_fp16_sm80_cu_a6473388_28384cuda3std3__45__cpo3endE)
_ZN66_INTERNAL_b1c42276_30_flash_bwd_hdim128_fp16_sm80_cu_a6473388_28384cuda3std3__45__cpo3endE:
	.zero		1
	.type		_ZN66_INTERNAL_b1c42276_30_flash_bwd_hdim128_fp16_sm80_cu_a6473388_28384cuda3std3__419piecewise_constructE,@object
	.size		_ZN66_INTERNAL_b1c42276_30_flash_bwd_hdim128_fp16_sm80_cu_a6473388_28384cuda3std3__419piecewise_constructE,(_ZN66_INTERNAL_b1c42276_30_flash_bwd_hdim128_fp16_sm80_cu_a6473388_28384cuda3std3__45__cpo4cendE - _ZN66_INTERNAL_b1c42276_30_flash_bwd_hdim128_fp16_sm80_cu_a6473388_28384cuda3std3__419piecewise_constructE)
_ZN66_INTERNAL_b1c42276_30_flash_bwd_hdim128_fp16_sm80_cu_a6473388_28384cuda3std3__419piecewise_constructE:
	.zero		1
	.type		_ZN66_INTERNAL_b1c42276_30_flash_bwd_hdim128_fp16_sm80_cu_a6473388_28384cuda3std3__45__cpo4cendE,@object
	.size		_ZN66_INTERNAL_b1c42276_30_flash_bwd_hdim128_fp16_sm80_cu_a6473388_28384cuda3std3__45__cpo4cendE,(_ZN66_INTERNAL_b1c42276_30_flash_bwd_hdim128_fp16_sm80_cu_a6473388_28384cuda3std6ranges3__45__cpo4swapE - _ZN66_INTERNAL_b1c42276_30_flash_bwd_hdim128_fp16_sm80_cu_a6473388_28384cuda3std3__45__cpo4cendE)
_ZN66_INTERNAL_b1c42276_30_flash_bwd_hdim128_fp16_sm80_cu_a6473388_28384cuda3std3__45__cpo4cendE:
	.zero		1
	.type		_ZN66_INTERNAL_b1c42276_30_flash_bwd_hdim128_fp16_sm80_cu_a6473388_28384cuda3std6ranges3__45__cpo4swapE,@object
	.size		_ZN66_INTERNAL_b1c42276_30_flash_bwd_hdim128_fp16_sm80_cu_a6473388_28384cuda3std6ranges3__45__cpo4swapE,(.L_7 - _ZN66_INTERNAL_b1c42276_30_flash_bwd_hdim128_fp16_sm80_cu_a6473388_28384cuda3std6ranges3__45__cpo4swapE)
_ZN66_INTERNAL_b1c42276_30_flash_bwd_hdim128_fp16_sm80_cu_a6473388_28384cuda3std6ranges3__45__cpo4swapE:
	.zero		1
.L_7:


//--------------------- .nv.shared._ZN5flash44flash_bwd_dq_dk_dv_loop_seqk_parallel_kernelI23Flash_bwd_kernel_traitsILi128ELi64ELi64ELi8ELi4ELi2ELi2ELb1ELb0EN7cutlass6half_tE19Flash_kernel_traitsILi128ELi64ELi64ELi8ES3_EELb0ELb0ELb0ELb0ELb0ELb0ELb0EEEvNS_16Flash_bwd_paramsE --------------------------
	.section	.nv.shared._ZN5flash44flash_bwd_dq_dk_dv_loop_seqk_parallel_kernelI23Flash_bwd_kernel_traitsILi128ELi64ELi64ELi8ELi4ELi2ELi2ELb1ELb0EN7cutlass6half_tE19Flash_kernel_traitsILi128ELi64ELi64ELi8ES3_EELb0ELb0ELb0ELb0ELb0ELb0ELb0EEEvNS_16Flash_bwd_paramsE,"aw",@nobits
	.sectionflags	@""
	.align	16


//--------------------- .nv.shared._ZN5flash44flash_bwd_dq_dk_dv_loop_seqk_parallel_kernelI23Flash_bwd_kernel_traitsILi128ELi64ELi64ELi8ELi4ELi2ELi2ELb1ELb0EN7cutlass6half_tE19Flash_kernel_traitsILi128ELi64ELi64ELi8ES3_EELb0ELb0ELb1ELb0ELb0ELb0ELb0EEEvNS_16Flash_bwd_paramsE --------------------------
	.section	.nv.shared._ZN5flash44flash_bwd_dq_dk_dv_loop_seqk_parallel_kernelI23Flash_bwd_kernel_traitsILi128ELi64ELi64ELi8ELi4ELi2ELi2ELb1ELb0EN7cutlass6half_tE19Flash_kernel_traitsILi128ELi64ELi64ELi8ES3_EELb0ELb0ELb1ELb0ELb0ELb0ELb0EEEvNS_16Flash_bwd_paramsE,"aw",@nobits
	.sectionflags	@""
	.align	16


//--------------------- .nv.shared._ZN5flash44flash_bwd_dq_dk_dv_loop_seqk_parallel_kernelI23Flash_bwd_kernel_traitsILi128ELi64ELi64ELi8ELi4ELi2ELi2ELb1ELb0EN7cutlass6half_tE19Flash_kernel_traitsILi128ELi64ELi64ELi8ES3_EELb0ELb0ELb0ELb0ELb1ELb1ELb0EEEvNS_16Flash_bwd_paramsE --------------------------
	.section	.nv.shared._ZN5flash44flash_bwd_dq_dk_dv_loop_seqk_parallel_kernelI23Flash_bwd_kernel_traitsILi128ELi64ELi64ELi8ELi4ELi2ELi2ELb1ELb0EN7cutlass6half_tE19Flash_kernel_traitsILi128ELi64ELi64ELi8ES3_EELb0ELb0ELb0ELb0ELb1ELb1ELb0EEEvNS_16Flash_bwd_paramsE,"aw",@nobits
	.sectionflags	@""
	.align	16


//--------------------- .nv.shared._ZN5flash44flash_bwd_dq_dk_dv_loop_seqk_parallel_kernelI23Flash_bwd_kernel_traitsILi128ELi64ELi64ELi8ELi4ELi2ELi2ELb1ELb0EN7cutlass6half_tE19Flash_kernel_traitsILi128ELi64ELi64ELi8ES3_EELb0ELb0ELb0ELb1ELb0ELb0ELb0EEEvNS_16Flash_bwd_paramsE --------------------------
	.section	.nv.shared._ZN5flash44flash_bwd_dq_dk_dv_loop_seqk_parallel_kernelI23Flash_bwd_kernel_traitsILi128ELi64ELi64ELi8ELi4ELi2ELi2ELb1ELb0EN7cutlass6half_tE19Flash_kernel_traitsILi128ELi64ELi64ELi8ES3_EELb0ELb0ELb0ELb1ELb0ELb0ELb0EEEvNS_16Flash_bwd_paramsE,"aw",@nobits
	.sectionflags	@""
	.align	16


//--------------------- .nv.shared._ZN5flash44flash_bwd_dq_dk_dv_loop_seqk_parallel_kernelI23Flash_bwd_kernel_traitsILi128ELi64ELi64ELi8ELi4ELi2ELi2ELb1ELb0EN7cutlass6half_tE19Flash_kernel_traitsILi128ELi64ELi64ELi8ES3_EELb0ELb0ELb1ELb0ELb0ELb1ELb0EEEvNS_16Flash_bwd_paramsE --------------------------
	.section	.nv.shared._ZN5flash44flash_bwd_dq_dk_dv_loop_seqk_parallel_kernelI23Flash_bwd_kernel_traitsILi128ELi64ELi64ELi8ELi4ELi2ELi2ELb1ELb0EN7cutlass6half_tE19Flash_kernel_traitsILi128ELi64ELi64ELi8ES3_EELb0ELb0ELb1ELb0ELb0ELb1ELb0EEEvNS_16Flash_bwd_paramsE,"aw",@nobits
	.sectionflags	@""
	.align	16


//--------------------- .nv.shared._ZN5flash44flash_bwd_dq_dk_dv_loop_seqk_parallel_kernelI23Flash_bwd_kernel_traitsILi128ELi64ELi64ELi8ELi4ELi2ELi2ELb1ELb0EN7cutlass6half_tE19Flash_kernel_traitsILi128ELi64ELi64ELi8ES3_EELb0ELb0ELb1ELb1ELb0ELb0ELb0EEEvNS_16Flash_bwd_paramsE --------------------------
	.section	.nv.shared._ZN5flash44flash_bwd_dq_dk_dv_loop_seqk_parallel_kernelI23Flash_bwd_kernel_traitsILi128ELi64ELi64ELi8ELi4ELi2ELi2ELb1ELb0EN7cutlass6half_tE19Flash_kernel_traitsILi128ELi64ELi64ELi8ES3_EELb0ELb0ELb1ELb1ELb0ELb0ELb0EEEvNS_16Flash_bwd_paramsE,"aw",@nobits
	.sectionflags	@""
	.align	16


//--------------------- .nv.shared._ZN5flash44flash_bwd_dq_dk_dv_loop_seqk_parallel_kernelI23Flash_bwd_kernel_traitsILi128ELi64ELi128ELi8ELi2ELi4ELi2ELb0ELb0EN7cutlass6half_tE19Flash_kernel_traitsILi128ELi64ELi128ELi8ES3_EELb0ELb0ELb0ELb0ELb0ELb1ELb0EEEvNS_16Flash_bwd_paramsE --------------------------
	.section	.nv.shared._ZN5flash44flash_bwd_dq_dk_dv_loop_seqk_parallel_kernelI23Flash_bwd_kernel_traitsILi128ELi64ELi128ELi8ELi2ELi4ELi2ELb0ELb0EN7cutlass6half_tE19Flash_kernel_traitsILi128ELi64ELi128ELi8ES3_EELb0ELb0ELb0ELb0ELb0ELb1ELb0EEEvNS_16Flash_bwd_paramsE,"aw",@nobits
	.sectionflags	@""
	.align	16


//--------------------- .nv.shared._ZN5flash44flash_bwd_dq_dk_dv_loop_seqk_parallel_kernelI23Flash_bwd_kernel_traitsILi128ELi64ELi128ELi8ELi2ELi4ELi2ELb0ELb0EN7cutlass6half_tE19Flash_kernel_traitsILi128ELi64ELi128ELi8ES3_EELb0ELb0ELb0ELb0ELb0ELb0ELb0EEEvNS_16Flash_bwd_paramsE --------------------------
	.section	.nv.shared._ZN5flash44flash_bwd_dq_dk_dv_loop_seqk_parallel_kernelI23Flash_bwd_kernel_traitsILi128ELi64ELi128ELi8ELi2ELi4ELi2ELb0ELb0EN7cutlass6half_tE19Flash_kernel_traitsILi128ELi64ELi128ELi8ES3_EELb0ELb0ELb0ELb0ELb0ELb0ELb0EEEvNS_16Flash_bwd_paramsE,"aw",@nobits
	.sectionflags	@""
	.align	16


//--------------------- .nv.shared._ZN5flash44flash_bwd_dq_dk_dv_loop_seqk_parallel_kernelI23Flash_bwd_kernel_traitsILi128ELi64ELi128ELi8ELi2ELi4ELi2ELb0ELb0EN7cutlass6half_tE19Flash_kernel_traitsILi128ELi64ELi128ELi8ES3_EELb0ELb0ELb1ELb0ELb0ELb0ELb0EEEvNS_16Flash_bwd_paramsE --------------------------
	.section	.nv.shared._ZN5flash44flash_bwd_dq_dk_dv_loop_seqk_parallel_kernelI23Flash_bwd_kernel_traitsILi128ELi64ELi128ELi8ELi2ELi4ELi2ELb0ELb0EN7cutlass6half_tE19Flash_kernel_traitsILi128ELi64ELi128ELi8ES3_EELb0ELb0ELb1ELb0ELb0ELb0ELb0EEEvNS_16Flash_bwd_paramsE,"aw",@nobits
	.sectionflags	@""
	.align	16


//--------------------- .nv.shared._ZN5flash44flash_bwd_dq_dk_dv_loop_seqk_parallel_kernelI23Flash_bwd_kernel_traitsILi128ELi64ELi128ELi8ELi2ELi4ELi2ELb0ELb0EN7cutlass6half_tE19Flash_kernel_traitsILi128ELi64ELi128ELi8ES3_EELb0ELb0ELb0ELb0ELb1ELb1ELb0EEEvNS_16Flash_bwd_paramsE --------------------------
	.section	.nv.shared._ZN5flash44flash_bwd_dq_dk_dv_loop_seqk_parallel_kernelI23Flash_bwd_kernel_traitsILi128ELi64ELi128ELi8ELi2ELi4ELi2ELb0ELb0EN7cutlass6half_tE19Flash_kernel_traitsILi128ELi64ELi128ELi8ES3_EELb0ELb0ELb0ELb0ELb1ELb1ELb0EEEvNS_16Flash_bwd_paramsE,"aw",@nobits
	.sectionflags	@""
	.align	16


//--------------------- .nv.shared._ZN5flash44flash_bwd_dq_dk_dv_loop_seqk_parallel_kernelI23Flash_bwd_kernel_traitsILi128ELi64ELi128ELi8ELi2ELi4ELi2ELb0ELb0EN7cutlass6half_tE19Flash_kernel_traitsILi128ELi64ELi128ELi8ES3_EELb0ELb0ELb0ELb1ELb0ELb0ELb0EEEvNS_16Flash_bwd_paramsE --------------------------
	.section	.nv.shared._ZN5flash44flash_bwd_dq_dk_dv_loop_seqk_parallel_kernelI23Flash_bwd_kernel_traitsILi128ELi64ELi128ELi8ELi2ELi4ELi2ELb0ELb0EN7cutlass6half_tE19Flash_kernel_traitsILi128ELi64ELi128ELi8ES3_EELb0ELb0ELb0ELb1ELb0ELb0ELb0EEEvNS_16Flash_bwd_paramsE,"aw",@nobits
	.sectionflags	@""
	.align	16


//--------------------- .nv.shared._ZN5flash44flash_bwd_dq_dk_dv_loop_seqk_parallel_kernelI23Flash_bwd_kernel_traitsILi128ELi64ELi128ELi8ELi2ELi4ELi2ELb0ELb0EN7cutlass6half_tE19Flash_kernel_traitsILi128ELi64ELi128ELi8ES3_EELb0ELb0ELb1ELb0ELb0ELb1ELb0EEEvNS_16Flash_bwd_paramsE --------------------------
	.section	.nv.shared._ZN5flash44flash_bwd_dq_dk_dv_loop_seqk_parallel_kernelI23Flash_bwd_kernel_traitsILi128ELi64ELi128ELi8ELi2ELi4ELi2ELb0ELb0EN7cutlass6half_tE19Flash_kernel_traitsILi128ELi64ELi128ELi8ES3_EELb0ELb0ELb1ELb0ELb0ELb1ELb0EEEvNS_16Flash_bwd_paramsE,"aw",@nobits
	.sectionflags	@""
	.align	16


//--------------------- .nv.shared._ZN5flash44flash_bwd_dq_dk_dv_loop_seqk_parallel_kernelI23Flash_bwd_kernel_traitsILi128ELi64ELi128ELi8ELi2ELi4ELi2ELb0ELb0EN7cutlass6half_tE19Flash_kernel_traitsILi128ELi64ELi128ELi8ES3_EELb0ELb0ELb1ELb1ELb0ELb0ELb0EEEvNS_16Flash_bwd_paramsE --------------------------
	.section	.nv.shared._ZN5flash44flash_bwd_dq_dk_dv_loop_seqk_parallel_kernelI23Flash_bwd_kernel_traitsILi128ELi64ELi128ELi8ELi2ELi4ELi2ELb0ELb0EN7cutlass6half_tE19Flash_kernel_traitsILi128ELi64ELi128ELi8ES3_EELb0ELb0ELb1ELb1ELb0ELb0ELb0EEEvNS_16Flash_bwd_paramsE,"aw",@nobits
	.sectionflags	@""
	.align	16


//--------------------- .nv.shared._ZN5flash27flash_bwd_convert_dq_kernelI23Flash_bwd_kernel_traitsILi128ELi64ELi64ELi8ELi4ELi2ELi2ELb1ELb0EN7cutlass6half_tE19Flash_kernel_traitsILi128ELi64ELi64ELi8ES3_EEEEvNS_16Flash_bwd_paramsEi --------------------------
	.section	.nv.shared._ZN5flash27flash_bwd_convert_dq_kernelI23Flash_bwd_kernel_traitsILi128ELi64ELi64ELi8ELi4ELi2ELi2ELb1ELb0EN7cutlass6half_tE19Flash_kernel_traitsILi128ELi64ELi64ELi8ES3_EEEEvNS_16Flash_bwd_paramsEi,"aw",@nobits
	.sectionflags	@""
	.align	16


//--------------------- .nv.shared._ZN5flash44flash_bwd_dq_dk_dv_loop_seqk_parallel_kernelI23Flash_bwd_kernel_traitsILi128ELi64ELi64ELi8ELi4ELi2ELi2ELb1ELb0EN7cutlass6half_tE19Flash_kernel_traitsILi128ELi64ELi64ELi8ES3_EELb1ELb0ELb0ELb0ELb0ELb1ELb0EEEvNS_16Flash_bwd_paramsE --------------------------
	.section	.nv.shared._ZN5flash44flash_bwd_dq_dk_dv_loop_seqk_parallel_kernelI23Flash_bwd_kernel_traitsILi128ELi64ELi64ELi8ELi4ELi2ELi2ELb1ELb0EN7cutlass6half_tE19Flash_kernel_traitsILi128ELi64ELi64ELi8ES3_EELb1ELb0ELb0ELb0ELb0ELb1ELb0EEEvNS_16Flash_bwd_paramsE,"aw",@nobits
	.sectionflags	@""
	.align	16


//--------------------- .nv.shared._ZN5flash44flash_bwd_dq_dk_dv_loop_seqk_parallel_kernelI23Flash_bwd_kernel_traitsILi128ELi64ELi64ELi8ELi4ELi2ELi2ELb1ELb0EN7cutlass6half_tE19Flash_kernel_traitsILi128ELi64ELi64ELi8ES3_EELb0ELb0ELb0ELb0ELb0ELb1ELb1EEEvNS_16Flash_bwd_paramsE --------------------------
	.section	.nv.shared._ZN5flash44flash_bwd_dq_dk_dv_loop_seqk_parallel_kernelI23Flash_bwd_kernel_traitsILi128ELi64ELi64ELi8ELi4ELi2ELi2ELb1ELb0EN7cutlass6half_tE19Flash_kernel_traitsILi128ELi64ELi64ELi8ES3_EELb0ELb0ELb0ELb0ELb0ELb1ELb1EEEvNS_16Flash_bwd_paramsE,"aw",@nobits
	.sectionflags	@""
	.align	16


//--------------------- .nv.shared._ZN5flash44flash_bwd_dq_dk_dv_loop_seqk_parallel_kernelI23Flash_bwd_kernel_traitsILi128ELi64ELi64ELi8ELi4ELi2ELi2ELb1ELb0EN7cutlass6half_tE19Flash_kernel_traitsILi128ELi64ELi64ELi8ES3_EELb1ELb0ELb0ELb0ELb0ELb0ELb0EEEvNS_16Flash_bwd_paramsE --------------------------
	.section	.nv.shared._ZN5flash44flash_bwd_dq_dk_dv_loop_seqk_parallel_kernelI23Flash_bwd_kernel_traitsILi128ELi64ELi64ELi8ELi4ELi2ELi2ELb1ELb0EN7cutlass6half_tE19Flash_kernel_traitsILi128ELi64ELi64ELi8ES3_EELb1ELb0ELb0ELb0ELb0ELb0ELb0EEEvNS_16Flash_bwd_paramsE,"aw",@nobits
	.sectionflags	@""
	.align	16


//--------------------- .nv.shared._ZN5flash44flash_bwd_dq_dk_dv_loop_seqk_parallel_kernelI23Flash_bwd_kernel_traitsILi128ELi64ELi64ELi8ELi4ELi2ELi2ELb1ELb0EN7cutlass6half_tE19Flash_kernel_traitsILi128ELi64ELi64ELi8ES3_EELb0ELb0ELb0ELb0ELb0ELb0ELb1EEEvNS_16Flash_bwd_paramsE --------------------------
	.section	.nv.shared._ZN5flash44flash_bwd_dq_dk_dv_loop_seqk_parallel_kernelI23Flash_bwd_kernel_traitsILi128ELi64ELi64ELi8ELi4ELi2ELi2ELb1ELb0EN7cutlass6half_tE19Flash_kernel_traitsILi128ELi64ELi64ELi8ES3_EELb0ELb0ELb0ELb0ELb0ELb0ELb1EEEvNS_16Flash_bwd_paramsE,"aw",@nobits
	.sectionflags	@""
	.align	16


//--------------------- .nv.shared._ZN5flash44flash_bwd_dq_dk_dv_loop_seqk_parallel_kernelI23Flash_bwd_kernel_traitsILi128ELi64ELi64ELi8ELi4ELi2ELi2ELb1ELb0EN7cutlass6half_tE19Flash_kernel_traitsILi128ELi64ELi64ELi8ES3_EELb1ELb0ELb1ELb0ELb0ELb0ELb0EEEvNS_16Flash_bwd_paramsE --------------------------
	.section	.nv.shared._ZN5flash44flash_bwd_dq_dk_dv_loop_seqk_parallel_kernelI23Flash_bwd_kernel_traitsILi128ELi64ELi64ELi8ELi4ELi2ELi2ELb1ELb0EN7cutlass6half_tE19Flash_kernel_traitsILi128ELi64ELi64ELi8ES3_EELb1ELb0ELb1ELb0ELb0ELb0ELb0EEEvNS_16Flash_bwd_paramsE,"aw",@nobits
	.sectionflags	@""
	.align	16


//--------------------- .nv.shared._ZN5flash44flash_bwd_dq_dk_dv_loop_seqk_parallel_kernelI23Flash_bwd_kernel_traitsILi128ELi64ELi64ELi8ELi4ELi2ELi2ELb1ELb0EN7cutlass6half_tE19Flash_kernel_traitsILi128ELi64ELi64ELi8ES3_EELb0ELb0ELb1ELb0ELb0ELb0ELb1EEEvNS_16Flash_bwd_paramsE --------------------------
	.section	.nv.shared._ZN5flash44flash_bwd_dq_dk_dv_loop_seqk_parallel_kernelI23Flash_bwd_kernel_traitsILi128ELi64ELi64ELi8ELi4ELi2ELi2ELb1ELb0EN7cutlass6half_tE19Flash_kernel_traitsILi128ELi64ELi64ELi8ES3_EELb0ELb0ELb1ELb0ELb0ELb0ELb1EEEvNS_16Flash_bwd_paramsE,"aw",@nobits
	.sectionflags	@""
	.align	16


//--------------------- .nv.shared._ZN5flash44flash_bwd_dq_dk_dv_loop_seqk_parallel_kernelI23Flash_bwd_kernel_traitsILi128ELi64ELi64ELi8ELi4ELi2ELi2ELb1ELb0EN7cutlass6half_tE19Flash_kernel_traitsILi128ELi64ELi64ELi8ES3_EELb1ELb0ELb0ELb0ELb1ELb1ELb0EEEvNS_16Flash_bwd_paramsE --------------------------
	.section	.nv.shared._ZN5flash44flash_bwd_dq_dk_dv_loop_seqk_parallel_kernelI23Flash_bwd_kernel_traitsILi128ELi64ELi64ELi8ELi4ELi2ELi2ELb1ELb0EN7cutlass6half_tE19Flash_kernel_traitsILi128ELi64ELi64ELi8ES3_EELb1ELb0ELb0ELb0ELb1ELb1ELb0EEEvNS_16Flash_bwd_paramsE,"aw",@nobits
	.sectionflags	@""
	.align	16


//--------------------- .nv.shared._ZN5flash44flash_bwd_dq_dk_dv_loop_seqk_parallel_kernelI23Flash_bwd_kernel_traitsILi128ELi64ELi64ELi8ELi4ELi2ELi2ELb1ELb0EN7cutlass6half_tE19Flash_kernel_traitsILi128ELi64ELi64ELi8ES3_EELb0ELb0ELb0ELb0ELb1ELb1ELb1EEEvNS_16Flash_bwd_paramsE --------------------------
	.section	.nv.shared._ZN5flash44flash_bwd_dq_dk_dv_loop_seqk_parallel_kernelI23Flash_bwd_kernel_traitsILi128ELi64ELi64ELi8ELi4ELi2ELi2ELb1ELb0EN7cutlass6half_tE19Flash_kernel_traitsILi128ELi64ELi64ELi8ES3_EELb0ELb0ELb0ELb0ELb1ELb1ELb1EEEvNS_16Flash_bwd_paramsE,"aw",@nobits
	.sectionflags	@""
	.align	16


//--------------------- .nv.shared._ZN5flash44flash_bwd_dq_dk_dv_loop_seqk_parallel_kernelI23Flash_bwd_kernel_traitsILi128ELi64ELi64ELi8ELi4ELi2ELi2ELb1ELb0EN7cutlass6half_tE19Flash_kernel_traitsILi128ELi64ELi64ELi8ES3_EELb1ELb0ELb0ELb1ELb0ELb0ELb0EEEvNS_16Flash_bwd_paramsE --------------------------
	.section	.nv.shared._ZN5flash44flash_bwd_dq_dk_dv_loop_seqk_parallel_kernelI23Flash_bwd_kernel_traitsILi128ELi64ELi64ELi8ELi4ELi2ELi2ELb1ELb0EN7cutlass6half_tE19Flash_kernel_traitsILi128ELi64ELi64ELi8ES3_EELb1ELb0ELb0ELb1ELb0ELb0ELb0EEEvNS_16Flash_bwd_paramsE,"aw",@nobits
	.sectionflags	@""
	.align	16


//--------------------- .nv.shared._ZN5flash44flash_bwd_dq_dk_dv_loop_seqk_parallel_kernelI23Flash_bwd_kernel_traitsILi128ELi64ELi64ELi8ELi4ELi2ELi2ELb1ELb0EN7cutlass6half_tE19Flash_kernel_traitsILi128ELi64ELi64ELi8ES3_EELb0ELb0ELb0ELb1ELb0ELb0ELb1EEEvNS_16Flash_bwd_paramsE --------------------------
	.section	.nv.shared._ZN5flash44flash_bwd_dq_dk_dv_loop_seqk_parallel_kernelI23Flash_bwd_kernel_traitsILi128ELi64ELi64ELi8ELi4ELi2ELi2ELb1ELb0EN7cutlass6half_tE19Flash_kernel_traitsILi128ELi64ELi64ELi8ES3_EELb0ELb0ELb0ELb1ELb0ELb0ELb1EEEvNS_16Flash_bwd_paramsE,"aw",@nobits
	.sectionflags	@""
	.align	16


//--------------------- .nv.shared._ZN5flash44flash_bwd_dq_dk_dv_loop_seqk_parallel_kernelI23Flash_bwd_kernel_traitsILi128ELi64ELi64ELi8ELi4ELi2ELi2ELb1ELb0EN7cutlass6half_tE19Flash_kernel_traitsILi128ELi64ELi64ELi8ES3_EELb1ELb0ELb1ELb0ELb0ELb1ELb0EEEvNS_16Flash_bwd_paramsE --------------------------
	.section	.nv.shared._ZN5flash44flash_bwd_dq_dk_dv_loop_seqk_parallel_kernelI23Flash_bwd_kernel_traitsILi128ELi64ELi64ELi8ELi4ELi2ELi2ELb1ELb0EN7cutlass6half_tE19Flash_kernel_traitsILi128ELi64ELi64ELi8ES3_EELb1ELb0ELb1ELb0ELb0ELb1ELb0EEEvNS_16Flash_bwd_paramsE,"aw",@nobits
	.sectionflags	@""
	.align	16


//--------------------- .nv.shared._ZN5flash44flash_bwd_dq_dk_dv_loop_seqk_parallel_kernelI23Flash_bwd_kernel_traitsILi128ELi64ELi64ELi8ELi4ELi2ELi2ELb1ELb0EN7cutlass6half_tE19Flash_kernel_traitsILi128ELi64ELi64ELi8ES3_EELb0ELb0ELb1ELb0ELb0ELb1ELb1EEEvNS_16Flash_bwd_paramsE --------------------------
	.section	.nv.shared._ZN5flash44flash_bwd_dq_dk_dv_loop_seqk_parallel_kernelI23Flash_bwd_kernel_traitsILi128ELi64ELi64ELi8ELi4ELi2ELi2ELb1ELb0EN7cutlass6half_tE19Flash_kernel_traitsILi128ELi64ELi64ELi8ES3_EELb0ELb0ELb1ELb0ELb0ELb1ELb1EEEvNS_16Flash_bwd_paramsE,"aw",@nobits
	.sectionflags	@""
	.align	16


//--------------------- .nv.shared._ZN5flash44flash_bwd_dq_dk_dv_loop_seqk_parallel_kernelI23Flash_bwd_kernel_traitsILi128ELi64ELi64ELi8ELi4ELi2ELi2ELb1ELb0EN7cutlass6half_tE19Flash_kernel_traitsILi128ELi64ELi64ELi8ES3_EELb1ELb0ELb1ELb1ELb0ELb0ELb0EEEvNS_16Flash_bwd_paramsE --------------------------
	.section	.nv.shared._ZN5flash44flash_bwd_dq_dk_dv_loop_seqk_parallel_kernelI23Flash_bwd_kernel_traitsILi128ELi64ELi64ELi8ELi4ELi2ELi2ELb1ELb0EN7cutlass6half_tE19Flash_kernel_traitsILi128ELi64ELi64ELi8ES3_EELb1ELb0ELb1ELb1ELb0ELb0ELb0EEEvNS_16Flash_bwd_paramsE,"aw",@nobits
	.sectionflags	@""
	.align	16


//--------------------- .nv.shared._ZN5flash44flash_bwd_dq_dk_dv_loop_seqk_parallel_kernelI23Flash_bwd_kernel_traitsILi128ELi64ELi64ELi8ELi4ELi2ELi2ELb1ELb0EN7cutlass6half_tE19Flash_kernel_traitsILi128ELi64ELi64ELi8ES3_EELb0ELb0ELb1ELb1ELb0ELb0ELb1EEEvNS_16Flash_bwd_paramsE --------------------------
	.section	.nv.shared._ZN5flash44flash_bwd_dq_dk_dv_loop_seqk_parallel_kernelI23Flash_bwd_kernel_traitsILi128ELi64ELi64ELi8ELi4ELi2ELi2ELb1ELb0EN7cutlass6half_tE19Flash_kernel_traitsILi128ELi64ELi64ELi8ES3_EELb0ELb0ELb1ELb1ELb0ELb0ELb1EEEvNS_16Flash_bwd_paramsE,"aw",@nobits
	.sectionflags	@""
	.align	16


//--------------------- .nv.shared._ZN5flash25flash_bwd_dot_do_o_kernelILb0E23Flash_bwd_kernel_traitsILi128ELi64ELi64ELi8ELi4ELi2ELi2ELb1ELb0EN7cutlass6half_tE19Flash_kernel_traitsILi128ELi64ELi64ELi8ES3_EEEEvNS_16Flash_bwd_paramsE --------------------------
	.section	.nv.shared._ZN5flash25flash_bwd_dot_do_o_kernelILb0E23Flash_bwd_kernel_traitsILi128ELi64ELi64ELi8ELi4ELi2ELi2ELb1ELb0EN7cutlass6half_tE19Flash_kernel_traitsILi128ELi64ELi64ELi8ES3_EEEEvNS_16Flash_bwd_paramsE,"aw",@nobits
	.sectionflags	@""
	.align	16


//--------------------- .nv.shared._ZN5flash25flash_bwd_dot_do_o_kernelILb1E23Flash_bwd_kernel_traitsILi128ELi64ELi64ELi8ELi4ELi2ELi2ELb1ELb0EN7cutlass6half_tE19Flash_kernel_traitsILi128ELi64ELi64ELi8ES3_EEEEvNS_16Flash_bwd_paramsE --------------------------
	.section	.nv.shared._ZN5flash25flash_bwd_dot_do_o_kernelILb1E23Flash_bwd_kernel_traitsILi128ELi64ELi64ELi8ELi4ELi2ELi2ELb1ELb0EN7cutlass6half_tE19Flash_kernel_traitsILi128ELi64ELi64ELi8ES3_EEEEvNS_16Flash_bwd_paramsE,"aw",@nobits
	.sectionflags	@""
	.align	16


//--------------------- .nv.shared._ZN5flash27flash_bwd_convert_dq_kernelI23Flash_bwd_kernel_traitsILi128ELi64ELi128ELi8ELi2ELi4ELi2ELb0ELb0EN7cutlass6half_tE19Flash_kernel_traitsILi128ELi64ELi128ELi8ES3_EEEEvNS_16Flash_bwd_paramsEi --------------------------
	.section	.nv.shared._ZN5flash27flash_bwd_convert_dq_kernelI23Flash_bwd_kernel_traitsILi128ELi64ELi128ELi8ELi2ELi4ELi2ELb0ELb0EN7cutlass6half_tE19Flash_kernel_traitsILi128ELi64ELi128ELi8ES3_EEEEvNS_16Flash_bwd_paramsEi,"aw",@nobits
	.sectionflags	@""
	.align	16


//--------------------- .nv.shared._ZN5flash44flash_bwd_dq_dk_dv_loop_seqk_parallel_kernelI23Flash_bwd_kernel_traitsILi128ELi64ELi128ELi8ELi2ELi4ELi2ELb0ELb0EN7cutlass6half_tE19Flash_kernel_traitsILi128ELi64ELi128ELi8ES3_EELb1ELb0ELb0ELb0ELb0ELb1ELb0EEEvNS_16Flash_bwd_paramsE --------------------------
	.section	.nv.shared._ZN5flash44flash_bwd_dq_dk_dv_loop_seqk_parallel_kernelI23Flash_bwd_kernel_traitsILi128ELi64ELi128ELi8ELi2ELi4ELi2ELb0ELb0EN7cutlass6half_tE19Flash_kernel_traitsILi128ELi64ELi128ELi8ES3_EELb1ELb0ELb0ELb0ELb0ELb1ELb0EEEvNS_16Flash_bwd_paramsE,"aw",@nobits
	.sectionflags	@""
	.align	16


//--------------------- .nv.shared._ZN5flash44flash_bwd_dq_dk_dv_loop_seqk_parallel_kernelI23Flash_bwd_kernel_traitsILi128ELi64ELi128ELi8ELi2ELi4ELi2ELb0ELb0EN7cutlass6half_tE19Flash_kernel_traitsILi128ELi64ELi128ELi8ES3_EELb0ELb0ELb0ELb0ELb0ELb1ELb1EEEvNS_16Flash_bwd_paramsE --------------------------
	.section	.nv.shared._ZN5flash44flash_bwd_dq_dk_dv_loop_seqk_parallel_kernelI23Flash_bwd_kernel_traitsILi128ELi64ELi128ELi8ELi2ELi4ELi2ELb0ELb0EN7cutlass6half_tE19Flash_kernel_traitsILi128ELi64ELi128ELi8ES3_EELb0ELb0ELb0ELb0ELb0ELb1ELb1EEEvNS_16Flash_bwd_paramsE,"aw",@nobits
	.sectionflags	@""
	.align	16


//--------------------- .nv.shared._ZN5flash44flash_bwd_dq_dk_dv_loop_seqk_parallel_kernelI23Flash_bwd_kernel_traitsILi128ELi64ELi128ELi8ELi2ELi4ELi2ELb0ELb0EN7cutlass6half_tE19Flash_kernel_traitsILi128ELi64ELi128ELi8ES3_EELb1ELb0ELb0ELb0ELb0ELb0ELb0EEEvNS_16Flash_bwd_paramsE --------------------------
	.section	.nv.shared._ZN5flash44flash_bwd_dq_dk_dv_loop_seqk_parallel_kernelI23Flash_bwd_kernel_traitsILi128ELi64ELi128ELi8ELi2ELi4ELi2ELb0ELb0EN7cutlass6half_tE19Flash_kernel_traitsILi128ELi64ELi128ELi8ES3_EELb1ELb0ELb0ELb0ELb0ELb0ELb0EEEvNS_16Flash_bwd_paramsE,"aw",@nobits
	.sectionflags	@""
	.align	16


//--------------------- .nv.shared._ZN5flash44flash_bwd_dq_dk_dv_loop_seqk_parallel_kernelI23Flash_bwd_kernel_traitsILi128ELi64ELi128ELi8ELi2ELi4ELi2ELb0ELb0EN7cutlass6half_tE19Flash_kernel_traitsILi128ELi64ELi128ELi8ES3_EELb0ELb0ELb0ELb0ELb0ELb0ELb1EEEvNS_16Flash_bwd_paramsE --------------------------
	.section	.nv.shared._ZN5flash44flash_bwd_dq_dk_dv_loop_seqk_parallel_kernelI23Flash_bwd_kernel_traitsILi128ELi64ELi128ELi8ELi2ELi4ELi2ELb0ELb0EN7cutlass6half_tE19Flash_kernel_traitsILi128ELi64ELi128ELi8ES3_EELb0ELb0ELb0ELb0ELb0ELb0ELb1EEEvNS_16Flash_bwd_paramsE,"aw",@nobits
	.sectionflags	@""
	.align	16


//--------------------- .nv.shared._ZN5flash44flash_bwd_dq_dk_dv_loop_seqk_parallel_kernelI23Flash_bwd_kernel_traitsILi128ELi64ELi128ELi8ELi2ELi4ELi2ELb0ELb0EN7cutlass6half_tE19Flash_kernel_traitsILi128ELi64ELi128ELi8ES3_EELb1ELb0ELb1ELb0ELb0ELb0ELb0EEEvNS_16Flash_bwd_paramsE --------------------------
	.section	.nv.shared._ZN5flash44flash_bwd_dq_dk_dv_loop_seqk_parallel_kernelI23Flash_bwd_kernel_traitsILi128ELi64ELi128ELi8ELi2ELi4ELi2ELb0ELb0EN7cutlass6half_tE19Flash_kernel_traitsILi128ELi64ELi128ELi8ES3_EELb1ELb0ELb1ELb0ELb0ELb0ELb0EEEvNS_16Flash_bwd_paramsE,"aw",@nobits
	.sectionflags	@""
	.align	16


//--------------------- .nv.shared._ZN5flash44flash_bwd_dq_dk_dv_loop_seqk_parallel_kernelI23Flash_bwd_kernel_traitsILi128ELi64ELi128ELi8ELi2ELi4ELi2ELb0ELb0EN7cutlass6half_tE19Flash_kernel_traitsILi128ELi64ELi128ELi8ES3_EELb0ELb0ELb1ELb0ELb0ELb0ELb1EEEvNS_16Flash_bwd_paramsE --------------------------
	.section	.nv.shared._ZN5flash44flash_bwd_dq_dk_dv_loop_seqk_parallel_kernelI23Flash_bwd_kernel_traitsILi128ELi64ELi128ELi8ELi2ELi4ELi2ELb0ELb0EN7cutlass6half_tE19Flash_kernel_traitsILi128ELi64ELi128ELi8ES3_EELb0ELb0ELb1ELb0ELb0ELb0ELb1EEEvNS_16Flash_bwd_paramsE,"aw",@nobits
	.sectionflags	@""
	.align	16


//--------------------- .nv.shared._ZN5flash44flash_bwd_dq_dk_dv_loop_seqk_parallel_kernelI23Flash_bwd_kernel_traitsILi128ELi64ELi128ELi8ELi2ELi4ELi2ELb0ELb0EN7cutlass6half_tE19Flash_kernel_traitsILi128ELi64ELi128ELi8ES3_EELb1ELb0ELb0ELb0ELb1ELb1ELb0EEEvNS_16Flash_bwd_paramsE --------------------------
	.section	.nv.shared._ZN5flash44flash_bwd_dq_dk_dv_loop_seqk_parallel_kernelI23Flash_bwd_kernel_traitsILi128ELi64ELi128ELi8ELi2ELi4ELi2ELb0ELb0EN7cutlass6half_tE19Flash_kernel_traitsILi128ELi64ELi128ELi8ES3_EELb1ELb0ELb0ELb0ELb1ELb1ELb0EEEvNS_16Flash_bwd_paramsE,"aw",@nobits
	.sectionflags	@""
	.align	16


//--------------------- .nv.shared._ZN5flash44flash_bwd_dq_dk_dv_loop_seqk_parallel_kernelI23Flash_bwd_kernel_traitsILi128ELi64ELi128ELi8ELi2ELi4ELi2ELb0ELb0EN7cutlass6half_tE19Flash_kernel_traitsILi128ELi64ELi128ELi8ES3_EELb0ELb0ELb0ELb0ELb1ELb1ELb1EEEvNS_16Flash_bwd_paramsE --------------------------
	.section	.nv.shared._ZN5flash44flash_bwd_dq_dk_dv_loop_seqk_parallel_kernelI23Flash_bwd_kernel_traitsILi128ELi64ELi128ELi8ELi2ELi4ELi2ELb0ELb0EN7cutlass6half_tE19Flash_kernel_traitsILi128ELi64ELi128ELi8ES3_EELb0ELb0ELb0ELb0ELb1ELb1ELb1EEEvNS_16Flash_bwd_paramsE,"aw",@nobits
	.sectionflags	@""
	.align	16


//--------------------- .nv.shared._ZN5flash44flash_bwd_dq_dk_dv_loop_seqk_parallel_kernelI23Flash_bwd_kernel_traitsILi128ELi64ELi128ELi8ELi2ELi4ELi2ELb0ELb0EN7cutlass6half_tE19Flash_kernel_traitsILi128ELi64ELi128ELi8ES3_EELb1ELb0ELb0ELb1ELb0ELb0ELb0EEEvNS_16Flash_bwd_paramsE --------------------------
	.section	.nv.shared._ZN5flash44flash_bwd_dq_dk_dv_loop_seqk_parallel_kernelI23Flash_bwd_kernel_traitsILi128ELi64ELi128ELi8ELi2ELi4ELi2ELb0ELb0EN7cutlass6half_tE19Flash_kernel_traitsILi128ELi64ELi128ELi8ES3_EELb1ELb0ELb0ELb1ELb0ELb0ELb0EEEvNS_16Flash_bwd_paramsE,"aw",@nobits
	.sectionflags	@""
	.align	16


//--------------------- .nv.shared._ZN5flash44flash_bwd_dq_dk_dv_loop_seqk_parallel_kernelI23Flash_bwd_kernel_traitsILi128ELi64ELi128ELi8ELi2ELi4ELi2ELb0ELb0EN7cutlass6half_tE19Flash_kernel_traitsILi128ELi64ELi128ELi8ES3_EELb0ELb0ELb0ELb1ELb0ELb0ELb1EEEvNS_16Flash_bwd_paramsE --------------------------
	.section	.nv.shared._ZN5flash44flash_bwd_dq_dk_dv_loop_seqk_parallel_kernelI23Flash_bwd_kernel_traitsILi128ELi64ELi128ELi8ELi2ELi4ELi2ELb0ELb0EN7cutlass6half_tE19Flash_kernel_traitsILi128ELi64ELi128ELi8ES3_EELb0ELb0ELb0ELb1ELb0ELb0ELb1EEEvNS_16Flash_bwd_paramsE,"aw",@nobits
	.sectionflags	@""
	.align	16


//--------------------- .nv.shared._ZN5flash44flash_bwd_dq_dk_dv_loop_seqk_parallel_kernelI23Flash_bwd_kernel_traitsILi128ELi64ELi128ELi8ELi2ELi4ELi2ELb0ELb0EN7cutlass6half_tE19Flash_kernel_traitsILi128ELi64ELi128ELi8ES3_EELb1ELb0ELb1ELb0ELb0ELb1ELb0EEEvNS_16Flash_bwd_paramsE --------------------------
	.section	.nv.shared._ZN5flash44flash_bwd_dq_dk_dv_loop_seqk_parallel_kernelI23Flash_bwd_kernel_traitsILi128ELi64ELi128ELi8ELi2ELi4ELi2ELb0ELb0EN7cutlass6half_tE19Flash_kernel_traitsILi128ELi64ELi128ELi8ES3_EELb1ELb0ELb1ELb0ELb0ELb1ELb0EEEvNS_16Flash_bwd_paramsE,"aw",@nobits
	.sectionflags	@""
	.align	16


//--------------------- .nv.shared._ZN5flash44flash_bwd_dq_dk_dv_loop_seqk_parallel_kernelI23Flash_bwd_kernel_traitsILi128ELi64ELi128ELi8ELi2ELi4ELi2ELb0ELb0EN7cutlass6half_tE19Flash_kernel_traitsILi128ELi64ELi128ELi8ES3_EELb0ELb0ELb1ELb0ELb0ELb1ELb1EEEvNS_16Flash_bwd_paramsE --------------------------
	.section	.nv.shared._ZN5flash44flash_bwd_dq_dk_dv_loop_seqk_parallel_kernelI23Flash_bwd_kernel_traitsILi128ELi64ELi128ELi8ELi2ELi4ELi2ELb0ELb0EN7cutlass6half_tE19Flash_kernel_traitsILi128ELi64ELi128ELi8ES3_EELb0ELb0ELb1ELb0ELb0ELb1ELb1EEEvNS_16Flash_bwd_paramsE,"aw",@nobits
	.sectionflags	@""
	.align	16


//--------------------- .nv.shared._ZN5flash44flash_bwd_dq_dk_dv_loop_seqk_parallel_kernelI23Flash_bwd_kernel_traitsILi128ELi64ELi128ELi8ELi2ELi4ELi2ELb0ELb0EN7cutlass6half_tE19Flash_kernel_traitsILi128ELi64ELi128ELi8ES3_EELb1ELb0ELb1ELb1ELb0ELb0ELb0EEEvNS_16Flash_bwd_paramsE --------------------------
	.section	.nv.shared._ZN5flash44flash_bwd_dq_dk_dv_loop_seqk_parallel_kernelI23Flash_bwd_kernel_traitsILi128ELi64ELi128ELi8ELi2ELi4ELi2ELb0ELb0EN7cutlass6half_tE19Flash_kernel_traitsILi128ELi64ELi128ELi8ES3_EELb1ELb0ELb1ELb1ELb0ELb0ELb0EEEvNS_16Flash_bwd_paramsE,"aw",@nobits
	.sectionflags	@""
	.align	16


//--------------------- .nv.shared._ZN5flash44flash_bwd_dq_dk_dv_loop_seqk_parallel_kernelI23Flash_bwd_kernel_traitsILi128ELi64ELi128ELi8ELi2ELi4ELi2ELb0ELb0EN7cutlass6half_tE19Flash_kernel_traitsILi128ELi64ELi128ELi8ES3_EELb0ELb0ELb1ELb1ELb0ELb0ELb1EEEvNS_16Flash_bwd_paramsE --------------------------
	.section	.nv.shared._ZN5flash44flash_bwd_dq_dk_dv_loop_seqk_parallel_kernelI23Flash_bwd_kernel_traitsILi128ELi64ELi128ELi8ELi2ELi4ELi2ELb0ELb0EN7cutlass6half_tE19Flash_kernel_traitsILi128ELi64ELi128ELi8ES3_EELb0ELb0ELb1ELb1ELb0ELb0ELb1EEEvNS_16Flash_bwd_paramsE,"aw",@nobits
	.sectionflags	@""
	.align	16


//--------------------- .nv.shared._ZN5flash25flash_bwd_dot_do_o_kernelILb0E23Flash_bwd_kernel_traitsILi128ELi64ELi128ELi8ELi2ELi4ELi2ELb0ELb0EN7cutlass6half_tE19Flash_kernel_traitsILi128ELi64ELi128ELi8ES3_EEEEvNS_16Flash_bwd_paramsE --------------------------
	.section	.nv.shared._ZN5flash25flash_bwd_dot_do_o_kernelILb0E23Flash_bwd_kernel_traitsILi128ELi64ELi128ELi8ELi2ELi4ELi2ELb0ELb0EN7cutlass6half_tE19Flash_kernel_traitsILi128ELi64ELi128ELi8ES3_EEEEvNS_16Flash_bwd_paramsE,"aw",@nobits
	.sectionflags	@""
	.align	16


//--------------------- .nv.shared._ZN5flash25flash_bwd_dot_do_o_kernelILb1E23Flash_bwd_kernel_traitsILi128ELi64ELi128ELi8ELi2ELi4ELi2ELb0ELb0EN7cutlass6half_tE19Flash_kernel_traitsILi128ELi64ELi128ELi8ES3_EEEEvNS_16Flash_bwd_paramsE --------------------------
	.section	.nv.shared._ZN5flash25flash_bwd_dot_do_o_kernelILb1E23Flash_bwd_kernel_traitsILi128ELi64ELi128ELi8ELi2ELi4ELi2ELb0ELb0EN7cutlass6half_tE19Flash_kernel_traitsILi128ELi64ELi128ELi8ES3_EEEEvNS_16Flash_bwd_paramsE,"aw",@nobits
	.sectionflags	@""
	.align	16
